// Copyright (c) 2024, Jay Shah, Ganesh Bikshandi, Ying Zhang, Vijay Thakkar, Pradeep Ramani, Tri Dao.
// Splitting the different template instantiations to different files to speed up compilation.
// This file is auto-generated. See "generate_kernels.py"

#include "flash_fwd_launch_template.h"

#ifndef FLASHATTENTION_DISABLE_HDIM256
template void run_mha_fwd_<90, cutlass::float_e4m3_t, 256, 256, false, false, true, true>(Flash_fwd_params &params, cudaStream_t stream);
#endif


// ===== COMPILED SASS (sm_90a) =====

	.target	sm_90a

	.elftype	@"ET_EXEC"


//--------------------- .note.nv.tkinfo           --------------------------
	.section	.note.nv.tkinfo,"",@"SHT_NOTE"
	.sectionflags	@"SHF_NOTE_NV_TKINFO"
	.tkinfo
        /*0018*/ 	.word	0x00000002
        /*0030*/ 	.string	""
        /*0030*/ 	.string	"ptxas"
        /*0030*/ 	.string	"Cuda compilation tools, release 13.0, V13.0.88"
        /*0030*/ 	.string	"Build cuda_13.0.r13.0/compiler.36424714_0"
        /*0030*/ 	.string	"-arch sm_90a -m 64 "



//--------------------- .note.nv.cuinfo           --------------------------
	.section	.note.nv.cuinfo,"",@"SHT_NOTE"
	.sectionflags	@"SHF_NOTE_NV_CUINFO"
        /*0018*/ 	.short	0x0002
        /*001a*/ 	.short	0x005a
        /*001c*/ 	.short	0x0082
	.zero		2


//--------------------- .nv.info                  --------------------------
	.section	.nv.info,"",@"SHT_CUDA_INFO"
	.align	4


	//----- nvinfo : EIATTR_REGCOUNT
	.align		4
        /*0000*/ 	.byte	0x04, 0x2f
        /*0002*/ 	.short	(.L_26 - .L_25)
	.align		4
.L_25:
        /*0004*/ 	.word	index@(_ZN7cutlass13device_kernelIN5flash11enable_sm90INS1_16FlashAttnFwdSm90INS1_25CollectiveMainloopFwdSm90ILi2EN4cute5tupleIJNS5_1CILi1EEES8_S8_EEENS6_IJNS7_ILi128EEESA_NS7_ILi256EEEEEELi256ENS_12float_e4m3_tEfNS_4arch4Sm90ELb1ELb0ELb1ELb1ELb0ELb1ELb0ELb1ELb1ELb1ELb0ELb0EEENS1_21CollectiveEpilogueFwdINS6_IJSA_SB_SA_EEES9_NS_10bfloat16_tESF_Li256ELb1ELb1ELb0ELb1EEENS1_36VarlenDynamicPersistentTileSchedulerILi128ELi128ELi256ELi128ELb0ELb1ELb1ELb1ELb1ELb1EEEEEEEEEvNT_6ParamsE)
        /*0008*/ 	.word	0x000000a8


	//----- nvinfo : EIATTR_FRAME_SIZE
	.align		4
.L_26:
        /*000c*/ 	.byte	0x04, 0x11
        /*000e*/ 	.short	(.L_28 - .L_27)
	.align		4
.L_27:
        /*0010*/ 	.word	index@(_ZN7cutlass13device_kernelIN5flash11enable_sm90INS1_16FlashAttnFwdSm90INS1_25CollectiveMainloopFwdSm90ILi2EN4cute5tupleIJNS5_1CILi1EEES8_S8_EEENS6_IJNS7_ILi128EEESA_NS7_ILi256EEEEEELi256ENS_12float_e4m3_tEfNS_4arch4Sm90ELb1ELb0ELb1ELb1ELb0ELb1ELb0ELb1ELb1ELb1ELb0ELb0EEENS1_21CollectiveEpilogueFwdINS6_IJSA_SB_SA_EEES9_NS_10bfloat16_tESF_Li256ELb1ELb1ELb0ELb1EEENS1_36VarlenDynamicPersistentTileSchedulerILi128ELi128ELi256ELi128ELb0ELb1ELb1ELb1ELb1ELb1EEEEEEEEEvNT_6ParamsE)
        /*0014*/ 	.word	0x00000068


	//----- nvinfo : EIATTR_REGCOUNT
	.align		4
.L_28:
        /*0018*/ 	.byte	0x04, 0x2f
        /*001a*/ 	.short	(.L_30 - .L_29)
	.align		4
.L_29:
        /*001c*/ 	.word	index@(_ZN7cutlass13device_kernelIN5flash11enable_sm90INS1_16FlashAttnFwdSm90INS1_25CollectiveMainloopFwdSm90ILi2EN4cute5tupleIJNS5_1CILi1EEES8_S8_EEENS6_IJNS7_ILi128EEESA_NS7_ILi256EEEEEELi256ENS_12float_e4m3_tEfNS_4arch4Sm90ELb1ELb0ELb1ELb1ELb0ELb0ELb0ELb1ELb1ELb1ELb0ELb0EEENS1_21CollectiveEpilogueFwdINS6_IJSA_SB_SA_EEES9_NS_10bfloat16_tESF_Li256ELb1ELb1ELb0ELb1EEENS1_36VarlenDynamicPersistentTileSchedulerILi128ELi128ELi256ELi128ELb0ELb1ELb1ELb1ELb1ELb1EEEEEEEEEvNT_6ParamsE)
        /*0020*/ 	.word	0x000000a8


	//----- nvinfo : EIATTR_FRAME_SIZE
	.align		4
.L_30:
        /*0024*/ 	.byte	0x04, 0x11
        /*0026*/ 	.short	(.L_32 - .L_31)
	.align		4
.L_31:
        /*0028*/ 	.word	index@(_ZN7cutlass13device_kernelIN5flash11enable_sm90INS1_16FlashAttnFwdSm90INS1_25CollectiveMainloopFwdSm90ILi2EN4cute5tupleIJNS5_1CILi1EEES8_S8_EEENS6_IJNS7_ILi128EEESA_NS7_ILi256EEEEEELi256ENS_12float_e4m3_tEfNS_4arch4Sm90ELb1ELb0ELb1ELb1ELb0ELb0ELb0ELb1ELb1ELb1ELb0ELb0EEENS1_21CollectiveEpilogueFwdINS6_IJSA_SB_SA_EEES9_NS_10bfloat16_tESF_Li256ELb1ELb1ELb0ELb1EEENS1_36VarlenDynamicPersistentTileSchedulerILi128ELi128ELi256ELi128ELb0ELb1ELb1ELb1ELb1ELb1EEEEEEEEEvNT_6ParamsE)
        /*002c*/ 	.word	0x00000040


	//----- nvinfo : EIATTR_REGCOUNT
	.align		4
.L_32:
        /*0030*/ 	.byte	0x04, 0x2f
        /*0032*/ 	.short	(.L_34 - .L_33)
	.align		4
.L_33:
        /*0034*/ 	.word	index@(_ZN7cutlass13device_kernelIN5flash11enable_sm90INS1_16FlashAttnFwdSm90INS1_25CollectiveMainloopFwdSm90ILi2EN4cute5tupleIJNS5_1CILi1EEES8_S8_EEENS6_IJNS7_ILi128EEESA_NS7_ILi256EEEEEELi256ENS_12float_e4m3_tEfNS_4arch4Sm90ELb1ELb0ELb1ELb0ELb0ELb0ELb0ELb1ELb1ELb1ELb0ELb0EEENS1_21CollectiveEpilogueFwdINS6_IJSA_SB_SA_EEES9_NS_10bfloat16_tESF_Li256ELb0ELb1ELb0ELb1EEENS1_30DynamicPersistentTileSchedulerILi256ELi128ELb0ELb1ELb1EEEEEEEEEvNT_6ParamsE)
        /*0038*/ 	.word	0x000000a8


	//----- nvinfo : EIATTR_FRAME_SIZE
	.align		4
.L_34:
        /*003c*/ 	.byte	0x04, 0x11
        /*003e*/ 	.short	(.L_36 - .L_35)
	.align		4
.L_35:
        /*0040*/ 	.word	index@(_ZN7cutlass13device_kernelIN5flash11enable_sm90INS1_16FlashAttnFwdSm90INS1_25CollectiveMainloopFwdSm90ILi2EN4cute5tupleIJNS5_1CILi1EEES8_S8_EEENS6_IJNS7_ILi128EEESA_NS7_ILi256EEEEEELi256ENS_12float_e4m3_tEfNS_4arch4Sm90ELb1ELb0ELb1ELb0ELb0ELb0ELb0ELb1ELb1ELb1ELb0ELb0EEENS1_21CollectiveEpilogueFwdINS6_IJSA_SB_SA_EEES9_NS_10bfloat16_tESF_Li256ELb0ELb1ELb0ELb1EEENS1_30DynamicPersistentTileSchedulerILi256ELi128ELb0ELb1ELb1EEEEEEEEEvNT_6ParamsE)
        /*0044*/ 	.word	0x00000030


	//----- nvinfo : EIATTR_REGCOUNT
	.align		4
.L_36:
        /*0048*/ 	.byte	0x04, 0x2f
        /*004a*/ 	.short	(.L_38 - .L_37)
	.align		4
.L_37:
        /*004c*/ 	.word	index@(_ZN7cutlass13device_kernelIN5flash11enable_sm90INS1_16FlashAttnFwdSm90INS1_25CollectiveMainloopFwdSm90ILi2EN4cute5tupleIJNS5_1CILi1EEES8_S8_EEENS6_IJNS7_ILi128EEENS7_ILi64EEENS7_ILi256EEEEEELi256ENS_12float_e4m3_tEfNS_4arch4Sm90ELb0ELb1ELb1ELb1ELb0ELb1ELb0ELb1ELb1ELb1ELb0ELb0EEENS1_21CollectiveEpilogueFwdINS6_IJSA_SC_SB_EEES9_NS_10bfloat16_tESG_Li256ELb1ELb1ELb0ELb1EEENS1_36VarlenDynamicPersistentTileSchedulerILi128ELi64ELi256ELi128ELb0ELb1ELb1ELb1ELb0ELb1EEEEEEEEEvNT_6ParamsE)
        /*0050*/ 	.word	0x000000a8


	//----- nvinfo : EIATTR_FRAME_SIZE
	.align		4
.L_38:
        /*0054*/ 	.byte	0x04, 0x11
        /*0056*/ 	.short	(.L_40 - .L_39)
	.align		4
.L_39:
        /*0058*/ 	.word	index@(_ZN7cutlass13device_kernelIN5flash11enable_sm90INS1_16FlashAttnFwdSm90INS1_25CollectiveMainloopFwdSm90ILi2EN4cute5tupleIJNS5_1CILi1EEES8_S8_EEENS6_IJNS7_ILi128EEENS7_ILi64EEENS7_ILi256EEEEEELi256ENS_12float_e4m3_tEfNS_4arch4Sm90ELb0ELb1ELb1ELb1ELb0ELb1ELb0ELb1ELb1ELb1ELb0ELb0EEENS1_21CollectiveEpilogueFwdINS6_IJSA_SC_SB_EEES9_NS_10bfloat16_tESG_Li256ELb1ELb1ELb0ELb1EEENS1_36VarlenDynamicPersistentTileSchedulerILi128ELi64ELi256ELi128ELb0ELb1ELb1ELb1ELb0ELb1EEEEEEEEEvNT_6ParamsE)
        /*005c*/ 	.word	0x00000060


	//----- nvinfo : EIATTR_REGCOUNT
	.align		4
.L_40:
        /*0060*/ 	.byte	0x04, 0x2f
        /*0062*/ 	.short	(.L_42 - .L_41)
	.align		4
.L_41:
        /*0064*/ 	.word	index@(_ZN7cutlass13device_kernelIN5flash11enable_sm90INS1_16FlashAttnFwdSm90INS1_25CollectiveMainloopFwdSm90ILi2EN4cute5tupleIJNS5_1CILi1EEES8_S8_EEENS6_IJNS7_ILi128EEENS7_ILi64EEENS7_ILi256EEEEEELi256ENS_12float_e4m3_tEfNS_4arch4Sm90ELb0ELb1ELb1ELb1ELb0ELb0ELb0ELb1ELb1ELb1ELb0ELb0EEENS1_21CollectiveEpilogueFwdINS6_IJSA_SC_SB_EEES9_NS_10bfloat16_tESG_Li256ELb1ELb1ELb0ELb1EEENS1_36VarlenDynamicPersistentTileSchedulerILi128ELi64ELi256ELi128ELb0ELb1ELb1ELb1ELb0ELb1EEEEEEEEEvNT_6ParamsE)
        /*0068*/ 	.word	0x000000a8


	//----- nvinfo : EIATTR_FRAME_SIZE
	.align		4
.L_42:
        /*006c*/ 	.byte	0x04, 0x11
        /*006e*/ 	.short	(.L_44 - .L_43)
	.align		4
.L_43:
        /*0070*/ 	.word	index@(_ZN7cutlass13device_kernelIN5flash11enable_sm90INS1_16FlashAttnFwdSm90INS1_25CollectiveMainloopFwdSm90ILi2EN4cute5tupleIJNS5_1CILi1EEES8_S8_EEENS6_IJNS7_ILi128EEENS7_ILi64EEENS7_ILi256EEEEEELi256ENS_12float_e4m3_tEfNS_4arch4Sm90ELb0ELb1ELb1ELb1ELb0ELb0ELb0ELb1ELb1ELb1ELb0ELb0EEENS1_21CollectiveEpilogueFwdINS6_IJSA_SC_SB_EEES9_NS_10bfloat16_tESG_Li256ELb1ELb1ELb0ELb1EEENS1_36VarlenDynamicPersistentTileSchedulerILi128ELi64ELi256ELi128ELb0ELb1ELb1ELb1ELb0ELb1EEEEEEEEEvNT_6ParamsE)
        /*0074*/ 	.word	0x00000030


	//----- nvinfo : EIATTR_REGCOUNT
	.align		4
.L_44:
        /*0078*/ 	.byte	0x04, 0x2f
        /*007a*/ 	.short	(.L_46 - .L_45)
	.align		4
.L_45:
        /*007c*/ 	.word	index@(_ZN7cutlass13device_kernelIN5flash11enable_sm90INS1_16FlashAttnFwdSm90INS1_25CollectiveMainloopFwdSm90ILi2EN4cute5tupleIJNS5_1CILi1EEES8_S8_EEENS6_IJNS7_ILi128EEENS7_ILi64EEENS7_ILi256EEEEEELi256ENS_12float_e4m3_tEfNS_4arch4Sm90ELb0ELb1ELb1ELb0ELb0ELb0ELb0ELb1ELb1ELb1ELb0ELb0EEENS1_21CollectiveEpilogueFwdINS6_IJSA_SC_SB_EEES9_NS_10bfloat16_tESG_Li256ELb0ELb1ELb0ELb1EEENS1_30DynamicPersistentTileSchedulerILi256ELi128ELb0ELb1ELb1EEEEEEEEEvNT_6ParamsE)
        /*0080*/ 	.word	0x000000a8


	//----- nvinfo : EIATTR_FRAME_SIZE
	.align		4
.L_46:
        /*0084*/ 	.byte	0x04, 0x11
        /*0086*/ 	.short	(.L_48 - .L_47)
	.align		4
.L_47:
        /*0088*/ 	.word	index@(_ZN7cutlass13device_kernelIN5flash11enable_sm90INS1_16FlashAttnFwdSm90INS1_25CollectiveMainloopFwdSm90ILi2EN4cute5tupleIJNS5_1CILi1EEES8_S8_EEENS6_IJNS7_ILi128EEENS7_ILi64EEENS7_ILi256EEEEEELi256ENS_12float_e4m3_tEfNS_4arch4Sm90ELb0ELb1ELb1ELb0ELb0ELb0ELb0ELb1ELb1ELb1ELb0ELb0EEENS1_21CollectiveEpilogueFwdINS6_IJSA_SC_SB_EEES9_NS_10bfloat16_tESG_Li256ELb0ELb1ELb0ELb1EEENS1_30DynamicPersistentTileSchedulerILi256ELi128ELb0ELb1ELb1EEEEEEEEEvNT_6ParamsE)
        /*008c*/ 	.word	0x00000028


	//----- nvinfo : EIATTR_REGCOUNT
	.align		4
.L_48:
        /*0090*/ 	.byte	0x04, 0x2f
        /*0092*/ 	.short	(.L_50 - .L_49)
	.align		4
.L_49:
        /*0094*/ 	.word	index@(_ZN7cutlass13device_kernelIN5flash11enable_sm90INS1_16FlashAttnFwdSm90INS1_25CollectiveMainloopFwdSm90ILi2EN4cute5tupleIJNS5_1CILi1EEES8_S8_EEENS6_IJNS7_ILi128EEESA_NS7_ILi256EEEEEELi256ENS_12float_e4m3_tEfNS_4arch4Sm90ELb0ELb0ELb1ELb1ELb0ELb1ELb0ELb1ELb1ELb1ELb0ELb0EEENS1_21CollectiveEpilogueFwdINS6_IJSA_SB_SA_EEES9_NS_10bfloat16_tESF_Li256ELb1ELb1ELb0ELb1EEENS1_36VarlenDynamicPersistentTileSchedulerILi128ELi128ELi256ELi128ELb0ELb1ELb1ELb0ELb1ELb1EEEEEEEEEvNT_6ParamsE)
        /*0098*/ 	.word	0x000000a8


	//----- nvinfo : EIATTR_FRAME_SIZE
	.align		4
.L_50:
        /*009c*/ 	.byte	0x04, 0x11
        /*009e*/ 	.short	(.L_52 - .L_51)
	.align		4
.L_51:
        /*00a0*/ 	.word	index@(_ZN7cutlass13device_kernelIN5flash11enable_sm90INS1_16FlashAttnFwdSm90INS1_25CollectiveMainloopFwdSm90ILi2EN4cute5tupleIJNS5_1CILi1EEES8_S8_EEENS6_IJNS7_ILi128EEESA_NS7_ILi256EEEEEELi256ENS_12float_e4m3_tEfNS_4arch4Sm90ELb0ELb0ELb1ELb1ELb0ELb1ELb0ELb1ELb1ELb1ELb0ELb0EEENS1_21CollectiveEpilogueFwdINS6_IJSA_SB_SA_EEES9_NS_10bfloat16_tESF_Li256ELb1ELb1ELb0ELb1EEENS1_36VarlenDynamicPersistentTileSchedulerILi128ELi128ELi256ELi128ELb0ELb1ELb1ELb0ELb1ELb1EEEEEEEEEvNT_6ParamsE)
        /*00a4*/ 	.word	0x00000070


	//----- nvinfo : EIATTR_REGCOUNT
	.align		4
.L_52:
        /*00a8*/ 	.byte	0x04, 0x2f
        /*00aa*/ 	.short	(.L_54 - .L_53)
	.align		4
.L_53:
        /*00ac*/ 	.word	index@(_ZN7cutlass13device_kernelIN5flash11enable_sm90INS1_16FlashAttnFwdSm90INS1_25CollectiveMainloopFwdSm90ILi2EN4cute5tupleIJNS5_1CILi1EEES8_S8_EEENS6_IJNS7_ILi128EEESA_NS7_ILi256EEEEEELi256ENS_12float_e4m3_tEfNS_4arch4Sm90ELb0ELb0ELb1ELb1ELb0ELb0ELb0ELb1ELb1ELb1ELb0ELb0EEENS1_21CollectiveEpilogueFwdINS6_IJSA_SB_SA_EEES9_NS_10bfloat16_tESF_Li256ELb1ELb1ELb0ELb1EEENS1_36VarlenDynamicPersistentTileSchedulerILi128ELi128ELi256ELi128ELb0ELb1ELb1ELb0ELb1ELb1EEEEEEEEEvNT_6ParamsE)
        /*00b0*/ 	.word	0x000000a8


	//----- nvinfo : EIATTR_FRAME_SIZE
	.align		4
.L_54:
        /*00b4*/ 	.byte	0x04, 0x11
        /*00b6*/ 	.short	(.L_56 - .L_55)
	.align		4
.L_55:
        /*00b8*/ 	.word	index@(_ZN7cutlass13device_kernelIN5flash11enable_sm90INS1_16FlashAttnFwdSm90INS1_25CollectiveMainloopFwdSm90ILi2EN4cute5tupleIJNS5_1CILi1EEES8_S8_EEENS6_IJNS7_ILi128EEESA_NS7_ILi256EEEEEELi256ENS_12float_e4m3_tEfNS_4arch4Sm90ELb0ELb0ELb1ELb1ELb0ELb0ELb0ELb1ELb1ELb1ELb0ELb0EEENS1_21CollectiveEpilogueFwdINS6_IJSA_SB_SA_EEES9_NS_10bfloat16_tESF_Li256ELb1ELb1ELb0ELb1EEENS1_36VarlenDynamicPersistentTileSchedulerILi128ELi128ELi256ELi128ELb0ELb1ELb1ELb0ELb1ELb1EEEEEEEEEvNT_6ParamsE)
        /*00bc*/ 	.word	0x00000038


	//----- nvinfo : EIATTR_REGCOUNT
	.align		4
.L_56:
        /*00c0*/ 	.byte	0x04, 0x2f
        /*00c2*/ 	.short	(.L_58 - .L_57)
	.align		4
.L_57:
        /*00c4*/ 	.word	index@(_ZN7cutlass13device_kernelIN5flash11enable_sm90INS1_16FlashAttnFwdSm90INS1_25CollectiveMainloopFwdSm90ILi2EN4cute5tupleIJNS5_1CILi1EEES8_S8_EEENS6_IJNS7_ILi128EEESA_NS7_ILi256EEEEEELi256ENS_12float_e4m3_tEfNS_4arch4Sm90ELb0ELb0ELb1ELb0ELb0ELb0ELb0ELb1ELb1ELb1ELb0ELb0EEENS1_21CollectiveEpilogueFwdINS6_IJSA_SB_SA_EEES9_NS_10bfloat16_tESF_Li256ELb0ELb1ELb0ELb1EEENS1_29StaticPersistentTileSchedulerILb0EEEEEEEEEvNT_6ParamsE)
        /*00c8*/ 	.word	0x000000a8


	//----- nvinfo : EIATTR_FRAME_SIZE
	.align		4
.L_58:
        /*00cc*/ 	.byte	0x04, 0x11
        /*00ce*/ 	.short	(.L_60 - .L_59)
	.align		4
.L_59:
        /*00d0*/ 	.word	index@(_ZN7cutlass13device_kernelIN5flash11enable_sm90INS1_16FlashAttnFwdSm90INS1_25CollectiveMainloopFwdSm90ILi2EN4cute5tupleIJNS5_1CILi1EEES8_S8_EEENS6_IJNS7_ILi128EEESA_NS7_ILi256EEEEEELi256ENS_12float_e4m3_tEfNS_4arch4Sm90ELb0ELb0ELb1ELb0ELb0ELb0ELb0ELb1ELb1ELb1ELb0ELb0EEENS1_21CollectiveEpilogueFwdINS6_IJSA_SB_SA_EEES9_NS_10bfloat16_tESF_Li256ELb0ELb1ELb0ELb1EEENS1_29StaticPersistentTileSchedulerILb0EEEEEEEEEvNT_6ParamsE)
        /*00d4*/ 	.word	0x00000028


	//----- nvinfo : EIATTR_MIN_STACK_SIZE
	.align		4
.L_60:
        /*00d8*/ 	.byte	0x04, 0x12
        /*00da*/ 	.short	(.L_62 - .L_61)
	.align		4
.L_61:
        /*00dc*/ 	.word	index@(_ZN7cutlass13device_kernelIN5flash11enable_sm90INS1_16FlashAttnFwdSm90INS1_25CollectiveMainloopFwdSm90ILi2EN4cute5tupleIJNS5_1CILi1EEES8_S8_EEENS6_IJNS7_ILi128EEESA_NS7_ILi256EEEEEELi256ENS_12float_e4m3_tEfNS_4arch4Sm90ELb0ELb0ELb1ELb0ELb0ELb0ELb0ELb1ELb1ELb1ELb0ELb0EEENS1_21CollectiveEpilogueFwdINS6_IJSA_SB_SA_EEES9_NS_10bfloat16_tESF_Li256ELb0ELb1ELb0ELb1EEENS1_29StaticPersistentTileSchedulerILb0EEEEEEEEEvNT_6ParamsE)
        /*00e0*/ 	.word	0x00000028


	//----- nvinfo : EIATTR_MIN_STACK_SIZE
	.align		4
.L_62:
        /*00e4*/ 	.byte	0x04, 0x12
        /*00e6*/ 	.short	(.L_64 - .L_63)
	.align		4
.L_63:
        /*00e8*/ 	.word	index@(_ZN7cutlass13device_kernelIN5flash11enable_sm90INS1_16FlashAttnFwdSm90INS1_25CollectiveMainloopFwdSm90ILi2EN4cute5tupleIJNS5_1CILi1EEES8_S8_EEENS6_IJNS7_ILi128EEESA_NS7_ILi256EEEEEELi256ENS_12float_e4m3_tEfNS_4arch4Sm90ELb0ELb0ELb1ELb1ELb0ELb0ELb0ELb1ELb1ELb1ELb0ELb0EEENS1_21CollectiveEpilogueFwdINS6_IJSA_SB_SA_EEES9_NS_10bfloat16_tESF_Li256ELb1ELb1ELb0ELb1EEENS1_36VarlenDynamicPersistentTileSchedulerILi128ELi128ELi256ELi128ELb0ELb1ELb1ELb0ELb1ELb1EEEEEEEEEvNT_6ParamsE)
        /*00ec*/ 	.word	0x00000038


	//----- nvinfo : EIATTR_MIN_STACK_SIZE
	.align		4
.L_64:
        /*00f0*/ 	.byte	0x04, 0x12
        /*00f2*/ 	.short	(.L_66 - .L_65)
	.align		4
.L_65:
        /*00f4*/ 	.word	index@(_ZN7cutlass13device_kernelIN5flash11enable_sm90INS1_16FlashAttnFwdSm90INS1_25CollectiveMainloopFwdSm90ILi2EN4cute5tupleIJNS5_1CILi1EEES8_S8_EEENS6_IJNS7_ILi128EEESA_NS7_ILi256EEEEEELi256ENS_12float_e4m3_tEfNS_4arch4Sm90ELb0ELb0ELb1ELb1ELb0ELb1ELb0ELb1ELb1ELb1ELb0ELb0EEENS1_21CollectiveEpilogueFwdINS6_IJSA_SB_SA_EEES9_NS_10bfloat16_tESF_Li256ELb1ELb1ELb0ELb1EEENS1_36VarlenDynamicPersistentTileSchedulerILi128ELi128ELi256ELi128ELb0ELb1ELb1ELb0ELb1ELb1EEEEEEEEEvNT_6ParamsE)
        /*00f8*/ 	.word	0x00000070


	//----- nvinfo : EIATTR_MIN_STACK_SIZE
	.align		4
.L_66:
        /*00fc*/ 	.byte	0x04, 0x12
        /*00fe*/ 	.short	(.L_68 - .L_67)
	.align		4
.L_67:
        /*0100*/ 	.word	index@(_ZN7cutlass13device_kernelIN5flash11enable_sm90INS1_16FlashAttnFwdSm90INS1_25CollectiveMainloopFwdSm90ILi2EN4cute5tupleIJNS5_1CILi1EEES8_S8_EEENS6_IJNS7_ILi128EEENS7_ILi64EEENS7_ILi256EEEEEELi256ENS_12float_e4m3_tEfNS_4arch4Sm90ELb0ELb1ELb1ELb0ELb0ELb0ELb0ELb1ELb1ELb1ELb0ELb0EEENS1_21CollectiveEpilogueFwdINS6_IJSA_SC_SB_EEES9_NS_10bfloat16_tESG_Li256ELb0ELb1ELb0ELb1EEENS1_30DynamicPersistentTileSchedulerILi256ELi128ELb0ELb1ELb1EEEEEEEEEvNT_6ParamsE)
        /*0104*/ 	.word	0x00000028


	//----- nvinfo : EIATTR_MIN_STACK_SIZE
	.align		4
.L_68:
        /*0108*/ 	.byte	0x04, 0x12
        /*010a*/ 	.short	(.L_70 - .L_69)
	.align		4
.L_69:
        /*010c*/ 	.word	index@(_ZN7cutlass13device_kernelIN5flash11enable_sm90INS1_16FlashAttnFwdSm90INS1_25CollectiveMainloopFwdSm90ILi2EN4cute5tupleIJNS5_1CILi1EEES8_S8_EEENS6_IJNS7_ILi128EEENS7_ILi64EEENS7_ILi256EEEEEELi256ENS_12float_e4m3_tEfNS_4arch4Sm90ELb0ELb1ELb1ELb1ELb0ELb0ELb0ELb1ELb1ELb1ELb0ELb0EEENS1_21CollectiveEpilogueFwdINS6_IJSA_SC_SB_EEES9_NS_10bfloat16_tESG_Li256ELb1ELb1ELb0ELb1EEENS1_36VarlenDynamicPersistentTileSchedulerILi128ELi64ELi256ELi128ELb0ELb1ELb1ELb1ELb0ELb1EEEEEEEEEvNT_6ParamsE)
        /*0110*/ 	.word	0x00000030


	//----- nvinfo : EIATTR_MIN_STACK_SIZE
	.align		4
.L_70:
        /*0114*/ 	.byte	0x04, 0x12
        /*0116*/ 	.short	(.L_72 - .L_71)
	.align		4
.L_71:
        /*0118*/ 	.word	index@(_ZN7cutlass13device_kernelIN5flash11enable_sm90INS1_16FlashAttnFwdSm90INS1_25CollectiveMainloopFwdSm90ILi2EN4cute5tupleIJNS5_1CILi1EEES8_S8_EEENS6_IJNS7_ILi128EEENS7_ILi64EEENS7_ILi256EEEEEELi256ENS_12float_e4m3_tEfNS_4arch4Sm90ELb0ELb1ELb1ELb1ELb0ELb1ELb0ELb1ELb1ELb1ELb0ELb0EEENS1_21CollectiveEpilogueFwdINS6_IJSA_SC_SB_EEES9_NS_10bfloat16_tESG_Li256ELb1ELb1ELb0ELb1EEENS1_36VarlenDynamicPersistentTileSchedulerILi128ELi64ELi256ELi128ELb0ELb1ELb1ELb1ELb0ELb1EEEEEEEEEvNT_6ParamsE)
        /*011c*/ 	.word	0x00000060


	//----- nvinfo : EIATTR_MIN_STACK_SIZE
	.align		4
.L_72:
        /*0120*/ 	.byte	0x04, 0x12
        /*0122*/ 	.short	(.L_74 - .L_73)
	.align		4
.L_73:
        /*0124*/ 	.word	index@(_ZN7cutlass13device_kernelIN5flash11enable_sm90INS1_16FlashAttnFwdSm90INS1_25CollectiveMainloopFwdSm90ILi2EN4cute5tupleIJNS5_1CILi1EEES8_S8_EEENS6_IJNS7_ILi128EEESA_NS7_ILi256EEEEEELi256ENS_12float_e4m3_tEfNS_4arch4Sm90ELb1ELb0ELb1ELb0ELb0ELb0ELb0ELb1ELb1ELb1ELb0ELb0EEENS1_21CollectiveEpilogueFwdINS6_IJSA_SB_SA_EEES9_NS_10bfloat16_tESF_Li256ELb0ELb1ELb0ELb1EEENS1_30DynamicPersistentTileSchedulerILi256ELi128ELb0ELb1ELb1EEEEEEEEEvNT_6ParamsE)
        /*0128*/ 	.word	0x00000030


	//----- nvinfo : EIATTR_MIN_STACK_SIZE
	.align		4
.L_74:
        /*012c*/ 	.byte	0x04, 0x12
        /*012e*/ 	.short	(.L_76 - .L_75)
	.align		4
.L_75:
        /*0130*/ 	.word	index@(_ZN7cutlass13device_kernelIN5flash11enable_sm90INS1_16FlashAttnFwdSm90INS1_25CollectiveMainloopFwdSm90ILi2EN4cute5tupleIJNS5_1CILi1EEES8_S8_EEENS6_IJNS7_ILi128EEESA_NS7_ILi256EEEEEELi256ENS_12float_e4m3_tEfNS_4arch4Sm90ELb1ELb0ELb1ELb1ELb0ELb0ELb0ELb1ELb1ELb1ELb0ELb0EEENS1_21CollectiveEpilogueFwdINS6_IJSA_SB_SA_EEES9_NS_10bfloat16_tESF_Li256ELb1ELb1ELb0ELb1EEENS1_36VarlenDynamicPersistentTileSchedulerILi128ELi128ELi256ELi128ELb0ELb1ELb1ELb1ELb1ELb1EEEEEEEEEvNT_6ParamsE)
        /*0134*/ 	.word	0x00000040


	//----- nvinfo : EIATTR_MIN_STACK_SIZE
	.align		4
.L_76:
        /*0138*/ 	.byte	0x04, 0x12
        /*013a*/ 	.short	(.L_78 - .L_77)
	.align		4
.L_77:
        /*013c*/ 	.word	index@(_ZN7cutlass13device_kernelIN5flash11enable_sm90INS1_16FlashAttnFwdSm90INS1_25CollectiveMainloopFwdSm90ILi2EN4cute5tupleIJNS5_1CILi1EEES8_S8_EEENS6_IJNS7_ILi128EEESA_NS7_ILi256EEEEEELi256ENS_12float_e4m3_tEfNS_4arch4Sm90ELb1ELb0ELb1ELb1ELb0ELb1ELb0ELb1ELb1ELb1ELb0ELb0EEENS1_21CollectiveEpilogueFwdINS6_IJSA_SB_SA_EEES9_NS_10bfloat16_tESF_Li256ELb1ELb1ELb0ELb1EEENS1_36VarlenDynamicPersistentTileSchedulerILi128ELi128ELi256ELi128ELb0ELb1ELb1ELb1ELb1ELb1EEEEEEEEEvNT_6ParamsE)
        /*0140*/ 	.word	0x00000068
.L_78:


//--------------------- .nv.compat                --------------------------
	.section	.nv.compat,"",@"SHT_CUDA_COMPAT_INFO"
	.align	4
        /*0000*/ 	.byte	0x02, 0x09, 0x01, 0x00, 0x02, 0x02, 0x04, 0x00, 0x02, 0x05, 0x05, 0x00, 0x03, 0x07, 0x01, 0x01
        /*0010*/ 	.byte	0x02, 0x03, 0x01, 0x00, 0x02, 0x06, 0x01, 0x00, 0x04, 0x0b, 0x08, 0x00, 0x00, 0x00, 0x00, 0x00
        /*0020*/ 	.byte	0x00, 0x00, 0x00, 0x00


//--------------------- .nv.info._ZN7cutlass13device_kernelIN5flash11enable_sm90INS1_16FlashAttnFwdSm90INS1_25CollectiveMainloopFwdSm90ILi2EN4cute5tupleIJNS5_1CILi1EEES8_S8_EEENS6_IJNS7_ILi128EEESA_NS7_ILi256EEEEEELi256ENS_12float_e4m3_tEfNS_4arch4Sm90ELb0ELb0ELb1ELb0ELb0ELb0ELb0ELb1ELb1ELb1ELb0ELb0EEENS1_21CollectiveEpilogueFwdINS6_IJSA_SB_SA_EEES9_NS_10bfloat16_tESF_Li256ELb0ELb1ELb0ELb1EEENS1_29StaticPersistentTileSchedulerILb0EEEEEEEEEvNT_6ParamsE --------------------------
	.section	.nv.info._ZN7cutlass13device_kernelIN5flash11enable_sm90INS1_16FlashAttnFwdSm90INS1_25CollectiveMainloopFwdSm90ILi2EN4cute5tupleIJNS5_1CILi1EEES8_S8_EEENS6_IJNS7_ILi128EEESA_NS7_ILi256EEEEEELi256ENS_12float_e4m3_tEfNS_4arch4Sm90ELb0ELb0ELb1ELb0ELb0ELb0ELb0ELb1ELb1ELb1ELb0ELb0EEENS1_21CollectiveEpilogueFwdINS6_IJSA_SB_SA_EEES9_NS_10bfloat16_tESF_Li256ELb0ELb1ELb0ELb1EEENS1_29StaticPersistentTileSchedulerILb0EEEEEEEEEvNT_6ParamsE,"",@"SHT_CUDA_INFO"
	.sectionflags	@""
	.align	4


	//----- nvinfo : EIATTR_CUDA_API_VERSION
	.align		4
        /*0000*/ 	.byte	0x04, 0x37
        /*0002*/ 	.short	(.L_80 - .L_79)
.L_79:
        /*0004*/ 	.word	0x00000082


	//----- nvinfo : EIATTR_KPARAM_INFO
	.align		4
.L_80:
        /*0008*/ 	.byte	0x04, 0x17
        /*000a*/ 	.short	(.L_82 - .L_81)
.L_81:
        /*000c*/ 	.word	0x00000000
        /*0010*/ 	.short	0x0000
        /*0012*/ 	.short	0x0070
        /*0014*/ 	.byte	0x00, 0xf0, 0x01, 0x28


	//----- nvinfo : EIATTR_SPARSE_MMA_MASK
	.align		4
.L_82:
        /*0018*/ 	.byte	0x03, 0x50
        /*001a*/ 	.short	0x0000


	//----- nvinfo : EIATTR_MAXREG_COUNT
	.align		4
        /*001c*/ 	.byte	0x03, 0x1b
        /*001e*/ 	.short	0x00a8


	//----- nvinfo : EIATTR_NUM_BARRIERS
	.align		4
        /*0020*/ 	.byte	0x02, 0x4c
        /*0022*/ 	.byte	0x10
	.zero		1


	//----- nvinfo : EIATTR_EXTERNS
	.align		4
        /*0024*/ 	.byte	0x04, 0x0f
        /*0026*/ 	.short	(.L_84 - .L_83)


	//   ....[0]....
	.align		4
.L_83:
        /*0028*/ 	.word	index@(__assertfail)


	//----- nvinfo : EIATTR_ANNOTATIONS
	.align		4
.L_84:
        /*002c*/ 	.byte	0x04, 0x55
        /*002e*/ 	.short	(.L_86 - .L_85)


	//   ....[0]....
.L_85:
        /*0030*/ 	.word	0x00000001
        /*0034*/ 	.byte	0x10, 0xac, 0x00, 0x00, 0x01, 0x00, 0x00, 0x00, 0x30, 0xac, 0x00, 0x00, 0x01, 0x00, 0x00, 0x00
        /* <DEDUP_REMOVED lines=23> */
        /*01b4*/ 	.byte	0x10, 0xe9, 0x00, 0x00


	//----- nvinfo : EIATTR_MERCURY_ISA_VERSION
	.align		4
.L_86:
        /*01b8*/ 	.byte	0x03, 0x5f
        /*01ba*/ 	.short	0x0101


	//----- nvinfo : EIATTR_INT_WARP_WIDE_INSTR_OFFSETS
	.align		4
        /*01bc*/ 	.byte	0x04, 0x31
        /*01be*/ 	.short	(.L_88 - .L_87)


	//   ....[0]....
.L_87:
        /*01c0*/ 	.word	0x00000130


	//   ....[1]....
        /*01c4*/ 	.word	0x00000170


	//   ....[2]....
        /*01c8*/ 	.word	0x000001e0


	//----- nvinfo : EIATTR_COOP_GROUP_MASK_REGIDS
	.align		4
.L_88:
        /*01cc*/ 	.byte	0x04, 0x29
        /*01ce*/ 	.short	(.L_90 - .L_89)


	//   ....[0]....
.L_89:
        /*01d0*/ 	.word	0xffffffff


	//   ....[1]....
        /*01d4*/ 	.word	0xffffffff


	//   ....[2]....
        /*01d8*/ 	.word	0xffffffff


	//   ....[3]....
        /*01dc*/ 	.word	0xffffffff


	//   ....[4]....
        /*01e0*/ 	.word	0xffffffff


	//   ....[5]....
        /*01e4*/ 	.word	0xffffffff


	//   ....[6]....
        /*01e8*/ 	.word	0xffffffff


	//   ....[7]....
        /*01ec*/ 	.word	0xffffffff


	//   ....[8]....
        /*01f0*/ 	.word	0xffffffff


	//   ....[9]....
        /*01f4*/ 	.word	0xffffffff


	//   ....[10]....
        /*01f8*/ 	.word	0xffffffff


	//   ....[11]....
        /*01fc*/ 	.word	0xffffffff


	//   ....[12]....
        /*0200*/ 	.word	0xffffffff


	//   ....[13]....
        /*0204*/ 	.word	0xffffffff


	//   ....[14]....
        /*0208*/ 	.word	0xffffffff


	//   ....[15]....
        /*020c*/ 	.word	0xffffffff


	//   ....[16]....
        /*0210*/ 	.word	0xffffffff


	//   ....[17]....
        /*0214*/ 	.word	0xffffffff


	//   ....[18]....
        /*0218*/ 	.word	0xffffffff


	//   ....[19]....
        /*021c*/ 	.word	0xffffffff


	//   ....[20]....
        /*0220*/ 	.word	0xffffffff


	//   ....[21]....
        /*0224*/ 	.word	0xffffffff


	//   ....[22]....
        /*0228*/ 	.word	0xffffffff


	//   ....[23]....
        /*022c*/ 	.word	0xffffffff


	//   ....[24]....
        /*0230*/ 	.word	0xffffffff


	//   ....[25]....
        /*0234*/ 	.word	0xffffffff


	//   ....[26]....
        /*0238*/ 	.word	0xffffffff


	//   ....[27]....
        /*023c*/ 	.word	0xffffffff


	//   ....[28]....
        /*0240*/ 	.word	0xffffffff


	//   ....[29]....
        /*0244*/ 	.word	0xffffffff


	//   ....[30]....
        /*0248*/ 	.word	0xffffffff


	//   ....[31]....
        /*024c*/ 	.word	0xffffffff


	//   ....[32]....
        /*0250*/ 	.word	0xffffffff


	//   ....[33]....
        /*0254*/ 	.word	0xffffffff


	//   ....[34]....
        /*0258*/ 	.word	0xffffffff


	//   ....[35]....
        /*025c*/ 	.word	0xffffffff


	//   ....[36]....
        /*0260*/ 	.word	0xffffffff


	//   ....[37]....
        /*0264*/ 	.word	0xffffffff


	//   ....[38]....
        /*0268*/ 	.word	0xffffffff


	//   ....[39]....
        /*026c*/ 	.word	0xffffffff


	//   ....[40]....
        /*0270*/ 	.word	0xffffffff


	//   ....[41]....
        /*0274*/ 	.word	0xffffffff


	//   ....[42]....
        /*0278*/ 	.word	0xffffffff


	//   ....[43]....
        /*027c*/ 	.word	0xffffffff


	//   ....[44]....
        /*0280*/ 	.word	0xffffffff


	//   ....[45]....
        /*0284*/ 	.word	0xffffffff


	//   ....[46]....
        /*0288*/ 	.word	0xffffffff


	//   ....[47]....
        /*028c*/ 	.word	0xffffffff


	//   ....[48]....
        /*0290*/ 	.word	0xffffffff


	//   ....[49]....
        /*0294*/ 	.word	0xffffffff


	//   ....[50]....
        /*0298*/ 	.word	0xffffffff


	//   ....[51]....
        /*029c*/ 	.word	0xffffffff


	//   ....[52]....
        /*02a0*/ 	.word	0xffffffff


	//   ....[53]....
        /*02a4*/ 	.word	0xffffffff


	//   ....[54]....
        /*02a8*/ 	.word	0xffffffff


	//   ....[55]....
        /*02ac*/ 	.word	0xffffffff


	//   ....[56]....
        /*02b0*/ 	.word	0xffffffff


	//   ....[57]....
        /*02b4*/ 	.word	0xffffffff


	//   ....[58]....
        /*02b8*/ 	.word	0xffffffff


	//   ....[59]....
        /*02bc*/ 	.word	0xffffffff


	//   ....[60]....
        /*02c0*/ 	.word	0xffffffff


	//   ....[61]....
        /*02c4*/ 	.word	0xffffffff


	//   ....[62]....
        /*02c8*/ 	.word	0xffffffff


	//   ....[63]....
        /*02cc*/ 	.word	0xffffffff


	//   ....[64]....
        /*02d0*/ 	.word	0xffffffff


	//   ....[65]....
        /*02d4*/ 	.word	0xffffffff


	//   ....[66]....
        /*02d8*/ 	.word	0xffffffff


	//   ....[67]....
        /*02dc*/ 	.word	0xffffffff


	//   ....[68]....
        /*02e0*/ 	.word	0xffffffff


	//   ....[69]....
        /*02e4*/ 	.word	0xffffffff


	//   ....[70]....
        /*02e8*/ 	.word	0xffffffff


	//   ....[71]....
        /*02ec*/ 	.word	0xffffffff


	//   ....[72]....
        /*02f0*/ 	.word	0xffffffff


	//   ....[73]....
        /*02f4*/ 	.word	0xffffffff


	//   ....[74]....
        /*02f8*/ 	.word	0xffffffff


	//   ....[75]....
        /*02fc*/ 	.word	0xffffffff


	//   ....[76]....
        /*0300*/ 	.word	0xffffffff


	//   ....[77]....
        /*0304*/ 	.word	0xffffffff


	//   ....[78]....
        /*0308*/ 	.word	0xffffffff


	//   ....[79]....
        /*030c*/ 	.word	0xffffffff


	//   ....[80]....
        /*0310*/ 	.word	0xffffffff


	//   ....[81]....
        /*0314*/ 	.word	0xffffffff


	//   ....[82]....
        /*0318*/ 	.word	0xffffffff


	//   ....[83]....
        /*031c*/ 	.word	0xffffffff


	//   ....[84]....
        /*0320*/ 	.word	0xffffffff


	//   ....[85]....
        /*0324*/ 	.word	0xffffffff


	//   ....[86]....
        /*0328*/ 	.word	0xffffffff


	//   ....[87]....
        /*032c*/ 	.word	0xffffffff


	//   ....[88]....
        /*0330*/ 	.word	0xffffffff


	//   ....[89]....
        /*0334*/ 	.word	0xffffffff


	//   ....[90]....
        /*0338*/ 	.word	0xffffffff


	//   ....[91]....
        /*033c*/ 	.word	0xffffffff


	//   ....[92]....
        /*0340*/ 	.word	0xffffffff


	//   ....[93]....
        /*0344*/ 	.word	0xffffffff


	//   ....[94]....
        /*0348*/ 	.word	0xffffffff


	//   ....[95]....
        /*034c*/ 	.word	0xffffffff


	//   ....[96]....
        /*0350*/ 	.word	0xffffffff


	//   ....[97]....
        /*0354*/ 	.word	0xffffffff


	//   ....[98]....
        /*0358*/ 	.word	0xffffffff


	//   ....[99]....
        /*035c*/ 	.word	0xffffffff


	//   ....[100]....
        /*0360*/ 	.word	0xffffffff


	//   ....[101]....
        /*0364*/ 	.word	0xffffffff


	//   ....[102]....
        /*0368*/ 	.word	0xffffffff


	//   ....[103]....
        /*036c*/ 	.word	0xffffffff


	//   ....[104]....
        /*0370*/ 	.word	0xffffffff


	//   ....[105]....
        /*0374*/ 	.word	0xffffffff


	//   ....[106]....
        /*0378*/ 	.word	0xffffffff


	//   ....[107]....
        /*037c*/ 	.word	0xffffffff


	//   ....[108]....
        /*0380*/ 	.word	0xffffffff


	//   ....[109]....
        /*0384*/ 	.word	0xffffffff


	//   ....[110]....
        /*0388*/ 	.word	0xffffffff


	//   ....[111]....
        /*038c*/ 	.word	0xffffffff


	//   ....[112]....
        /*0390*/ 	.word	0xffffffff


	//   ....[113]....
        /*0394*/ 	.word	0xffffffff


	//   ....[114]....
        /*0398*/ 	.word	0x0500000f


	//   ....[115]....
        /*039c*/ 	.word	0x0500000f


	//   ....[116]....
        /*03a0*/ 	.word	0x0500000f


	//   ....[117]....
        /*03a4*/ 	.word	0x0500000f


	//   ....[118]....
        /*03a8*/ 	.word	0x0500000f


	//   ....[119]....
        /*03ac*/ 	.word	0x0500000f


	//   ....[120]....
        /*03b0*/ 	.word	0x0500000f


	//   ....[121]....
        /*03b4*/ 	.word	0x0500000f


	//   ....[122]....
        /*03b8*/ 	.word	0x0500000f


	//   ....[123]....
        /*03bc*/ 	.word	0x0500000f


	//   ....[124]....
        /*03c0*/ 	.word	0x0500000f


	//   ....[125]....
        /*03c4*/ 	.word	0x0500000f


	//   ....[126]....
        /*03c8*/ 	.word	0x0500000f


	//   ....[127]....
        /*03cc*/ 	.word	0x0500000f


	//   ....[128]....
        /*03d0*/ 	.word	0x0500000f


	//   ....[129]....
        /*03d4*/ 	.word	0x0500000f


	//   ....[130]....
        /*03d8*/ 	.word	0x0500000f


	//----- nvinfo : EIATTR_COOP_GROUP_INSTR_OFFSETS
	.align		4
.L_90:
        /*03dc*/ 	.byte	0x04, 0x28
        /*03de*/ 	.short	(.L_92 - .L_91)


	//   ....[0]....
.L_91:
        /*03e0*/ 	.word	0x00000070


	//   ....[1]....
        /*03e4*/ 	.word	0x00000140


	//   ....[2]....
        /*03e8*/ 	.word	0x00000190


	//   ....[3]....
        /*03ec*/ 	.word	0x000003c0


	//   ....[4]....
        /*03f0*/ 	.word	0x00000520


	//   ....[5]....
        /*03f4*/ 	.word	0x00000640


	//   ....[6]....
        /*03f8*/ 	.word	0x000007a0


	//   ....[7]....
        /*03fc*/ 	.word	0x00000de0


	//   ....[8]....
        /*0400*/ 	.word	0x00002dd0


	//   ....[9]....
        /*0404*/ 	.word	0x00002e40


	//   ....[10]....
        /*0408*/ 	.word	0x00003410


	//   ....[11]....
        /*040c*/ 	.word	0x000034b0


	//   ....[12]....
        /*0410*/ 	.word	0x000059a0


	//   ....[13]....
        /*0414*/ 	.word	0x000059c0


	//   ....[14]....
        /*0418*/ 	.word	0x000059f0


	//   ....[15]....
        /*041c*/ 	.word	0x00005a00


	//   ....[16]....
        /*0420*/ 	.word	0x00007670


	//   ....[17]....
        /*0424*/ 	.word	0x00007680


	//   ....[18]....
        /*0428*/ 	.word	0x000076b0


	//   ....[19]....
        /*042c*/ 	.word	0x000076c0


	//   ....[20]....
        /*0430*/ 	.word	0x00008e10


	//   ....[21]....
        /*0434*/ 	.word	0x00008e40


	//   ....[22]....
        /*0438*/ 	.word	0x00008f70


	//   ....[23]....
        /*043c*/ 	.word	0x00008fd0


	//   ....[24]....
        /*0440*/ 	.word	0x00008ff0


	//   ....[25]....
        /*0444*/ 	.word	0x00009020


	//   ....[26]....
        /*0448*/ 	.word	0x00009060


	//   ....[27]....
        /*044c*/ 	.word	0x00009090


	//   ....[28]....
        /*0450*/ 	.word	0x000091e0


	//   ....[29]....
        /*0454*/ 	.word	0x00009220


	//   ....[30]....
        /*0458*/ 	.word	0x00009250


	//   ....[31]....
        /*045c*/ 	.word	0x00009290


	//   ....[32]....
        /*0460*/ 	.word	0x000092c0


	//   ....[33]....
        /*0464*/ 	.word	0x000092f0


	//   ....[34]....
        /*0468*/ 	.word	0x00009320


	//   ....[35]....
        /*046c*/ 	.word	0x00009350


	//   ....[36]....
        /*0470*/ 	.word	0x00009360


	//   ....[37]....
        /*0474*/ 	.word	0x00009370


	//   ....[38]....
        /*0478*/ 	.word	0x00009380


	//   ....[39]....
        /*047c*/ 	.word	0x00009390


	//   ....[40]....
        /*0480*/ 	.word	0x000093a0


	//   ....[41]....
        /*0484*/ 	.word	0x000093b0


	//   ....[42]....
        /*0488*/ 	.word	0x000093c0


	//   ....[43]....
        /*048c*/ 	.word	0x000093d0


	//   ....[44]....
        /*0490*/ 	.word	0x000093e0


	//   ....[45]....
        /*0494*/ 	.word	0x000093f0


	//   ....[46]....
        /*0498*/ 	.word	0x00009400


	//   ....[47]....
        /*049c*/ 	.word	0x00009410


	//   ....[48]....
        /*04a0*/ 	.word	0x00009420


	//   ....[49]....
        /*04a4*/ 	.word	0x00009430


	//   ....[50]....
        /*04a8*/ 	.word	0x00009440


	//   ....[51]....
        /*04ac*/ 	.word	0x00009450


	//   ....[52]....
        /*04b0*/ 	.word	0x00009460


	//   ....[53]....
        /*04b4*/ 	.word	0x00009470


	//   ....[54]....
        /*04b8*/ 	.word	0x00009480


	//   ....[55]....
        /*04bc*/ 	.word	0x00009490


	//   ....[56]....
        /*04c0*/ 	.word	0x000094a0


	//   ....[57]....
        /*04c4*/ 	.word	0x000094b0


	//   ....[58]....
        /*04c8*/ 	.word	0x000094c0


	//   ....[59]....
        /*04cc*/ 	.word	0x000094d0


	//   ....[60]....
        /*04d0*/ 	.word	0x000094e0


	//   ....[61]....
        /*04d4*/ 	.word	0x000094f0


	//   ....[62]....
        /*04d8*/ 	.word	0x00009510


	//   ....[63]....
        /*04dc*/ 	.word	0x00009530


	//   ....[64]....
        /*04e0*/ 	.word	0x00009540


	//   ....[65]....
        /*04e4*/ 	.word	0x00009550


	//   ....[66]....
        /*04e8*/ 	.word	0x00009560


	//   ....[67]....
        /*04ec*/ 	.word	0x00009570


	//   ....[68]....
        /*04f0*/ 	.word	0x00009580


	//   ....[69]....
        /*04f4*/ 	.word	0x00009590


	//   ....[70]....
        /*04f8*/ 	.word	0x000095a0


	//   ....[71]....
        /*04fc*/ 	.word	0x000095b0


	//   ....[72]....
        /*0500*/ 	.word	0x000095c0


	//   ....[73]....
        /*0504*/ 	.word	0x000095d0


	//   ....[74]....
        /*0508*/ 	.word	0x000095e0


	//   ....[75]....
        /*050c*/ 	.word	0x000095f0


	//   ....[76]....
        /*0510*/ 	.word	0x00009600


	//   ....[77]....
        /*0514*/ 	.word	0x00009610


	//   ....[78]....
        /*0518*/ 	.word	0x00009620


	//   ....[79]....
        /*051c*/ 	.word	0x00009630


	//   ....[80]....
        /*0520*/ 	.word	0x00009640


	//   ....[81]....
        /*0524*/ 	.word	0x00009650


	//   ....[82]....
        /*0528*/ 	.word	0x00009660


	//   ....[83]....
        /*052c*/ 	.word	0x00009670


	//   ....[84]....
        /*0530*/ 	.word	0x0000a060


	//   ....[85]....
        /*0534*/ 	.word	0x0000a070


	//   ....[86]....
        /*0538*/ 	.word	0x0000a090


	//   ....[87]....
        /*053c*/ 	.word	0x0000a0a0


	//   ....[88]....
        /*0540*/ 	.word	0x0000a5c0


	//   ....[89]....
        /*0544*/ 	.word	0x0000a600


	//   ....[90]....
        /*0548*/ 	.word	0x0000a770


	//   ....[91]....
        /*054c*/ 	.word	0x0000a790


	//   ....[92]....
        /*0550*/ 	.word	0x0000a8c0


	//   ....[93]....
        /*0554*/ 	.word	0x0000a8e0


	//   ....[94]....
        /*0558*/ 	.word	0x0000aa20


	//   ....[95]....
        /*055c*/ 	.word	0x0000aa60


	//   ....[96]....
        /*0560*/ 	.word	0x0000b750


	//   ....[97]....
        /*0564*/ 	.word	0x0000c340


	//   ....[98]....
        /*0568*/ 	.word	0x0000c370


	//   ....[99]....
        /*056c*/ 	.word	0x0000c3a0


	//   ....[100]....
        /*0570*/ 	.word	0x0000c3d0


	//   ....[101]....
        /*0574*/ 	.word	0x0000c4c0


	//   ....[102]....
        /*0578*/ 	.word	0x0000c4d0


	//   ....[103]....
        /*057c*/ 	.word	0x0000c550


	//   ....[104]....
        /*0580*/ 	.word	0x0000c560


	//   ....[105]....
        /*0584*/ 	.word	0x0000c5e0


	//   ....[106]....
        /*0588*/ 	.word	0x0000c5f0


	//   ....[107]....
        /*058c*/ 	.word	0x0000c670


	//   ....[108]....
        /*0590*/ 	.word	0x0000c680


	//   ....[109]....
        /*0594*/ 	.word	0x0000c700


	//   ....[110]....
        /*0598*/ 	.word	0x0000c710


	//   ....[111]....
        /*059c*/ 	.word	0x0000c720


	//   ....[112]....
        /*05a0*/ 	.word	0x0000c730


	//   ....[113]....
        /*05a4*/ 	.word	0x0000e740


	//   ....[114]....
        /*05a8*/ 	.word	0x0000ec60


	//   ....[115]....
        /*05ac*/ 	.word	0x0000ee10


	//   ....[116]....
        /*05b0*/ 	.word	0x0000ee70


	//   ....[117]....
        /*05b4*/ 	.word	0x0000ef00


	//   ....[118]....
        /*05b8*/ 	.word	0x0000f000


	//   ....[119]....
        /*05bc*/ 	.word	0x0000f060


	//   ....[120]....
        /*05c0*/ 	.word	0x0000f160


	//   ....[121]....
        /*05c4*/ 	.word	0x0000f1c0


	//   ....[122]....
        /*05c8*/ 	.word	0x0000f2b0


	//   ....[123]....
        /*05cc*/ 	.word	0x0000f310


	//   ....[124]....
        /*05d0*/ 	.word	0x0000f400


	//   ....[125]....
        /*05d4*/ 	.word	0x0000f460


	//   ....[126]....
        /*05d8*/ 	.word	0x0000f550


	//   ....[127]....
        /*05dc*/ 	.word	0x0000f5b0


	//   ....[128]....
        /*05e0*/ 	.word	0x0000f690


	//   ....[129]....
        /*05e4*/ 	.word	0x0000f6f0


	//   ....[130]....
        /*05e8*/ 	.word	0x0000f7c0


	//----- nvinfo : EIATTR_REG_RECONFIG
	.align		4
.L_92:
        /*05ec*/ 	.byte	0x01, 0x54
	.zero		2


	//----- nvinfo : EIATTR_SYSCALL_OFFSETS
	.align		4
        /*05f0*/ 	.byte	0x04, 0x46
        /*05f2*/ 	.short	(.L_94 - .L_93)


	//   ....[0]....
.L_93:
        /*05f4*/ 	.word	0x00001140


	//   ....[1]....
        /*05f8*/ 	.word	0x0000b200


	//   ....[2]....
        /*05fc*/ 	.word	0x0000b340


	//   ....[3]....
        /*0600*/ 	.word	0x0000b480


	//   ....[4]....
        /*0604*/ 	.word	0x0000b5a0


	//   ....[5]....
        /*0608*/ 	.word	0x0000bf60


	//----- nvinfo : EIATTR_MBARRIER_INSTR_OFFSETS
	.align		4
.L_94:
        /*060c*/ 	.byte	0x04, 0x39
        /*060e*/ 	.short	(.L_96 - .L_95)


	//   ....[0]....
.L_95:
        /*0610*/ 	.word	0x00000270
        /*0614*/ 	.word	0x000000ff
        /*0618*/ 	.word	0x00038800
        /*061c*/ 	.short	0x0100
        /*061e*/ 	.byte	0x08
	.zero		1


	//   ....[1]....
        /*0620*/ 	.word	0x00000280
        /*0624*/ 	.word	0x000000ff
        /*0628*/ 	.word	0x00038820
        /*062c*/ 	.short	0x0100
        /*062e*/ 	.byte	0x08
	.zero		1


	//   ....[2]....
        /*0630*/ 	.word	0x00000370
        /*0634*/ 	.word	0x000000ff
        /*0638*/ 	.word	0x00038830
        /*063c*/ 	.short	0x0100
        /*063e*/ 	.byte	0x08
	.zero		1


	//   ....[3]....
        /*0640*/ 	.word	0x00000380
        /*0644*/ 	.word	0x000000ff
        /*0648*/ 	.word	0x00038840
        /*064c*/ 	.short	0x0100
        /*064e*/ 	.byte	0x08
	.zero		1


	//   ....[4]....
        /*0650*/ 	.word	0x00000390
        /*0654*/ 	.word	0x000000ff
        /*0658*/ 	.word	0x00038838
        /*065c*/ 	.short	0x0100
        /*065e*/ 	.byte	0x08
	.zero		1


	//   ....[5]....
        /*0660*/ 	.word	0x000003a0
        /*0664*/ 	.word	0x000000ff
        /*0668*/ 	.word	0x00038848
        /*066c*/ 	.short	0x0100
        /*066e*/ 	.byte	0x08
	.zero		1


	//   ....[6]....
        /*0670*/ 	.word	0x000004d0
        /*0674*/ 	.word	0x000000ff
        /*0678*/ 	.word	0x00038850
        /*067c*/ 	.short	0x0100
        /*067e*/ 	.byte	0x08
	.zero		1


	//   ....[7]....
        /*0680*/ 	.word	0x000004e0
        /*0684*/ 	.word	0x000000ff
        /*0688*/ 	.word	0x00038860
        /*068c*/ 	.short	0x0100
        /*068e*/ 	.byte	0x08
	.zero		1


	//   ....[8]....
        /*0690*/ 	.word	0x000004f0
        /*0694*/ 	.word	0x000000ff
        /*0698*/ 	.word	0x00038858
        /*069c*/ 	.short	0x0100
        /*069e*/ 	.byte	0x08
	.zero		1


	//   ....[9]....
        /*06a0*/ 	.word	0x00000500
        /*06a4*/ 	.word	0x000000ff
        /*06a8*/ 	.word	0x00038868
        /*06ac*/ 	.short	0x0100
        /*06ae*/ 	.byte	0x08
	.zero		1


	//   ....[10]....
        /*06b0*/ 	.word	0x000005f0
        /*06b4*/ 	.word	0x000000ff
        /*06b8*/ 	.word	0x00038870
        /*06bc*/ 	.short	0x0100
        /*06be*/ 	.byte	0x06
	.zero		1


	//   ....[11]....
        /*06c0*/ 	.word	0x00000600
        /*06c4*/ 	.word	0x000000ff
        /*06c8*/ 	.word	0x00038880
        /*06cc*/ 	.short	0x0100
        /*06ce*/ 	.byte	0x06
	.zero		1


	//   ....[12]....
        /*06d0*/ 	.word	0x00000610
        /*06d4*/ 	.word	0x000000ff
        /*06d8*/ 	.word	0x00038878
        /*06dc*/ 	.short	0x0100
        /*06de*/ 	.byte	0x06
	.zero		1


	//   ....[13]....
        /*06e0*/ 	.word	0x00000620
        /*06e4*/ 	.word	0x000000ff
        /*06e8*/ 	.word	0x00038888
        /*06ec*/ 	.short	0x0100
        /*06ee*/ 	.byte	0x06
	.zero		1


	//   ....[14]....
        /*06f0*/ 	.word	0x00000750
        /*06f4*/ 	.word	0x000000ff
        /*06f8*/ 	.word	0x00038890
        /*06fc*/ 	.short	0x0100
        /*06fe*/ 	.byte	0x08
	.zero		1


	//   ....[15]....
        /*0700*/ 	.word	0x00000760
        /*0704*/ 	.word	0x000000ff
        /*0708*/ 	.word	0x000388a0
        /*070c*/ 	.short	0x0100
        /*070e*/ 	.byte	0x08
	.zero		1


	//   ....[16]....
        /*0710*/ 	.word	0x00000770
        /*0714*/ 	.word	0x000000ff
        /*0718*/ 	.word	0x00038898
        /*071c*/ 	.short	0x0100
        /*071e*/ 	.byte	0x08
	.zero		1


	//   ....[17]....
        /*0720*/ 	.word	0x00000780
        /*0724*/ 	.word	0x000000ff
        /*0728*/ 	.word	0x000388a8
        /*072c*/ 	.short	0x0100
        /*072e*/ 	.byte	0x08
	.zero		1


	//   ....[18]....
        /*0730*/ 	.word	0x000008b0
        /*0734*/ 	.word	0x000000ff
        /*0738*/ 	.word	0x000388b0
        /*073c*/ 	.short	0x0100
        /*073e*/ 	.byte	0x08
	.zero		1


	//   ....[19]....
        /*0740*/ 	.word	0x000008c0
        /*0744*/ 	.word	0x000000ff
        /*0748*/ 	.word	0x000388c0
        /*074c*/ 	.short	0x0100
        /*074e*/ 	.byte	0x08
	.zero		1


	//   ....[20]....
        /*0750*/ 	.word	0x000008d0
        /*0754*/ 	.word	0x000000ff
        /*0758*/ 	.word	0x000388b8
        /*075c*/ 	.short	0x0100
        /*075e*/ 	.byte	0x08
	.zero		1


	//   ....[21]....
        /*0760*/ 	.word	0x000008e0
        /*0764*/ 	.word	0x000000ff
        /*0768*/ 	.word	0x000388c8
        /*076c*/ 	.short	0x0100
        /*076e*/ 	.byte	0x08
	.zero		1


	//   ....[22]....
        /*0770*/ 	.word	0x000014d0
        /*0774*/ 	.word	0x000000ff
        /*0778*/ 	.word	0x00038800
        /*077c*/ 	.short	0x010a
        /*077e*/ 	.byte	0x27
	.zero		1


	//   ....[23]....
        /*0780*/ 	.word	0x00001570
        /*0784*/ 	.word	0x00000003
        /*0788*/ 	.word	0x00038830
        /*078c*/ 	.short	0x010a
        /*078e*/ 	.byte	0x3f
	.zero		1


	//   ....[24]....
        /*0790*/ 	.word	0x000015e0
        /*0794*/ 	.word	0x00000003
        /*0798*/ 	.word	0x00038830
        /*079c*/ 	.short	0x010a
        /*079e*/ 	.byte	0x3f
	.zero		1


	//   ....[25]....
        /*07a0*/ 	.word	0x00003130
        /*07a4*/ 	.word	0x00000003
        /*07a8*/ 	.word	0x00000000
        /*07ac*/ 	.short	0x0101
        /*07ae*/ 	.byte	0x3f
	.zero		1


	//   ....[26]....
        /*07b0*/ 	.word	0x00004870
        /*07b4*/ 	.word	0x000000ff
        /*07b8*/ 	.word	0x00038830
        /*07bc*/ 	.short	0x010a
        /*07be*/ 	.byte	0x06
	.zero		1


	//   ....[27]....
        /*07c0*/ 	.word	0x000048b0
        /*07c4*/ 	.word	0x000000ff
        /*07c8*/ 	.word	0x00038830
        /*07cc*/ 	.short	0x010a
        /*07ce*/ 	.byte	0x06
	.zero		1


	//   ....[28]....
        /*07d0*/ 	.word	0x00004c20
        /*07d4*/ 	.word	0x000000ff
        /*07d8*/ 	.word	0x00038850
        /*07dc*/ 	.short	0x010a
        /*07de*/ 	.byte	0x06
	.zero		1


	//   ....[29]....
        /*07e0*/ 	.word	0x00004c60
        /*07e4*/ 	.word	0x000000ff
        /*07e8*/ 	.word	0x00038850
        /*07ec*/ 	.short	0x010a
        /*07ee*/ 	.byte	0x06
	.zero		1


	//   ....[30]....
        /*07f0*/ 	.word	0x00006620
        /*07f4*/ 	.word	0x00000004
        /*07f8*/ 	.word	0x00000000
        /*07fc*/ 	.short	0x0101
        /*07fe*/ 	.byte	0x3f
	.zero		1


	//   ....[31]....
        /*0800*/ 	.word	0x00006930
        /*0804*/ 	.word	0x000000ff
        /*0808*/ 	.word	0x00000000
        /*080c*/ 	.short	0x0101
        /*080e*/ 	.byte	0x07
	.zero		1


	//   ....[32]....
        /*0810*/ 	.word	0x00007330
        /*0814*/ 	.word	0x000000ff
        /*0818*/ 	.word	0x00038850
        /*081c*/ 	.short	0x010a
        /*081e*/ 	.byte	0x07
	.zero		1


	//   ....[33]....
        /*0820*/ 	.word	0x00007370
        /*0824*/ 	.word	0x000000ff
        /*0828*/ 	.word	0x00038850
        /*082c*/ 	.short	0x010a
        /*082e*/ 	.byte	0x07
	.zero		1


	//   ....[34]....
        /*0830*/ 	.word	0x00008f90
        /*0834*/ 	.word	0x000000ff
        /*0838*/ 	.word	0x00000000
        /*083c*/ 	.short	0x0101
        /*083e*/ 	.byte	0x07
	.zero		1


	//   ....[35]....
        /*0840*/ 	.word	0x0000a5e0
        /*0844*/ 	.word	0x000000ff
        /*0848*/ 	.word	0x00000000
        /*084c*/ 	.short	0x0101
        /*084e*/ 	.byte	0x27
	.zero		1


	//   ....[36]....
        /*0850*/ 	.word	0x0000b9d0
        /*0854*/ 	.word	0x00000004
        /*0858*/ 	.word	0x00038880
        /*085c*/ 	.short	0x010a
        /*085e*/ 	.byte	0x3f
	.zero		1


	//   ....[37]....
        /*0860*/ 	.word	0x0000bbd0
        /*0864*/ 	.word	0x00000004
        /*0868*/ 	.word	0x00038840
        /*086c*/ 	.short	0x010a
        /*086e*/ 	.byte	0x3f
	.zero		1


	//   ....[38]....
        /*0870*/ 	.word	0x0000c850
        /*0874*/ 	.word	0x000000ff
        /*0878*/ 	.word	0x00038800
        /*087c*/ 	.short	0x0107
        /*087e*/ 	.byte	0x29
	.zero		1


	//   ....[39]....
        /*0880*/ 	.word	0x0000c8a0
        /*0884*/ 	.word	0x000000ff
        /*0888*/ 	.word	0x00038800
        /*088c*/ 	.short	0x0101
        /*088e*/ 	.byte	0x29
	.zero		1


	//   ....[40]....
        /*0890*/ 	.word	0x0000c8d0
        /*0894*/ 	.word	0x000000ff
        /*0898*/ 	.word	0x00038820
        /*089c*/ 	.short	0x010a
        /*089e*/ 	.byte	0x29
	.zero		1


	//   ....[41]....
        /*08a0*/ 	.word	0x0000cbe0
        /*08a4*/ 	.word	0x00000004
        /*08a8*/ 	.word	0x00038880
        /*08ac*/ 	.short	0x010a
        /*08ae*/ 	.byte	0x3f
	.zero		1


	//   ....[42]....
        /*08b0*/ 	.word	0x0000cf10
        /*08b4*/ 	.word	0x00000004
        /*08b8*/ 	.word	0x00038840
        /*08bc*/ 	.short	0x010a
        /*08be*/ 	.byte	0x3f
	.zero		1


	//   ....[43]....
        /*08c0*/ 	.word	0x0000d2d0
        /*08c4*/ 	.word	0x00000013
        /*08c8*/ 	.word	0x00038870
        /*08cc*/ 	.short	0x010a
        /*08ce*/ 	.byte	0x3f
	.zero		1


	//   ....[44]....
        /*08d0*/ 	.word	0x0000d340
        /*08d4*/ 	.word	0x00000013
        /*08d8*/ 	.word	0x00038860
        /*08dc*/ 	.short	0x010a
        /*08de*/ 	.byte	0x3f
	.zero		1


	//   ....[45]....
        /*08e0*/ 	.word	0x0000db40
        /*08e4*/ 	.word	0x00000013
        /*08e8*/ 	.word	0x00038850
        /*08ec*/ 	.short	0x0101
        /*08ee*/ 	.byte	0x3f
	.zero		1


	//   ....[46]....
        /*08f0*/ 	.word	0x0000dbc0
        /*08f4*/ 	.word	0x00000013
        /*08f8*/ 	.word	0x00000000
        /*08fc*/ 	.short	0x0101
        /*08fe*/ 	.byte	0x3f
	.zero		1


	//   ....[47]....
        /*0900*/ 	.word	0x0000dca0
        /*0904*/ 	.word	0x00000015
        /*0908*/ 	.word	0x00038870
        /*090c*/ 	.short	0x010a
        /*090e*/ 	.byte	0x3f
	.zero		1


	//   ....[48]....
        /*0910*/ 	.word	0x0000dd30
        /*0914*/ 	.word	0x00000015
        /*0918*/ 	.word	0x00038860
        /*091c*/ 	.short	0x010a
        /*091e*/ 	.byte	0x3f
	.zero		1


	//   ....[49]....
        /*0920*/ 	.word	0x0000e530
        /*0924*/ 	.word	0x00000015
        /*0928*/ 	.word	0x00038850
        /*092c*/ 	.short	0x0101
        /*092e*/ 	.byte	0x3f
	.zero		1


	//   ....[50]....
        /*0930*/ 	.word	0x0000e5c0
        /*0934*/ 	.word	0x00000000
        /*0938*/ 	.word	0x00000000
        /*093c*/ 	.short	0x0101
        /*093e*/ 	.byte	0x3f
	.zero		1


	//   ....[51]....
        /*0940*/ 	.word	0x0000e6f0
        /*0944*/ 	.word	0x00000009
        /*0948*/ 	.word	0x00038820
        /*094c*/ 	.short	0x010a
        /*094e*/ 	.byte	0x3f
	.zero		1


	//   ....[52]....
        /*0950*/ 	.word	0x0000e860
        /*0954*/ 	.word	0x00000005
        /*0958*/ 	.word	0x00000000
        /*095c*/ 	.short	0x010a
        /*095e*/ 	.byte	0x3f
	.zero		1


	//   ....[53]....
        /*0960*/ 	.word	0x0000e8d0
        /*0964*/ 	.word	0x00000007
        /*0968*/ 	.word	0x00000000
        /*096c*/ 	.short	0x010a
        /*096e*/ 	.byte	0x3f
	.zero		1


	//   ....[54]....
        /*0970*/ 	.word	0x0000e930
        /*0974*/ 	.word	0x00000005
        /*0978*/ 	.word	0x00038860
        /*097c*/ 	.short	0x010a
        /*097e*/ 	.byte	0x3f
	.zero		1


	//   ....[55]....
        /*0980*/ 	.word	0x0000e980
        /*0984*/ 	.word	0x00000003
        /*0988*/ 	.word	0x00038860
        /*098c*/ 	.short	0x010a
        /*098e*/ 	.byte	0x3f
	.zero		1


	//   ....[56]....
        /*0990*/ 	.word	0x0000e9c0
        /*0994*/ 	.word	0x00000005
        /*0998*/ 	.word	0x00038880
        /*099c*/ 	.short	0x010a
        /*099e*/ 	.byte	0x3f
	.zero		1


	//   ....[57]....
        /*09a0*/ 	.word	0x0000e9e0
        /*09a4*/ 	.word	0x00000003
        /*09a8*/ 	.word	0x00038880
        /*09ac*/ 	.short	0x010a
        /*09ae*/ 	.byte	0x3f
	.zero		1


	//   ....[58]....
        /*09b0*/ 	.word	0x0000ea50
        /*09b4*/ 	.word	0x00000003
        /*09b8*/ 	.word	0x00038800
        /*09bc*/ 	.short	0x010a
        /*09be*/ 	.byte	0x3f
	.zero		1


	//   ....[59]....
        /*09c0*/ 	.word	0x0000eaa0
        /*09c4*/ 	.word	0x00000003
        /*09c8*/ 	.word	0x00038830
        /*09cc*/ 	.short	0x010a
        /*09ce*/ 	.byte	0x3f
	.zero		1


	//   ....[60]....
        /*09d0*/ 	.word	0x0000eb00
        /*09d4*/ 	.word	0x00000008
        /*09d8*/ 	.word	0x00038830
        /*09dc*/ 	.short	0x010a
        /*09de*/ 	.byte	0x3f
	.zero		1


	//   ....[61]....
        /*09e0*/ 	.word	0x0000eb60
        /*09e4*/ 	.word	0x00000008
        /*09e8*/ 	.word	0x00038850
        /*09ec*/ 	.short	0x010a
        /*09ee*/ 	.byte	0x3f
	.zero		1


	//   ....[62]....
        /*09f0*/ 	.word	0x0000ebc0
        /*09f4*/ 	.word	0x00000003
        /*09f8*/ 	.word	0x00038850
        /*09fc*/ 	.short	0x010a
        /*09fe*/ 	.byte	0x3f
	.zero		1


	//   ....[63]....
        /*0a00*/ 	.word	0x0000ed10
        /*0a04*/ 	.word	0x00000004
        /*0a08*/ 	.word	0x00038880
        /*0a0c*/ 	.short	0x010a
        /*0a0e*/ 	.byte	0x3f
	.zero		1


	//   ....[64]....
        /*0a10*/ 	.word	0x0000ed60
        /*0a14*/ 	.word	0x00000004
        /*0a18*/ 	.word	0x00038840
        /*0a1c*/ 	.short	0x010a
        /*0a1e*/ 	.byte	0x3f
	.zero		1


	//   ....[65]....
        /*0a20*/ 	.word	0x0000f810
        /*0a24*/ 	.word	0x00000003
        /*0a28*/ 	.word	0x00038820
        /*0a2c*/ 	.short	0x010a
        /*0a2e*/ 	.byte	0x3f
	.zero		1


	//   ....[66]....
        /*0a30*/ 	.word	0x0000f860
        /*0a34*/ 	.word	0x00000004
        /*0a38*/ 	.word	0x00038880
        /*0a3c*/ 	.short	0x010a
        /*0a3e*/ 	.byte	0x3f
	.zero		1


	//   ....[67]....
        /*0a40*/ 	.word	0x0000f8b0
        /*0a44*/ 	.word	0x00000004
        /*0a48*/ 	.word	0x00038840
        /*0a4c*/ 	.short	0x010a
        /*0a4e*/ 	.byte	0x3f
	.zero		1


	//   ....[68]....
        /*0a50*/ 	.word	0x0000f900
        /*0a54*/ 	.word	0x00000013
        /*0a58*/ 	.word	0x00038870
        /*0a5c*/ 	.short	0x010a
        /*0a5e*/ 	.byte	0x3f
	.zero		1


	//   ....[69]....
        /*0a60*/ 	.word	0x0000f950
        /*0a64*/ 	.word	0x00000013
        /*0a68*/ 	.word	0x00038860
        /*0a6c*/ 	.short	0x010a
        /*0a6e*/ 	.byte	0x3f
	.zero		1


	//   ....[70]....
        /*0a70*/ 	.word	0x0000f9a0
        /*0a74*/ 	.word	0x00000015
        /*0a78*/ 	.word	0x00038870
        /*0a7c*/ 	.short	0x010a
        /*0a7e*/ 	.byte	0x3f
	.zero		1


	//   ....[71]....
        /*0a80*/ 	.word	0x0000f9f0
        /*0a84*/ 	.word	0x00000015
        /*0a88*/ 	.word	0x00038860
        /*0a8c*/ 	.short	0x010a
        /*0a8e*/ 	.byte	0x3f
	.zero		1


	//   ....[72]....
        /*0a90*/ 	.word	0x0000fa40
        /*0a94*/ 	.word	0x00000009
        /*0a98*/ 	.word	0x00038820
        /*0a9c*/ 	.short	0x010a
        /*0a9e*/ 	.byte	0x3f
	.zero		1


	//   ....[73]....
        /*0aa0*/ 	.word	0x0000fa90
        /*0aa4*/ 	.word	0x00000005
        /*0aa8*/ 	.word	0x00000000
        /*0aac*/ 	.short	0x010a
        /*0aae*/ 	.byte	0x3f
	.zero		1


	//   ....[74]....
        /*0ab0*/ 	.word	0x0000fae0
        /*0ab4*/ 	.word	0x00000007
        /*0ab8*/ 	.word	0x00000000
        /*0abc*/ 	.short	0x010a
        /*0abe*/ 	.byte	0x3f
	.zero		1


	//   ....[75]....
        /*0ac0*/ 	.word	0x0000fb30
        /*0ac4*/ 	.word	0x00000005
        /*0ac8*/ 	.word	0x00038860
        /*0acc*/ 	.short	0x010a
        /*0ace*/ 	.byte	0x3f
	.zero		1


	//   ....[76]....
        /*0ad0*/ 	.word	0x0000fb80
        /*0ad4*/ 	.word	0x00000003
        /*0ad8*/ 	.word	0x00038860
        /*0adc*/ 	.short	0x010a
        /*0ade*/ 	.byte	0x3f
	.zero		1


	//   ....[77]....
        /*0ae0*/ 	.word	0x0000fbd0
        /*0ae4*/ 	.word	0x00000005
        /*0ae8*/ 	.word	0x00038880
        /*0aec*/ 	.short	0x010a
        /*0aee*/ 	.byte	0x3f
	.zero		1


	//----- nvinfo : EIATTR_NUM_MBARRIERS
	.align		4
.L_96:
        /*0af0*/ 	.byte	0x03, 0x38
        /*0af2*/ 	.short	0x0016


	//----- nvinfo : EIATTR_EXIT_INSTR_OFFSETS
	.align		4
        /*0af4*/ 	.byte	0x04, 0x1c
        /*0af6*/ 	.short	(.L_98 - .L_97)


	//   ....[0]....
.L_97:
        /*0af8*/ 	.word	0x00000a30


	//   ....[1]....
        /*0afc*/ 	.word	0x0000abc0


	//   ....[2]....
        /*0b00*/ 	.word	0x0000e760


	//   ....[3]....
        /*0b04*/ 	.word	0x0000ea30


	//----- nvinfo : EIATTR_MAX_THREADS
	.align		4
.L_98:
        /*0b08*/ 	.byte	0x04, 0x05
        /*0b0a*/ 	.short	(.L_100 - .L_99)
.L_99:
        /*0b0c*/ 	.word	0x00000180
        /*0b10*/ 	.word	0x00000001
        /*0b14*/ 	.word	0x00000001


	//----- nvinfo : EIATTR_CRS_STACK_SIZE
	.align		4
.L_100:
        /*0b18*/ 	.byte	0x04, 0x1e
        /*0b1a*/ 	.short	(.L_102 - .L_101)
.L_101:
        /*0b1c*/ 	.word	0x00000000


	//----- nvinfo : EIATTR_CBANK_PARAM_SIZE
	.align		4
.L_102:
        /*0b20*/ 	.byte	0x03, 0x19
        /*0b22*/ 	.short	0x0a70


	//----- nvinfo : EIATTR_PARAM_CBANK
	.align		4
        /*0b24*/ 	.byte	0x04, 0x0a
        /*0b26*/ 	.short	(.L_104 - .L_103)
	.align		4
.L_103:
        /*0b28*/ 	.word	index@(.nv.constant0._ZN7cutlass13device_kernelIN5flash11enable_sm90INS1_16FlashAttnFwdSm90INS1_25CollectiveMainloopFwdSm90ILi2EN4cute5tupleIJNS5_1CILi1EEES8_S8_EEENS6_IJNS7_ILi128EEESA_NS7_ILi256EEEEEELi256ENS_12float_e4m3_tEfNS_4arch4Sm90ELb0ELb0ELb1ELb0ELb0ELb0ELb0ELb1ELb1ELb1ELb0ELb0EEENS1_21CollectiveEpilogueFwdINS6_IJSA_SB_SA_EEES9_NS_10bfloat16_tESF_Li256ELb0ELb1ELb0ELb1EEENS1_29StaticPersistentTileSchedulerILb0EEEEEEEEEvNT_6ParamsE)
        /*0b2c*/ 	.short	0x0210
        /*0b2e*/ 	.short	0x0a70


	//----- nvinfo : EIATTR_SW_WAR
	.align		4
.L_104:
        /*0b30*/ 	.byte	0x04, 0x36
        /*0b32*/ 	.short	(.L_106 - .L_105)
.L_105:
        /*0b34*/ 	.word	0x00000008
.L_106:


//--------------------- .nv.info._ZN7cutlass13device_kernelIN5flash11enable_sm90INS1_16FlashAttnFwdSm90INS1_25CollectiveMainloopFwdSm90ILi2EN4cute5tupleIJNS5_1CILi1EEES8_S8_EEENS6_IJNS7_ILi128EEESA_NS7_ILi256EEEEEELi256ENS_12float_e4m3_tEfNS_4arch4Sm90ELb0ELb0ELb1ELb1ELb0ELb0ELb0ELb1ELb1ELb1ELb0ELb0EEENS1_21CollectiveEpilogueFwdINS6_IJSA_SB_SA_EEES9_NS_10bfloat16_tESF_Li256ELb1ELb1ELb0ELb1EEENS1_36VarlenDynamicPersistentTileSchedulerILi128ELi128ELi256ELi128ELb0ELb1ELb1ELb0ELb1ELb1EEEEEEEEEvNT_6ParamsE --------------------------
	.section	.nv.info._ZN7cutlass13device_kernelIN5flash11enable_sm90INS1_16FlashAttnFwdSm90INS1_25CollectiveMainloopFwdSm90ILi2EN4cute5tupleIJNS5_1CILi1EEES8_S8_EEENS6_IJNS7_ILi128EEESA_NS7_ILi256EEEEEELi256ENS_12float_e4m3_tEfNS_4arch4Sm90ELb0ELb0ELb1ELb1ELb0ELb0ELb0ELb1ELb1ELb1ELb0ELb0EEENS1_21CollectiveEpilogueFwdINS6_IJSA_SB_SA_EEES9_NS_10bfloat16_tESF_Li256ELb1ELb1ELb0ELb1EEENS1_36VarlenDynamicPersistentTileSchedulerILi128ELi128ELi256ELi128ELb0ELb1ELb1ELb0ELb1ELb1EEEEEEEEEvNT_6ParamsE,"",@"SHT_CUDA_INFO"
	.sectionflags	@""
	.align	4


	//----- nvinfo : EIATTR_CUDA_API_VERSION
	.align		4
        /*0000*/ 	.byte	0x04, 0x37
        /*0002*/ 	.short	(.L_108 - .L_107)
.L_107:
        /*0004*/ 	.word	0x00000082


	//----- nvinfo : EIATTR_KPARAM_INFO
	.align		4
.L_108:
        /*0008*/ 	.byte	0x04, 0x17
        /*000a*/ 	.short	(.L_110 - .L_109)
.L_109:
        /*000c*/ 	.word	0x00000000
        /*0010*/ 	.short	0x0000
        /*0012*/ 	.short	0x0070
        /*0014*/ 	.byte	0x00, 0xf0, 0x01, 0x2a


	//----- nvinfo : EIATTR_SPARSE_MMA_MASK
	.align		4
.L_110:
        /*0018*/ 	.byte	0x03, 0x50
        /*001a*/ 	.short	0x0000


	//----- nvinfo : EIATTR_MAXREG_COUNT
	.align		4
        /*001c*/ 	.byte	0x03, 0x1b
        /*001e*/ 	.short	0x00a8


	//----- nvinfo : EIATTR_NUM_BARRIERS
	.align		4
        /*0020*/ 	.byte	0x02, 0x4c
        /*0022*/ 	.byte	0x10
	.zero		1


	//----- nvinfo : EIATTR_EXTERNS
	.align		4
        /*0024*/ 	.byte	0x04, 0x0f
        /*0026*/ 	.short	(.L_112 - .L_111)


	//   ....[0]....
	.align		4
.L_111:
        /*0028*/ 	.word	index@(__assertfail)


	//----- nvinfo : EIATTR_ANNOTATIONS
	.align		4
.L_112:
        /*002c*/ 	.byte	0x04, 0x55
        /*002e*/ 	.short	(.L_114 - .L_113)


	//   ....[0]....
.L_113:
        /* <DEDUP_REMOVED lines=39> */
        /*0294*/ 	.byte	0x90, 0x1d, 0x01, 0x00, 0x01, 0x00, 0x00, 0x00, 0xa0, 0x1e, 0x01, 0x00


	//----- nvinfo : EIATTR_MERCURY_ISA_VERSION
	.align		4
.L_114:
        /*02a0*/ 	.byte	0x03, 0x5f
        /*02a2*/ 	.short	0x0101


	//----- nvinfo : EIATTR_UNUSED_LOAD_BYTE_OFFSET
	.align		4
        /*02a4*/ 	.byte	0x04, 0x44
        /*02a6*/ 	.short	(.L_116 - .L_115)


	//   ....[0]....
.L_115:
        /*02a8*/ 	.word	0x00000a40
        /*02ac*/ 	.word	0x0000fff0


	//   ....[1]....
        /*02b0*/ 	.word	0x000089e0
        /*02b4*/ 	.word	0x0000fff0


	//----- nvinfo : EIATTR_INT_WARP_WIDE_INSTR_OFFSETS
	.align		4
.L_116:
        /*02b8*/ 	.byte	0x04, 0x31
        /*02ba*/ 	.short	(.L_118 - .L_117)


	//   ....[0]....
.L_117:
        /*02bc*/ 	.word	0x00000130


	//   ....[1]....
        /*02c0*/ 	.word	0x00000170


	//   ....[2]....
        /*02c4*/ 	.word	0x000001e0


	//   ....[3]....
        /*02c8*/ 	.word	0x0000d830


	//   ....[4]....
        /*02cc*/ 	.word	0x0000d8c0


	//   ....[5]....
        /*02d0*/ 	.word	0x00010680


	//   ....[6]....
        /*02d4*/ 	.word	0x00010710


	//----- nvinfo : EIATTR_COOP_GROUP_MASK_REGIDS
	.align		4
.L_118:
        /*02d8*/ 	.byte	0x04, 0x29
        /*02da*/ 	.short	(.L_120 - .L_119)


	//   ....[0]....
.L_119:
        /*02dc*/ 	.word	0xffffffff


	//   ....[1]....
        /*02e0*/ 	.word	0xffffffff


	//   ....[2]....
        /*02e4*/ 	.word	0xffffffff


	//   ....[3]....
        /*02e8*/ 	.word	0xffffffff


	//   ....[4]....
        /*02ec*/ 	.word	0xffffffff


	//   ....[5]....
        /*02f0*/ 	.word	0xffffffff


	//   ....[6]....
        /*02f4*/ 	.word	0xffffffff


	//   ....[7]....
        /*02f8*/ 	.word	0xffffffff


	//   ....[8]....
        /*02fc*/ 	.word	0xffffffff


	//   ....[9]....
        /*0300*/ 	.word	0xffffffff


	//   ....[10]....
        /*0304*/ 	.word	0xffffffff


	//   ....[11]....
        /*0308*/ 	.word	0xffffffff


	//   ....[12]....
        /*030c*/ 	.word	0xffffffff


	//   ....[13]....
        /*0310*/ 	.word	0xffffffff


	//   ....[14]....
        /*0314*/ 	.word	0xffffffff


	//   ....[15]....
        /*0318*/ 	.word	0xffffffff


	//   ....[16]....
        /*031c*/ 	.word	0xffffffff


	//   ....[17]....
        /*0320*/ 	.word	0xffffffff


	//   ....[18]....
        /*0324*/ 	.word	0xffffffff


	//   ....[19]....
        /*0328*/ 	.word	0xffffffff


	//   ....[20]....
        /*032c*/ 	.word	0xffffffff


	//   ....[21]....
        /*0330*/ 	.word	0xffffffff


	//   ....[22]....
        /*0334*/ 	.word	0xffffffff


	//   ....[23]....
        /*0338*/ 	.word	0xffffffff


	//   ....[24]....
        /*033c*/ 	.word	0xffffffff


	//   ....[25]....
        /*0340*/ 	.word	0xffffffff


	//   ....[26]....
        /*0344*/ 	.word	0xffffffff


	//   ....[27]....
        /*0348*/ 	.word	0xffffffff


	//   ....[28]....
        /*034c*/ 	.word	0xffffffff


	//   ....[29]....
        /*0350*/ 	.word	0xffffffff


	//   ....[30]....
        /*0354*/ 	.word	0xffffffff


	//   ....[31]....
        /*0358*/ 	.word	0xffffffff


	//   ....[32]....
        /*035c*/ 	.word	0xffffffff


	//   ....[33]....
        /*0360*/ 	.word	0xffffffff


	//   ....[34]....
        /*0364*/ 	.word	0xffffffff


	//   ....[35]....
        /*0368*/ 	.word	0xffffffff


	//   ....[36]....
        /*036c*/ 	.word	0xffffffff


	//   ....[37]....
        /*0370*/ 	.word	0xffffffff


	//   ....[38]....
        /*0374*/ 	.word	0xffffffff


	//   ....[39]....
        /*0378*/ 	.word	0xffffffff


	//   ....[40]....
        /*037c*/ 	.word	0xffffffff


	//   ....[41]....
        /*0380*/ 	.word	0xffffffff


	//   ....[42]....
        /*0384*/ 	.word	0xffffffff


	//   ....[43]....
        /*0388*/ 	.word	0xffffffff


	//   ....[44]....
        /*038c*/ 	.word	0xffffffff


	//   ....[45]....
        /*0390*/ 	.word	0xffffffff


	//   ....[46]....
        /*0394*/ 	.word	0xffffffff


	//   ....[47]....
        /*0398*/ 	.word	0xffffffff


	//   ....[48]....
        /*039c*/ 	.word	0xffffffff


	//   ....[49]....
        /*03a0*/ 	.word	0xffffffff


	//   ....[50]....
        /*03a4*/ 	.word	0xffffffff


	//   ....[51]....
        /*03a8*/ 	.word	0xffffffff


	//   ....[52]....
        /*03ac*/ 	.word	0xffffffff


	//   ....[53]....
        /*03b0*/ 	.word	0xffffffff


	//   ....[54]....
        /*03b4*/ 	.word	0xffffffff


	//   ....[55]....
        /*03b8*/ 	.word	0xffffffff


	//   ....[56]....
        /*03bc*/ 	.word	0xffffffff


	//   ....[57]....
        /*03c0*/ 	.word	0xffffffff


	//   ....[58]....
        /*03c4*/ 	.word	0xffffffff


	//   ....[59]....
        /*03c8*/ 	.word	0xffffffff


	//   ....[60]....
        /*03cc*/ 	.word	0xffffffff


	//   ....[61]....
        /*03d0*/ 	.word	0xffffffff


	//   ....[62]....
        /*03d4*/ 	.word	0xffffffff


	//   ....[63]....
        /*03d8*/ 	.word	0xffffffff


	//   ....[64]....
        /*03dc*/ 	.word	0xffffffff


	//   ....[65]....
        /*03e0*/ 	.word	0xffffffff


	//   ....[66]....
        /*03e4*/ 	.word	0xffffffff


	//   ....[67]....
        /*03e8*/ 	.word	0xffffffff


	//   ....[68]....
        /*03ec*/ 	.word	0xffffffff


	//   ....[69]....
        /*03f0*/ 	.word	0xffffffff


	//   ....[70]....
        /*03f4*/ 	.word	0xffffffff


	//   ....[71]....
        /*03f8*/ 	.word	0xffffffff


	//   ....[72]....
        /*03fc*/ 	.word	0xffffffff


	//   ....[73]....
        /*0400*/ 	.word	0xffffffff


	//   ....[74]....
        /*0404*/ 	.word	0xffffffff


	//   ....[75]....
        /*0408*/ 	.word	0xffffffff


	//   ....[76]....
        /*040c*/ 	.word	0xffffffff


	//   ....[77]....
        /*0410*/ 	.word	0xffffffff


	//   ....[78]....
        /*0414*/ 	.word	0xffffffff


	//   ....[79]....
        /*0418*/ 	.word	0xffffffff


	//   ....[80]....
        /*041c*/ 	.word	0xffffffff


	//   ....[81]....
        /*0420*/ 	.word	0xffffffff


	//   ....[82]....
        /*0424*/ 	.word	0xffffffff


	//   ....[83]....
        /*0428*/ 	.word	0xffffffff


	//   ....[84]....
        /*042c*/ 	.word	0xffffffff


	//   ....[85]....
        /*0430*/ 	.word	0xffffffff


	//   ....[86]....
        /*0434*/ 	.word	0xffffffff


	//   ....[87]....
        /*0438*/ 	.word	0xffffffff


	//   ....[88]....
        /*043c*/ 	.word	0xffffffff


	//   ....[89]....
        /*0440*/ 	.word	0xffffffff


	//   ....[90]....
        /*0444*/ 	.word	0xffffffff


	//   ....[91]....
        /*0448*/ 	.word	0xffffffff


	//   ....[92]....
        /*044c*/ 	.word	0xffffffff


	//   ....[93]....
        /*0450*/ 	.word	0xffffffff


	//   ....[94]....
        /*0454*/ 	.word	0xffffffff


	//   ....[95]....
        /*0458*/ 	.word	0xffffffff


	//   ....[96]....
        /*045c*/ 	.word	0xffffffff


	//   ....[97]....
        /*0460*/ 	.word	0xffffffff


	//   ....[98]....
        /*0464*/ 	.word	0xffffffff


	//   ....[99]....
        /*0468*/ 	.word	0xffffffff


	//   ....[100]....
        /*046c*/ 	.word	0xffffffff


	//   ....[101]....
        /*0470*/ 	.word	0xffffffff


	//   ....[102]....
        /*0474*/ 	.word	0xffffffff


	//   ....[103]....
        /*0478*/ 	.word	0xffffffff


	//   ....[104]....
        /*047c*/ 	.word	0xffffffff


	//   ....[105]....
        /*0480*/ 	.word	0xffffffff


	//   ....[106]....
        /*0484*/ 	.word	0xffffffff


	//   ....[107]....
        /*0488*/ 	.word	0xffffffff


	//   ....[108]....
        /*048c*/ 	.word	0xffffffff


	//   ....[109]....
        /*0490*/ 	.word	0xffffffff


	//   ....[110]....
        /*0494*/ 	.word	0xffffffff


	//   ....[111]....
        /*0498*/ 	.word	0xffffffff


	//   ....[112]....
        /*049c*/ 	.word	0xffffffff


	//   ....[113]....
        /*04a0*/ 	.word	0xffffffff


	//   ....[114]....
        /*04a4*/ 	.word	0xffffffff


	//   ....[115]....
        /*04a8*/ 	.word	0xffffffff


	//   ....[116]....
        /*04ac*/ 	.word	0xffffffff


	//   ....[117]....
        /*04b0*/ 	.word	0xffffffff


	//   ....[118]....
        /*04b4*/ 	.word	0xffffffff


	//   ....[119]....
        /*04b8*/ 	.word	0xffffffff


	//   ....[120]....
        /*04bc*/ 	.word	0xffffffff


	//   ....[121]....
        /*04c0*/ 	.word	0xffffffff


	//   ....[122]....
        /*04c4*/ 	.word	0xffffffff


	//   ....[123]....
        /*04c8*/ 	.word	0xffffffff


	//   ....[124]....
        /*04cc*/ 	.word	0xffffffff


	//   ....[125]....
        /*04d0*/ 	.word	0xffffffff


	//   ....[126]....
        /*04d4*/ 	.word	0xffffffff


	//   ....[127]....
        /*04d8*/ 	.word	0xffffffff


	//   ....[128]....
        /*04dc*/ 	.word	0xffffffff


	//   ....[129]....
        /*04e0*/ 	.word	0xffffffff


	//   ....[130]....
        /*04e4*/ 	.word	0xffffffff


	//   ....[131]....
        /*04e8*/ 	.word	0xffffffff


	//   ....[132]....
        /*04ec*/ 	.word	0xffffffff


	//   ....[133]....
        /*04f0*/ 	.word	0xffffffff


	//   ....[134]....
        /*04f4*/ 	.word	0xffffffff


	//   ....[135]....
        /*04f8*/ 	.word	0xffffffff


	//   ....[136]....
        /*04fc*/ 	.word	0xffffffff


	//   ....[137]....
        /*0500*/ 	.word	0xffffffff


	//   ....[138]....
        /*0504*/ 	.word	0xffffffff


	//   ....[139]....
        /*0508*/ 	.word	0xffffffff


	//   ....[140]....
        /*050c*/ 	.word	0xffffffff


	//   ....[141]....
        /*0510*/ 	.word	0xffffffff


	//   ....[142]....
        /*0514*/ 	.word	0xffffffff


	//   ....[143]....
        /*0518*/ 	.word	0xffffffff


	//   ....[144]....
        /*051c*/ 	.word	0xffffffff


	//   ....[145]....
        /*0520*/ 	.word	0xffffffff


	//   ....[146]....
        /*0524*/ 	.word	0xffffffff


	//   ....[147]....
        /*0528*/ 	.word	0xffffffff


	//   ....[148]....
        /*052c*/ 	.word	0xffffffff


	//   ....[149]....
        /*0530*/ 	.word	0xffffffff


	//   ....[150]....
        /*0534*/ 	.word	0xffffffff


	//   ....[151]....
        /*0538*/ 	.word	0xffffffff


	//   ....[152]....
        /*053c*/ 	.word	0xffffffff


	//   ....[153]....
        /*0540*/ 	.word	0xffffffff


	//   ....[154]....
        /*0544*/ 	.word	0xffffffff


	//   ....[155]....
        /*0548*/ 	.word	0x0500000f


	//   ....[156]....
        /*054c*/ 	.word	0x0500000f


	//   ....[157]....
        /*0550*/ 	.word	0x0500000f


	//   ....[158]....
        /*0554*/ 	.word	0x0500000f


	//   ....[159]....
        /*0558*/ 	.word	0x0500000f


	//   ....[160]....
        /*055c*/ 	.word	0x0500000f


	//   ....[161]....
        /*0560*/ 	.word	0x0500000f


	//   ....[162]....
        /*0564*/ 	.word	0x0500000f


	//   ....[163]....
        /*0568*/ 	.word	0x0500000f


	//   ....[164]....
        /*056c*/ 	.word	0x0500000f


	//   ....[165]....
        /*0570*/ 	.word	0x0500000f


	//   ....[166]....
        /*0574*/ 	.word	0x0500000f


	//   ....[167]....
        /*0578*/ 	.word	0x0500000f


	//   ....[168]....
        /*057c*/ 	.word	0x0500000f


	//   ....[169]....
        /*0580*/ 	.word	0x0500000f


	//   ....[170]....
        /*0584*/ 	.word	0x0500000f


	//   ....[171]....
        /*0588*/ 	.word	0x0500000f


	//   ....[172]....
        /*058c*/ 	.word	0x0500000f


	//----- nvinfo : EIATTR_COOP_GROUP_INSTR_OFFSETS
	.align		4
.L_120:
        /*0590*/ 	.byte	0x04, 0x28
        /*0592*/ 	.short	(.L_122 - .L_121)


	//   ....[0]....
.L_121:
        /*0594*/ 	.word	0x00000070


	//   ....[1]....
        /*0598*/ 	.word	0x00000140


	//   ....[2]....
        /*059c*/ 	.word	0x00000190


	//   ....[3]....
        /*05a0*/ 	.word	0x000003c0


	//   ....[4]....
        /*05a4*/ 	.word	0x00000520


	//   ....[5]....
        /*05a8*/ 	.word	0x00000640


	//   ....[6]....
        /*05ac*/ 	.word	0x000007a0


	//   ....[7]....
        /*05b0*/ 	.word	0x00001640


	//   ....[8]....
        /*05b4*/ 	.word	0x00003470


	//   ....[9]....
        /*05b8*/ 	.word	0x000034e0


	//   ....[10]....
        /*05bc*/ 	.word	0x00003b10


	//   ....[11]....
        /*05c0*/ 	.word	0x00003ba0


	//   ....[12]....
        /*05c4*/ 	.word	0x00006120


	//   ....[13]....
        /*05c8*/ 	.word	0x00006150


	//   ....[14]....
        /*05cc*/ 	.word	0x00006170


	//   ....[15]....
        /*05d0*/ 	.word	0x00006190


	//   ....[16]....
        /*05d4*/ 	.word	0x00007e90


	//   ....[17]....
        /*05d8*/ 	.word	0x00007ea0


	//   ....[18]....
        /*05dc*/ 	.word	0x00007ed0


	//   ....[19]....
        /*05e0*/ 	.word	0x00007ee0


	//   ....[20]....
        /*05e4*/ 	.word	0x00009530


	//   ....[21]....
        /*05e8*/ 	.word	0x00009580


	//   ....[22]....
        /*05ec*/ 	.word	0x000095b0


	//   ....[23]....
        /*05f0*/ 	.word	0x000095f0


	//   ....[24]....
        /*05f4*/ 	.word	0x00009620


	//   ....[25]....
        /*05f8*/ 	.word	0x00009650


	//   ....[26]....
        /*05fc*/ 	.word	0x00009680


	//   ....[27]....
        /*0600*/ 	.word	0x000096b0


	//   ....[28]....
        /*0604*/ 	.word	0x000096e0


	//   ....[29]....
        /*0608*/ 	.word	0x00009730


	//   ....[30]....
        /*060c*/ 	.word	0x00009760


	//   ....[31]....
        /*0610*/ 	.word	0x000097b0


	//   ....[32]....
        /*0614*/ 	.word	0x00009800


	//   ....[33]....
        /*0618*/ 	.word	0x00009830


	//   ....[34]....
        /*061c*/ 	.word	0x00009860


	//   ....[35]....
        /*0620*/ 	.word	0x00009890


	//   ....[36]....
        /*0624*/ 	.word	0x000098c0


	//   ....[37]....
        /*0628*/ 	.word	0x000098f0


	//   ....[38]....
        /*062c*/ 	.word	0x00009920


	//   ....[39]....
        /*0630*/ 	.word	0x00009950


	//   ....[40]....
        /*0634*/ 	.word	0x00009980


	//   ....[41]....
        /*0638*/ 	.word	0x000099b0


	//   ....[42]....
        /*063c*/ 	.word	0x000099e0


	//   ....[43]....
        /*0640*/ 	.word	0x00009a10


	//   ....[44]....
        /*0644*/ 	.word	0x00009a40


	//   ....[45]....
        /*0648*/ 	.word	0x00009a80


	//   ....[46]....
        /*064c*/ 	.word	0x00009ac0


	//   ....[47]....
        /*0650*/ 	.word	0x00009af0


	//   ....[48]....
        /*0654*/ 	.word	0x00009b20


	//   ....[49]....
        /*0658*/ 	.word	0x00009b50


	//   ....[50]....
        /*065c*/ 	.word	0x00009bd0


	//   ....[51]....
        /*0660*/ 	.word	0x00009c00


	//   ....[52]....
        /*0664*/ 	.word	0x00009c30


	//   ....[53]....
        /*0668*/ 	.word	0x00009c60


	//   ....[54]....
        /*066c*/ 	.word	0x00009c90


	//   ....[55]....
        /*0670*/ 	.word	0x00009cc0


	//   ....[56]....
        /*0674*/ 	.word	0x00009cf0


	//   ....[57]....
        /*0678*/ 	.word	0x00009d20


	//   ....[58]....
        /*067c*/ 	.word	0x00009d30


	//   ....[59]....
        /*0680*/ 	.word	0x00009d40


	//   ....[60]....
        /*0684*/ 	.word	0x00009d50


	//   ....[61]....
        /*0688*/ 	.word	0x00009d60


	//   ....[62]....
        /*068c*/ 	.word	0x00009d70


	//   ....[63]....
        /*0690*/ 	.word	0x00009d80


	//   ....[64]....
        /*0694*/ 	.word	0x00009d90


	//   ....[65]....
        /*0698*/ 	.word	0x00009da0


	//   ....[66]....
        /*069c*/ 	.word	0x00009db0


	//   ....[67]....
        /*06a0*/ 	.word	0x00009dc0


	//   ....[68]....
        /*06a4*/ 	.word	0x00009dd0


	//   ....[69]....
        /*06a8*/ 	.word	0x00009de0


	//   ....[70]....
        /*06ac*/ 	.word	0x00009df0


	//   ....[71]....
        /*06b0*/ 	.word	0x00009e00


	//   ....[72]....
        /*06b4*/ 	.word	0x00009e30


	//   ....[73]....
        /*06b8*/ 	.word	0x00009e40


	//   ....[74]....
        /*06bc*/ 	.word	0x00009e50


	//   ....[75]....
        /*06c0*/ 	.word	0x00009e60


	//   ....[76]....
        /*06c4*/ 	.word	0x00009e70


	//   ....[77]....
        /*06c8*/ 	.word	0x00009e80


	//   ....[78]....
        /*06cc*/ 	.word	0x00009ea0


	//   ....[79]....
        /*06d0*/ 	.word	0x00009eb0


	//   ....[80]....
        /*06d4*/ 	.word	0x00009ec0


	//   ....[81]....
        /*06d8*/ 	.word	0x00009ed0


	//   ....[82]....
        /*06dc*/ 	.word	0x00009ee0


	//   ....[83]....
        /*06e0*/ 	.word	0x00009ef0


	//   ....[84]....
        /*06e4*/ 	.word	0x0000a760


	//   ....[85]....
        /*06e8*/ 	.word	0x0000a7c0


	//   ....[86]....
        /*06ec*/ 	.word	0x0000a800


	//   ....[87]....
        /*06f0*/ 	.word	0x0000a860


	//   ....[88]....
        /*06f4*/ 	.word	0x0000b0a0


	//   ....[89]....
        /*06f8*/ 	.word	0x0000b0e0


	//   ....[90]....
        /*06fc*/ 	.word	0x0000b260


	//   ....[91]....
        /*0700*/ 	.word	0x0000b280


	//   ....[92]....
        /*0704*/ 	.word	0x0000b3c0


	//   ....[93]....
        /*0708*/ 	.word	0x0000b3e0


	//   ....[94]....
        /*070c*/ 	.word	0x0000b530


	//   ....[95]....
        /*0710*/ 	.word	0x0000b550


	//   ....[96]....
        /*0714*/ 	.word	0x0000bf20


	//   ....[97]....
        /*0718*/ 	.word	0x0000bf40


	//   ....[98]....
        /*071c*/ 	.word	0x0000c080


	//   ....[99]....
        /*0720*/ 	.word	0x0000c0a0


	//   ....[100]....
        /*0724*/ 	.word	0x0000c1e0


	//   ....[101]....
        /*0728*/ 	.word	0x0000c200


	//   ....[102]....
        /*072c*/ 	.word	0x0000c350


	//   ....[103]....
        /*0730*/ 	.word	0x0000c370


	//   ....[104]....
        /*0734*/ 	.word	0x0000c530


	//   ....[105]....
        /*0738*/ 	.word	0x0000c740


	//   ....[106]....
        /*073c*/ 	.word	0x0000c770


	//   ....[107]....
        /*0740*/ 	.word	0x0000c7a0


	//   ....[108]....
        /*0744*/ 	.word	0x0000c7e0


	//   ....[109]....
        /*0748*/ 	.word	0x0000c810


	//   ....[110]....
        /*074c*/ 	.word	0x0000c840


	//   ....[111]....
        /*0750*/ 	.word	0x0000c9d0


	//   ....[112]....
        /*0754*/ 	.word	0x0000ca00


	//   ....[113]....
        /*0758*/ 	.word	0x0000ca30


	//   ....[114]....
        /*075c*/ 	.word	0x0000ca60


	//   ....[115]....
        /*0760*/ 	.word	0x0000ca90


	//   ....[116]....
        /*0764*/ 	.word	0x0000cad0


	//   ....[117]....
        /*0768*/ 	.word	0x0000cb60


	//   ....[118]....
        /*076c*/ 	.word	0x0000cba0


	//   ....[119]....
        /*0770*/ 	.word	0x0000cc30


	//   ....[120]....
        /*0774*/ 	.word	0x0000dfe0


	//   ....[121]....
        /*0778*/ 	.word	0x0000ec90


	//   ....[122]....
        /*077c*/ 	.word	0x0000ecc0


	//   ....[123]....
        /*0780*/ 	.word	0x0000ecf0


	//   ....[124]....
        /*0784*/ 	.word	0x0000ed10


	//   ....[125]....
        /*0788*/ 	.word	0x0000ee10


	//   ....[126]....
        /*078c*/ 	.word	0x0000ee20


	//   ....[127]....
        /*0790*/ 	.word	0x0000eea0


	//   ....[128]....
        /*0794*/ 	.word	0x0000eeb0


	//   ....[129]....
        /*0798*/ 	.word	0x0000ef30


	//   ....[130]....
        /*079c*/ 	.word	0x0000ef40


	//   ....[131]....
        /*07a0*/ 	.word	0x0000efc0


	//   ....[132]....
        /*07a4*/ 	.word	0x0000efd0


	//   ....[133]....
        /*07a8*/ 	.word	0x0000f050


	//   ....[134]....
        /*07ac*/ 	.word	0x0000f060


	//   ....[135]....
        /*07b0*/ 	.word	0x0000f070


	//   ....[136]....
        /*07b4*/ 	.word	0x0000f0b0


	//   ....[137]....
        /*07b8*/ 	.word	0x00011390


	//   ....[138]....
        /*07bc*/ 	.word	0x000113c0


	//   ....[139]....
        /*07c0*/ 	.word	0x000113f0


	//   ....[140]....
        /*07c4*/ 	.word	0x00011420


	//   ....[141]....
        /*07c8*/ 	.word	0x00011450


	//   ....[142]....
        /*07cc*/ 	.word	0x00011460


	//   ....[143]....
        /*07d0*/ 	.word	0x000114a0


	//   ....[144]....
        /*07d4*/ 	.word	0x000114b0


	//   ....[145]....
        /*07d8*/ 	.word	0x000115f0


	//   ....[146]....
        /*07dc*/ 	.word	0x00011620


	//   ....[147]....
        /*07e0*/ 	.word	0x00011650


	//   ....[148]....
        /*07e4*/ 	.word	0x00011680


	//   ....[149]....
        /*07e8*/ 	.word	0x000116b0


	//   ....[150]....
        /*07ec*/ 	.word	0x000116f0


	//   ....[151]....
        /*07f0*/ 	.word	0x00011770


	//   ....[152]....
        /*07f4*/ 	.word	0x000117b0


	//   ....[153]....
        /*07f8*/ 	.word	0x00011800


	//   ....[154]....
        /*07fc*/ 	.word	0x00011cb0


	//   ....[155]....
        /*0800*/ 	.word	0x000121d0


	//   ....[156]....
        /*0804*/ 	.word	0x00012390


	//   ....[157]....
        /*0808*/ 	.word	0x00012400


	//   ....[158]....
        /*080c*/ 	.word	0x00012460


	//   ....[159]....
        /*0810*/ 	.word	0x00012500


	//   ....[160]....
        /*0814*/ 	.word	0x000125c0


	//   ....[161]....
        /*0818*/ 	.word	0x000126c0


	//   ....[162]....
        /*081c*/ 	.word	0x00012720


	//   ....[163]....
        /*0820*/ 	.word	0x00012810


	//   ....[164]....
        /*0824*/ 	.word	0x00012870


	//   ....[165]....
        /*0828*/ 	.word	0x00012960


	//   ....[166]....
        /*082c*/ 	.word	0x000129c0


	//   ....[167]....
        /*0830*/ 	.word	0x00012ab0


	//   ....[168]....
        /*0834*/ 	.word	0x00012b10


	//   ....[169]....
        /*0838*/ 	.word	0x00012be0


	//   ....[170]....
        /*083c*/ 	.word	0x00012c60


	//   ....[171]....
        /*0840*/ 	.word	0x00012d30


	//   ....[172]....
        /*0844*/ 	.word	0x00013080


	//----- nvinfo : EIATTR_REG_RECONFIG
	.align		4
.L_122:
        /*0848*/ 	.byte	0x01, 0x54
	.zero		2


	//----- nvinfo : EIATTR_SYSCALL_OFFSETS
	.align		4
        /*084c*/ 	.byte	0x04, 0x46
        /*084e*/ 	.short	(.L_124 - .L_123)


	//   ....[0]....
.L_123:
        /*0850*/ 	.word	0x00001830


	//   ....[1]....
        /*0854*/ 	.word	0x0000da30


	//   ....[2]....
        /*0858*/ 	.word	0x0000dbc0


	//   ....[3]....
        /*085c*/ 	.word	0x0000dd10


	//   ....[4]....
        /*0860*/ 	.word	0x0000de50


	//   ....[5]....
        /*0864*/ 	.word	0x0000e8c0


	//----- nvinfo : EIATTR_MBARRIER_INSTR_OFFSETS
	.align		4
.L_124:
        /*0868*/ 	.byte	0x04, 0x39
        /*086a*/ 	.short	(.L_126 - .L_125)


	//   ....[0]....
.L_125:
        /*086c*/ 	.word	0x00000270
        /*0870*/ 	.word	0x000000ff
        /*0874*/ 	.word	0x00038800
        /*0878*/ 	.short	0x0100
        /*087a*/ 	.byte	0x08
	.zero		1


	//   ....[1]....
        /*087c*/ 	.word	0x00000280
        /*0880*/ 	.word	0x000000ff
        /*0884*/ 	.word	0x00038820
        /*0888*/ 	.short	0x0100
        /*088a*/ 	.byte	0x08
	.zero		1


	//   ....[2]....
        /*088c*/ 	.word	0x00000370
        /*0890*/ 	.word	0x000000ff
        /*0894*/ 	.word	0x00038830
        /*0898*/ 	.short	0x0100
        /*089a*/ 	.byte	0x08
	.zero		1


	//   ....[3]....
        /*089c*/ 	.word	0x00000380
        /*08a0*/ 	.word	0x000000ff
        /*08a4*/ 	.word	0x00038840
        /*08a8*/ 	.short	0x0100
        /*08aa*/ 	.byte	0x08
	.zero		1


	//   ....[4]....
        /*08ac*/ 	.word	0x00000390
        /*08b0*/ 	.word	0x000000ff
        /*08b4*/ 	.word	0x00038838
        /*08b8*/ 	.short	0x0100
        /*08ba*/ 	.byte	0x08
	.zero		1


	//   ....[5]....
        /*08bc*/ 	.word	0x000003a0
        /*08c0*/ 	.word	0x000000ff
        /*08c4*/ 	.word	0x00038848
        /*08c8*/ 	.short	0x0100
        /*08ca*/ 	.byte	0x08
	.zero		1


	//   ....[6]....
        /*08cc*/ 	.word	0x000004d0
        /*08d0*/ 	.word	0x000000ff
        /*08d4*/ 	.word	0x00038850
        /*08d8*/ 	.short	0x0100
        /*08da*/ 	.byte	0x08
	.zero		1


	//   ....[7]....
        /*08dc*/ 	.word	0x000004e0
        /*08e0*/ 	.word	0x000000ff
        /*08e4*/ 	.word	0x00038860
        /*08e8*/ 	.short	0x0100
        /*08ea*/ 	.byte	0x08
	.zero		1


	//   ....[8]....
        /*08ec*/ 	.word	0x000004f0
        /*08f0*/ 	.word	0x000000ff
        /*08f4*/ 	.word	0x00038858
        /*08f8*/ 	.short	0x0100
        /*08fa*/ 	.byte	0x08
	.zero		1


	//   ....[9]....
        /*08fc*/ 	.word	0x00000500
        /*0900*/ 	.word	0x000000ff
        /*0904*/ 	.word	0x00038868
        /*0908*/ 	.short	0x0100
        /*090a*/ 	.byte	0x08
	.zero		1


	//   ....[10]....
        /*090c*/ 	.word	0x000005f0
        /*0910*/ 	.word	0x000000ff
        /*0914*/ 	.word	0x00038870
        /*0918*/ 	.short	0x0100
        /*091a*/ 	.byte	0x06
	.zero		1


	//   ....[11]....
        /*091c*/ 	.word	0x00000600
        /*0920*/ 	.word	0x000000ff
        /*0924*/ 	.word	0x00038880
        /*0928*/ 	.short	0x0100
        /*092a*/ 	.byte	0x06
	.zero		1


	//   ....[12]....
        /*092c*/ 	.word	0x00000610
        /*0930*/ 	.word	0x000000ff
        /*0934*/ 	.word	0x00038878
        /*0938*/ 	.short	0x0100
        /*093a*/ 	.byte	0x06
	.zero		1


	//   ....[13]....
        /*093c*/ 	.word	0x00000620
        /*0940*/ 	.word	0x000000ff
        /*0944*/ 	.word	0x00038888
        /*0948*/ 	.short	0x0100
        /*094a*/ 	.byte	0x06
	.zero		1


	//   ....[14]....
        /*094c*/ 	.word	0x00000750
        /*0950*/ 	.word	0x000000ff
        /*0954*/ 	.word	0x00038890
        /*0958*/ 	.short	0x0100
        /*095a*/ 	.byte	0x08
	.zero		1


	//   ....[15]....
        /*095c*/ 	.word	0x00000760
        /*0960*/ 	.word	0x000000ff
        /*0964*/ 	.word	0x000388a0
        /*0968*/ 	.short	0x0100
        /*096a*/ 	.byte	0x08
	.zero		1


	//   ....[16]....
        /*096c*/ 	.word	0x00000770
        /*0970*/ 	.word	0x000000ff
        /*0974*/ 	.word	0x00038898
        /*0978*/ 	.short	0x0100
        /*097a*/ 	.byte	0x08
	.zero		1


	//   ....[17]....
        /*097c*/ 	.word	0x00000780
        /*0980*/ 	.word	0x000000ff
        /*0984*/ 	.word	0x000388a8
        /*0988*/ 	.short	0x0100
        /*098a*/ 	.byte	0x08
	.zero		1


	//   ....[18]....
        /*098c*/ 	.word	0x000008b0
        /*0990*/ 	.word	0x000000ff
        /*0994*/ 	.word	0x000388b0
        /*0998*/ 	.short	0x0100
        /*099a*/ 	.byte	0x08
	.zero		1


	//   ....[19]....
        /*099c*/ 	.word	0x000008c0
        /*09a0*/ 	.word	0x000000ff
        /*09a4*/ 	.word	0x000388c0
        /*09a8*/ 	.short	0x0100
        /*09aa*/ 	.byte	0x08
	.zero		1


	//   ....[20]....
        /*09ac*/ 	.word	0x000008d0
        /*09b0*/ 	.word	0x000000ff
        /*09b4*/ 	.word	0x000388b8
        /*09b8*/ 	.short	0x0100
        /*09ba*/ 	.byte	0x08
	.zero		1


	//   ....[21]....
        /*09bc*/ 	.word	0x000008e0
        /*09c0*/ 	.word	0x000000ff
        /*09c4*/ 	.word	0x000388c8
        /*09c8*/ 	.short	0x0100
        /*09ca*/ 	.byte	0x08
	.zero		1


	//   ....[22]....
        /*09cc*/ 	.word	0x00001ba0
        /*09d0*/ 	.word	0x00000002
        /*09d4*/ 	.word	0x00038800
        /*09d8*/ 	.short	0x010a
        /*09da*/ 	.byte	0x3f
	.zero		1


	//   ....[23]....
        /*09dc*/ 	.word	0x00001c40
        /*09e0*/ 	.word	0x00000004
        /*09e4*/ 	.word	0x00038830
        /*09e8*/ 	.short	0x010a
        /*09ea*/ 	.byte	0x3f
	.zero		1


	//   ....[24]....
        /*09ec*/ 	.word	0x00001cb0
        /*09f0*/ 	.word	0x00000004
        /*09f4*/ 	.word	0x00038830
        /*09f8*/ 	.short	0x010a
        /*09fa*/ 	.byte	0x3f
	.zero		1


	//   ....[25]....
        /*09fc*/ 	.word	0x00003780
        /*0a00*/ 	.word	0x00000004
        /*0a04*/ 	.word	0x00000000
        /*0a08*/ 	.short	0x0101
        /*0a0a*/ 	.byte	0x3f
	.zero		1


	//   ....[26]....
        /*0a0c*/ 	.word	0x00004f80
        /*0a10*/ 	.word	0x000000ff
        /*0a14*/ 	.word	0x00038830
        /*0a18*/ 	.short	0x010a
        /*0a1a*/ 	.byte	0x06
	.zero		1


	//   ....[27]....
        /*0a1c*/ 	.word	0x00004fc0
        /*0a20*/ 	.word	0x000000ff
        /*0a24*/ 	.word	0x00038830
        /*0a28*/ 	.short	0x010a
        /*0a2a*/ 	.byte	0x06
	.zero		1


	//   ....[28]....
        /*0a2c*/ 	.word	0x00005360
        /*0a30*/ 	.word	0x000000ff
        /*0a34*/ 	.word	0x00038850
        /*0a38*/ 	.short	0x010a
        /*0a3a*/ 	.byte	0x06
	.zero		1


	//   ....[29]....
        /*0a3c*/ 	.word	0x000053a0
        /*0a40*/ 	.word	0x000000ff
        /*0a44*/ 	.word	0x00038850
        /*0a48*/ 	.short	0x010a
        /*0a4a*/ 	.byte	0x06
	.zero		1


	//   ....[30]....
        /*0a4c*/ 	.word	0x00006a10
        /*0a50*/ 	.word	0x000000ac
        /*0a54*/ 	.word	0x00000000
        /*0a58*/ 	.short	0x0101
        /*0a5a*/ 	.byte	0x3f
	.zero		1


	//   ....[31]....
        /*0a5c*/ 	.word	0x00007110
        /*0a60*/ 	.word	0x00000008
        /*0a64*/ 	.word	0x00000000
        /*0a68*/ 	.short	0x0101
        /*0a6a*/ 	.byte	0x3f
	.zero		1


	//   ....[32]....
        /*0a6c*/ 	.word	0x00007ae0
        /*0a70*/ 	.word	0x0000000f
        /*0a74*/ 	.word	0x00038850
        /*0a78*/ 	.short	0x010a
        /*0a7a*/ 	.byte	0x3f
	.zero		1


	//   ....[33]....
        /*0a7c*/ 	.word	0x00007b70
        /*0a80*/ 	.word	0x0000000f
        /*0a84*/ 	.word	0x00038850
        /*0a88*/ 	.short	0x010a
        /*0a8a*/ 	.byte	0x3f
	.zero		1


	//   ....[34]....
        /*0a8c*/ 	.word	0x00008180
        /*0a90*/ 	.word	0x00000003
        /*0a94*/ 	.word	0x00000000
        /*0a98*/ 	.short	0x0101
        /*0a9a*/ 	.byte	0x3f
	.zero		1


	//   ....[35]....
        /*0a9c*/ 	.word	0x0000b0d0
        /*0aa0*/ 	.word	0x00000003
        /*0aa4*/ 	.word	0x00000000
        /*0aa8*/ 	.short	0x0101
        /*0aaa*/ 	.byte	0x3f
	.zero		1


	//   ....[36]....
        /*0aac*/ 	.word	0x0000e270
        /*0ab0*/ 	.word	0x00000004
        /*0ab4*/ 	.word	0x00038880
        /*0ab8*/ 	.short	0x010a
        /*0aba*/ 	.byte	0x3f
	.zero		1


	//   ....[37]....
        /*0abc*/ 	.word	0x0000e470
        /*0ac0*/ 	.word	0x00000004
        /*0ac4*/ 	.word	0x00038840
        /*0ac8*/ 	.short	0x010a
        /*0aca*/ 	.byte	0x3f
	.zero		1


	//   ....[38]....
        /*0acc*/ 	.word	0x0000f1a0
        /*0ad0*/ 	.word	0x00000013
        /*0ad4*/ 	.word	0x00038800
        /*0ad8*/ 	.short	0x0107
        /*0ada*/ 	.byte	0x3f
	.zero		1


	//   ....[39]....
        /*0adc*/ 	.word	0x0000f2a0
        /*0ae0*/ 	.word	0x00000013
        /*0ae4*/ 	.word	0x00038800
        /*0ae8*/ 	.short	0x0101
        /*0aea*/ 	.byte	0x3f
	.zero		1


	//   ....[40]....
        /*0aec*/ 	.word	0x0000f2c0
        /*0af0*/ 	.word	0x00000013
        /*0af4*/ 	.word	0x00038820
        /*0af8*/ 	.short	0x010a
        /*0afa*/ 	.byte	0x3f
	.zero		1


	//   ....[41]....
        /*0afc*/ 	.word	0x0000f5e0
        /*0b00*/ 	.word	0x00000004
        /*0b04*/ 	.word	0x00038880
        /*0b08*/ 	.short	0x010a
        /*0b0a*/ 	.byte	0x3f
	.zero		1


	//   ....[42]....
        /*0b0c*/ 	.word	0x0000f930
        /*0b10*/ 	.word	0x00000004
        /*0b14*/ 	.word	0x00038840
        /*0b18*/ 	.short	0x010a
        /*0b1a*/ 	.byte	0x3f
	.zero		1


	//   ....[43]....
        /*0b1c*/ 	.word	0x0000fcf0
        /*0b20*/ 	.word	0x00000014
        /*0b24*/ 	.word	0x00038870
        /*0b28*/ 	.short	0x010a
        /*0b2a*/ 	.byte	0x3f
	.zero		1


	//   ....[44]....
        /*0b2c*/ 	.word	0x0000fd60
        /*0b30*/ 	.word	0x00000014
        /*0b34*/ 	.word	0x00038860
        /*0b38*/ 	.short	0x010a
        /*0b3a*/ 	.byte	0x3f
	.zero		1


	//   ....[45]....
        /*0b3c*/ 	.word	0x00010560
        /*0b40*/ 	.word	0x00000014
        /*0b44*/ 	.word	0x00038850
        /*0b48*/ 	.short	0x0101
        /*0b4a*/ 	.byte	0x3f
	.zero		1


	//   ....[46]....
        /*0b4c*/ 	.word	0x000105e0
        /*0b50*/ 	.word	0x00000014
        /*0b54*/ 	.word	0x00000000
        /*0b58*/ 	.short	0x0101
        /*0b5a*/ 	.byte	0x3f
	.zero		1


	//   ....[47]....
        /*0b5c*/ 	.word	0x00010810
        /*0b60*/ 	.word	0x00000011
        /*0b64*/ 	.word	0x00038870
        /*0b68*/ 	.short	0x010a
        /*0b6a*/ 	.byte	0x3f
	.zero		1


	//   ....[48]....
        /*0b6c*/ 	.word	0x00010880
        /*0b70*/ 	.word	0x00000011
        /*0b74*/ 	.word	0x00038860
        /*0b78*/ 	.short	0x010a
        /*0b7a*/ 	.byte	0x3f
	.zero		1


	//   ....[49]....
        /*0b7c*/ 	.word	0x000110a0
        /*0b80*/ 	.word	0x00000011
        /*0b84*/ 	.word	0x00038850
        /*0b88*/ 	.short	0x0101
        /*0b8a*/ 	.byte	0x3f
	.zero		1


	//   ....[50]....
        /*0b8c*/ 	.word	0x000110f0
        /*0b90*/ 	.word	0x00000011
        /*0b94*/ 	.word	0x00000000
        /*0b98*/ 	.short	0x0101
        /*0b9a*/ 	.byte	0x3f
	.zero		1


	//   ....[51]....
        /*0b9c*/ 	.word	0x00011c30
        /*0ba0*/ 	.word	0x00000000
        /*0ba4*/ 	.word	0x00038820
        /*0ba8*/ 	.short	0x010a
        /*0baa*/ 	.byte	0x3f
	.zero		1


	//   ....[52]....
        /*0bac*/ 	.word	0x00011df0
        /*0bb0*/ 	.word	0x00000006
        /*0bb4*/ 	.word	0x00000000
        /*0bb8*/ 	.short	0x010a
        /*0bba*/ 	.byte	0x3f
	.zero		1


	//   ....[53]....
        /*0bbc*/ 	.word	0x00011e60
        /*0bc0*/ 	.word	0x00000007
        /*0bc4*/ 	.word	0x00000000
        /*0bc8*/ 	.short	0x010a
        /*0bca*/ 	.byte	0x3f
	.zero		1


	//   ....[54]....
        /*0bcc*/ 	.word	0x00011ec0
        /*0bd0*/ 	.word	0x00000004
        /*0bd4*/ 	.word	0x00038860
        /*0bd8*/ 	.short	0x010a
        /*0bda*/ 	.byte	0x3f
	.zero		1


	//   ....[55]....
        /*0bdc*/ 	.word	0x00011f10
        /*0be0*/ 	.word	0x00000003
        /*0be4*/ 	.word	0x00038860
        /*0be8*/ 	.short	0x010a
        /*0bea*/ 	.byte	0x3f
	.zero		1


	//   ....[56]....
        /*0bec*/ 	.word	0x00011f50
        /*0bf0*/ 	.word	0x00000004
        /*0bf4*/ 	.word	0x00038880
        /*0bf8*/ 	.short	0x010a
        /*0bfa*/ 	.byte	0x3f
	.zero		1


	//   ....[57]....
        /*0bfc*/ 	.word	0x00011f70
        /*0c00*/ 	.word	0x00000003
        /*0c04*/ 	.word	0x00038880
        /*0c08*/ 	.short	0x010a
        /*0c0a*/ 	.byte	0x3f
	.zero		1


	//   ....[58]....
        /*0c0c*/ 	.word	0x00011fd0
        /*0c10*/ 	.word	0x00000002
        /*0c14*/ 	.word	0x00038800
        /*0c18*/ 	.short	0x010a
        /*0c1a*/ 	.byte	0x3f
	.zero		1


	//   ....[59]....
        /*0c1c*/ 	.word	0x00012020
        /*0c20*/ 	.word	0x00000004
        /*0c24*/ 	.word	0x00038830
        /*0c28*/ 	.short	0x010a
        /*0c2a*/ 	.byte	0x3f
	.zero		1


	//   ....[60]....
        /*0c2c*/ 	.word	0x00012080
        /*0c30*/ 	.word	0x00000003
        /*0c34*/ 	.word	0x00038830
        /*0c38*/ 	.short	0x010a
        /*0c3a*/ 	.byte	0x3f
	.zero		1


	//   ....[61]....
        /*0c3c*/ 	.word	0x000120e0
        /*0c40*/ 	.word	0x00000003
        /*0c44*/ 	.word	0x00038850
        /*0c48*/ 	.short	0x010a
        /*0c4a*/ 	.byte	0x3f
	.zero		1


	//   ....[62]....
        /*0c4c*/ 	.word	0x00012130
        /*0c50*/ 	.word	0x0000000f
        /*0c54*/ 	.word	0x00038850
        /*0c58*/ 	.short	0x010a
        /*0c5a*/ 	.byte	0x3f
	.zero		1


	//   ....[63]....
        /*0c5c*/ 	.word	0x00012280
        /*0c60*/ 	.word	0x00000004
        /*0c64*/ 	.word	0x00038880
        /*0c68*/ 	.short	0x010a
        /*0c6a*/ 	.byte	0x3f
	.zero		1


	//   ....[64]....
        /*0c6c*/ 	.word	0x000122d0
        /*0c70*/ 	.word	0x00000004
        /*0c74*/ 	.word	0x00038840
        /*0c78*/ 	.short	0x010a
        /*0c7a*/ 	.byte	0x3f
	.zero		1


	//   ....[65]....
        /*0c7c*/ 	.word	0x00012d70
        /*0c80*/ 	.word	0x00000013
        /*0c84*/ 	.word	0x00038820
        /*0c88*/ 	.short	0x010a
        /*0c8a*/ 	.byte	0x3f
	.zero		1


	//   ....[66]....
        /*0c8c*/ 	.word	0x00012dc0
        /*0c90*/ 	.word	0x00000004
        /*0c94*/ 	.word	0x00038880
        /*0c98*/ 	.short	0x010a
        /*0c9a*/ 	.byte	0x3f
	.zero		1


	//   ....[67]....
        /*0c9c*/ 	.word	0x00012e10
        /*0ca0*/ 	.word	0x00000004
        /*0ca4*/ 	.word	0x00038840
        /*0ca8*/ 	.short	0x010a
        /*0caa*/ 	.byte	0x3f
	.zero		1


	//   ....[68]....
        /*0cac*/ 	.word	0x00012e60
        /*0cb0*/ 	.word	0x00000014
        /*0cb4*/ 	.word	0x00038870
        /*0cb8*/ 	.short	0x010a
        /*0cba*/ 	.byte	0x3f
	.zero		1


	//   ....[69]....
        /*0cbc*/ 	.word	0x00012eb0
        /*0cc0*/ 	.word	0x00000014
        /*0cc4*/ 	.word	0x00038860
        /*0cc8*/ 	.short	0x010a
        /*0cca*/ 	.byte	0x3f
	.zero		1


	//   ....[70]....
        /*0ccc*/ 	.word	0x00012f00
        /*0cd0*/ 	.word	0x00000011
        /*0cd4*/ 	.word	0x00038870
        /*0cd8*/ 	.short	0x010a
        /*0cda*/ 	.byte	0x3f
	.zero		1


	//   ....[71]....
        /*0cdc*/ 	.word	0x00012f50
        /*0ce0*/ 	.word	0x00000011
        /*0ce4*/ 	.word	0x00038860
        /*0ce8*/ 	.short	0x010a
        /*0cea*/ 	.byte	0x3f
	.zero		1


	//   ....[72]....
        /*0cec*/ 	.word	0x00012fa0
        /*0cf0*/ 	.word	0x00000000
        /*0cf4*/ 	.word	0x00038820
        /*0cf8*/ 	.short	0x010a
        /*0cfa*/ 	.byte	0x3f
	.zero		1


	//   ....[73]....
        /*0cfc*/ 	.word	0x00013140
        /*0d00*/ 	.word	0x00000006
        /*0d04*/ 	.word	0x00000000
        /*0d08*/ 	.short	0x010a
        /*0d0a*/ 	.byte	0x3f
	.zero		1


	//   ....[74]....
        /*0d0c*/ 	.word	0x00013190
        /*0d10*/ 	.word	0x00000007
        /*0d14*/ 	.word	0x00000000
        /*0d18*/ 	.short	0x010a
        /*0d1a*/ 	.byte	0x3f
	.zero		1


	//   ....[75]....
        /*0d1c*/ 	.word	0x000131e0
        /*0d20*/ 	.word	0x00000004
        /*0d24*/ 	.word	0x00038860
        /*0d28*/ 	.short	0x010a
        /*0d2a*/ 	.byte	0x3f
	.zero		1


	//   ....[76]....
        /*0d2c*/ 	.word	0x00013230
        /*0d30*/ 	.word	0x00000003
        /*0d34*/ 	.word	0x00038860
        /*0d38*/ 	.short	0x010a
        /*0d3a*/ 	.byte	0x3f
	.zero		1


	//   ....[77]....
        /*0d3c*/ 	.word	0x00013280
        /*0d40*/ 	.word	0x00000004
        /*0d44*/ 	.word	0x00038880
        /*0d48*/ 	.short	0x010a
        /*0d4a*/ 	.byte	0x3f
	.zero		1


	//----- nvinfo : EIATTR_NUM_MBARRIERS
	.align		4
.L_126:
        /*0d4c*/ 	.byte	0x03, 0x38
        /*0d4e*/ 	.short	0x0016


	//----- nvinfo : EIATTR_EXIT_INSTR_OFFSETS
	.align		4
        /*0d50*/ 	.byte	0x04, 0x1c
        /*0d52*/ 	.short	(.L_128 - .L_127)


	//   ....[0]....
.L_127:
        /*0d54*/ 	.word	0x00000a80


	//   ....[1]....
        /*0d58*/ 	.word	0x0000c4e0


	//   ....[2]....
        /*0d5c*/ 	.word	0x00011fc0


	//----- nvinfo : EIATTR_MAX_THREADS
	.align		4
.L_128:
        /*0d60*/ 	.byte	0x04, 0x05
        /*0d62*/ 	.short	(.L_130 - .L_129)
.L_129:
        /*0d64*/ 	.word	0x00000180
        /*0d68*/ 	.word	0x00000001
        /*0d6c*/ 	.word	0x00000001


	//----- nvinfo : EIATTR_CRS_STACK_SIZE
	.align		4
.L_130:
        /*0d70*/ 	.byte	0x04, 0x1e
        /*0d72*/ 	.short	(.L_132 - .L_131)
.L_131:
        /*0d74*/ 	.word	0x00000000


	//----- nvinfo : EIATTR_CBANK_PARAM_SIZE
	.align		4
.L_132:
        /*0d78*/ 	.byte	0x03, 0x19
        /*0d7a*/ 	.short	0x0af0


	//----- nvinfo : EIATTR_PARAM_CBANK
	.align		4
        /*0d7c*/ 	.byte	0x04, 0x0a
        /*0d7e*/ 	.short	(.L_134 - .L_133)
	.align		4
.L_133:
        /*0d80*/ 	.word	index@(.nv.constant0._ZN7cutlass13device_kernelIN5flash11enable_sm90INS1_16FlashAttnFwdSm90INS1_25CollectiveMainloopFwdSm90ILi2EN4cute5tupleIJNS5_1CILi1EEES8_S8_EEENS6_IJNS7_ILi128EEESA_NS7_ILi256EEEEEELi256ENS_12float_e4m3_tEfNS_4arch4Sm90ELb0ELb0ELb1ELb1ELb0ELb0ELb0ELb1ELb1ELb1ELb0ELb0EEENS1_21CollectiveEpilogueFwdINS6_IJSA_SB_SA_EEES9_NS_10bfloat16_tESF_Li256ELb1ELb1ELb0ELb1EEENS1_36VarlenDynamicPersistentTileSchedulerILi128ELi128ELi256ELi128ELb0ELb1ELb1ELb0ELb1ELb1EEEEEEEEEvNT_6ParamsE)
        /*0d84*/ 	.short	0x0210
        /*0d86*/ 	.short	0x0af0


	//----- nvinfo : EIATTR_SW_WAR
	.align		4
.L_134:
        /*0d88*/ 	.byte	0x04, 0x36
        /*0d8a*/ 	.short	(.L_136 - .L_135)
.L_135:
        /*0d8c*/ 	.word	0x00000008
.L_136:


//--------------------- .nv.info._ZN7cutlass13device_kernelIN5flash11enable_sm90INS1_16FlashAttnFwdSm90INS1_25CollectiveMainloopFwdSm90ILi2EN4cute5tupleIJNS5_1CILi1EEES8_S8_EEENS6_IJNS7_ILi128EEESA_NS7_ILi256EEEEEELi256ENS_12float_e4m3_tEfNS_4arch4Sm90ELb0ELb0ELb1ELb1ELb0ELb1ELb0ELb1ELb1ELb1ELb0ELb0EEENS1_21CollectiveEpilogueFwdINS6_IJSA_SB_SA_EEES9_NS_10bfloat16_tESF_Li256ELb1ELb1ELb0ELb1EEENS1_36VarlenDynamicPersistentTileSchedulerILi128ELi128ELi256ELi128ELb0ELb1ELb1ELb0ELb1ELb1EEEEEEEEEvNT_6ParamsE --------------------------
	.section	.nv.info._ZN7cutlass13device_kernelIN5flash11enable_sm90INS1_16FlashAttnFwdSm90INS1_25CollectiveMainloopFwdSm90ILi2EN4cute5tupleIJNS5_1CILi1EEES8_S8_EEENS6_IJNS7_ILi128EEESA_NS7_ILi256EEEEEELi256ENS_12float_e4m3_tEfNS_4arch4Sm90ELb0ELb0ELb1ELb1ELb0ELb1ELb0ELb1ELb1ELb1ELb0ELb0EEENS1_21CollectiveEpilogueFwdINS6_IJSA_SB_SA_EEES9_NS_10bfloat16_tESF_Li256ELb1ELb1ELb0ELb1EEENS1_36VarlenDynamicPersistentTileSchedulerILi128ELi128ELi256ELi128ELb0ELb1ELb1ELb0ELb1ELb1EEEEEEEEEvNT_6ParamsE,"",@"SHT_CUDA_INFO"
	.sectionflags	@""
	.align	4


	//----- nvinfo : EIATTR_CUDA_API_VERSION
	.align		4
        /*0000*/ 	.byte	0x04, 0x37
        /*0002*/ 	.short	(.L_138 - .L_137)
.L_137:
        /*0004*/ 	.word	0x00000082


	//----- nvinfo : EIATTR_KPARAM_INFO
	.align		4
.L_138:
        /*0008*/ 	.byte	0x04, 0x17
        /*000a*/ 	.short	(.L_140 - .L_139)
.L_139:
        /*000c*/ 	.word	0x00000000
        /*0010*/ 	.short	0x0000
        /*0012*/ 	.short	0x0070
        /*0014*/ 	.byte	0x00, 0xf0, 0x01, 0x2a


	//----- nvinfo : EIATTR_SPARSE_MMA_MASK
	.align		4
.L_140:
        /*0018*/ 	.byte	0x03, 0x50
        /*001a*/ 	.short	0x0000


	//----- nvinfo : EIATTR_MAXREG_COUNT
	.align		4
        /*001c*/ 	.byte	0x03, 0x1b
        /*001e*/ 	.short	0x00a8


	//----- nvinfo : EIATTR_NUM_BARRIERS
	.align		4
        /*0020*/ 	.byte	0x02, 0x4c
        /*0022*/ 	.byte	0x10
	.zero		1


	//----- nvinfo : EIATTR_EXTERNS
	.align		4
        /*0024*/ 	.byte	0x04, 0x0f
        /*0026*/ 	.short	(.L_142 - .L_141)


	//   ....[0]....
	.align		4
.L_141:
        /*0028*/ 	.word	index@(__assertfail)


	//----- nvinfo : EIATTR_ANNOTATIONS
	.align		4
.L_142:
        /*002c*/ 	.byte	0x04, 0x55
        /*002e*/ 	.short	(.L_144 - .L_143)


	//   ....[0]....
.L_143:
        /* <DEDUP_REMOVED lines=102> */


	//----- nvinfo : EIATTR_MERCURY_ISA_VERSION
	.align		4
.L_144:
        /*0680*/ 	.byte	0x03, 0x5f
        /*0682*/ 	.short	0x0101


	//----- nvinfo : EIATTR_UNUSED_LOAD_BYTE_OFFSET
	.align		4
        /*0684*/ 	.byte	0x04, 0x44
        /*0686*/ 	.short	(.L_146 - .L_145)


	//   ....[0]....
.L_145:
        /*0688*/ 	.word	0x00000ad0
        /*068c*/ 	.word	0x0000fff0


	//   ....[1]....
        /*0690*/ 	.word	0x0001adc0
        /*0694*/ 	.word	0x0000fff0


	//----- nvinfo : EIATTR_INT_WARP_WIDE_INSTR_OFFSETS
	.align		4
.L_146:
        /*0698*/ 	.byte	0x04, 0x31
        /*069a*/ 	.short	(.L_148 - .L_147)


	//   ....[0]....
.L_147:
        /*069c*/ 	.word	0x00000190


	//   ....[1]....
        /*06a0*/ 	.word	0x000001d0


	//   ....[2]....
        /*06a4*/ 	.word	0x00000240


	//   ....[3]....
        /*06a8*/ 	.word	0x00021010


	//   ....[4]....
        /*06ac*/ 	.word	0x00021070


	//   ....[5]....
        /*06b0*/ 	.word	0x00024110


	//   ....[6]....
        /*06b4*/ 	.word	0x00024170


	//----- nvinfo : EIATTR_COOP_GROUP_MASK_REGIDS
	.align		4
.L_148:
        /*06b8*/ 	.byte	0x04, 0x29
        /*06ba*/ 	.short	(.L_150 - .L_149)


	//   ....[0]....
.L_149:
        /*06bc*/ 	.word	0xffffffff


	//   ....[1]....
        /*06c0*/ 	.word	0xffffffff


	//   ....[2]....
        /*06c4*/ 	.word	0xffffffff


	//   ....[3]....
        /*06c8*/ 	.word	0xffffffff


	//   ....[4]....
        /*06cc*/ 	.word	0xffffffff


	//   ....[5]....
        /*06d0*/ 	.word	0xffffffff


	//   ....[6]....
        /*06d4*/ 	.word	0xffffffff


	//   ....[7]....
        /*06d8*/ 	.word	0xffffffff


	//   ....[8]....
        /*06dc*/ 	.word	0xffffffff


	//   ....[9]....
        /*06e0*/ 	.word	0xffffffff


	//   ....[10]....
        /*06e4*/ 	.word	0xffffffff


	//   ....[11]....
        /*06e8*/ 	.word	0xffffffff


	//   ....[12]....
        /*06ec*/ 	.word	0xffffffff


	//   ....[13]....
        /*06f0*/ 	.word	0xffffffff


	//   ....[14]....
        /*06f4*/ 	.word	0xffffffff


	//   ....[15]....
        /*06f8*/ 	.word	0xffffffff


	//   ....[16]....
        /*06fc*/ 	.word	0xffffffff


	//   ....[17]....
        /*0700*/ 	.word	0xffffffff


	//   ....[18]....
        /*0704*/ 	.word	0xffffffff


	//   ....[19]....
        /*0708*/ 	.word	0xffffffff


	//   ....[20]....
        /*070c*/ 	.word	0xffffffff


	//   ....[21]....
        /*0710*/ 	.word	0xffffffff


	//   ....[22]....
        /*0714*/ 	.word	0xffffffff


	//   ....[23]....
        /*0718*/ 	.word	0xffffffff


	//   ....[24]....
        /*071c*/ 	.word	0xffffffff


	//   ....[25]....
        /*0720*/ 	.word	0xffffffff


	//   ....[26]....
        /*0724*/ 	.word	0xffffffff


	//   ....[27]....
        /*0728*/ 	.word	0xffffffff


	//   ....[28]....
        /*072c*/ 	.word	0xffffffff


	//   ....[29]....
        /*0730*/ 	.word	0xffffffff


	//   ....[30]....
        /*0734*/ 	.word	0xffffffff


	//   ....[31]....
        /*0738*/ 	.word	0xffffffff


	//   ....[32]....
        /*073c*/ 	.word	0xffffffff


	//   ....[33]....
        /*0740*/ 	.word	0xffffffff


	//   ....[34]....
        /*0744*/ 	.word	0xffffffff


	//   ....[35]....
        /*0748*/ 	.word	0xffffffff


	//   ....[36]....
        /*074c*/ 	.word	0xffffffff


	//   ....[37]....
        /*0750*/ 	.word	0xffffffff


	//   ....[38]....
        /*0754*/ 	.word	0xffffffff


	//   ....[39]....
        /*0758*/ 	.word	0xffffffff


	//   ....[40]....
        /*075c*/ 	.word	0xffffffff


	//   ....[41]....
        /*0760*/ 	.word	0xffffffff


	//   ....[42]....
        /*0764*/ 	.word	0xffffffff


	//   ....[43]....
        /*0768*/ 	.word	0xffffffff


	//   ....[44]....
        /*076c*/ 	.word	0xffffffff


	//   ....[45]....
        /*0770*/ 	.word	0xffffffff


	//   ....[46]....
        /*0774*/ 	.word	0xffffffff


	//   ....[47]....
        /*0778*/ 	.word	0xffffffff


	//   ....[48]....
        /*077c*/ 	.word	0xffffffff


	//   ....[49]....
        /*0780*/ 	.word	0xffffffff


	//   ....[50]....
        /*0784*/ 	.word	0xffffffff


	//   ....[51]....
        /*0788*/ 	.word	0xffffffff


	//   ....[52]....
        /*078c*/ 	.word	0xffffffff


	//   ....[53]....
        /*0790*/ 	.word	0xffffffff


	//   ....[54]....
        /*0794*/ 	.word	0xffffffff


	//   ....[55]....
        /*0798*/ 	.word	0xffffffff


	//   ....[56]....
        /*079c*/ 	.word	0xffffffff


	//   ....[57]....
        /*07a0*/ 	.word	0xffffffff


	//   ....[58]....
        /*07a4*/ 	.word	0xffffffff


	//   ....[59]....
        /*07a8*/ 	.word	0xffffffff


	//   ....[60]....
        /*07ac*/ 	.word	0xffffffff


	//   ....[61]....
        /*07b0*/ 	.word	0xffffffff


	//   ....[62]....
        /*07b4*/ 	.word	0xffffffff


	//   ....[63]....
        /*07b8*/ 	.word	0xffffffff


	//   ....[64]....
        /*07bc*/ 	.word	0xffffffff


	//   ....[65]....
        /*07c0*/ 	.word	0xffffffff


	//   ....[66]....
        /*07c4*/ 	.word	0xffffffff


	//   ....[67]....
        /*07c8*/ 	.word	0xffffffff


	//   ....[68]....
        /*07cc*/ 	.word	0xffffffff


	//   ....[69]....
        /*07d0*/ 	.word	0xffffffff


	//   ....[70]....
        /*07d4*/ 	.word	0xffffffff


	//   ....[71]....
        /*07d8*/ 	.word	0xffffffff


	//   ....[72]....
        /*07dc*/ 	.word	0xffffffff


	//   ....[73]....
        /*07e0*/ 	.word	0xffffffff


	//   ....[74]....
        /*07e4*/ 	.word	0xffffffff


	//   ....[75]....
        /*07e8*/ 	.word	0xffffffff


	//   ....[76]....
        /*07ec*/ 	.word	0xffffffff


	//   ....[77]....
        /*07f0*/ 	.word	0xffffffff


	//   ....[78]....
        /*07f4*/ 	.word	0xffffffff


	//   ....[79]....
        /*07f8*/ 	.word	0xffffffff


	//   ....[80]....
        /*07fc*/ 	.word	0xffffffff


	//   ....[81]....
        /*0800*/ 	.word	0xffffffff


	//   ....[82]....
        /*0804*/ 	.word	0xffffffff


	//   ....[83]....
        /*0808*/ 	.word	0xffffffff


	//   ....[84]....
        /*080c*/ 	.word	0xffffffff


	//   ....[85]....
        /*0810*/ 	.word	0xffffffff


	//   ....[86]....
        /*0814*/ 	.word	0xffffffff


	//   ....[87]....
        /*0818*/ 	.word	0xffffffff


	//   ....[88]....
        /*081c*/ 	.word	0xffffffff


	//   ....[89]....
        /*0820*/ 	.word	0xffffffff


	//   ....[90]....
        /*0824*/ 	.word	0xffffffff


	//   ....[91]....
        /*0828*/ 	.word	0xffffffff


	//   ....[92]....
        /*082c*/ 	.word	0xffffffff


	//   ....[93]....
        /*0830*/ 	.word	0xffffffff


	//   ....[94]....
        /*0834*/ 	.word	0xffffffff


	//   ....[95]....
        /*0838*/ 	.word	0xffffffff


	//   ....[96]....
        /*083c*/ 	.word	0xffffffff


	//   ....[97]....
        /*0840*/ 	.word	0xffffffff


	//   ....[98]....
        /*0844*/ 	.word	0xffffffff


	//   ....[99]....
        /*0848*/ 	.word	0xffffffff


	//   ....[100]....
        /*084c*/ 	.word	0xffffffff


	//   ....[101]....
        /*0850*/ 	.word	0xffffffff


	//   ....[102]....
        /*0854*/ 	.word	0xffffffff


	//   ....[103]....
        /*0858*/ 	.word	0xffffffff


	//   ....[104]....
        /*085c*/ 	.word	0xffffffff


	//   ....[105]....
        /*0860*/ 	.word	0xffffffff


	//   ....[106]....
        /*0864*/ 	.word	0xffffffff


	//   ....[107]....
        /*0868*/ 	.word	0xffffffff


	//   ....[108]....
        /*086c*/ 	.word	0xffffffff


	//   ....[109]....
        /*0870*/ 	.word	0xffffffff


	//   ....[110]....
        /*0874*/ 	.word	0xffffffff


	//   ....[111]....
        /*0878*/ 	.word	0xffffffff


	//   ....[112]....
        /*087c*/ 	.word	0xffffffff


	//   ....[113]....
        /*0880*/ 	.word	0xffffffff


	//   ....[114]....
        /*0884*/ 	.word	0xffffffff


	//   ....[115]....
        /*0888*/ 	.word	0xffffffff


	//   ....[116]....
        /*088c*/ 	.word	0xffffffff


	//   ....[117]....
        /*0890*/ 	.word	0xffffffff


	//   ....[118]....
        /*0894*/ 	.word	0xffffffff


	//   ....[119]....
        /*0898*/ 	.word	0xffffffff


	//   ....[120]....
        /*089c*/ 	.word	0xffffffff


	//   ....[121]....
        /*08a0*/ 	.word	0xffffffff


	//   ....[122]....
        /*08a4*/ 	.word	0xffffffff


	//   ....[123]....
        /*08a8*/ 	.word	0xffffffff


	//   ....[124]....
        /*08ac*/ 	.word	0xffffffff


	//   ....[125]....
        /*08b0*/ 	.word	0xffffffff


	//   ....[126]....
        /*08b4*/ 	.word	0xffffffff


	//   ....[127]....
        /*08b8*/ 	.word	0xffffffff


	//   ....[128]....
        /*08bc*/ 	.word	0xffffffff


	//   ....[129]....
        /*08c0*/ 	.word	0xffffffff


	//   ....[130]....
        /*08c4*/ 	.word	0xffffffff


	//   ....[131]....
        /*08c8*/ 	.word	0xffffffff


	//   ....[132]....
        /*08cc*/ 	.word	0xffffffff


	//   ....[133]....
        /*08d0*/ 	.word	0xffffffff


	//   ....[134]....
        /*08d4*/ 	.word	0xffffffff


	//   ....[135]....
        /*08d8*/ 	.word	0xffffffff


	//   ....[136]....
        /*08dc*/ 	.word	0xffffffff


	//   ....[137]....
        /*08e0*/ 	.word	0xffffffff


	//   ....[138]....
        /*08e4*/ 	.word	0xffffffff


	//   ....[139]....
        /*08e8*/ 	.word	0xffffffff


	//   ....[140]....
        /*08ec*/ 	.word	0xffffffff


	//   ....[141]....
        /*08f0*/ 	.word	0xffffffff


	//   ....[142]....
        /*08f4*/ 	.word	0xffffffff


	//   ....[143]....
        /*08f8*/ 	.word	0xffffffff


	//   ....[144]....
        /*08fc*/ 	.word	0xffffffff


	//   ....[145]....
        /*0900*/ 	.word	0xffffffff


	//   ....[146]....
        /*0904*/ 	.word	0xffffffff


	//   ....[147]....
        /*0908*/ 	.word	0xffffffff


	//   ....[148]....
        /*090c*/ 	.word	0xffffffff


	//   ....[149]....
        /*0910*/ 	.word	0xffffffff


	//   ....[150]....
        /*0914*/ 	.word	0xffffffff


	//   ....[151]....
        /*0918*/ 	.word	0xffffffff


	//   ....[152]....
        /*091c*/ 	.word	0xffffffff


	//   ....[153]....
        /*0920*/ 	.word	0xffffffff


	//   ....[154]....
        /*0924*/ 	.word	0xffffffff


	//   ....[155]....
        /*0928*/ 	.word	0xffffffff


	//   ....[156]....
        /*092c*/ 	.word	0xffffffff


	//   ....[157]....
        /*0930*/ 	.word	0xffffffff


	//   ....[158]....
        /*0934*/ 	.word	0xffffffff


	//   ....[159]....
        /*0938*/ 	.word	0xffffffff


	//   ....[160]....
        /*093c*/ 	.word	0xffffffff


	//   ....[161]....
        /*0940*/ 	.word	0xffffffff


	//   ....[162]....
        /*0944*/ 	.word	0xffffffff


	//   ....[163]....
        /*0948*/ 	.word	0xffffffff


	//   ....[164]....
        /*094c*/ 	.word	0x0500000f


	//   ....[165]....
        /*0950*/ 	.word	0x0500000f


	//   ....[166]....
        /*0954*/ 	.word	0x0500000f


	//   ....[167]....
        /*0958*/ 	.word	0x0500000f


	//   ....[168]....
        /*095c*/ 	.word	0x0500000f


	//   ....[169]....
        /*0960*/ 	.word	0x0500000f


	//   ....[170]....
        /*0964*/ 	.word	0x0500000f


	//   ....[171]....
        /*0968*/ 	.word	0x0500000f


	//   ....[172]....
        /*096c*/ 	.word	0x0500000f


	//   ....[173]....
        /*0970*/ 	.word	0x0500000f


	//   ....[174]....
        /*0974*/ 	.word	0x0500000f


	//   ....[175]....
        /*0978*/ 	.word	0x0500000f


	//   ....[176]....
        /*097c*/ 	.word	0x0500000f


	//   ....[177]....
        /*0980*/ 	.word	0x0500000f


	//   ....[178]....
        /*0984*/ 	.word	0x0500000f


	//   ....[179]....
        /*0988*/ 	.word	0x0500000f


	//   ....[180]....
        /*098c*/ 	.word	0x0500000f


	//   ....[181]....
        /*0990*/ 	.word	0x0500000f


	//   ....[182]....
        /*0994*/ 	.word	0x0500000f


	//   ....[183]....
        /*0998*/ 	.word	0x0500000f


	//   ....[184]....
        /*099c*/ 	.word	0x0500000f


	//   ....[185]....
        /*09a0*/ 	.word	0x0500000f


	//   ....[186]....
        /*09a4*/ 	.word	0x0500000f


	//   ....[187]....
        /*09a8*/ 	.word	0x0500000f


	//   ....[188]....
        /*09ac*/ 	.word	0x0500000f


	//   ....[189]....
        /*09b0*/ 	.word	0x0500000f


	//   ....[190]....
        /*09b4*/ 	.word	0x0500000f


	//   ....[191]....
        /*09b8*/ 	.word	0x0500000f


	//   ....[192]....
        /*09bc*/ 	.word	0x0500000f


	//   ....[193]....
        /*09c0*/ 	.word	0x0500000f


	//   ....[194]....
        /*09c4*/ 	.word	0x0500000f


	//   ....[195]....
        /*09c8*/ 	.word	0x0500000f


	//   ....[196]....
        /*09cc*/ 	.word	0x0500000f


	//   ....[197]....
        /*09d0*/ 	.word	0x0500000f


	//   ....[198]....
        /*09d4*/ 	.word	0x0500000f


	//   ....[199]....
        /*09d8*/ 	.word	0x0500000f


	//   ....[200]....
        /*09dc*/ 	.word	0x0500000f


	//   ....[201]....
        /*09e0*/ 	.word	0x0500000f


	//   ....[202]....
        /*09e4*/ 	.word	0x0500000f


	//   ....[203]....
        /*09e8*/ 	.word	0x0500000f


	//   ....[204]....
        /*09ec*/ 	.word	0x0500000f


	//   ....[205]....
        /*09f0*/ 	.word	0x0500000f


	//   ....[206]....
        /*09f4*/ 	.word	0x0500000f


	//   ....[207]....
        /*09f8*/ 	.word	0x0500000f


	//   ....[208]....
        /*09fc*/ 	.word	0x0500000f


	//   ....[209]....
        /*0a00*/ 	.word	0x0500000f


	//   ....[210]....
        /*0a04*/ 	.word	0x0500000f


	//   ....[211]....
        /*0a08*/ 	.word	0x0500000f


	//   ....[212]....
        /*0a0c*/ 	.word	0x0500000f


	//   ....[213]....
        /*0a10*/ 	.word	0x0500000f


	//   ....[214]....
        /*0a14*/ 	.word	0x0500000f


	//   ....[215]....
        /*0a18*/ 	.word	0x0500000f


	//   ....[216]....
        /*0a1c*/ 	.word	0x0500000f


	//   ....[217]....
        /*0a20*/ 	.word	0x0500000f


	//   ....[218]....
        /*0a24*/ 	.word	0x0500000f


	//   ....[219]....
        /*0a28*/ 	.word	0x0500000f


	//   ....[220]....
        /*0a2c*/ 	.word	0x0500000f


	//   ....[221]....
        /*0a30*/ 	.word	0x0500000f


	//   ....[222]....
        /*0a34*/ 	.word	0x0500000f


	//   ....[223]....
        /*0a38*/ 	.word	0x0500000f


	//   ....[224]....
        /*0a3c*/ 	.word	0x0500000f


	//   ....[225]....
        /*0a40*/ 	.word	0x0500000f


	//   ....[226]....
        /*0a44*/ 	.word	0x0500000f


	//   ....[227]....
        /*0a48*/ 	.word	0x0500000f


	//   ....[228]....
        /*0a4c*/ 	.word	0x0500000f


	//   ....[229]....
        /*0a50*/ 	.word	0x0500000f


	//   ....[230]....
        /*0a54*/ 	.word	0x0500000f


	//   ....[231]....
        /*0a58*/ 	.word	0x0500000f


	//   ....[232]....
        /*0a5c*/ 	.word	0x0500000f


	//   ....[233]....
        /*0a60*/ 	.word	0x0500000f


	//   ....[234]....
        /*0a64*/ 	.word	0x0500000f


	//   ....[235]....
        /*0a68*/ 	.word	0x0500000f


	//   ....[236]....
        /*0a6c*/ 	.word	0x0500000f


	//   ....[237]....
        /*0a70*/ 	.word	0x0500000f


	//   ....[238]....
        /*0a74*/ 	.word	0x0500000f


	//   ....[239]....
        /*0a78*/ 	.word	0x0500000f


	//   ....[240]....
        /*0a7c*/ 	.word	0x0500000f


	//   ....[241]....
        /*0a80*/ 	.word	0x0500000f


	//   ....[242]....
        /*0a84*/ 	.word	0x0500000f


	//   ....[243]....
        /*0a88*/ 	.word	0x0500000f


	//   ....[244]....
        /*0a8c*/ 	.word	0x0500000f


	//   ....[245]....
        /*0a90*/ 	.word	0x0500000f


	//   ....[246]....
        /*0a94*/ 	.word	0x0500000f


	//   ....[247]....
        /*0a98*/ 	.word	0x0500000f


	//   ....[248]....
        /*0a9c*/ 	.word	0x0500000f


	//   ....[249]....
        /*0aa0*/ 	.word	0x0500000f


	//   ....[250]....
        /*0aa4*/ 	.word	0x0500000f


	//   ....[251]....
        /*0aa8*/ 	.word	0x0500000f


	//   ....[252]....
        /*0aac*/ 	.word	0x0500000f


	//   ....[253]....
        /*0ab0*/ 	.word	0x0500000f


	//   ....[254]....
        /*0ab4*/ 	.word	0x0500000f


	//   ....[255]....
        /*0ab8*/ 	.word	0x0500000f


	//   ....[0]....
        /*0abc*/ 	.word	0x0500000f


	//   ....[1]....
        /*0ac0*/ 	.word	0x0500000f


	//   ....[2]....
        /*0ac4*/ 	.word	0x0500000f


	//   ....[3]....
        /*0ac8*/ 	.word	0x0500000f


	//   ....[4]....
        /*0acc*/ 	.word	0x0500000f


	//   ....[5]....
        /*0ad0*/ 	.word	0x0500000f


	//   ....[6]....
        /*0ad4*/ 	.word	0x0500000f


	//   ....[7]....
        /*0ad8*/ 	.word	0x0500000f


	//   ....[8]....
        /*0adc*/ 	.word	0x0500000f


	//   ....[9]....
        /*0ae0*/ 	.word	0x0500000f


	//   ....[10]....
        /*0ae4*/ 	.word	0x0500000f


	//   ....[11]....
        /*0ae8*/ 	.word	0x0500000f


	//   ....[12]....
        /*0aec*/ 	.word	0x0500000f


	//   ....[13]....
        /*0af0*/ 	.word	0x0500000f


	//   ....[14]....
        /*0af4*/ 	.word	0x0500000f


	//   ....[15]....
        /*0af8*/ 	.word	0x0500000f


	//   ....[16]....
        /*0afc*/ 	.word	0x0500000f


	//   ....[17]....
        /*0b00*/ 	.word	0x0500000f


	//   ....[18]....
        /*0b04*/ 	.word	0x0500000f


	//   ....[19]....
        /*0b08*/ 	.word	0x0500000f


	//   ....[20]....
        /*0b0c*/ 	.word	0x0500000f


	//   ....[21]....
        /*0b10*/ 	.word	0x0500000f


	//   ....[22]....
        /*0b14*/ 	.word	0x0500000f


	//   ....[23]....
        /*0b18*/ 	.word	0x0500000f


	//   ....[24]....
        /*0b1c*/ 	.word	0x0500000f


	//----- nvinfo : EIATTR_COOP_GROUP_INSTR_OFFSETS
	.align		4
.L_150:
        /*0b20*/ 	.byte	0x04, 0x28
        /*0b22*/ 	.short	(.L_152 - .L_151)


	//   ....[0]....
.L_151:
        /*0b24*/ 	.word	0x00000070


	//   ....[1]....
        /*0b28*/ 	.word	0x000001a0


	//   ....[2]....
        /*0b2c*/ 	.word	0x000001f0


	//   ....[3]....
        /*0b30*/ 	.word	0x00000420


	//   ....[4]....
        /*0b34*/ 	.word	0x00000580


	//   ....[5]....
        /*0b38*/ 	.word	0x000006a0


	//   ....[6]....
        /*0b3c*/ 	.word	0x00000800


	//   ....[7]....
        /*0b40*/ 	.word	0x0000c5c0


	//   ....[8]....
        /*0b44*/ 	.word	0x0000cdb0


	//   ....[9]....
        /*0b48*/ 	.word	0x0000cdc0


	//   ....[10]....
        /*0b4c*/ 	.word	0x0000cdd0


	//   ....[11]....
        /*0b50*/ 	.word	0x0000cde0


	//   ....[12]....
        /*0b54*/ 	.word	0x00010430


	//   ....[13]....
        /*0b58*/ 	.word	0x00010440


	//   ....[14]....
        /*0b5c*/ 	.word	0x00010450


	//   ....[15]....
        /*0b60*/ 	.word	0x00010460


	//   ....[16]....
        /*0b64*/ 	.word	0x00015800


	//   ....[17]....
        /*0b68*/ 	.word	0x00015890


	//   ....[18]....
        /*0b6c*/ 	.word	0x00015c70


	//   ....[19]....
        /*0b70*/ 	.word	0x00015d20


	//   ....[20]....
        /*0b74*/ 	.word	0x00018540


	//   ....[21]....
        /*0b78*/ 	.word	0x00018580


	//   ....[22]....
        /*0b7c*/ 	.word	0x000185d0


	//   ....[23]....
        /*0b80*/ 	.word	0x00018620


	//   ....[24]....
        /*0b84*/ 	.word	0x0001a260


	//   ....[25]....
        /*0b88*/ 	.word	0x0001a270


	//   ....[26]....
        /*0b8c*/ 	.word	0x0001a2a0


	//   ....[27]....
        /*0b90*/ 	.word	0x0001a2b0


	//   ....[28]....
        /*0b94*/ 	.word	0x0001b980


	//   ....[29]....
        /*0b98*/ 	.word	0x0001b9b0


	//   ....[30]....
        /*0b9c*/ 	.word	0x0001b9e0


	//   ....[31]....
        /*0ba0*/ 	.word	0x0001ba10


	//   ....[32]....
        /*0ba4*/ 	.word	0x0001ba40


	//   ....[33]....
        /*0ba8*/ 	.word	0x0001ba70


	//   ....[34]....
        /*0bac*/ 	.word	0x0001baa0


	//   ....[35]....
        /*0bb0*/ 	.word	0x0001bad0


	//   ....[36]....
        /*0bb4*/ 	.word	0x0001bb00


	//   ....[37]....
        /*0bb8*/ 	.word	0x0001bb30


	//   ....[38]....
        /*0bbc*/ 	.word	0x0001bb60


	//   ....[39]....
        /*0bc0*/ 	.word	0x0001bb90


	//   ....[40]....
        /*0bc4*/ 	.word	0x0001bbc0


	//   ....[41]....
        /*0bc8*/ 	.word	0x0001bbf0


	//   ....[42]....
        /*0bcc*/ 	.word	0x0001bc20


	//   ....[43]....
        /*0bd0*/ 	.word	0x0001bc50


	//   ....[44]....
        /*0bd4*/ 	.word	0x0001bc80


	//   ....[45]....
        /*0bd8*/ 	.word	0x0001bcb0


	//   ....[46]....
        /*0bdc*/ 	.word	0x0001bce0


	//   ....[47]....
        /*0be0*/ 	.word	0x0001bd10


	//   ....[48]....
        /*0be4*/ 	.word	0x0001bd40


	//   ....[49]....
        /*0be8*/ 	.word	0x0001bd70


	//   ....[50]....
        /*0bec*/ 	.word	0x0001bda0


	//   ....[51]....
        /*0bf0*/ 	.word	0x0001bdd0


	//   ....[52]....
        /*0bf4*/ 	.word	0x0001be00


	//   ....[53]....
        /*0bf8*/ 	.word	0x0001be30


	//   ....[54]....
        /*0bfc*/ 	.word	0x0001be60


	//   ....[55]....
        /*0c00*/ 	.word	0x0001be90


	//   ....[56]....
        /*0c04*/ 	.word	0x0001bec0


	//   ....[57]....
        /*0c08*/ 	.word	0x0001bef0


	//   ....[58]....
        /*0c0c*/ 	.word	0x0001bf20


	//   ....[59]....
        /*0c10*/ 	.word	0x0001bf50


	//   ....[60]....
        /*0c14*/ 	.word	0x0001bf80


	//   ....[61]....
        /*0c18*/ 	.word	0x0001bfb0


	//   ....[62]....
        /*0c1c*/ 	.word	0x0001bfe0


	//   ....[63]....
        /*0c20*/ 	.word	0x0001c010


	//   ....[64]....
        /*0c24*/ 	.word	0x0001c040


	//   ....[65]....
        /*0c28*/ 	.word	0x0001c070


	//   ....[66]....
        /*0c2c*/ 	.word	0x0001c0a0


	//   ....[67]....
        /*0c30*/ 	.word	0x0001c0d0


	//   ....[68]....
        /*0c34*/ 	.word	0x0001c100


	//   ....[69]....
        /*0c38*/ 	.word	0x0001c130


	//   ....[70]....
        /*0c3c*/ 	.word	0x0001c160


	//   ....[71]....
        /*0c40*/ 	.word	0x0001c190


	//   ....[72]....
        /*0c44*/ 	.word	0x0001c1c0


	//   ....[73]....
        /*0c48*/ 	.word	0x0001c1f0


	//   ....[74]....
        /*0c4c*/ 	.word	0x0001c200


	//   ....[75]....
        /*0c50*/ 	.word	0x0001c210


	//   ....[76]....
        /*0c54*/ 	.word	0x0001c220


	//   ....[77]....
        /*0c58*/ 	.word	0x0001c230


	//   ....[78]....
        /*0c5c*/ 	.word	0x0001c250


	//   ....[79]....
        /*0c60*/ 	.word	0x0001c280


	//   ....[80]....
        /*0c64*/ 	.word	0x0001c2b0


	//   ....[81]....
        /*0c68*/ 	.word	0x0001c2e0


	//   ....[82]....
        /*0c6c*/ 	.word	0x0001c310


	//   ....[83]....
        /*0c70*/ 	.word	0x0001c340


	//   ....[84]....
        /*0c74*/ 	.word	0x0001c370


	//   ....[85]....
        /*0c78*/ 	.word	0x0001c3a0


	//   ....[86]....
        /*0c7c*/ 	.word	0x0001c3d0


	//   ....[87]....
        /*0c80*/ 	.word	0x0001c3e0


	//   ....[88]....
        /*0c84*/ 	.word	0x0001c3f0


	//   ....[89]....
        /*0c88*/ 	.word	0x0001c400


	//   ....[90]....
        /*0c8c*/ 	.word	0x0001c410


	//   ....[91]....
        /*0c90*/ 	.word	0x0001c420


	//   ....[92]....
        /*0c94*/ 	.word	0x0001cf90


	//   ....[93]....
        /*0c98*/ 	.word	0x0001cfd0


	//   ....[94]....
        /*0c9c*/ 	.word	0x0001d010


	//   ....[95]....
        /*0ca0*/ 	.word	0x0001d040


	//   ....[96]....
        /*0ca4*/ 	.word	0x0001d5f0


	//   ....[97]....
        /*0ca8*/ 	.word	0x0001d680


	//   ....[98]....
        /*0cac*/ 	.word	0x0001d7c0


	//   ....[99]....
        /*0cb0*/ 	.word	0x0001d7e0


	//   ....[100]....
        /*0cb4*/ 	.word	0x0001d920


	//   ....[101]....
        /*0cb8*/ 	.word	0x0001d940


	//   ....[102]....
        /*0cbc*/ 	.word	0x0001da90


	//   ....[103]....
        /*0cc0*/ 	.word	0x0001dab0


	//   ....[104]....
        /*0cc4*/ 	.word	0x0001e410


	//   ....[105]....
        /*0cc8*/ 	.word	0x0001e420


	//   ....[106]....
        /*0ccc*/ 	.word	0x0001e5b0


	//   ....[107]....
        /*0cd0*/ 	.word	0x0001e5c0


	//   ....[108]....
        /*0cd4*/ 	.word	0x0001e750


	//   ....[109]....
        /*0cd8*/ 	.word	0x0001e760


	//   ....[110]....
        /*0cdc*/ 	.word	0x0001e8f0


	//   ....[111]....
        /*0ce0*/ 	.word	0x0001e900


	//   ....[112]....
        /*0ce4*/ 	.word	0x0001eaf0


	//   ....[113]....
        /*0ce8*/ 	.word	0x0001ece0


	//   ....[114]....
        /*0cec*/ 	.word	0x0001ed10


	//   ....[115]....
        /*0cf0*/ 	.word	0x0001ed40


	//   ....[116]....
        /*0cf4*/ 	.word	0x0001ed70


	//   ....[117]....
        /*0cf8*/ 	.word	0x0001eda0


	//   ....[118]....
        /*0cfc*/ 	.word	0x0001edd0


	//   ....[119]....
        /*0d00*/ 	.word	0x0001ef40


	//   ....[120]....
        /*0d04*/ 	.word	0x0001ef70


	//   ....[121]....
        /*0d08*/ 	.word	0x0001efa0


	//   ....[122]....
        /*0d0c*/ 	.word	0x0001efd0


	//   ....[123]....
        /*0d10*/ 	.word	0x0001f000


	//   ....[124]....
        /*0d14*/ 	.word	0x0001f030


	//   ....[125]....
        /*0d18*/ 	.word	0x0001f0d0


	//   ....[126]....
        /*0d1c*/ 	.word	0x0001f100


	//   ....[127]....
        /*0d20*/ 	.word	0x0001f190


	//   ....[128]....
        /*0d24*/ 	.word	0x0001fe60


	//   ....[129]....
        /*0d28*/ 	.word	0x000217e0


	//   ....[130]....
        /*0d2c*/ 	.word	0x000225c0


	//   ....[131]....
        /*0d30*/ 	.word	0x000225f0


	//   ....[132]....
        /*0d34*/ 	.word	0x00022610


	//   ....[133]....
        /*0d38*/ 	.word	0x00022630


	//   ....[134]....
        /*0d3c*/ 	.word	0x00022740


	//   ....[135]....
        /*0d40*/ 	.word	0x00022750


	//   ....[136]....
        /*0d44*/ 	.word	0x000227e0


	//   ....[137]....
        /*0d48*/ 	.word	0x000227f0


	//   ....[138]....
        /*0d4c*/ 	.word	0x00022880


	//   ....[139]....
        /*0d50*/ 	.word	0x00022890


	//   ....[140]....
        /*0d54*/ 	.word	0x00022920


	//   ....[141]....
        /*0d58*/ 	.word	0x00022930


	//   ....[142]....
        /*0d5c*/ 	.word	0x000229c0


	//   ....[143]....
        /*0d60*/ 	.word	0x000229d0


	//   ....[144]....
        /*0d64*/ 	.word	0x00022a20


	//   ....[145]....
        /*0d68*/ 	.word	0x00022a50


	//   ....[146]....
        /*0d6c*/ 	.word	0x00024dc0


	//   ....[147]....
        /*0d70*/ 	.word	0x00024df0


	//   ....[148]....
        /*0d74*/ 	.word	0x00024e30


	//   ....[149]....
        /*0d78*/ 	.word	0x00024e60


	//   ....[150]....
        /*0d7c*/ 	.word	0x00024e90


	//   ....[151]....
        /*0d80*/ 	.word	0x00024ec0


	//   ....[152]....
        /*0d84*/ 	.word	0x00024ef0


	//   ....[153]....
        /*0d88*/ 	.word	0x00024f20


	//   ....[154]....
        /*0d8c*/ 	.word	0x000250b0


	//   ....[155]....
        /*0d90*/ 	.word	0x000250e0


	//   ....[156]....
        /*0d94*/ 	.word	0x00025110


	//   ....[157]....
        /*0d98*/ 	.word	0x00025140


	//   ....[158]....
        /*0d9c*/ 	.word	0x00025170


	//   ....[159]....
        /*0da0*/ 	.word	0x000251a0


	//   ....[160]....
        /*0da4*/ 	.word	0x00025260


	//   ....[161]....
        /*0da8*/ 	.word	0x00025280


	//   ....[162]....
        /*0dac*/ 	.word	0x000252f0


	//   ....[163]....
        /*0db0*/ 	.word	0x00025780


	//   ....[164]....
        /*0db4*/ 	.word	0x00025c20


	//   ....[165]....
        /*0db8*/ 	.word	0x00025cd0


	//   ....[166]....
        /*0dbc*/ 	.word	0x00025d60


	//   ....[167]....
        /*0dc0*/ 	.word	0x00025db0


	//   ....[168]....
        /*0dc4*/ 	.word	0x00025e00


	//   ....[169]....
        /*0dc8*/ 	.word	0x00025ee0


	//   ....[170]....
        /*0dcc*/ 	.word	0x00025f70


	//   ....[171]....
        /*0dd0*/ 	.word	0x00025fc0


	//   ....[172]....
        /*0dd4*/ 	.word	0x00026010


	//   ....[173]....
        /*0dd8*/ 	.word	0x000263b0


	//   ....[174]....
        /*0ddc*/ 	.word	0x000264d0


	//   ....[175]....
        /*0de0*/ 	.word	0x000265f0


	//   ....[176]....
        /*0de4*/ 	.word	0x00026710


	//   ....[177]....
        /*0de8*/ 	.word	0x00026790


	//   ....[178]....
        /*0dec*/ 	.word	0x000267f0


	//   ....[179]....
        /*0df0*/ 	.word	0x00026850


	//   ....[180]....
        /*0df4*/ 	.word	0x000268b0


	//   ....[181]....
        /*0df8*/ 	.word	0x00026910


	//   ....[182]....
        /*0dfc*/ 	.word	0x00026980


	//   ....[183]....
        /*0e00*/ 	.word	0x000269e0


	//   ....[184]....
        /*0e04*/ 	.word	0x00026a50


	//   ....[185]....
        /*0e08*/ 	.word	0x00026ab0


	//   ....[186]....
        /*0e0c*/ 	.word	0x00026b20


	//   ....[187]....
        /*0e10*/ 	.word	0x00026b80


	//   ....[188]....
        /*0e14*/ 	.word	0x00026bf0


	//   ....[189]....
        /*0e18*/ 	.word	0x00026c50


	//   ....[190]....
        /*0e1c*/ 	.word	0x00026cc0


	//   ....[191]....
        /*0e20*/ 	.word	0x00026d20


	//   ....[192]....
        /*0e24*/ 	.word	0x00026d90


	//   ....[193]....
        /*0e28*/ 	.word	0x00026df0


	//   ....[194]....
        /*0e2c*/ 	.word	0x00026e60


	//   ....[195]....
        /*0e30*/ 	.word	0x00026ec0


	//   ....[196]....
        /*0e34*/ 	.word	0x00026f30


	//   ....[197]....
        /*0e38*/ 	.word	0x00026f90


	//   ....[198]....
        /*0e3c*/ 	.word	0x00027000


	//   ....[199]....
        /*0e40*/ 	.word	0x00027060


	//   ....[200]....
        /*0e44*/ 	.word	0x000270d0


	//   ....[201]....
        /*0e48*/ 	.word	0x00027130


	//   ....[202]....
        /*0e4c*/ 	.word	0x000271a0


	//   ....[203]....
        /*0e50*/ 	.word	0x00027200


	//   ....[204]....
        /*0e54*/ 	.word	0x00027270


	//   ....[205]....
        /*0e58*/ 	.word	0x000272d0


	//   ....[206]....
        /*0e5c*/ 	.word	0x00027340


	//   ....[207]....
        /*0e60*/ 	.word	0x000273a0


	//   ....[208]....
        /*0e64*/ 	.word	0x00027400


	//   ....[209]....
        /*0e68*/ 	.word	0x00027460


	//   ....[210]....
        /*0e6c*/ 	.word	0x000274c0


	//   ....[211]....
        /*0e70*/ 	.word	0x00027520


	//   ....[212]....
        /*0e74*/ 	.word	0x00027580


	//   ....[213]....
        /*0e78*/ 	.word	0x000275e0


	//   ....[214]....
        /*0e7c*/ 	.word	0x00027640


	//   ....[215]....
        /*0e80*/ 	.word	0x000276a0


	//   ....[216]....
        /*0e84*/ 	.word	0x00027700


	//   ....[217]....
        /*0e88*/ 	.word	0x00027760


	//   ....[218]....
        /*0e8c*/ 	.word	0x000277c0


	//   ....[219]....
        /*0e90*/ 	.word	0x00027820


	//   ....[220]....
        /*0e94*/ 	.word	0x00027880


	//   ....[221]....
        /*0e98*/ 	.word	0x000278e0


	//   ....[222]....
        /*0e9c*/ 	.word	0x00027940


	//   ....[223]....
        /*0ea0*/ 	.word	0x000279a0


	//   ....[224]....
        /*0ea4*/ 	.word	0x00027a00


	//   ....[225]....
        /*0ea8*/ 	.word	0x00027a60


	//   ....[226]....
        /*0eac*/ 	.word	0x00027ac0


	//   ....[227]....
        /*0eb0*/ 	.word	0x00027b20


	//   ....[228]....
        /*0eb4*/ 	.word	0x00027b80


	//   ....[229]....
        /*0eb8*/ 	.word	0x00027be0


	//   ....[230]....
        /*0ebc*/ 	.word	0x00027c40


	//   ....[231]....
        /*0ec0*/ 	.word	0x00027ca0


	//   ....[232]....
        /*0ec4*/ 	.word	0x00027d00


	//   ....[233]....
        /*0ec8*/ 	.word	0x00027d60


	//   ....[234]....
        /*0ecc*/ 	.word	0x00027dc0


	//   ....[235]....
        /*0ed0*/ 	.word	0x00027e60


	//   ....[236]....
        /*0ed4*/ 	.word	0x00027ef0


	//   ....[237]....
        /*0ed8*/ 	.word	0x00028220


	//   ....[238]....
        /*0edc*/ 	.word	0x00028270


	//   ....[239]....
        /*0ee0*/ 	.word	0x00028300


	//   ....[240]....
        /*0ee4*/ 	.word	0x00028390


	//   ....[241]....
        /*0ee8*/ 	.word	0x00028420


	//   ....[242]....
        /*0eec*/ 	.word	0x000284b0


	//   ....[243]....
        /*0ef0*/ 	.word	0x00028540


	//   ....[244]....
        /*0ef4*/ 	.word	0x000285d0


	//   ....[245]....
        /*0ef8*/ 	.word	0x00028690


	//   ....[246]....
        /*0efc*/ 	.word	0x00028980


	//   ....[247]....
        /*0f00*/ 	.word	0x00028ba0


	//   ....[248]....
        /*0f04*/ 	.word	0x00028bf0


	//   ....[249]....
        /*0f08*/ 	.word	0x00028c50


	//   ....[250]....
        /*0f0c*/ 	.word	0x00028cf0


	//   ....[251]....
        /*0f10*/ 	.word	0x00028db0


	//   ....[252]....
        /*0f14*/ 	.word	0x00028ec0


	//   ....[253]....
        /*0f18*/ 	.word	0x00028f20


	//   ....[254]....
        /*0f1c*/ 	.word	0x00029020


	//   ....[255]....
        /*0f20*/ 	.word	0x00029080


	//   ....[0]....
        /*0f24*/ 	.word	0x00029180


	//   ....[1]....
        /*0f28*/ 	.word	0x000291e0


	//   ....[2]....
        /*0f2c*/ 	.word	0x000292e0


	//   ....[3]....
        /*0f30*/ 	.word	0x00029340


	//   ....[4]....
        /*0f34*/ 	.word	0x00029420


	//   ....[5]....
        /*0f38*/ 	.word	0x000294a0


	//   ....[6]....
        /*0f3c*/ 	.word	0x00029580


	//   ....[7]....
        /*0f40*/ 	.word	0x00029860


	//   ....[8]....
        /*0f44*/ 	.word	0x00029900


	//   ....[9]....
        /*0f48*/ 	.word	0x00029a20


	//   ....[10]....
        /*0f4c*/ 	.word	0x00029aa0


	//   ....[11]....
        /*0f50*/ 	.word	0x00029b20


	//   ....[12]....
        /*0f54*/ 	.word	0x00029ba0


	//   ....[13]....
        /*0f58*/ 	.word	0x00029c20


	//   ....[14]....
        /*0f5c*/ 	.word	0x00029cb0


	//   ....[15]....
        /*0f60*/ 	.word	0x00029d50


	//   ....[16]....
        /*0f64*/ 	.word	0x00029e00


	//   ....[17]....
        /*0f68*/ 	.word	0x00029e80


	//   ....[18]....
        /*0f6c*/ 	.word	0x00029f00


	//   ....[19]....
        /*0f70*/ 	.word	0x00029f80


	//   ....[20]....
        /*0f74*/ 	.word	0x0002a010


	//   ....[21]....
        /*0f78*/ 	.word	0x0002a090


	//   ....[22]....
        /*0f7c*/ 	.word	0x0002a130


	//   ....[23]....
        /*0f80*/ 	.word	0x0002a1c0


	//   ....[24]....
        /*0f84*/ 	.word	0x0002a2f0


	//----- nvinfo : EIATTR_REG_RECONFIG
	.align		4
.L_152:
        /*0f88*/ 	.byte	0x01, 0x54
	.zero		2


	//----- nvinfo : EIATTR_SYSCALL_OFFSETS
	.align		4
        /*0f8c*/ 	.byte	0x04, 0x46
        /*0f8e*/ 	.short	(.L_154 - .L_153)


	//   ....[0]....
.L_153:
        /*0f90*/ 	.word	0x00001830


	//   ....[1]....
        /*0f94*/ 	.word	0x00001980


	//   ....[2]....
        /*0f98*/ 	.word	0x0000c760


	//   ....[3]....
        /*0f9c*/ 	.word	0x0000cd20


	//   ....[4]....
        /*0fa0*/ 	.word	0x00021210


	//   ....[5]....
        /*0fa4*/ 	.word	0x000213b0


	//   ....[6]....
        /*0fa8*/ 	.word	0x00021510


	//   ....[7]....
        /*0fac*/ 	.word	0x00021660


	//   ....[8]....
        /*0fb0*/ 	.word	0x000221a0


	//----- nvinfo : EIATTR_MBARRIER_INSTR_OFFSETS
	.align		4
.L_154:
        /*0fb4*/ 	.byte	0x04, 0x39
        /*0fb6*/ 	.short	(.L_156 - .L_155)


	//   ....[0]....
.L_155:
        /*0fb8*/ 	.word	0x000002d0
        /*0fbc*/ 	.word	0x000000ff
        /*0fc0*/ 	.word	0x00038800
        /*0fc4*/ 	.short	0x0100
        /*0fc6*/ 	.byte	0x08
	.zero		1


	//   ....[1]....
        /*0fc8*/ 	.word	0x000002e0
        /*0fcc*/ 	.word	0x000000ff
        /*0fd0*/ 	.word	0x00038820
        /*0fd4*/ 	.short	0x0100
        /*0fd6*/ 	.byte	0x08
	.zero		1


	//   ....[2]....
        /*0fd8*/ 	.word	0x000003d0
        /*0fdc*/ 	.word	0x000000ff
        /*0fe0*/ 	.word	0x00038830
        /*0fe4*/ 	.short	0x0100
        /*0fe6*/ 	.byte	0x08
	.zero		1


	//   ....[3]....
        /*0fe8*/ 	.word	0x000003e0
        /*0fec*/ 	.word	0x000000ff
        /*0ff0*/ 	.word	0x00038840
        /*0ff4*/ 	.short	0x0100
        /*0ff6*/ 	.byte	0x08
	.zero		1


	//   ....[4]....
        /*0ff8*/ 	.word	0x000003f0
        /*0ffc*/ 	.word	0x000000ff
        /*1000*/ 	.word	0x00038838
        /*1004*/ 	.short	0x0100
        /*1006*/ 	.byte	0x08
	.zero		1


	//   ....[5]....
        /*1008*/ 	.word	0x00000400
        /*100c*/ 	.word	0x000000ff
        /*1010*/ 	.word	0x00038848
        /*1014*/ 	.short	0x0100
        /*1016*/ 	.byte	0x08
	.zero		1


	//   ....[6]....
        /*1018*/ 	.word	0x00000530
        /*101c*/ 	.word	0x000000ff
        /*1020*/ 	.word	0x00038850
        /*1024*/ 	.short	0x0100
        /*1026*/ 	.byte	0x08
	.zero		1


	//   ....[7]....
        /*1028*/ 	.word	0x00000540
        /*102c*/ 	.word	0x000000ff
        /*1030*/ 	.word	0x00038860
        /*1034*/ 	.short	0x0100
        /*1036*/ 	.byte	0x08
	.zero		1


	//   ....[8]....
        /*1038*/ 	.word	0x00000550
        /*103c*/ 	.word	0x000000ff
        /*1040*/ 	.word	0x00038858
        /*1044*/ 	.short	0x0100
        /*1046*/ 	.byte	0x08
	.zero		1


	//   ....[9]....
        /*1048*/ 	.word	0x00000560
        /*104c*/ 	.word	0x000000ff
        /*1050*/ 	.word	0x00038868
        /*1054*/ 	.short	0x0100
        /*1056*/ 	.byte	0x08
	.zero		1


	//   ....[10]....
        /*1058*/ 	.word	0x00000650
        /*105c*/ 	.word	0x000000ff
        /*1060*/ 	.word	0x00038870
        /*1064*/ 	.short	0x0100
        /*1066*/ 	.byte	0x06
	.zero		1


	//   ....[11]....
        /*1068*/ 	.word	0x00000660
        /*106c*/ 	.word	0x000000ff
        /*1070*/ 	.word	0x00038880
        /*1074*/ 	.short	0x0100
        /*1076*/ 	.byte	0x06
	.zero		1


	//   ....[12]....
        /*1078*/ 	.word	0x00000670
        /*107c*/ 	.word	0x000000ff
        /*1080*/ 	.word	0x00038878
        /*1084*/ 	.short	0x0100
        /*1086*/ 	.byte	0x06
	.zero		1


	//   ....[13]....
        /*1088*/ 	.word	0x00000680
        /*108c*/ 	.word	0x000000ff
        /*1090*/ 	.word	0x00038888
        /*1094*/ 	.short	0x0100
        /*1096*/ 	.byte	0x06
	.zero		1


	//   ....[14]....
        /*1098*/ 	.word	0x000007b0
        /*109c*/ 	.word	0x000000ff
        /*10a0*/ 	.word	0x00038890
        /*10a4*/ 	.short	0x0100
        /*10a6*/ 	.byte	0x08
	.zero		1


	//   ....[15]....
        /*10a8*/ 	.word	0x000007c0
        /*10ac*/ 	.word	0x000000ff
        /*10b0*/ 	.word	0x000388a0
        /*10b4*/ 	.short	0x0100
        /*10b6*/ 	.byte	0x08
	.zero		1


	//   ....[16]....
        /*10b8*/ 	.word	0x000007d0
        /*10bc*/ 	.word	0x000000ff
        /*10c0*/ 	.word	0x00038898
        /*10c4*/ 	.short	0x0100
        /*10c6*/ 	.byte	0x08
	.zero		1


	//   ....[17]....
        /*10c8*/ 	.word	0x000007e0
        /*10cc*/ 	.word	0x000000ff
        /*10d0*/ 	.word	0x000388a8
        /*10d4*/ 	.short	0x0100
        /*10d6*/ 	.byte	0x08
	.zero		1


	//   ....[18]....
        /*10d8*/ 	.word	0x00000910
        /*10dc*/ 	.word	0x000000ff
        /*10e0*/ 	.word	0x000388b0
        /*10e4*/ 	.short	0x0100
        /*10e6*/ 	.byte	0x08
	.zero		1


	//   ....[19]....
        /*10e8*/ 	.word	0x00000920
        /*10ec*/ 	.word	0x000000ff
        /*10f0*/ 	.word	0x000388c0
        /*10f4*/ 	.short	0x0100
        /*10f6*/ 	.byte	0x08
	.zero		1


	//   ....[20]....
        /*10f8*/ 	.word	0x00000930
        /*10fc*/ 	.word	0x000000ff
        /*1100*/ 	.word	0x000388b8
        /*1104*/ 	.short	0x0100
        /*1106*/ 	.byte	0x08
	.zero		1


	//   ....[21]....
        /*1108*/ 	.word	0x00000940
        /*110c*/ 	.word	0x000000ff
        /*1110*/ 	.word	0x000388c8
        /*1114*/ 	.short	0x0100
        /*1116*/ 	.byte	0x08
	.zero		1


	//   ....[22]....
        /*1118*/ 	.word	0x00002fa0
        /*111c*/ 	.word	0x0000006d
        /*1120*/ 	.word	0x00038890
        /*1124*/ 	.short	0x010a
        /*1126*/ 	.byte	0x3f
	.zero		1


	//   ....[23]....
        /*1128*/ 	.word	0x00007120
        /*112c*/ 	.word	0x0000006d
        /*1130*/ 	.word	0x00038890
        /*1134*/ 	.short	0x010a
        /*1136*/ 	.byte	0x3f
	.zero		1


	//   ....[24]....
        /*1138*/ 	.word	0x0000b3a0
        /*113c*/ 	.word	0x0000006d
        /*1140*/ 	.word	0x00038890
        /*1144*/ 	.short	0x010a
        /*1146*/ 	.byte	0x3f
	.zero		1


	//   ....[25]....
        /*1148*/ 	.word	0x0000b930
        /*114c*/ 	.word	0x00000030
        /*1150*/ 	.word	0x00000000
        /*1154*/ 	.short	0x0101
        /*1156*/ 	.byte	0x3f
	.zero		1


	//   ....[26]....
        /*1158*/ 	.word	0x0000b970
        /*115c*/ 	.word	0x0000006d
        /*1160*/ 	.word	0x000388b0
        /*1164*/ 	.short	0x010a
        /*1166*/ 	.byte	0x3f
	.zero		1


	//   ....[27]....
        /*1168*/ 	.word	0x0000bf70
        /*116c*/ 	.word	0x0000006d
        /*1170*/ 	.word	0x00000000
        /*1174*/ 	.short	0x0101
        /*1176*/ 	.byte	0x3f
	.zero		1


	//   ....[28]....
        /*1178*/ 	.word	0x0000ca90
        /*117c*/ 	.word	0x00000016
        /*1180*/ 	.word	0x00038800
        /*1184*/ 	.short	0x010a
        /*1186*/ 	.byte	0x3f
	.zero		1


	//   ....[29]....
        /*1188*/ 	.word	0x0000cae0
        /*118c*/ 	.word	0x00000016
        /*1190*/ 	.word	0x00038800
        /*1194*/ 	.short	0x010a
        /*1196*/ 	.byte	0x3f
	.zero		1


	//   ....[30]....
        /*1198*/ 	.word	0x0000d0c0
        /*119c*/ 	.word	0x00000016
        /*11a0*/ 	.word	0x00038800
        /*11a4*/ 	.short	0x010a
        /*11a6*/ 	.byte	0x3f
	.zero		1


	//   ....[31]....
        /*11a8*/ 	.word	0x000106e0
        /*11ac*/ 	.word	0x00000016
        /*11b0*/ 	.word	0x00038800
        /*11b4*/ 	.short	0x010a
        /*11b6*/ 	.byte	0x3f
	.zero		1


	//   ....[32]....
        /*11b8*/ 	.word	0x00013e50
        /*11bc*/ 	.word	0x00000003
        /*11c0*/ 	.word	0x00038830
        /*11c4*/ 	.short	0x010a
        /*11c6*/ 	.byte	0x3f
	.zero		1


	//   ....[33]....
        /*11c8*/ 	.word	0x00013f20
        /*11cc*/ 	.word	0x00000003
        /*11d0*/ 	.word	0x00038830
        /*11d4*/ 	.short	0x010a
        /*11d6*/ 	.byte	0x3f
	.zero		1


	//   ....[34]....
        /*11d8*/ 	.word	0x00014c50
        /*11dc*/ 	.word	0x00000003
        /*11e0*/ 	.word	0x00000000
        /*11e4*/ 	.short	0x0101
        /*11e6*/ 	.byte	0x3f
	.zero		1


	//   ....[35]....
        /*11e8*/ 	.word	0x000172c0
        /*11ec*/ 	.word	0x00000005
        /*11f0*/ 	.word	0x00038830
        /*11f4*/ 	.short	0x010a
        /*11f6*/ 	.byte	0x3f
	.zero		1


	//   ....[36]....
        /*11f8*/ 	.word	0x00017310
        /*11fc*/ 	.word	0x00000005
        /*1200*/ 	.word	0x00038830
        /*1204*/ 	.short	0x010a
        /*1206*/ 	.byte	0x3f
	.zero		1


	//   ....[37]....
        /*1208*/ 	.word	0x00017750
        /*120c*/ 	.word	0x00000005
        /*1210*/ 	.word	0x00038850
        /*1214*/ 	.short	0x010a
        /*1216*/ 	.byte	0x3f
	.zero		1


	//   ....[38]....
        /*1218*/ 	.word	0x00017790
        /*121c*/ 	.word	0x00000005
        /*1220*/ 	.word	0x00038850
        /*1224*/ 	.short	0x010a
        /*1226*/ 	.byte	0x3f
	.zero		1


	//   ....[39]....
        /*1228*/ 	.word	0x00019290
        /*122c*/ 	.word	0x000000d4
        /*1230*/ 	.word	0x00000000
        /*1234*/ 	.short	0x0101
        /*1236*/ 	.byte	0x3f
	.zero		1


	//   ....[40]....
        /*1238*/ 	.word	0x00019480
        /*123c*/ 	.word	0x0000000c
        /*1240*/ 	.word	0x00000000
        /*1244*/ 	.short	0x0101
        /*1246*/ 	.byte	0x3f
	.zero		1


	//   ....[41]....
        /*1248*/ 	.word	0x00019ee0
        /*124c*/ 	.word	0x00000009
        /*1250*/ 	.word	0x00038850
        /*1254*/ 	.short	0x010a
        /*1256*/ 	.byte	0x3f
	.zero		1


	//   ....[42]....
        /*1258*/ 	.word	0x00019f60
        /*125c*/ 	.word	0x00000009
        /*1260*/ 	.word	0x00038850
        /*1264*/ 	.short	0x010a
        /*1266*/ 	.byte	0x3f
	.zero		1


	//   ....[43]....
        /*1268*/ 	.word	0x0001a530
        /*126c*/ 	.word	0x00000099
        /*1270*/ 	.word	0x00000000
        /*1274*/ 	.short	0x0101
        /*1276*/ 	.byte	0x3f
	.zero		1


	//   ....[44]....
        /*1278*/ 	.word	0x0001d660
        /*127c*/ 	.word	0x00000000
        /*1280*/ 	.word	0x00000000
        /*1284*/ 	.short	0x0101
        /*1286*/ 	.byte	0x3f
	.zero		1


	//   ....[45]....
        /*1288*/ 	.word	0x0001ff50
        /*128c*/ 	.word	0x00000006
        /*1290*/ 	.word	0x00038820
        /*1294*/ 	.short	0x010a
        /*1296*/ 	.byte	0x3f
	.zero		1


	//   ....[46]....
        /*1298*/ 	.word	0x00020040
        /*129c*/ 	.word	0x00000007
        /*12a0*/ 	.word	0x000388a0
        /*12a4*/ 	.short	0x010a
        /*12a6*/ 	.byte	0x3f
	.zero		1


	//   ....[47]....
        /*12a8*/ 	.word	0x00020390
        /*12ac*/ 	.word	0x00000007
        /*12b0*/ 	.word	0x000388c0
        /*12b4*/ 	.short	0x010a
        /*12b6*/ 	.byte	0x3f
	.zero		1


	//   ....[48]....
        /*12b8*/ 	.word	0x00020840
        /*12bc*/ 	.word	0x00000008
        /*12c0*/ 	.word	0x000388a0
        /*12c4*/ 	.short	0x010a
        /*12c6*/ 	.byte	0x3f
	.zero		1


	//   ....[49]....
        /*12c8*/ 	.word	0x00020b80
        /*12cc*/ 	.word	0x00000008
        /*12d0*/ 	.word	0x000388c0
        /*12d4*/ 	.short	0x010a
        /*12d6*/ 	.byte	0x3f
	.zero		1


	//   ....[50]....
        /*12d8*/ 	.word	0x00021ab0
        /*12dc*/ 	.word	0x00000000
        /*12e0*/ 	.word	0x00038880
        /*12e4*/ 	.short	0x010a
        /*12e6*/ 	.byte	0x3f
	.zero		1


	//   ....[51]....
        /*12e8*/ 	.word	0x00021cd0
        /*12ec*/ 	.word	0x00000000
        /*12f0*/ 	.word	0x00038840
        /*12f4*/ 	.short	0x010a
        /*12f6*/ 	.byte	0x3f
	.zero		1


	//   ....[52]....
        /*12f8*/ 	.word	0x00022b40
        /*12fc*/ 	.word	0x00000009
        /*1300*/ 	.word	0x00038800
        /*1304*/ 	.short	0x0107
        /*1306*/ 	.byte	0x3f
	.zero		1


	//   ....[53]....
        /*1308*/ 	.word	0x00022c40
        /*130c*/ 	.word	0x00000002
        /*1310*/ 	.word	0x00038800
        /*1314*/ 	.short	0x0101
        /*1316*/ 	.byte	0x3f
	.zero		1


	//   ....[54]....
        /*1318*/ 	.word	0x00022c60
        /*131c*/ 	.word	0x00000002
        /*1320*/ 	.word	0x00038820
        /*1324*/ 	.short	0x010a
        /*1326*/ 	.byte	0x3f
	.zero		1


	//   ....[55]....
        /*1328*/ 	.word	0x00022fc0
        /*132c*/ 	.word	0x00000006
        /*1330*/ 	.word	0x00038880
        /*1334*/ 	.short	0x010a
        /*1336*/ 	.byte	0x3f
	.zero		1


	//   ....[56]....
        /*1338*/ 	.word	0x00023330
        /*133c*/ 	.word	0x00000006
        /*1340*/ 	.word	0x00038840
        /*1344*/ 	.short	0x010a
        /*1346*/ 	.byte	0x3f
	.zero		1


	//   ....[57]....
        /*1348*/ 	.word	0x00023720
        /*134c*/ 	.word	0x00000014
        /*1350*/ 	.word	0x00038870
        /*1354*/ 	.short	0x010a
        /*1356*/ 	.byte	0x3f
	.zero		1


	//   ....[58]....
        /*1358*/ 	.word	0x00023790
        /*135c*/ 	.word	0x00000014
        /*1360*/ 	.word	0x00038860
        /*1364*/ 	.short	0x010a
        /*1366*/ 	.byte	0x3f
	.zero		1


	//   ....[59]....
        /*1368*/ 	.word	0x00023ff0
        /*136c*/ 	.word	0x00000014
        /*1370*/ 	.word	0x00038850
        /*1374*/ 	.short	0x0101
        /*1376*/ 	.byte	0x3f
	.zero		1


	//   ....[60]....
        /*1378*/ 	.word	0x00024070
        /*137c*/ 	.word	0x00000014
        /*1380*/ 	.word	0x00000000
        /*1384*/ 	.short	0x0101
        /*1386*/ 	.byte	0x3f
	.zero		1


	//   ....[61]....
        /*1388*/ 	.word	0x000242a0
        /*138c*/ 	.word	0x00000012
        /*1390*/ 	.word	0x00038870
        /*1394*/ 	.short	0x010a
        /*1396*/ 	.byte	0x3f
	.zero		1


	//   ....[62]....
        /*1398*/ 	.word	0x00024310
        /*139c*/ 	.word	0x00000012
        /*13a0*/ 	.word	0x00038860
        /*13a4*/ 	.short	0x010a
        /*13a6*/ 	.byte	0x3f
	.zero		1


	//   ....[63]....
        /*13a8*/ 	.word	0x00024b50
        /*13ac*/ 	.word	0x00000012
        /*13b0*/ 	.word	0x00038850
        /*13b4*/ 	.short	0x0101
        /*13b6*/ 	.byte	0x3f
	.zero		1


	//   ....[64]....
        /*13b8*/ 	.word	0x00024ba0
        /*13bc*/ 	.word	0x00000012
        /*13c0*/ 	.word	0x00000000
        /*13c4*/ 	.short	0x0101
        /*13c6*/ 	.byte	0x3f
	.zero		1


	//   ....[65]....
        /*13c8*/ 	.word	0x00025700
        /*13cc*/ 	.word	0x00000000
        /*13d0*/ 	.word	0x00038820
        /*13d4*/ 	.short	0x010a
        /*13d6*/ 	.byte	0x3f
	.zero		1


	//   ....[66]....
        /*13d8*/ 	.word	0x000258b0
        /*13dc*/ 	.word	0x00000006
        /*13e0*/ 	.word	0x00000000
        /*13e4*/ 	.short	0x010a
        /*13e6*/ 	.byte	0x3f
	.zero		1


	//   ....[67]....
        /*13e8*/ 	.word	0x00025920
        /*13ec*/ 	.word	0x00000007
        /*13f0*/ 	.word	0x00000000
        /*13f4*/ 	.short	0x010a
        /*13f6*/ 	.byte	0x3f
	.zero		1


	//   ....[68]....
        /*13f8*/ 	.word	0x00025980
        /*13fc*/ 	.word	0x00000004
        /*1400*/ 	.word	0x00038860
        /*1404*/ 	.short	0x010a
        /*1406*/ 	.byte	0x3f
	.zero		1


	//   ....[69]....
        /*1408*/ 	.word	0x000259d0
        /*140c*/ 	.word	0x00000003
        /*1410*/ 	.word	0x00038860
        /*1414*/ 	.short	0x010a
        /*1416*/ 	.byte	0x3f
	.zero		1


	//   ....[70]....
        /*1418*/ 	.word	0x00025a10
        /*141c*/ 	.word	0x00000004
        /*1420*/ 	.word	0x00038880
        /*1424*/ 	.short	0x010a
        /*1426*/ 	.byte	0x3f
	.zero		1


	//   ....[71]....
        /*1428*/ 	.word	0x00025a30
        /*142c*/ 	.word	0x00000003
        /*1430*/ 	.word	0x00038880
        /*1434*/ 	.short	0x010a
        /*1436*/ 	.byte	0x3f
	.zero		1


	//   ....[72]....
        /*1438*/ 	.word	0x00025a90
        /*143c*/ 	.word	0x0000006d
        /*1440*/ 	.word	0x00038890
        /*1444*/ 	.short	0x010a
        /*1446*/ 	.byte	0x3f
	.zero		1


	//   ....[73]....
        /*1448*/ 	.word	0x00025ae0
        /*144c*/ 	.word	0x0000006d
        /*1450*/ 	.word	0x00038890
        /*1454*/ 	.short	0x010a
        /*1456*/ 	.byte	0x3f
	.zero		1


	//   ....[74]....
        /*1458*/ 	.word	0x00025b30
        /*145c*/ 	.word	0x0000006d
        /*1460*/ 	.word	0x00038890
        /*1464*/ 	.short	0x010a
        /*1466*/ 	.byte	0x3f
	.zero		1


	//   ....[75]....
        /*1468*/ 	.word	0x00025b80
        /*146c*/ 	.word	0x0000006d
        /*1470*/ 	.word	0x000388b0
        /*1474*/ 	.short	0x010a
        /*1476*/ 	.byte	0x3f
	.zero		1


	//   ....[76]....
        /*1478*/ 	.word	0x00025e30
        /*147c*/ 	.word	0x00000016
        /*1480*/ 	.word	0x00038800
        /*1484*/ 	.short	0x010a
        /*1486*/ 	.byte	0x3f
	.zero		1


	//   ....[77]....
        /*1488*/ 	.word	0x00026040
        /*148c*/ 	.word	0x00000016
        /*1490*/ 	.word	0x00038800
        /*1494*/ 	.short	0x010a
        /*1496*/ 	.byte	0x3f
	.zero		1


	//   ....[78]....
        /*1498*/ 	.word	0x00026090
        /*149c*/ 	.word	0x00000003
        /*14a0*/ 	.word	0x00038830
        /*14a4*/ 	.short	0x010a
        /*14a6*/ 	.byte	0x3f
	.zero		1


	//   ....[79]....
        /*14a8*/ 	.word	0x000260e0
        /*14ac*/ 	.word	0x00000005
        /*14b0*/ 	.word	0x00038830
        /*14b4*/ 	.short	0x010a
        /*14b6*/ 	.byte	0x3f
	.zero		1


	//   ....[80]....
        /*14b8*/ 	.word	0x00026130
        /*14bc*/ 	.word	0x00000005
        /*14c0*/ 	.word	0x00038850
        /*14c4*/ 	.short	0x010a
        /*14c6*/ 	.byte	0x3f
	.zero		1


	//   ....[81]....
        /*14c8*/ 	.word	0x00026180
        /*14cc*/ 	.word	0x00000009
        /*14d0*/ 	.word	0x00038850
        /*14d4*/ 	.short	0x010a
        /*14d6*/ 	.byte	0x3f
	.zero		1


	//   ....[82]....
        /*14d8*/ 	.word	0x00028760
        /*14dc*/ 	.word	0x00000005
        /*14e0*/ 	.word	0x00038820
        /*14e4*/ 	.short	0x010a
        /*14e6*/ 	.byte	0x3f
	.zero		1


	//   ....[83]....
        /*14e8*/ 	.word	0x000287b0
        /*14ec*/ 	.word	0x00000007
        /*14f0*/ 	.word	0x000388a0
        /*14f4*/ 	.short	0x010a
        /*14f6*/ 	.byte	0x3f
	.zero		1


	//   ....[84]....
        /*14f8*/ 	.word	0x00028800
        /*14fc*/ 	.word	0x00000007
        /*1500*/ 	.word	0x000388c0
        /*1504*/ 	.short	0x010a
        /*1506*/ 	.byte	0x3f
	.zero		1


	//   ....[85]....
        /*1508*/ 	.word	0x00028850
        /*150c*/ 	.word	0x00000008
        /*1510*/ 	.word	0x000388a0
        /*1514*/ 	.short	0x010a
        /*1516*/ 	.byte	0x3f
	.zero		1


	//   ....[86]....
        /*1518*/ 	.word	0x000288a0
        /*151c*/ 	.word	0x00000008
        /*1520*/ 	.word	0x000388c0
        /*1524*/ 	.short	0x010a
        /*1526*/ 	.byte	0x3f
	.zero		1


	//   ....[87]....
        /*1528*/ 	.word	0x00028a40
        /*152c*/ 	.word	0x00000000
        /*1530*/ 	.word	0x00038880
        /*1534*/ 	.short	0x010a
        /*1536*/ 	.byte	0x3f
	.zero		1


	//   ....[88]....
        /*1538*/ 	.word	0x00028a90
        /*153c*/ 	.word	0x00000000
        /*1540*/ 	.word	0x00038840
        /*1544*/ 	.short	0x010a
        /*1546*/ 	.byte	0x3f
	.zero		1


	//   ....[89]....
        /*1548*/ 	.word	0x000295d0
        /*154c*/ 	.word	0x00000002
        /*1550*/ 	.word	0x00038820
        /*1554*/ 	.short	0x010a
        /*1556*/ 	.byte	0x3f
	.zero		1


	//   ....[90]....
        /*1558*/ 	.word	0x00029620
        /*155c*/ 	.word	0x00000006
        /*1560*/ 	.word	0x00038880
        /*1564*/ 	.short	0x010a
        /*1566*/ 	.byte	0x3f
	.zero		1


	//   ....[91]....
        /*1568*/ 	.word	0x00029670
        /*156c*/ 	.word	0x00000006
        /*1570*/ 	.word	0x00038840
        /*1574*/ 	.short	0x010a
        /*1576*/ 	.byte	0x3f
	.zero		1


	//   ....[92]....
        /*1578*/ 	.word	0x000296c0
        /*157c*/ 	.word	0x00000014
        /*1580*/ 	.word	0x00038870
        /*1584*/ 	.short	0x010a
        /*1586*/ 	.byte	0x3f
	.zero		1


	//   ....[93]....
        /*1588*/ 	.word	0x00029710
        /*158c*/ 	.word	0x00000014
        /*1590*/ 	.word	0x00038860
        /*1594*/ 	.short	0x010a
        /*1596*/ 	.byte	0x3f
	.zero		1


	//   ....[94]....
        /*1598*/ 	.word	0x00029760
        /*159c*/ 	.word	0x00000012
        /*15a0*/ 	.word	0x00038870
        /*15a4*/ 	.short	0x010a
        /*15a6*/ 	.byte	0x3f
	.zero		1


	//   ....[95]....
        /*15a8*/ 	.word	0x000297b0
        /*15ac*/ 	.word	0x00000012
        /*15b0*/ 	.word	0x00038860
        /*15b4*/ 	.short	0x010a
        /*15b6*/ 	.byte	0x3f
	.zero		1


	//   ....[96]....
        /*15b8*/ 	.word	0x0002a210
        /*15bc*/ 	.word	0x00000000
        /*15c0*/ 	.word	0x00038820
        /*15c4*/ 	.short	0x010a
        /*15c6*/ 	.byte	0x3f
	.zero		1


	//   ....[97]....
        /*15c8*/ 	.word	0x0002a3b0
        /*15cc*/ 	.word	0x00000006
        /*15d0*/ 	.word	0x00000000
        /*15d4*/ 	.short	0x010a
        /*15d6*/ 	.byte	0x3f
	.zero		1


	//   ....[98]....
        /*15d8*/ 	.word	0x0002a400
        /*15dc*/ 	.word	0x00000007
        /*15e0*/ 	.word	0x00000000
        /*15e4*/ 	.short	0x010a
        /*15e6*/ 	.byte	0x3f
	.zero		1


	//   ....[99]....
        /*15e8*/ 	.word	0x0002a450
        /*15ec*/ 	.word	0x00000004
        /*15f0*/ 	.word	0x00038860
        /*15f4*/ 	.short	0x010a
        /*15f6*/ 	.byte	0x3f
	.zero		1


	//   ....[100]....
        /*15f8*/ 	.word	0x0002a4a0
        /*15fc*/ 	.word	0x00000003
        /*1600*/ 	.word	0x00038860
        /*1604*/ 	.short	0x010a
        /*1606*/ 	.byte	0x3f
	.zero		1


	//   ....[101]....
        /*1608*/ 	.word	0x0002a4f0
        /*160c*/ 	.word	0x00000004
        /*1610*/ 	.word	0x00038880
        /*1614*/ 	.short	0x010a
        /*1616*/ 	.byte	0x3f
	.zero		1


	//----- nvinfo : EIATTR_NUM_MBARRIERS
	.align		4
.L_156:
        /*1618*/ 	.byte	0x03, 0x38
        /*161a*/ 	.short	0x0016


	//----- nvinfo : EIATTR_EXIT_INSTR_OFFSETS
	.align		4
        /*161c*/ 	.byte	0x04, 0x1c
        /*161e*/ 	.short	(.L_158 - .L_157)


	//   ....[0]....
.L_157:
        /*1620*/ 	.word	0x00025a80


	//----- nvinfo : EIATTR_MAX_THREADS
	.align		4
.L_158:
        /*1624*/ 	.byte	0x04, 0x05
        /*1626*/ 	.short	(.L_160 - .L_159)
.L_159:
        /*1628*/ 	.word	0x00000180
        /*162c*/ 	.word	0x00000001
        /*1630*/ 	.word	0x00000001


	//----- nvinfo : EIATTR_CRS_STACK_SIZE
	.align		4
.L_160:
        /*1634*/ 	.byte	0x04, 0x1e
        /*1636*/ 	.short	(.L_162 - .L_161)
.L_161:
        /*1638*/ 	.word	0x00000000


	//----- nvinfo : EIATTR_CBANK_PARAM_SIZE
	.align		4
.L_162:
        /*163c*/ 	.byte	0x03, 0x19
        /*163e*/ 	.short	0x0af0


	//----- nvinfo : EIATTR_PARAM_CBANK
	.align		4
        /*1640*/ 	.byte	0x04, 0x0a
        /*1642*/ 	.short	(.L_164 - .L_163)
	.align		4
.L_163:
        /*1644*/ 	.word	index@(.nv.constant0._ZN7cutlass13device_kernelIN5flash11enable_sm90INS1_16FlashAttnFwdSm90INS1_25CollectiveMainloopFwdSm90ILi2EN4cute5tupleIJNS5_1CILi1EEES8_S8_EEENS6_IJNS7_ILi128EEESA_NS7_ILi256EEEEEELi256ENS_12float_e4m3_tEfNS_4arch4Sm90ELb0ELb0ELb1ELb1ELb0ELb1ELb0ELb1ELb1ELb1ELb0ELb0EEENS1_21CollectiveEpilogueFwdINS6_IJSA_SB_SA_EEES9_NS_10bfloat16_tESF_Li256ELb1ELb1ELb0ELb1EEENS1_36VarlenDynamicPersistentTileSchedulerILi128ELi128ELi256ELi128ELb0ELb1ELb1ELb0ELb1ELb1EEEEEEEEEvNT_6ParamsE)
        /*1648*/ 	.short	0x0210
        /*164a*/ 	.short	0x0af0


	//----- nvinfo : EIATTR_SW_WAR
	.align		4
.L_164:
        /*164c*/ 	.byte	0x04, 0x36
        /*164e*/ 	.short	(.L_166 - .L_165)
.L_165:
        /*1650*/ 	.word	0x00000008
.L_166:


//--------------------- .nv.info._ZN7cutlass13device_kernelIN5flash11enable_sm90INS1_16FlashAttnFwdSm90INS1_25CollectiveMainloopFwdSm90ILi2EN4cute5tupleIJNS5_1CILi1EEES8_S8_EEENS6_IJNS7_ILi128EEENS7_ILi64EEENS7_ILi256EEEEEELi256ENS_12float_e4m3_tEfNS_4arch4Sm90ELb0ELb1ELb1ELb0ELb0ELb0ELb0ELb1ELb1ELb1ELb0ELb0EEENS1_21CollectiveEpilogueFwdINS6_IJSA_SC_SB_EEES9_NS_10bfloat16_tESG_Li256ELb0ELb1ELb0ELb1EEENS1_30DynamicPersistentTileSchedulerILi256ELi128ELb0ELb1ELb1EEEEEEEEEvNT_6ParamsE --------------------------
	.section	.nv.info._ZN7cutlass13device_kernelIN5flash11enable_sm90INS1_16FlashAttnFwdSm90INS1_25CollectiveMainloopFwdSm90ILi2EN4cute5tupleIJNS5_1CILi1EEES8_S8_EEENS6_IJNS7_ILi128EEENS7_ILi64EEENS7_ILi256EEEEEELi256ENS_12float_e4m3_tEfNS_4arch4Sm90ELb0ELb1ELb1ELb0ELb0ELb0ELb0ELb1ELb1ELb1ELb0ELb0EEENS1_21CollectiveEpilogueFwdINS6_IJSA_SC_SB_EEES9_NS_10bfloat16_tESG_Li256ELb0ELb1ELb0ELb1EEENS1_30DynamicPersistentTileSchedulerILi256ELi128ELb0ELb1ELb1EEEEEEEEEvNT_6ParamsE,"",@"SHT_CUDA_INFO"
	.sectionflags	@""
	.align	4


	//----- nvinfo : EIATTR_CUDA_API_VERSION
	.align		4
        /*0000*/ 	.byte	0x04, 0x37
        /*0002*/ 	.short	(.L_168 - .L_167)
.L_167:
        /*0004*/ 	.word	0x00000082


	//----- nvinfo : EIATTR_KPARAM_INFO
	.align		4
.L_168:
        /*0008*/ 	.byte	0x04, 0x17
        /*000a*/ 	.short	(.L_170 - .L_169)
.L_169:
        /*000c*/ 	.word	0x00000000
        /*0010*/ 	.short	0x0000
        /*0012*/ 	.short	0x0070
        /*0014*/ 	.byte	0x00, 0xf0, 0x01, 0x2a


	//----- nvinfo : EIATTR_SPARSE_MMA_MASK
	.align		4
.L_170:
        /*0018*/ 	.byte	0x03, 0x50
        /*001a*/ 	.short	0x0000


	//----- nvinfo : EIATTR_MAXREG_COUNT
	.align		4
        /*001c*/ 	.byte	0x03, 0x1b
        /*001e*/ 	.short	0x00a8


	//----- nvinfo : EIATTR_NUM_BARRIERS
	.align		4
        /*0020*/ 	.byte	0x02, 0x4c
        /*0022*/ 	.byte	0x10
	.zero		1


	//----- nvinfo : EIATTR_EXTERNS
	.align		4
        /*0024*/ 	.byte	0x04, 0x0f
        /*0026*/ 	.short	(.L_172 - .L_171)


	//   ....[0]....
	.align		4
.L_171:
        /*0028*/ 	.word	index@(__assertfail)


	//----- nvinfo : EIATTR_ANNOTATIONS
	.align		4
.L_172:
        /*002c*/ 	.byte	0x04, 0x55
        /*002e*/ 	.short	(.L_174 - .L_173)


	//   ....[0]....
.L_173:
        /* <DEDUP_REMOVED lines=31> */


	//----- nvinfo : EIATTR_MERCURY_ISA_VERSION
	.align		4
.L_174:
        /*0208*/ 	.byte	0x03, 0x5f
        /*020a*/ 	.short	0x0101


	//----- nvinfo : EIATTR_INT_WARP_WIDE_INSTR_OFFSETS
	.align		4
        /*020c*/ 	.byte	0x04, 0x31
        /*020e*/ 	.short	(.L_176 - .L_175)


	//   ....[0]....
.L_175:
        /*0210*/ 	.word	0x00000130


	//   ....[1]....
        /*0214*/ 	.word	0x00000170


	//   ....[2]....
        /*0218*/ 	.word	0x000001e0


	//   ....[3]....
        /*021c*/ 	.word	0x000107d0


	//   ....[4]....
        /*0220*/ 	.word	0x00010860


	//   ....[5]....
        /*0224*/ 	.word	0x00013240


	//   ....[6]....
        /*0228*/ 	.word	0x000132d0


	//----- nvinfo : EIATTR_COOP_GROUP_MASK_REGIDS
	.align		4
.L_176:
        /*022c*/ 	.byte	0x04, 0x29
        /*022e*/ 	.short	(.L_178 - .L_177)


	//   ....[0]....
.L_177:
        /*0230*/ 	.word	0xffffffff


	//   ....[1]....
        /*0234*/ 	.word	0xffffffff


	//   ....[2]....
        /*0238*/ 	.word	0xffffffff


	//   ....[3]....
        /*023c*/ 	.word	0xffffffff


	//   ....[4]....
        /*0240*/ 	.word	0xffffffff


	//   ....[5]....
        /*0244*/ 	.word	0xffffffff


	//   ....[6]....
        /*0248*/ 	.word	0xffffffff


	//   ....[7]....
        /*024c*/ 	.word	0xffffffff


	//   ....[8]....
        /*0250*/ 	.word	0xffffffff


	//   ....[9]....
        /*0254*/ 	.word	0xffffffff


	//   ....[10]....
        /*0258*/ 	.word	0xffffffff


	//   ....[11]....
        /*025c*/ 	.word	0xffffffff


	//   ....[12]....
        /*0260*/ 	.word	0xffffffff


	//   ....[13]....
        /*0264*/ 	.word	0xffffffff


	//   ....[14]....
        /*0268*/ 	.word	0xffffffff


	//   ....[15]....
        /*026c*/ 	.word	0xffffffff


	//   ....[16]....
        /*0270*/ 	.word	0xffffffff


	//   ....[17]....
        /*0274*/ 	.word	0xffffffff


	//   ....[18]....
        /*0278*/ 	.word	0xffffffff


	//   ....[19]....
        /*027c*/ 	.word	0xffffffff


	//   ....[20]....
        /*0280*/ 	.word	0xffffffff


	//   ....[21]....
        /*0284*/ 	.word	0xffffffff


	//   ....[22]....
        /*0288*/ 	.word	0xffffffff


	//   ....[23]....
        /*028c*/ 	.word	0xffffffff


	//   ....[24]....
        /*0290*/ 	.word	0xffffffff


	//   ....[25]....
        /*0294*/ 	.word	0xffffffff


	//   ....[26]....
        /*0298*/ 	.word	0xffffffff


	//   ....[27]....
        /*029c*/ 	.word	0xffffffff


	//   ....[28]....
        /*02a0*/ 	.word	0xffffffff


	//   ....[29]....
        /*02a4*/ 	.word	0xffffffff


	//   ....[30]....
        /*02a8*/ 	.word	0xffffffff


	//   ....[31]....
        /*02ac*/ 	.word	0xffffffff


	//   ....[32]....
        /*02b0*/ 	.word	0xffffffff


	//   ....[33]....
        /*02b4*/ 	.word	0xffffffff


	//   ....[34]....
        /*02b8*/ 	.word	0xffffffff


	//   ....[35]....
        /*02bc*/ 	.word	0xffffffff


	//   ....[36]....
        /*02c0*/ 	.word	0xffffffff


	//   ....[37]....
        /*02c4*/ 	.word	0xffffffff


	//   ....[38]....
        /*02c8*/ 	.word	0xffffffff


	//   ....[39]....
        /*02cc*/ 	.word	0xffffffff


	//   ....[40]....
        /*02d0*/ 	.word	0xffffffff


	//   ....[41]....
        /*02d4*/ 	.word	0xffffffff


	//   ....[42]....
        /*02d8*/ 	.word	0xffffffff


	//   ....[43]....
        /*02dc*/ 	.word	0xffffffff


	//   ....[44]....
        /*02e0*/ 	.word	0xffffffff


	//   ....[45]....
        /*02e4*/ 	.word	0xffffffff


	//   ....[46]....
        /*02e8*/ 	.word	0xffffffff


	//   ....[47]....
        /*02ec*/ 	.word	0xffffffff


	//   ....[48]....
        /*02f0*/ 	.word	0xffffffff


	//   ....[49]....
        /*02f4*/ 	.word	0xffffffff


	//   ....[50]....
        /*02f8*/ 	.word	0xffffffff


	//   ....[51]....
        /*02fc*/ 	.word	0xffffffff


	//   ....[52]....
        /*0300*/ 	.word	0xffffffff


	//   ....[53]....
        /*0304*/ 	.word	0xffffffff


	//   ....[54]....
        /*0308*/ 	.word	0xffffffff


	//   ....[55]....
        /*030c*/ 	.word	0xffffffff


	//   ....[56]....
        /*0310*/ 	.word	0xffffffff


	//   ....[57]....
        /*0314*/ 	.word	0xffffffff


	//   ....[58]....
        /*0318*/ 	.word	0xffffffff


	//   ....[59]....
        /*031c*/ 	.word	0xffffffff


	//   ....[60]....
        /*0320*/ 	.word	0xffffffff


	//   ....[61]....
        /*0324*/ 	.word	0xffffffff


	//   ....[62]....
        /*0328*/ 	.word	0xffffffff


	//   ....[63]....
        /*032c*/ 	.word	0xffffffff


	//   ....[64]....
        /*0330*/ 	.word	0xffffffff


	//   ....[65]....
        /*0334*/ 	.word	0xffffffff


	//   ....[66]....
        /*0338*/ 	.word	0xffffffff


	//   ....[67]....
        /*033c*/ 	.word	0xffffffff


	//   ....[68]....
        /*0340*/ 	.word	0xffffffff


	//   ....[69]....
        /*0344*/ 	.word	0xffffffff


	//   ....[70]....
        /*0348*/ 	.word	0xffffffff


	//   ....[71]....
        /*034c*/ 	.word	0xffffffff


	//   ....[72]....
        /*0350*/ 	.word	0xffffffff


	//   ....[73]....
        /*0354*/ 	.word	0xffffffff


	//   ....[74]....
        /*0358*/ 	.word	0xffffffff


	//   ....[75]....
        /*035c*/ 	.word	0xffffffff


	//   ....[76]....
        /*0360*/ 	.word	0xffffffff


	//   ....[77]....
        /*0364*/ 	.word	0xffffffff


	//   ....[78]....
        /*0368*/ 	.word	0xffffffff


	//   ....[79]....
        /*036c*/ 	.word	0xffffffff


	//   ....[80]....
        /*0370*/ 	.word	0xffffffff


	//   ....[81]....
        /*0374*/ 	.word	0xffffffff


	//   ....[82]....
        /*0378*/ 	.word	0xffffffff


	//   ....[83]....
        /*037c*/ 	.word	0xffffffff


	//   ....[84]....
        /*0380*/ 	.word	0xffffffff


	//   ....[85]....
        /*0384*/ 	.word	0xffffffff


	//   ....[86]....
        /*0388*/ 	.word	0xffffffff


	//   ....[87]....
        /*038c*/ 	.word	0xffffffff


	//   ....[88]....
        /*0390*/ 	.word	0xffffffff


	//   ....[89]....
        /*0394*/ 	.word	0xffffffff


	//   ....[90]....
        /*0398*/ 	.word	0xffffffff


	//   ....[91]....
        /*039c*/ 	.word	0xffffffff


	//   ....[92]....
        /*03a0*/ 	.word	0xffffffff


	//   ....[93]....
        /*03a4*/ 	.word	0xffffffff


	//   ....[94]....
        /*03a8*/ 	.word	0xffffffff


	//   ....[95]....
        /*03ac*/ 	.word	0xffffffff


	//   ....[96]....
        /*03b0*/ 	.word	0xffffffff


	//   ....[97]....
        /*03b4*/ 	.word	0xffffffff


	//   ....[98]....
        /*03b8*/ 	.word	0xffffffff


	//   ....[99]....
        /*03bc*/ 	.word	0xffffffff


	//   ....[100]....
        /*03c0*/ 	.word	0xffffffff


	//   ....[101]....
        /*03c4*/ 	.word	0xffffffff


	//   ....[102]....
        /*03c8*/ 	.word	0xffffffff


	//   ....[103]....
        /*03cc*/ 	.word	0xffffffff


	//   ....[104]....
        /*03d0*/ 	.word	0xffffffff


	//   ....[105]....
        /*03d4*/ 	.word	0xffffffff


	//   ....[106]....
        /*03d8*/ 	.word	0xffffffff


	//   ....[107]....
        /*03dc*/ 	.word	0xffffffff


	//   ....[108]....
        /*03e0*/ 	.word	0xffffffff


	//   ....[109]....
        /*03e4*/ 	.word	0xffffffff


	//   ....[110]....
        /*03e8*/ 	.word	0xffffffff


	//   ....[111]....
        /*03ec*/ 	.word	0xffffffff


	//   ....[112]....
        /*03f0*/ 	.word	0xffffffff


	//   ....[113]....
        /*03f4*/ 	.word	0xffffffff


	//   ....[114]....
        /*03f8*/ 	.word	0xffffffff


	//   ....[115]....
        /*03fc*/ 	.word	0xffffffff


	//   ....[116]....
        /*0400*/ 	.word	0xffffffff


	//   ....[117]....
        /*0404*/ 	.word	0xffffffff


	//   ....[118]....
        /*0408*/ 	.word	0xffffffff


	//   ....[119]....
        /*040c*/ 	.word	0xffffffff


	//   ....[120]....
        /*0410*/ 	.word	0xffffffff


	//   ....[121]....
        /*0414*/ 	.word	0xffffffff


	//   ....[122]....
        /*0418*/ 	.word	0xffffffff


	//   ....[123]....
        /*041c*/ 	.word	0xffffffff


	//   ....[124]....
        /*0420*/ 	.word	0xffffffff


	//   ....[125]....
        /*0424*/ 	.word	0xffffffff


	//   ....[126]....
        /*0428*/ 	.word	0xffffffff


	//   ....[127]....
        /*042c*/ 	.word	0xffffffff


	//   ....[128]....
        /*0430*/ 	.word	0xffffffff


	//   ....[129]....
        /*0434*/ 	.word	0xffffffff


	//   ....[130]....
        /*0438*/ 	.word	0xffffffff


	//   ....[131]....
        /*043c*/ 	.word	0xffffffff


	//   ....[132]....
        /*0440*/ 	.word	0xffffffff


	//   ....[133]....
        /*0444*/ 	.word	0xffffffff


	//   ....[134]....
        /*0448*/ 	.word	0xffffffff


	//   ....[135]....
        /*044c*/ 	.word	0xffffffff


	//   ....[136]....
        /*0450*/ 	.word	0xffffffff


	//   ....[137]....
        /*0454*/ 	.word	0xffffffff


	//   ....[138]....
        /*0458*/ 	.word	0x0500000f


	//   ....[139]....
        /*045c*/ 	.word	0x0500000f


	//   ....[140]....
        /*0460*/ 	.word	0x0500000f


	//   ....[141]....
        /*0464*/ 	.word	0x0500000f


	//   ....[142]....
        /*0468*/ 	.word	0x0500000f


	//   ....[143]....
        /*046c*/ 	.word	0x0500000f


	//   ....[144]....
        /*0470*/ 	.word	0x0500000f


	//   ....[145]....
        /*0474*/ 	.word	0x0500000f


	//   ....[146]....
        /*0478*/ 	.word	0x0500000f


	//   ....[147]....
        /*047c*/ 	.word	0x0500000f


	//   ....[148]....
        /*0480*/ 	.word	0x0500000f


	//   ....[149]....
        /*0484*/ 	.word	0x0500000f


	//   ....[150]....
        /*0488*/ 	.word	0x0500000f


	//   ....[151]....
        /*048c*/ 	.word	0x0500000f


	//   ....[152]....
        /*0490*/ 	.word	0x0500000f


	//   ....[153]....
        /*0494*/ 	.word	0x0500000f


	//   ....[154]....
        /*0498*/ 	.word	0x0500000f


	//   ....[155]....
        /*049c*/ 	.word	0x0500000f


	//----- nvinfo : EIATTR_COOP_GROUP_INSTR_OFFSETS
	.align		4
.L_178:
        /*04a0*/ 	.byte	0x04, 0x28
        /*04a2*/ 	.short	(.L_180 - .L_179)


	//   ....[0]....
.L_179:
        /*04a4*/ 	.word	0x00000070


	//   ....[1]....
        /*04a8*/ 	.word	0x00000140


	//   ....[2]....
        /*04ac*/ 	.word	0x00000190


	//   ....[3]....
        /*04b0*/ 	.word	0x000003c0


	//   ....[4]....
        /*04b4*/ 	.word	0x00000520


	//   ....[5]....
        /*04b8*/ 	.word	0x00000640


	//   ....[6]....
        /*04bc*/ 	.word	0x000007a0


	//   ....[7]....
        /*04c0*/ 	.word	0x00001a20


	//   ....[8]....
        /*04c4*/ 	.word	0x000026d0


	//   ....[9]....
        /*04c8*/ 	.word	0x00002bf0


	//   ....[10]....
        /*04cc*/ 	.word	0x00003730


	//   ....[11]....
        /*04d0*/ 	.word	0x00003790


	//   ....[12]....
        /*04d4*/ 	.word	0x00003a20


	//   ....[13]....
        /*04d8*/ 	.word	0x00003aa0


	//   ....[14]....
        /*04dc*/ 	.word	0x00005060


	//   ....[15]....
        /*04e0*/ 	.word	0x00005350


	//   ....[16]....
        /*04e4*/ 	.word	0x00005a40


	//   ....[17]....
        /*04e8*/ 	.word	0x00005b40


	//   ....[18]....
        /*04ec*/ 	.word	0x00005ee0


	//   ....[19]....
        /*04f0*/ 	.word	0x00005f40


	//   ....[20]....
        /*04f4*/ 	.word	0x00007d10


	//   ....[21]....
        /*04f8*/ 	.word	0x00007d40


	//   ....[22]....
        /*04fc*/ 	.word	0x00007d60


	//   ....[23]....
        /*0500*/ 	.word	0x00007db0


	//   ....[24]....
        /*0504*/ 	.word	0x00009a40


	//   ....[25]....
        /*0508*/ 	.word	0x00009c40


	//   ....[26]....
        /*050c*/ 	.word	0x0000a320


	//   ....[27]....
        /*0510*/ 	.word	0x0000a420


	//   ....[28]....
        /*0514*/ 	.word	0x0000a7d0


	//   ....[29]....
        /*0518*/ 	.word	0x0000a840


	//   ....[30]....
        /*051c*/ 	.word	0x0000ba20


	//   ....[31]....
        /*0520*/ 	.word	0x0000ba30


	//   ....[32]....
        /*0524*/ 	.word	0x0000ba60


	//   ....[33]....
        /*0528*/ 	.word	0x0000ba70


	//   ....[34]....
        /*052c*/ 	.word	0x0000d430


	//   ....[35]....
        /*0530*/ 	.word	0x0000d450


	//   ....[36]....
        /*0534*/ 	.word	0x0000d5a0


	//   ....[37]....
        /*0538*/ 	.word	0x0000d5e0


	//   ....[38]....
        /*053c*/ 	.word	0x0000d610


	//   ....[39]....
        /*0540*/ 	.word	0x0000d630


	//   ....[40]....
        /*0544*/ 	.word	0x0000d650


	//   ....[41]....
        /*0548*/ 	.word	0x0000d660


	//   ....[42]....
        /*054c*/ 	.word	0x0000d680


	//   ....[43]....
        /*0550*/ 	.word	0x0000d6a0


	//   ....[44]....
        /*0554*/ 	.word	0x0000d6d0


	//   ....[45]....
        /*0558*/ 	.word	0x0000d700


	//   ....[46]....
        /*055c*/ 	.word	0x0000d730


	//   ....[47]....
        /*0560*/ 	.word	0x0000d740


	//   ....[48]....
        /*0564*/ 	.word	0x0000d760


	//   ....[49]....
        /*0568*/ 	.word	0x0000d770


	//   ....[50]....
        /*056c*/ 	.word	0x0000d780


	//   ....[51]....
        /*0570*/ 	.word	0x0000d790


	//   ....[52]....
        /*0574*/ 	.word	0x0000d7b0


	//   ....[53]....
        /*0578*/ 	.word	0x0000d7d0


	//   ....[54]....
        /*057c*/ 	.word	0x0000d7f0


	//   ....[55]....
        /*0580*/ 	.word	0x0000d800


	//   ....[56]....
        /*0584*/ 	.word	0x0000d810


	//   ....[57]....
        /*0588*/ 	.word	0x0000d820


	//   ....[58]....
        /*058c*/ 	.word	0x0000d840


	//   ....[59]....
        /*0590*/ 	.word	0x0000d860


	//   ....[60]....
        /*0594*/ 	.word	0x0000d870


	//   ....[61]....
        /*0598*/ 	.word	0x0000d880


	//   ....[62]....
        /*059c*/ 	.word	0x0000d8a0


	//   ....[63]....
        /*05a0*/ 	.word	0x0000d8b0


	//   ....[64]....
        /*05a4*/ 	.word	0x0000d8c0


	//   ....[65]....
        /*05a8*/ 	.word	0x0000d8d0


	//   ....[66]....
        /*05ac*/ 	.word	0x0000d900


	//   ....[67]....
        /*05b0*/ 	.word	0x0000d930


	//   ....[68]....
        /*05b4*/ 	.word	0x0000d950


	//   ....[69]....
        /*05b8*/ 	.word	0x0000d970


	//   ....[70]....
        /*05bc*/ 	.word	0x0000d990


	//   ....[71]....
        /*05c0*/ 	.word	0x0000da00


	//   ....[72]....
        /*05c4*/ 	.word	0x0000da20


	//   ....[73]....
        /*05c8*/ 	.word	0x0000da30


	//   ....[74]....
        /*05cc*/ 	.word	0x0000da40


	//   ....[75]....
        /*05d0*/ 	.word	0x0000da50


	//   ....[76]....
        /*05d4*/ 	.word	0x0000da60


	//   ....[77]....
        /*05d8*/ 	.word	0x0000da70


	//   ....[78]....
        /*05dc*/ 	.word	0x0000da80


	//   ....[79]....
        /*05e0*/ 	.word	0x0000da90


	//   ....[80]....
        /*05e4*/ 	.word	0x0000daa0


	//   ....[81]....
        /*05e8*/ 	.word	0x0000dab0


	//   ....[82]....
        /*05ec*/ 	.word	0x0000dad0


	//   ....[83]....
        /*05f0*/ 	.word	0x0000dae0


	//   ....[84]....
        /*05f4*/ 	.word	0x0000daf0


	//   ....[85]....
        /*05f8*/ 	.word	0x0000db00


	//   ....[86]....
        /*05fc*/ 	.word	0x0000db10


	//   ....[87]....
        /*0600*/ 	.word	0x0000db20


	//   ....[88]....
        /*0604*/ 	.word	0x0000db30


	//   ....[89]....
        /*0608*/ 	.word	0x0000db40


	//   ....[90]....
        /*060c*/ 	.word	0x0000db50


	//   ....[91]....
        /*0610*/ 	.word	0x0000db60


	//   ....[92]....
        /*0614*/ 	.word	0x0000db70


	//   ....[93]....
        /*0618*/ 	.word	0x0000db80


	//   ....[94]....
        /*061c*/ 	.word	0x0000db90


	//   ....[95]....
        /*0620*/ 	.word	0x0000dba0


	//   ....[96]....
        /*0624*/ 	.word	0x0000dbb0


	//   ....[97]....
        /*0628*/ 	.word	0x0000dbc0


	//   ....[98]....
        /*062c*/ 	.word	0x0000e3c0


	//   ....[99]....
        /*0630*/ 	.word	0x0000e3f0


	//   ....[100]....
        /*0634*/ 	.word	0x0000e420


	//   ....[101]....
        /*0638*/ 	.word	0x0000e450


	//   ....[102]....
        /*063c*/ 	.word	0x0000e9a0


	//   ....[103]....
        /*0640*/ 	.word	0x0000e9e0


	//   ....[104]....
        /*0644*/ 	.word	0x0000eb20


	//   ....[105]....
        /*0648*/ 	.word	0x0000eb40


	//   ....[106]....
        /*064c*/ 	.word	0x0000ec80


	//   ....[107]....
        /*0650*/ 	.word	0x0000eca0


	//   ....[108]....
        /*0654*/ 	.word	0x0000edf0


	//   ....[109]....
        /*0658*/ 	.word	0x0000ee10


	//   ....[110]....
        /*065c*/ 	.word	0x0000f510


	//   ....[111]....
        /*0660*/ 	.word	0x0000f540


	//   ....[112]....
        /*0664*/ 	.word	0x0000f690


	//   ....[113]....
        /*0668*/ 	.word	0x0000f6b0


	//   ....[114]....
        /*066c*/ 	.word	0x0000f7f0


	//   ....[115]....
        /*0670*/ 	.word	0x0000f810


	//   ....[116]....
        /*0674*/ 	.word	0x0000f960


	//   ....[117]....
        /*0678*/ 	.word	0x0000f980


	//   ....[118]....
        /*067c*/ 	.word	0x0000fb60


	//   ....[119]....
        /*0680*/ 	.word	0x00010fb0


	//   ....[120]....
        /*0684*/ 	.word	0x00011ba0


	//   ....[121]....
        /*0688*/ 	.word	0x00011bd0


	//   ....[122]....
        /*068c*/ 	.word	0x00011c00


	//   ....[123]....
        /*0690*/ 	.word	0x00011c30


	//   ....[124]....
        /*0694*/ 	.word	0x00011d30


	//   ....[125]....
        /*0698*/ 	.word	0x00011d40


	//   ....[126]....
        /*069c*/ 	.word	0x00011dc0


	//   ....[127]....
        /*06a0*/ 	.word	0x00011dd0


	//   ....[128]....
        /*06a4*/ 	.word	0x00011e50


	//   ....[129]....
        /*06a8*/ 	.word	0x00011e60


	//   ....[130]....
        /*06ac*/ 	.word	0x00011ee0


	//   ....[131]....
        /*06b0*/ 	.word	0x00011ef0


	//   ....[132]....
        /*06b4*/ 	.word	0x00011f70


	//   ....[133]....
        /*06b8*/ 	.word	0x00011f80


	//   ....[134]....
        /*06bc*/ 	.word	0x00011f90


	//   ....[135]....
        /*06c0*/ 	.word	0x00011fd0


	//   ....[136]....
        /*06c4*/ 	.word	0x00013af0


	//   ....[137]....
        /*06c8*/ 	.word	0x00013c90


	//   ....[138]....
        /*06cc*/ 	.word	0x00014350


	//   ....[139]....
        /*06d0*/ 	.word	0x00014500


	//   ....[140]....
        /*06d4*/ 	.word	0x00014560


	//   ....[141]....
        /*06d8*/ 	.word	0x000145f0


	//   ....[142]....
        /*06dc*/ 	.word	0x000146f0


	//   ....[143]....
        /*06e0*/ 	.word	0x00014750


	//   ....[144]....
        /*06e4*/ 	.word	0x00014860


	//   ....[145]....
        /*06e8*/ 	.word	0x000148c0


	//   ....[146]....
        /*06ec*/ 	.word	0x000149b0


	//   ....[147]....
        /*06f0*/ 	.word	0x00014a10


	//   ....[148]....
        /*06f4*/ 	.word	0x00014b00


	//   ....[149]....
        /*06f8*/ 	.word	0x00014b60


	//   ....[150]....
        /*06fc*/ 	.word	0x00014c50


	//   ....[151]....
        /*0700*/ 	.word	0x00014cb0


	//   ....[152]....
        /*0704*/ 	.word	0x00014d90


	//   ....[153]....
        /*0708*/ 	.word	0x00014df0


	//   ....[154]....
        /*070c*/ 	.word	0x00014ec0


	//   ....[155]....
        /*0710*/ 	.word	0x00015210


	//----- nvinfo : EIATTR_REG_RECONFIG
	.align		4
.L_180:
        /*0714*/ 	.byte	0x01, 0x54
	.zero		2


	//----- nvinfo : EIATTR_SYSCALL_OFFSETS
	.align		4
        /*0718*/ 	.byte	0x04, 0x46
        /*071a*/ 	.short	(.L_182 - .L_181)


	//   ....[0]....
.L_181:
        /*071c*/ 	.word	0x00001c00


	//   ....[1]....
        /*0720*/ 	.word	0x000109d0


	//   ....[2]....
        /*0724*/ 	.word	0x00010b60


	//   ....[3]....
        /*0728*/ 	.word	0x00010cb0


	//   ....[4]....
        /*072c*/ 	.word	0x00010e00


	//   ....[5]....
        /*0730*/ 	.word	0x000117c0


	//----- nvinfo : EIATTR_MBARRIER_INSTR_OFFSETS
	.align		4
.L_182:
        /*0734*/ 	.byte	0x04, 0x39
        /*0736*/ 	.short	(.L_184 - .L_183)


	//   ....[0]....
.L_183:
        /*0738*/ 	.word	0x00000270
        /*073c*/ 	.word	0x000000ff
        /*0740*/ 	.word	0x00028400
        /*0744*/ 	.short	0x0100
        /*0746*/ 	.byte	0x08
	.zero		1


	//   ....[1]....
        /*0748*/ 	.word	0x00000280
        /*074c*/ 	.word	0x000000ff
        /*0750*/ 	.word	0x00028420
        /*0754*/ 	.short	0x0100
        /*0756*/ 	.byte	0x08
	.zero		1


	//   ....[2]....
        /*0758*/ 	.word	0x00000370
        /*075c*/ 	.word	0x000000ff
        /*0760*/ 	.word	0x00028430
        /*0764*/ 	.short	0x0100
        /*0766*/ 	.byte	0x08
	.zero		1


	//   ....[3]....
        /*0768*/ 	.word	0x00000380
        /*076c*/ 	.word	0x000000ff
        /*0770*/ 	.word	0x00028440
        /*0774*/ 	.short	0x0100
        /*0776*/ 	.byte	0x08
	.zero		1


	//   ....[4]....
        /*0778*/ 	.word	0x00000390
        /*077c*/ 	.word	0x000000ff
        /*0780*/ 	.word	0x00028438
        /*0784*/ 	.short	0x0100
        /*0786*/ 	.byte	0x08
	.zero		1


	//   ....[5]....
        /*0788*/ 	.word	0x000003a0
        /*078c*/ 	.word	0x000000ff
        /*0790*/ 	.word	0x00028448
        /*0794*/ 	.short	0x0100
        /*0796*/ 	.byte	0x08
	.zero		1


	//   ....[6]....
        /*0798*/ 	.word	0x000004d0
        /*079c*/ 	.word	0x000000ff
        /*07a0*/ 	.word	0x00028450
        /*07a4*/ 	.short	0x0100
        /*07a6*/ 	.byte	0x08
	.zero		1


	//   ....[7]....
        /*07a8*/ 	.word	0x000004e0
        /*07ac*/ 	.word	0x000000ff
        /*07b0*/ 	.word	0x00028460
        /*07b4*/ 	.short	0x0100
        /*07b6*/ 	.byte	0x08
	.zero		1


	//   ....[8]....
        /*07b8*/ 	.word	0x000004f0
        /*07bc*/ 	.word	0x000000ff
        /*07c0*/ 	.word	0x00028458
        /*07c4*/ 	.short	0x0100
        /*07c6*/ 	.byte	0x08
	.zero		1


	//   ....[9]....
        /*07c8*/ 	.word	0x00000500
        /*07cc*/ 	.word	0x000000ff
        /*07d0*/ 	.word	0x00028468
        /*07d4*/ 	.short	0x0100
        /*07d6*/ 	.byte	0x08
	.zero		1


	//   ....[10]....
        /*07d8*/ 	.word	0x000005f0
        /*07dc*/ 	.word	0x000000ff
        /*07e0*/ 	.word	0x00028470
        /*07e4*/ 	.short	0x0100
        /*07e6*/ 	.byte	0x06
	.zero		1


	//   ....[11]....
        /*07e8*/ 	.word	0x00000600
        /*07ec*/ 	.word	0x000000ff
        /*07f0*/ 	.word	0x00028480
        /*07f4*/ 	.short	0x0100
        /*07f6*/ 	.byte	0x06
	.zero		1


	//   ....[12]....
        /*07f8*/ 	.word	0x00000610
        /*07fc*/ 	.word	0x000000ff
        /*0800*/ 	.word	0x00028478
        /*0804*/ 	.short	0x0100
        /*0806*/ 	.byte	0x06
	.zero		1


	//   ....[13]....
        /*0808*/ 	.word	0x00000620
        /*080c*/ 	.word	0x000000ff
        /*0810*/ 	.word	0x00028488
        /*0814*/ 	.short	0x0100
        /*0816*/ 	.byte	0x06
	.zero		1


	//   ....[14]....
        /*0818*/ 	.word	0x00000750
        /*081c*/ 	.word	0x000000ff
        /*0820*/ 	.word	0x00028490
        /*0824*/ 	.short	0x0100
        /*0826*/ 	.byte	0x08
	.zero		1


	//   ....[15]....
        /*0828*/ 	.word	0x00000760
        /*082c*/ 	.word	0x000000ff
        /*0830*/ 	.word	0x000284a0
        /*0834*/ 	.short	0x0100
        /*0836*/ 	.byte	0x08
	.zero		1


	//   ....[16]....
        /*0838*/ 	.word	0x00000770
        /*083c*/ 	.word	0x000000ff
        /*0840*/ 	.word	0x00028498
        /*0844*/ 	.short	0x0100
        /*0846*/ 	.byte	0x08
	.zero		1


	//   ....[17]....
        /*0848*/ 	.word	0x00000780
        /*084c*/ 	.word	0x000000ff
        /*0850*/ 	.word	0x000284a8
        /*0854*/ 	.short	0x0100
        /*0856*/ 	.byte	0x08
	.zero		1


	//   ....[18]....
        /*0858*/ 	.word	0x000008b0
        /*085c*/ 	.word	0x000000ff
        /*0860*/ 	.word	0x000284b0
        /*0864*/ 	.short	0x0100
        /*0866*/ 	.byte	0x08
	.zero		1


	//   ....[19]....
        /*0868*/ 	.word	0x000008c0
        /*086c*/ 	.word	0x000000ff
        /*0870*/ 	.word	0x000284c0
        /*0874*/ 	.short	0x0100
        /*0876*/ 	.byte	0x08
	.zero		1


	//   ....[20]....
        /*0878*/ 	.word	0x000008d0
        /*087c*/ 	.word	0x000000ff
        /*0880*/ 	.word	0x000284b8
        /*0884*/ 	.short	0x0100
        /*0886*/ 	.byte	0x08
	.zero		1


	//   ....[21]....
        /*0888*/ 	.word	0x000008e0
        /*088c*/ 	.word	0x000000ff
        /*0890*/ 	.word	0x000284c8
        /*0894*/ 	.short	0x0100
        /*0896*/ 	.byte	0x08
	.zero		1


	//   ....[22]....
        /*0898*/ 	.word	0x00001f50
        /*089c*/ 	.word	0x000000ff
        /*08a0*/ 	.word	0x00028400
        /*08a4*/ 	.short	0x010a
        /*08a6*/ 	.byte	0x29
	.zero		1


	//   ....[23]....
        /*08a8*/ 	.word	0x00001ff0
        /*08ac*/ 	.word	0x00000006
        /*08b0*/ 	.word	0x00028430
        /*08b4*/ 	.short	0x010a
        /*08b6*/ 	.byte	0x3f
	.zero		1


	//   ....[24]....
        /*08b8*/ 	.word	0x00002050
        /*08bc*/ 	.word	0x00000006
        /*08c0*/ 	.word	0x00028430
        /*08c4*/ 	.short	0x010a
        /*08c6*/ 	.byte	0x3f
	.zero		1


	//   ....[25]....
        /*08c8*/ 	.word	0x000027e0
        /*08cc*/ 	.word	0x00000003
        /*08d0*/ 	.word	0x00000000
        /*08d4*/ 	.short	0x0101
        /*08d6*/ 	.byte	0x3f
	.zero		1


	//   ....[26]....
        /*08d8*/ 	.word	0x00004730
        /*08dc*/ 	.word	0x000000ff
        /*08e0*/ 	.word	0x00028430
        /*08e4*/ 	.short	0x010a
        /*08e6*/ 	.byte	0x06
	.zero		1


	//   ....[27]....
        /*08e8*/ 	.word	0x00004770
        /*08ec*/ 	.word	0x000000ff
        /*08f0*/ 	.word	0x00028430
        /*08f4*/ 	.short	0x010a
        /*08f6*/ 	.byte	0x06
	.zero		1


	//   ....[28]....
        /*08f8*/ 	.word	0x00004ab0
        /*08fc*/ 	.word	0x000000ff
        /*0900*/ 	.word	0x00028450
        /*0904*/ 	.short	0x010a
        /*0906*/ 	.byte	0x06
	.zero		1


	//   ....[29]....
        /*0908*/ 	.word	0x00004af0
        /*090c*/ 	.word	0x000000ff
        /*0910*/ 	.word	0x00028450
        /*0914*/ 	.short	0x010a
        /*0916*/ 	.byte	0x06
	.zero		1


	//   ....[30]....
        /*0918*/ 	.word	0x00005150
        /*091c*/ 	.word	0x00000009
        /*0920*/ 	.word	0x00000000
        /*0924*/ 	.short	0x0101
        /*0926*/ 	.byte	0x3f
	.zero		1


	//   ....[31]....
        /*0928*/ 	.word	0x000065e0
        /*092c*/ 	.word	0x000000ff
        /*0930*/ 	.word	0x00000000
        /*0934*/ 	.short	0x0101
        /*0936*/ 	.byte	0x06
	.zero		1


	//   ....[32]....
        /*0938*/ 	.word	0x00007230
        /*093c*/ 	.word	0x000000ff
        /*0940*/ 	.word	0x00028430
        /*0944*/ 	.short	0x010a
        /*0946*/ 	.byte	0x06
	.zero		1


	//   ....[33]....
        /*0948*/ 	.word	0x00007270
        /*094c*/ 	.word	0x000000ff
        /*0950*/ 	.word	0x00028430
        /*0954*/ 	.short	0x010a
        /*0956*/ 	.byte	0x06
	.zero		1


	//   ....[34]....
        /*0958*/ 	.word	0x000075e0
        /*095c*/ 	.word	0x000000ff
        /*0960*/ 	.word	0x00028450
        /*0964*/ 	.short	0x010a
        /*0966*/ 	.byte	0x06
	.zero		1


	//   ....[35]....
        /*0968*/ 	.word	0x00007620
        /*096c*/ 	.word	0x000000ff
        /*0970*/ 	.word	0x00028450
        /*0974*/ 	.short	0x010a
        /*0976*/ 	.byte	0x06
	.zero		1


	//   ....[36]....
        /*0978*/ 	.word	0x000083d0
        /*097c*/ 	.word	0x00000003
        /*0980*/ 	.word	0x00000000
        /*0984*/ 	.short	0x0101
        /*0986*/ 	.byte	0x3f
	.zero		1


	//   ....[37]....
        /*0988*/ 	.word	0x00008620
        /*098c*/ 	.word	0x000000ff
        /*0990*/ 	.word	0x00000000
        /*0994*/ 	.short	0x0101
        /*0996*/ 	.byte	0x06
	.zero		1


	//   ....[38]....
        /*0998*/ 	.word	0x00009030
        /*099c*/ 	.word	0x000000ff
        /*09a0*/ 	.word	0x00028430
        /*09a4*/ 	.short	0x010a
        /*09a6*/ 	.byte	0x06
	.zero		1


	//   ....[39]....
        /*09a8*/ 	.word	0x00009070
        /*09ac*/ 	.word	0x000000ff
        /*09b0*/ 	.word	0x00028430
        /*09b4*/ 	.short	0x010a
        /*09b6*/ 	.byte	0x06
	.zero		1


	//   ....[40]....
        /*09b8*/ 	.word	0x000093e0
        /*09bc*/ 	.word	0x000000ff
        /*09c0*/ 	.word	0x00028450
        /*09c4*/ 	.short	0x010a
        /*09c6*/ 	.byte	0x06
	.zero		1


	//   ....[41]....
        /*09c8*/ 	.word	0x00009420
        /*09cc*/ 	.word	0x000000ff
        /*09d0*/ 	.word	0x00028450
        /*09d4*/ 	.short	0x010a
        /*09d6*/ 	.byte	0x06
	.zero		1


	//   ....[42]....
        /*09d8*/ 	.word	0x00009a80
        /*09dc*/ 	.word	0x00000006
        /*09e0*/ 	.word	0x00000000
        /*09e4*/ 	.short	0x0101
        /*09e6*/ 	.byte	0x3f
	.zero		1


	//   ....[43]....
        /*09e8*/ 	.word	0x0000aec0
        /*09ec*/ 	.word	0x000000ff
        /*09f0*/ 	.word	0x00000000
        /*09f4*/ 	.short	0x0101
        /*09f6*/ 	.byte	0x06
	.zero		1


	//   ....[44]....
        /*09f8*/ 	.word	0x0000b7c0
        /*09fc*/ 	.word	0x000000ff
        /*0a00*/ 	.word	0x00028450
        /*0a04*/ 	.short	0x010a
        /*0a06*/ 	.byte	0x09
	.zero		1


	//   ....[45]....
        /*0a08*/ 	.word	0x0000b800
        /*0a0c*/ 	.word	0x000000ff
        /*0a10*/ 	.word	0x00028450
        /*0a14*/ 	.short	0x010a
        /*0a16*/ 	.byte	0x09
	.zero		1


	//   ....[46]....
        /*0a18*/ 	.word	0x0000c0c0
        /*0a1c*/ 	.word	0x000000ff
        /*0a20*/ 	.word	0x00000000
        /*0a24*/ 	.short	0x0101
        /*0a26*/ 	.byte	0x04
	.zero		1


	//   ....[47]....
        /*0a28*/ 	.word	0x0000e9d0
        /*0a2c*/ 	.word	0x00000004
        /*0a30*/ 	.word	0x00000000
        /*0a34*/ 	.short	0x0101
        /*0a36*/ 	.byte	0x3f
	.zero		1


	//   ....[48]....
        /*0a38*/ 	.word	0x00011230
        /*0a3c*/ 	.word	0x00000004
        /*0a40*/ 	.word	0x00028480
        /*0a44*/ 	.short	0x010a
        /*0a46*/ 	.byte	0x3f
	.zero		1


	//   ....[49]....
        /*0a48*/ 	.word	0x00011430
        /*0a4c*/ 	.word	0x00000004
        /*0a50*/ 	.word	0x00028440
        /*0a54*/ 	.short	0x010a
        /*0a56*/ 	.byte	0x3f
	.zero		1


	//   ....[50]....
        /*0a58*/ 	.word	0x000120c0
        /*0a5c*/ 	.word	0x00000011
        /*0a60*/ 	.word	0x00028400
        /*0a64*/ 	.short	0x0107
        /*0a66*/ 	.byte	0x3f
	.zero		1


	//   ....[51]....
        /*0a68*/ 	.word	0x000121c0
        /*0a6c*/ 	.word	0x00000011
        /*0a70*/ 	.word	0x00028400
        /*0a74*/ 	.short	0x0101
        /*0a76*/ 	.byte	0x3f
	.zero		1


	//   ....[52]....
        /*0a78*/ 	.word	0x000121e0
        /*0a7c*/ 	.word	0x00000011
        /*0a80*/ 	.word	0x00028420
        /*0a84*/ 	.short	0x010a
        /*0a86*/ 	.byte	0x3f
	.zero		1


	//   ....[53]....
        /*0a88*/ 	.word	0x000124f0
        /*0a8c*/ 	.word	0x00000004
        /*0a90*/ 	.word	0x00028480
        /*0a94*/ 	.short	0x010a
        /*0a96*/ 	.byte	0x3f
	.zero		1


	//   ....[54]....
        /*0a98*/ 	.word	0x00012840
        /*0a9c*/ 	.word	0x00000004
        /*0aa0*/ 	.word	0x00028440
        /*0aa4*/ 	.short	0x010a
        /*0aa6*/ 	.byte	0x3f
	.zero		1


	//   ....[55]....
        /*0aa8*/ 	.word	0x00012c00
        /*0aac*/ 	.word	0x00000013
        /*0ab0*/ 	.word	0x00028470
        /*0ab4*/ 	.short	0x010a
        /*0ab6*/ 	.byte	0x3f
	.zero		1


	//   ....[56]....
        /*0ab8*/ 	.word	0x00012c70
        /*0abc*/ 	.word	0x00000013
        /*0ac0*/ 	.word	0x00028460
        /*0ac4*/ 	.short	0x010a
        /*0ac6*/ 	.byte	0x3f
	.zero		1


	//   ....[57]....
        /*0ac8*/ 	.word	0x00013120
        /*0acc*/ 	.word	0x00000013
        /*0ad0*/ 	.word	0x00028450
        /*0ad4*/ 	.short	0x0101
        /*0ad6*/ 	.byte	0x3f
	.zero		1


	//   ....[58]....
        /*0ad8*/ 	.word	0x000131a0
        /*0adc*/ 	.word	0x00000013
        /*0ae0*/ 	.word	0x00000000
        /*0ae4*/ 	.short	0x0101
        /*0ae6*/ 	.byte	0x3f
	.zero		1


	//   ....[59]....
        /*0ae8*/ 	.word	0x000133d0
        /*0aec*/ 	.word	0x00000010
        /*0af0*/ 	.word	0x00028470
        /*0af4*/ 	.short	0x010a
        /*0af6*/ 	.byte	0x3f
	.zero		1


	//   ....[60]....
        /*0af8*/ 	.word	0x00013440
        /*0afc*/ 	.word	0x00000010
        /*0b00*/ 	.word	0x00028460
        /*0b04*/ 	.short	0x010a
        /*0b06*/ 	.byte	0x3f
	.zero		1


	//   ....[61]....
        /*0b08*/ 	.word	0x00013910
        /*0b0c*/ 	.word	0x00000010
        /*0b10*/ 	.word	0x00028450
        /*0b14*/ 	.short	0x0101
        /*0b16*/ 	.byte	0x3f
	.zero		1


	//   ....[62]....
        /*0b18*/ 	.word	0x000139a0
        /*0b1c*/ 	.word	0x00000010
        /*0b20*/ 	.word	0x00000000
        /*0b24*/ 	.short	0x0101
        /*0b26*/ 	.byte	0x3f
	.zero		1


	//   ....[63]....
        /*0b28*/ 	.word	0x00013c10
        /*0b2c*/ 	.word	0x00000000
        /*0b30*/ 	.word	0x00028420
        /*0b34*/ 	.short	0x010a
        /*0b36*/ 	.byte	0x3f
	.zero		1


	//   ....[64]....
        /*0b38*/ 	.word	0x00013dd0
        /*0b3c*/ 	.word	0x00000006
        /*0b40*/ 	.word	0x00000000
        /*0b44*/ 	.short	0x010a
        /*0b46*/ 	.byte	0x3f
	.zero		1


	//   ....[65]....
        /*0b48*/ 	.word	0x00013e40
        /*0b4c*/ 	.word	0x00000007
        /*0b50*/ 	.word	0x00000000
        /*0b54*/ 	.short	0x010a
        /*0b56*/ 	.byte	0x3f
	.zero		1


	//   ....[66]....
        /*0b58*/ 	.word	0x00013ea0
        /*0b5c*/ 	.word	0x00000004
        /*0b60*/ 	.word	0x00028460
        /*0b64*/ 	.short	0x010a
        /*0b66*/ 	.byte	0x3f
	.zero		1


	//   ....[67]....
        /*0b68*/ 	.word	0x00013ef0
        /*0b6c*/ 	.word	0x00000003
        /*0b70*/ 	.word	0x00028460
        /*0b74*/ 	.short	0x010a
        /*0b76*/ 	.byte	0x3f
	.zero		1


	//   ....[68]....
        /*0b78*/ 	.word	0x00013f30
        /*0b7c*/ 	.word	0x00000004
        /*0b80*/ 	.word	0x00028480
        /*0b84*/ 	.short	0x010a
        /*0b86*/ 	.byte	0x3f
	.zero		1


	//   ....[69]....
        /*0b88*/ 	.word	0x00013f50
        /*0b8c*/ 	.word	0x00000003
        /*0b90*/ 	.word	0x00028480
        /*0b94*/ 	.short	0x010a
        /*0b96*/ 	.byte	0x3f
	.zero		1


	//   ....[70]....
        /*0b98*/ 	.word	0x00013fc0
        /*0b9c*/ 	.word	0x00000003
        /*0ba0*/ 	.word	0x00028400
        /*0ba4*/ 	.short	0x010a
        /*0ba6*/ 	.byte	0x3f
	.zero		1


	//   ....[71]....
        /*0ba8*/ 	.word	0x00014010
        /*0bac*/ 	.word	0x00000006
        /*0bb0*/ 	.word	0x00028430
        /*0bb4*/ 	.short	0x010a
        /*0bb6*/ 	.byte	0x3f
	.zero		1


	//   ....[72]....
        /*0bb8*/ 	.word	0x00014070
        /*0bbc*/ 	.word	0x00000009
        /*0bc0*/ 	.word	0x00028430
        /*0bc4*/ 	.short	0x010a
        /*0bc6*/ 	.byte	0x3f
	.zero		1


	//   ....[73]....
        /*0bc8*/ 	.word	0x000140d0
        /*0bcc*/ 	.word	0x00000009
        /*0bd0*/ 	.word	0x00028450
        /*0bd4*/ 	.short	0x010a
        /*0bd6*/ 	.byte	0x3f
	.zero		1


	//   ....[74]....
        /*0bd8*/ 	.word	0x00014130
        /*0bdc*/ 	.word	0x00000007
        /*0be0*/ 	.word	0x00028430
        /*0be4*/ 	.short	0x010a
        /*0be6*/ 	.byte	0x3f
	.zero		1


	//   ....[75]....
        /*0be8*/ 	.word	0x00014190
        /*0bec*/ 	.word	0x00000007
        /*0bf0*/ 	.word	0x00028450
        /*0bf4*/ 	.short	0x010a
        /*0bf6*/ 	.byte	0x3f
	.zero		1


	//   ....[76]....
        /*0bf8*/ 	.word	0x000141f0
        /*0bfc*/ 	.word	0x00000007
        /*0c00*/ 	.word	0x00028430
        /*0c04*/ 	.short	0x010a
        /*0c06*/ 	.byte	0x3f
	.zero		1


	//   ....[77]....
        /*0c08*/ 	.word	0x00014250
        /*0c0c*/ 	.word	0x00000007
        /*0c10*/ 	.word	0x00028450
        /*0c14*/ 	.short	0x010a
        /*0c16*/ 	.byte	0x3f
	.zero		1


	//   ....[78]....
        /*0c18*/ 	.word	0x000142b0
        /*0c1c*/ 	.word	0x00000005
        /*0c20*/ 	.word	0x00028450
        /*0c24*/ 	.short	0x010a
        /*0c26*/ 	.byte	0x3f
	.zero		1


	//   ....[79]....
        /*0c28*/ 	.word	0x00014400
        /*0c2c*/ 	.word	0x00000004
        /*0c30*/ 	.word	0x00028480
        /*0c34*/ 	.short	0x010a
        /*0c36*/ 	.byte	0x3f
	.zero		1


	//   ....[80]....
        /*0c38*/ 	.word	0x00014450
        /*0c3c*/ 	.word	0x00000004
        /*0c40*/ 	.word	0x00028440
        /*0c44*/ 	.short	0x010a
        /*0c46*/ 	.byte	0x3f
	.zero		1


	//   ....[81]....
        /*0c48*/ 	.word	0x00014f00
        /*0c4c*/ 	.word	0x00000011
        /*0c50*/ 	.word	0x00028420
        /*0c54*/ 	.short	0x010a
        /*0c56*/ 	.byte	0x3f
	.zero		1


	//   ....[82]....
        /*0c58*/ 	.word	0x00014f50
        /*0c5c*/ 	.word	0x00000004
        /*0c60*/ 	.word	0x00028480
        /*0c64*/ 	.short	0x010a
        /*0c66*/ 	.byte	0x3f
	.zero		1


	//   ....[83]....
        /*0c68*/ 	.word	0x00014fa0
        /*0c6c*/ 	.word	0x00000004
        /*0c70*/ 	.word	0x00028440
        /*0c74*/ 	.short	0x010a
        /*0c76*/ 	.byte	0x3f
	.zero		1


	//   ....[84]....
        /*0c78*/ 	.word	0x00014ff0
        /*0c7c*/ 	.word	0x00000013
        /*0c80*/ 	.word	0x00028470
        /*0c84*/ 	.short	0x010a
        /*0c86*/ 	.byte	0x3f
	.zero		1


	//   ....[85]....
        /*0c88*/ 	.word	0x00015040
        /*0c8c*/ 	.word	0x00000013
        /*0c90*/ 	.word	0x00028460
        /*0c94*/ 	.short	0x010a
        /*0c96*/ 	.byte	0x3f
	.zero		1


	//   ....[86]....
        /*0c98*/ 	.word	0x00015090
        /*0c9c*/ 	.word	0x00000010
        /*0ca0*/ 	.word	0x00028470
        /*0ca4*/ 	.short	0x010a
        /*0ca6*/ 	.byte	0x3f
	.zero		1


	//   ....[87]....
        /*0ca8*/ 	.word	0x000150e0
        /*0cac*/ 	.word	0x00000010
        /*0cb0*/ 	.word	0x00028460
        /*0cb4*/ 	.short	0x010a
        /*0cb6*/ 	.byte	0x3f
	.zero		1


	//   ....[88]....
        /*0cb8*/ 	.word	0x00015130
        /*0cbc*/ 	.word	0x00000000
        /*0cc0*/ 	.word	0x00028420
        /*0cc4*/ 	.short	0x010a
        /*0cc6*/ 	.byte	0x3f
	.zero		1


	//   ....[89]....
        /*0cc8*/ 	.word	0x000152d0
        /*0ccc*/ 	.word	0x00000006
        /*0cd0*/ 	.word	0x00000000
        /*0cd4*/ 	.short	0x010a
        /*0cd6*/ 	.byte	0x3f
	.zero		1


	//   ....[90]....
        /*0cd8*/ 	.word	0x00015320
        /*0cdc*/ 	.word	0x00000007
        /*0ce0*/ 	.word	0x00000000
        /*0ce4*/ 	.short	0x010a
        /*0ce6*/ 	.byte	0x3f
	.zero		1


	//   ....[91]....
        /*0ce8*/ 	.word	0x00015370
        /*0cec*/ 	.word	0x00000004
        /*0cf0*/ 	.word	0x00028460
        /*0cf4*/ 	.short	0x010a
        /*0cf6*/ 	.byte	0x3f
	.zero		1


	//   ....[92]....
        /*0cf8*/ 	.word	0x000153c0
        /*0cfc*/ 	.word	0x00000003
        /*0d00*/ 	.word	0x00028460
        /*0d04*/ 	.short	0x010a
        /*0d06*/ 	.byte	0x3f
	.zero		1


	//   ....[93]....
        /*0d08*/ 	.word	0x00015410
        /*0d0c*/ 	.word	0x00000004
        /*0d10*/ 	.word	0x00028480
        /*0d14*/ 	.short	0x010a
        /*0d16*/ 	.byte	0x3f
	.zero		1


	//----- nvinfo : EIATTR_NUM_MBARRIERS
	.align		4
.L_184:
        /*0d18*/ 	.byte	0x03, 0x38
        /*0d1a*/ 	.short	0x0016


	//----- nvinfo : EIATTR_EXIT_INSTR_OFFSETS
	.align		4
        /*0d1c*/ 	.byte	0x04, 0x1c
        /*0d1e*/ 	.short	(.L_186 - .L_185)


	//   ....[0]....
.L_185:
        /*0d20*/ 	.word	0x00000a40


	//   ....[1]....
        /*0d24*/ 	.word	0x0000fb00


	//   ....[2]....
        /*0d28*/ 	.word	0x00013fa0


	//----- nvinfo : EIATTR_MAX_THREADS
	.align		4
.L_186:
        /*0d2c*/ 	.byte	0x04, 0x05
        /*0d2e*/ 	.short	(.L_188 - .L_187)
.L_187:
        /*0d30*/ 	.word	0x00000180
        /*0d34*/ 	.word	0x00000001
        /*0d38*/ 	.word	0x00000001


	//----- nvinfo : EIATTR_CRS_STACK_SIZE
	.align		4
.L_188:
        /*0d3c*/ 	.byte	0x04, 0x1e
        /*0d3e*/ 	.short	(.L_190 - .L_189)
.L_189:
        /*0d40*/ 	.word	0x00000000


	//----- nvinfo : EIATTR_CBANK_PARAM_SIZE
	.align		4
.L_190:
        /*0d44*/ 	.byte	0x03, 0x19
        /*0d46*/ 	.short	0x0af0


	//----- nvinfo : EIATTR_PARAM_CBANK
	.align		4
        /*0d48*/ 	.byte	0x04, 0x0a
        /*0d4a*/ 	.short	(.L_192 - .L_191)
	.align		4
.L_191:
        /*0d4c*/ 	.word	index@(.nv.constant0._ZN7cutlass13device_kernelIN5flash11enable_sm90INS1_16FlashAttnFwdSm90INS1_25CollectiveMainloopFwdSm90ILi2EN4cute5tupleIJNS5_1CILi1EEES8_S8_EEENS6_IJNS7_ILi128EEENS7_ILi64EEENS7_ILi256EEEEEELi256ENS_12float_e4m3_tEfNS_4arch4Sm90ELb0ELb1ELb1ELb0ELb0ELb0ELb0ELb1ELb1ELb1ELb0ELb0EEENS1_21CollectiveEpilogueFwdINS6_IJSA_SC_SB_EEES9_NS_10bfloat16_tESG_Li256ELb0ELb1ELb0ELb1EEENS1_30DynamicPersistentTileSchedulerILi256ELi128ELb0ELb1ELb1EEEEEEEEEvNT_6ParamsE)
        /*0d50*/ 	.short	0x0210
        /*0d52*/ 	.short	0x0af0


	//----- nvinfo : EIATTR_SW_WAR
	.align		4
.L_192:
        /*0d54*/ 	.byte	0x04, 0x36
        /*0d56*/ 	.short	(.L_194 - .L_193)
.L_193:
        /*0d58*/ 	.word	0x00000008
.L_194:


//--------------------- .nv.info._ZN7cutlass13device_kernelIN5flash11enable_sm90INS1_16FlashAttnFwdSm90INS1_25CollectiveMainloopFwdSm90ILi2EN4cute5tupleIJNS5_1CILi1EEES8_S8_EEENS6_IJNS7_ILi128EEENS7_ILi64EEENS7_ILi256EEEEEELi256ENS_12float_e4m3_tEfNS_4arch4Sm90ELb0ELb1ELb1ELb1ELb0ELb0ELb0ELb1ELb1ELb1ELb0ELb0EEENS1_21CollectiveEpilogueFwdINS6_IJSA_SC_SB_EEES9_NS_10bfloat16_tESG_Li256ELb1ELb1ELb0ELb1EEENS1_36VarlenDynamicPersistentTileSchedulerILi128ELi64ELi256ELi128ELb0ELb1ELb1ELb1ELb0ELb1EEEEEEEEEvNT_6ParamsE --------------------------
	.section	.nv.info._ZN7cutlass13device_kernelIN5flash11enable_sm90INS1_16FlashAttnFwdSm90INS1_25CollectiveMainloopFwdSm90ILi2EN4cute5tupleIJNS5_1CILi1EEES8_S8_EEENS6_IJNS7_ILi128EEENS7_ILi64EEENS7_ILi256EEEEEELi256ENS_12float_e4m3_tEfNS_4arch4Sm90ELb0ELb1ELb1ELb1ELb0ELb0ELb0ELb1ELb1ELb1ELb0ELb0EEENS1_21CollectiveEpilogueFwdINS6_IJSA_SC_SB_EEES9_NS_10bfloat16_tESG_Li256ELb1ELb1ELb0ELb1EEENS1_36VarlenDynamicPersistentTileSchedulerILi128ELi64ELi256ELi128ELb0ELb1ELb1ELb1ELb0ELb1EEEEEEEEEvNT_6ParamsE,"",@"SHT_CUDA_INFO"
	.sectionflags	@""
	.align	4


	//----- nvinfo : EIATTR_CUDA_API_VERSION
	.align		4
        /*0000*/ 	.byte	0x04, 0x37
        /*0002*/ 	.short	(.L_196 - .L_195)
.L_195:
        /*0004*/ 	.word	0x00000082


	//----- nvinfo : EIATTR_KPARAM_INFO
	.align		4
.L_196:
        /*0008*/ 	.byte	0x04, 0x17
        /*000a*/ 	.short	(.L_198 - .L_197)
.L_197:
        /*000c*/ 	.word	0x00000000
        /*0010*/ 	.short	0x0000
        /*0012*/ 	.short	0x0070
        /*0014*/ 	.byte	0x00, 0xf0, 0x01, 0x2a


	//----- nvinfo : EIATTR_SPARSE_MMA_MASK
	.align		4
.L_198:
        /*0018*/ 	.byte	0x03, 0x50
        /*001a*/ 	.short	0x0000


	//----- nvinfo : EIATTR_MAXREG_COUNT
	.align		4
        /*001c*/ 	.byte	0x03, 0x1b
        /*001e*/ 	.short	0x00a8


	//----- nvinfo : EIATTR_NUM_BARRIERS
	.align		4
        /*0020*/ 	.byte	0x02, 0x4c
        /*0022*/ 	.byte	0x10
	.zero		1


	//----- nvinfo : EIATTR_EXTERNS
	.align		4
        /*0024*/ 	.byte	0x04, 0x0f
        /*0026*/ 	.short	(.L_200 - .L_199)


	//   ....[0]....
	.align		4
.L_199:
        /*0028*/ 	.word	index@(__assertfail)


	//----- nvinfo : EIATTR_ANNOTATIONS
	.align		4
.L_200:
        /*002c*/ 	.byte	0x04, 0x55
        /*002e*/ 	.short	(.L_202 - .L_201)


	//   ....[0]....
.L_201:
        /* <DEDUP_REMOVED lines=39> */


	//----- nvinfo : EIATTR_MERCURY_ISA_VERSION
	.align		4
.L_202:
        /*0290*/ 	.byte	0x03, 0x5f
        /*0292*/ 	.short	0x0101


	//----- nvinfo : EIATTR_UNUSED_LOAD_BYTE_OFFSET
	.align		4
        /*0294*/ 	.byte	0x04, 0x44
        /*0296*/ 	.short	(.L_204 - .L_203)


	//   ....[0]....
.L_203:
        /*0298*/ 	.word	0x00000a40
        /*029c*/ 	.word	0x0000fff0


	//   ....[1]....
        /*02a0*/ 	.word	0x0000c6e0
        /*02a4*/ 	.word	0x0000fff0


	//----- nvinfo : EIATTR_INT_WARP_WIDE_INSTR_OFFSETS
	.align		4
.L_204:
        /*02a8*/ 	.byte	0x04, 0x31
        /*02aa*/ 	.short	(.L_206 - .L_205)


	//   ....[0]....
.L_205:
        /*02ac*/ 	.word	0x00000130


	//   ....[1]....
        /*02b0*/ 	.word	0x00000170


	//   ....[2]....
        /*02b4*/ 	.word	0x000001e0


	//   ....[3]....
        /*02b8*/ 	.word	0x00011b50


	//   ....[4]....
        /*02bc*/ 	.word	0x00011be0


	//   ....[5]....
        /*02c0*/ 	.word	0x000146b0


	//   ....[6]....
        /*02c4*/ 	.word	0x00014740


	//----- nvinfo : EIATTR_COOP_GROUP_MASK_REGIDS
	.align		4
.L_206:
        /*02c8*/ 	.byte	0x04, 0x29
        /*02ca*/ 	.short	(.L_208 - .L_207)


	//   ....[0]....
.L_207:
        /*02cc*/ 	.word	0xffffffff


	//   ....[1]....
        /*02d0*/ 	.word	0xffffffff


	//   ....[2]....
        /*02d4*/ 	.word	0xffffffff


	//   ....[3]....
        /*02d8*/ 	.word	0xffffffff


	//   ....[4]....
        /*02dc*/ 	.word	0xffffffff


	//   ....[5]....
        /*02e0*/ 	.word	0xffffffff


	//   ....[6]....
        /*02e4*/ 	.word	0xffffffff


	//   ....[7]....
        /*02e8*/ 	.word	0xffffffff


	//   ....[8]....
        /*02ec*/ 	.word	0xffffffff


	//   ....[9]....
        /*02f0*/ 	.word	0xffffffff


	//   ....[10]....
        /*02f4*/ 	.word	0xffffffff


	//   ....[11]....
        /*02f8*/ 	.word	0xffffffff


	//   ....[12]....
        /*02fc*/ 	.word	0xffffffff


	//   ....[13]....
        /*0300*/ 	.word	0xffffffff


	//   ....[14]....
        /*0304*/ 	.word	0xffffffff


	//   ....[15]....
        /*0308*/ 	.word	0xffffffff


	//   ....[16]....
        /*030c*/ 	.word	0xffffffff


	//   ....[17]....
        /*0310*/ 	.word	0xffffffff


	//   ....[18]....
        /*0314*/ 	.word	0xffffffff


	//   ....[19]....
        /*0318*/ 	.word	0xffffffff


	//   ....[20]....
        /*031c*/ 	.word	0xffffffff


	//   ....[21]....
        /*0320*/ 	.word	0xffffffff


	//   ....[22]....
        /*0324*/ 	.word	0xffffffff


	//   ....[23]....
        /*0328*/ 	.word	0xffffffff


	//   ....[24]....
        /*032c*/ 	.word	0xffffffff


	//   ....[25]....
        /*0330*/ 	.word	0xffffffff


	//   ....[26]....
        /*0334*/ 	.word	0xffffffff


	//   ....[27]....
        /*0338*/ 	.word	0xffffffff


	//   ....[28]....
        /*033c*/ 	.word	0xffffffff


	//   ....[29]....
        /*0340*/ 	.word	0xffffffff


	//   ....[30]....
        /*0344*/ 	.word	0xffffffff


	//   ....[31]....
        /*0348*/ 	.word	0xffffffff


	//   ....[32]....
        /*034c*/ 	.word	0xffffffff


	//   ....[33]....
        /*0350*/ 	.word	0xffffffff


	//   ....[34]....
        /*0354*/ 	.word	0xffffffff


	//   ....[35]....
        /*0358*/ 	.word	0xffffffff


	//   ....[36]....
        /*035c*/ 	.word	0xffffffff


	//   ....[37]....
        /*0360*/ 	.word	0xffffffff


	//   ....[38]....
        /*0364*/ 	.word	0xffffffff


	//   ....[39]....
        /*0368*/ 	.word	0xffffffff


	//   ....[40]....
        /*036c*/ 	.word	0xffffffff


	//   ....[41]....
        /*0370*/ 	.word	0xffffffff


	//   ....[42]....
        /*0374*/ 	.word	0xffffffff


	//   ....[43]....
        /*0378*/ 	.word	0xffffffff


	//   ....[44]....
        /*037c*/ 	.word	0xffffffff


	//   ....[45]....
        /*0380*/ 	.word	0xffffffff


	//   ....[46]....
        /*0384*/ 	.word	0xffffffff


	//   ....[47]....
        /*0388*/ 	.word	0xffffffff


	//   ....[48]....
        /*038c*/ 	.word	0xffffffff


	//   ....[49]....
        /*0390*/ 	.word	0xffffffff


	//   ....[50]....
        /*0394*/ 	.word	0xffffffff


	//   ....[51]....
        /*0398*/ 	.word	0xffffffff


	//   ....[52]....
        /*039c*/ 	.word	0xffffffff


	//   ....[53]....
        /*03a0*/ 	.word	0xffffffff


	//   ....[54]....
        /*03a4*/ 	.word	0xffffffff


	//   ....[55]....
        /*03a8*/ 	.word	0xffffffff


	//   ....[56]....
        /*03ac*/ 	.word	0xffffffff


	//   ....[57]....
        /*03b0*/ 	.word	0xffffffff


	//   ....[58]....
        /*03b4*/ 	.word	0xffffffff


	//   ....[59]....
        /*03b8*/ 	.word	0xffffffff


	//   ....[60]....
        /*03bc*/ 	.word	0xffffffff


	//   ....[61]....
        /*03c0*/ 	.word	0xffffffff


	//   ....[62]....
        /*03c4*/ 	.word	0xffffffff


	//   ....[63]....
        /*03c8*/ 	.word	0xffffffff


	//   ....[64]....
        /*03cc*/ 	.word	0xffffffff


	//   ....[65]....
        /*03d0*/ 	.word	0xffffffff


	//   ....[66]....
        /*03d4*/ 	.word	0xffffffff


	//   ....[67]....
        /*03d8*/ 	.word	0xffffffff


	//   ....[68]....
        /*03dc*/ 	.word	0xffffffff


	//   ....[69]....
        /*03e0*/ 	.word	0xffffffff


	//   ....[70]....
        /*03e4*/ 	.word	0xffffffff


	//   ....[71]....
        /*03e8*/ 	.word	0xffffffff


	//   ....[72]....
        /*03ec*/ 	.word	0xffffffff


	//   ....[73]....
        /*03f0*/ 	.word	0xffffffff


	//   ....[74]....
        /*03f4*/ 	.word	0xffffffff


	//   ....[75]....
        /*03f8*/ 	.word	0xffffffff


	//   ....[76]....
        /*03fc*/ 	.word	0xffffffff


	//   ....[77]....
        /*0400*/ 	.word	0xffffffff


	//   ....[78]....
        /*0404*/ 	.word	0xffffffff


	//   ....[79]....
        /*0408*/ 	.word	0xffffffff


	//   ....[80]....
        /*040c*/ 	.word	0xffffffff


	//   ....[81]....
        /*0410*/ 	.word	0xffffffff


	//   ....[82]....
        /*0414*/ 	.word	0xffffffff


	//   ....[83]....
        /*0418*/ 	.word	0xffffffff


	//   ....[84]....
        /*041c*/ 	.word	0xffffffff


	//   ....[85]....
        /*0420*/ 	.word	0xffffffff


	//   ....[86]....
        /*0424*/ 	.word	0xffffffff


	//   ....[87]....
        /*0428*/ 	.word	0xffffffff


	//   ....[88]....
        /*042c*/ 	.word	0xffffffff


	//   ....[89]....
        /*0430*/ 	.word	0xffffffff


	//   ....[90]....
        /*0434*/ 	.word	0xffffffff


	//   ....[91]....
        /*0438*/ 	.word	0xffffffff


	//   ....[92]....
        /*043c*/ 	.word	0xffffffff


	//   ....[93]....
        /*0440*/ 	.word	0xffffffff


	//   ....[94]....
        /*0444*/ 	.word	0xffffffff


	//   ....[95]....
        /*0448*/ 	.word	0xffffffff


	//   ....[96]....
        /*044c*/ 	.word	0xffffffff


	//   ....[97]....
        /*0450*/ 	.word	0xffffffff


	//   ....[98]....
        /*0454*/ 	.word	0xffffffff


	//   ....[99]....
        /*0458*/ 	.word	0xffffffff


	//   ....[100]....
        /*045c*/ 	.word	0xffffffff


	//   ....[101]....
        /*0460*/ 	.word	0xffffffff


	//   ....[102]....
        /*0464*/ 	.word	0xffffffff


	//   ....[103]....
        /*0468*/ 	.word	0xffffffff


	//   ....[104]....
        /*046c*/ 	.word	0xffffffff


	//   ....[105]....
        /*0470*/ 	.word	0xffffffff


	//   ....[106]....
        /*0474*/ 	.word	0xffffffff


	//   ....[107]....
        /*0478*/ 	.word	0xffffffff


	//   ....[108]....
        /*047c*/ 	.word	0xffffffff


	//   ....[109]....
        /*0480*/ 	.word	0xffffffff


	//   ....[110]....
        /*0484*/ 	.word	0xffffffff


	//   ....[111]....
        /*0488*/ 	.word	0xffffffff


	//   ....[112]....
        /*048c*/ 	.word	0xffffffff


	//   ....[113]....
        /*0490*/ 	.word	0xffffffff


	//   ....[114]....
        /*0494*/ 	.word	0xffffffff


	//   ....[115]....
        /*0498*/ 	.word	0xffffffff


	//   ....[116]....
        /*049c*/ 	.word	0xffffffff


	//   ....[117]....
        /*04a0*/ 	.word	0xffffffff


	//   ....[118]....
        /*04a4*/ 	.word	0xffffffff


	//   ....[119]....
        /*04a8*/ 	.word	0xffffffff


	//   ....[120]....
        /*04ac*/ 	.word	0xffffffff


	//   ....[121]....
        /*04b0*/ 	.word	0xffffffff


	//   ....[122]....
        /*04b4*/ 	.word	0xffffffff


	//   ....[123]....
        /*04b8*/ 	.word	0xffffffff


	//   ....[124]....
        /*04bc*/ 	.word	0xffffffff


	//   ....[125]....
        /*04c0*/ 	.word	0xffffffff


	//   ....[126]....
        /*04c4*/ 	.word	0xffffffff


	//   ....[127]....
        /*04c8*/ 	.word	0xffffffff


	//   ....[128]....
        /*04cc*/ 	.word	0xffffffff


	//   ....[129]....
        /*04d0*/ 	.word	0xffffffff


	//   ....[130]....
        /*04d4*/ 	.word	0xffffffff


	//   ....[131]....
        /*04d8*/ 	.word	0xffffffff


	//   ....[132]....
        /*04dc*/ 	.word	0xffffffff


	//   ....[133]....
        /*04e0*/ 	.word	0xffffffff


	//   ....[134]....
        /*04e4*/ 	.word	0xffffffff


	//   ....[135]....
        /*04e8*/ 	.word	0xffffffff


	//   ....[136]....
        /*04ec*/ 	.word	0xffffffff


	//   ....[137]....
        /*04f0*/ 	.word	0xffffffff


	//   ....[138]....
        /*04f4*/ 	.word	0xffffffff


	//   ....[139]....
        /*04f8*/ 	.word	0xffffffff


	//   ....[140]....
        /*04fc*/ 	.word	0xffffffff


	//   ....[141]....
        /*0500*/ 	.word	0xffffffff


	//   ....[142]....
        /*0504*/ 	.word	0xffffffff


	//   ....[143]....
        /*0508*/ 	.word	0xffffffff


	//   ....[144]....
        /*050c*/ 	.word	0xffffffff


	//   ....[145]....
        /*0510*/ 	.word	0xffffffff


	//   ....[146]....
        /*0514*/ 	.word	0xffffffff


	//   ....[147]....
        /*0518*/ 	.word	0xffffffff


	//   ....[148]....
        /*051c*/ 	.word	0xffffffff


	//   ....[149]....
        /*0520*/ 	.word	0xffffffff


	//   ....[150]....
        /*0524*/ 	.word	0xffffffff


	//   ....[151]....
        /*0528*/ 	.word	0xffffffff


	//   ....[152]....
        /*052c*/ 	.word	0xffffffff


	//   ....[153]....
        /*0530*/ 	.word	0xffffffff


	//   ....[154]....
        /*0534*/ 	.word	0xffffffff


	//   ....[155]....
        /*0538*/ 	.word	0xffffffff


	//   ....[156]....
        /*053c*/ 	.word	0xffffffff


	//   ....[157]....
        /*0540*/ 	.word	0xffffffff


	//   ....[158]....
        /*0544*/ 	.word	0xffffffff


	//   ....[159]....
        /*0548*/ 	.word	0xffffffff


	//   ....[160]....
        /*054c*/ 	.word	0xffffffff


	//   ....[161]....
        /*0550*/ 	.word	0xffffffff


	//   ....[162]....
        /*0554*/ 	.word	0xffffffff


	//   ....[163]....
        /*0558*/ 	.word	0xffffffff


	//   ....[164]....
        /*055c*/ 	.word	0xffffffff


	//   ....[165]....
        /*0560*/ 	.word	0xffffffff


	//   ....[166]....
        /*0564*/ 	.word	0xffffffff


	//   ....[167]....
        /*0568*/ 	.word	0xffffffff


	//   ....[168]....
        /*056c*/ 	.word	0xffffffff


	//   ....[169]....
        /*0570*/ 	.word	0x0500000f


	//   ....[170]....
        /*0574*/ 	.word	0x0500000f


	//   ....[171]....
        /*0578*/ 	.word	0x0500000f


	//   ....[172]....
        /*057c*/ 	.word	0x0500000f


	//   ....[173]....
        /*0580*/ 	.word	0x0500000f


	//   ....[174]....
        /*0584*/ 	.word	0x0500000f


	//   ....[175]....
        /*0588*/ 	.word	0x0500000f


	//   ....[176]....
        /*058c*/ 	.word	0x0500000f


	//   ....[177]....
        /*0590*/ 	.word	0x0500000f


	//   ....[178]....
        /*0594*/ 	.word	0x0500000f


	//   ....[179]....
        /*0598*/ 	.word	0x0500000f


	//   ....[180]....
        /*059c*/ 	.word	0x0500000f


	//   ....[181]....
        /*05a0*/ 	.word	0x0500000f


	//   ....[182]....
        /*05a4*/ 	.word	0x0500000f


	//   ....[183]....
        /*05a8*/ 	.word	0x0500000f


	//   ....[184]....
        /*05ac*/ 	.word	0x0500000f


	//   ....[185]....
        /*05b0*/ 	.word	0x0500000f


	//   ....[186]....
        /*05b4*/ 	.word	0x0500000f


	//----- nvinfo : EIATTR_COOP_GROUP_INSTR_OFFSETS
	.align		4
.L_208:
        /*05b8*/ 	.byte	0x04, 0x28
        /*05ba*/ 	.short	(.L_210 - .L_209)


	//   ....[0]....
.L_209:
        /*05bc*/ 	.word	0x00000070


	//   ....[1]....
        /*05c0*/ 	.word	0x00000140


	//   ....[2]....
        /*05c4*/ 	.word	0x00000190


	//   ....[3]....
        /*05c8*/ 	.word	0x000003c0


	//   ....[4]....
        /*05cc*/ 	.word	0x00000520


	//   ....[5]....
        /*05d0*/ 	.word	0x00000640


	//   ....[6]....
        /*05d4*/ 	.word	0x000007a0


	//   ....[7]....
        /*05d8*/ 	.word	0x00001bb0


	//   ....[8]....
        /*05dc*/ 	.word	0x000025a0


	//   ....[9]....
        /*05e0*/ 	.word	0x00002d60


	//   ....[10]....
        /*05e4*/ 	.word	0x00003700


	//   ....[11]....
        /*05e8*/ 	.word	0x000038c0


	//   ....[12]....
        /*05ec*/ 	.word	0x00003b90


	//   ....[13]....
        /*05f0*/ 	.word	0x00003c00


	//   ....[14]....
        /*05f4*/ 	.word	0x00005290


	//   ....[15]....
        /*05f8*/ 	.word	0x000054a0


	//   ....[16]....
        /*05fc*/ 	.word	0x00005b80


	//   ....[17]....
        /*0600*/ 	.word	0x00005c80


	//   ....[18]....
        /*0604*/ 	.word	0x00006030


	//   ....[19]....
        /*0608*/ 	.word	0x000060a0


	//   ....[20]....
        /*060c*/ 	.word	0x00007ea0


	//   ....[21]....
        /*0610*/ 	.word	0x00007eb0


	//   ....[22]....
        /*0614*/ 	.word	0x00007f10


	//   ....[23]....
        /*0618*/ 	.word	0x00007f20


	//   ....[24]....
        /*061c*/ 	.word	0x00009b90


	//   ....[25]....
        /*0620*/ 	.word	0x00009db0


	//   ....[26]....
        /*0624*/ 	.word	0x0000a480


	//   ....[27]....
        /*0628*/ 	.word	0x0000a580


	//   ....[28]....
        /*062c*/ 	.word	0x0000a940


	//   ....[29]....
        /*0630*/ 	.word	0x0000a9a0


	//   ....[30]....
        /*0634*/ 	.word	0x0000bb90


	//   ....[31]....
        /*0638*/ 	.word	0x0000bba0


	//   ....[32]....
        /*063c*/ 	.word	0x0000bbd0


	//   ....[33]....
        /*0640*/ 	.word	0x0000bbe0


	//   ....[34]....
        /*0644*/ 	.word	0x0000d280


	//   ....[35]....
        /*0648*/ 	.word	0x0000d2c0


	//   ....[36]....
        /*064c*/ 	.word	0x0000d2f0


	//   ....[37]....
        /*0650*/ 	.word	0x0000d320


	//   ....[38]....
        /*0654*/ 	.word	0x0000d350


	//   ....[39]....
        /*0658*/ 	.word	0x0000d380


	//   ....[40]....
        /*065c*/ 	.word	0x0000d3b0


	//   ....[41]....
        /*0660*/ 	.word	0x0000d3e0


	//   ....[42]....
        /*0664*/ 	.word	0x0000d410


	//   ....[43]....
        /*0668*/ 	.word	0x0000d440


	//   ....[44]....
        /*066c*/ 	.word	0x0000d470


	//   ....[45]....
        /*0670*/ 	.word	0x0000d4a0


	//   ....[46]....
        /*0674*/ 	.word	0x0000d4d0


	//   ....[47]....
        /*0678*/ 	.word	0x0000d500


	//   ....[48]....
        /*067c*/ 	.word	0x0000d530


	//   ....[49]....
        /*0680*/ 	.word	0x0000d560


	//   ....[50]....
        /*0684*/ 	.word	0x0000d590


	//   ....[51]....
        /*0688*/ 	.word	0x0000d5c0


	//   ....[52]....
        /*068c*/ 	.word	0x0000d5f0


	//   ....[53]....
        /*0690*/ 	.word	0x0000d620


	//   ....[54]....
        /*0694*/ 	.word	0x0000d650


	//   ....[55]....
        /*0698*/ 	.word	0x0000d680


	//   ....[56]....
        /*069c*/ 	.word	0x0000d6b0


	//   ....[57]....
        /*06a0*/ 	.word	0x0000d6e0


	//   ....[58]....
        /*06a4*/ 	.word	0x0000d710


	//   ....[59]....
        /*06a8*/ 	.word	0x0000d740


	//   ....[60]....
        /*06ac*/ 	.word	0x0000d770


	//   ....[61]....
        /*06b0*/ 	.word	0x0000d7a0


	//   ....[62]....
        /*06b4*/ 	.word	0x0000d7d0


	//   ....[63]....
        /*06b8*/ 	.word	0x0000d800


	//   ....[64]....
        /*06bc*/ 	.word	0x0000d830


	//   ....[65]....
        /*06c0*/ 	.word	0x0000d860


	//   ....[66]....
        /*06c4*/ 	.word	0x0000d890


	//   ....[67]....
        /*06c8*/ 	.word	0x0000d8c0


	//   ....[68]....
        /*06cc*/ 	.word	0x0000d8f0


	//   ....[69]....
        /*06d0*/ 	.word	0x0000d920


	//   ....[70]....
        /*06d4*/ 	.word	0x0000d950


	//   ....[71]....
        /*06d8*/ 	.word	0x0000d970


	//   ....[72]....
        /*06dc*/ 	.word	0x0000d980


	//   ....[73]....
        /*06e0*/ 	.word	0x0000d990


	//   ....[74]....
        /*06e4*/ 	.word	0x0000d9a0


	//   ....[75]....
        /*06e8*/ 	.word	0x0000d9b0


	//   ....[76]....
        /*06ec*/ 	.word	0x0000d9d0


	//   ....[77]....
        /*06f0*/ 	.word	0x0000d9f0


	//   ....[78]....
        /*06f4*/ 	.word	0x0000da00


	//   ....[79]....
        /*06f8*/ 	.word	0x0000da20


	//   ....[80]....
        /*06fc*/ 	.word	0x0000da30


	//   ....[81]....
        /*0700*/ 	.word	0x0000da50


	//   ....[82]....
        /*0704*/ 	.word	0x0000da60


	//   ....[83]....
        /*0708*/ 	.word	0x0000da80


	//   ....[84]....
        /*070c*/ 	.word	0x0000da90


	//   ....[85]....
        /*0710*/ 	.word	0x0000dab0


	//   ....[86]....
        /*0714*/ 	.word	0x0000dac0


	//   ....[87]....
        /*0718*/ 	.word	0x0000dae0


	//   ....[88]....
        /*071c*/ 	.word	0x0000daf0


	//   ....[89]....
        /*0720*/ 	.word	0x0000db10


	//   ....[90]....
        /*0724*/ 	.word	0x0000db20


	//   ....[91]....
        /*0728*/ 	.word	0x0000db50


	//   ....[92]....
        /*072c*/ 	.word	0x0000db90


	//   ....[93]....
        /*0730*/ 	.word	0x0000dbc0


	//   ....[94]....
        /*0734*/ 	.word	0x0000dbd0


	//   ....[95]....
        /*0738*/ 	.word	0x0000dbf0


	//   ....[96]....
        /*073c*/ 	.word	0x0000dc10


	//   ....[97]....
        /*0740*/ 	.word	0x0000dc20


	//   ....[98]....
        /*0744*/ 	.word	0x0000e400


	//   ....[99]....
        /*0748*/ 	.word	0x0000e440


	//   ....[100]....
        /*074c*/ 	.word	0x0000e470


	//   ....[101]....
        /*0750*/ 	.word	0x0000e4e0


	//   ....[102]....
        /*0754*/ 	.word	0x0000ed70


	//   ....[103]....
        /*0758*/ 	.word	0x0000ed90


	//   ....[104]....
        /*075c*/ 	.word	0x0000eee0


	//   ....[105]....
        /*0760*/ 	.word	0x0000ef00


	//   ....[106]....
        /*0764*/ 	.word	0x0000f040


	//   ....[107]....
        /*0768*/ 	.word	0x0000f060


	//   ....[108]....
        /*076c*/ 	.word	0x0000f1b0


	//   ....[109]....
        /*0770*/ 	.word	0x0000f1d0


	//   ....[110]....
        /*0774*/ 	.word	0x0000fb00


	//   ....[111]....
        /*0778*/ 	.word	0x0000fb30


	//   ....[112]....
        /*077c*/ 	.word	0x0000fc80


	//   ....[113]....
        /*0780*/ 	.word	0x0000fca0


	//   ....[114]....
        /*0784*/ 	.word	0x0000fde0


	//   ....[115]....
        /*0788*/ 	.word	0x0000fe00


	//   ....[116]....
        /*078c*/ 	.word	0x0000ff50


	//   ....[117]....
        /*0790*/ 	.word	0x0000ff70


	//   ....[118]....
        /*0794*/ 	.word	0x00010150


	//   ....[119]....
        /*0798*/ 	.word	0x00010340


	//   ....[120]....
        /*079c*/ 	.word	0x00010370


	//   ....[121]....
        /*07a0*/ 	.word	0x000103a0


	//   ....[122]....
        /*07a4*/ 	.word	0x000103e0


	//   ....[123]....
        /*07a8*/ 	.word	0x00010410


	//   ....[124]....
        /*07ac*/ 	.word	0x00010450


	//   ....[125]....
        /*07b0*/ 	.word	0x000105e0


	//   ....[126]....
        /*07b4*/ 	.word	0x00010610


	//   ....[127]....
        /*07b8*/ 	.word	0x00010640


	//   ....[128]....
        /*07bc*/ 	.word	0x00010670


	//   ....[129]....
        /*07c0*/ 	.word	0x000106a0


	//   ....[130]....
        /*07c4*/ 	.word	0x000106e0


	//   ....[131]....
        /*07c8*/ 	.word	0x00010780


	//   ....[132]....
        /*07cc*/ 	.word	0x00010810


	//   ....[133]....
        /*07d0*/ 	.word	0x000108c0


	//   ....[134]....
        /*07d4*/ 	.word	0x00012310


	//   ....[135]....
        /*07d8*/ 	.word	0x00012ff0


	//   ....[136]....
        /*07dc*/ 	.word	0x00013020


	//   ....[137]....
        /*07e0*/ 	.word	0x00013050


	//   ....[138]....
        /*07e4*/ 	.word	0x00013070


	//   ....[139]....
        /*07e8*/ 	.word	0x00013170


	//   ....[140]....
        /*07ec*/ 	.word	0x00013180


	//   ....[141]....
        /*07f0*/ 	.word	0x00013200


	//   ....[142]....
        /*07f4*/ 	.word	0x00013210


	//   ....[143]....
        /*07f8*/ 	.word	0x00013290


	//   ....[144]....
        /*07fc*/ 	.word	0x000132a0


	//   ....[145]....
        /*0800*/ 	.word	0x00013320


	//   ....[146]....
        /*0804*/ 	.word	0x00013330


	//   ....[147]....
        /*0808*/ 	.word	0x000133b0


	//   ....[148]....
        /*080c*/ 	.word	0x000133c0


	//   ....[149]....
        /*0810*/ 	.word	0x000133d0


	//   ....[150]....
        /*0814*/ 	.word	0x000133e0


	//   ....[151]....
        /*0818*/ 	.word	0x00015080


	//   ....[152]....
        /*081c*/ 	.word	0x000150b0


	//   ....[153]....
        /*0820*/ 	.word	0x000150e0


	//   ....[154]....
        /*0824*/ 	.word	0x00015110


	//   ....[155]....
        /*0828*/ 	.word	0x00015140


	//   ....[156]....
        /*082c*/ 	.word	0x00015150


	//   ....[157]....
        /*0830*/ 	.word	0x00015180


	//   ....[158]....
        /*0834*/ 	.word	0x00015190


	//   ....[159]....
        /*0838*/ 	.word	0x000152d0


	//   ....[160]....
        /*083c*/ 	.word	0x00015310


	//   ....[161]....
        /*0840*/ 	.word	0x00015340


	//   ....[162]....
        /*0844*/ 	.word	0x00015370


	//   ....[163]....
        /*0848*/ 	.word	0x000153a0


	//   ....[164]....
        /*084c*/ 	.word	0x000153d0


	//   ....[165]....
        /*0850*/ 	.word	0x00015460


	//   ....[166]....
        /*0854*/ 	.word	0x000154f0


	//   ....[167]....
        /*0858*/ 	.word	0x00015560


	//   ....[168]....
        /*085c*/ 	.word	0x00015bf0


	//   ....[169]....
        /*0860*/ 	.word	0x000162b0


	//   ....[170]....
        /*0864*/ 	.word	0x00016470


	//   ....[171]....
        /*0868*/ 	.word	0x000164e0


	//   ....[172]....
        /*086c*/ 	.word	0x00016540


	//   ....[173]....
        /*0870*/ 	.word	0x000165e0


	//   ....[174]....
        /*0874*/ 	.word	0x000166a0


	//   ....[175]....
        /*0878*/ 	.word	0x000167a0


	//   ....[176]....
        /*087c*/ 	.word	0x00016800


	//   ....[177]....
        /*0880*/ 	.word	0x000168f0


	//   ....[178]....
        /*0884*/ 	.word	0x00016950


	//   ....[179]....
        /*0888*/ 	.word	0x00016a40


	//   ....[180]....
        /*088c*/ 	.word	0x00016aa0


	//   ....[181]....
        /*0890*/ 	.word	0x00016b90


	//   ....[182]....
        /*0894*/ 	.word	0x00016bf0


	//   ....[183]....
        /*0898*/ 	.word	0x00016cc0


	//   ....[184]....
        /*089c*/ 	.word	0x00016d40


	//   ....[185]....
        /*08a0*/ 	.word	0x00016e10


	//   ....[186]....
        /*08a4*/ 	.word	0x00017160


	//----- nvinfo : EIATTR_REG_RECONFIG
	.align		4
.L_210:
        /*08a8*/ 	.byte	0x01, 0x54
	.zero		2


	//----- nvinfo : EIATTR_SYSCALL_OFFSETS
	.align		4
        /*08ac*/ 	.byte	0x04, 0x46
        /*08ae*/ 	.short	(.L_212 - .L_211)


	//   ....[0]....
.L_211:
        /*08b0*/ 	.word	0x00001d90


	//   ....[1]....
        /*08b4*/ 	.word	0x00011d50


	//   ....[2]....
        /*08b8*/ 	.word	0x00011ee0


	//   ....[3]....
        /*08bc*/ 	.word	0x00012030


	//   ....[4]....
        /*08c0*/ 	.word	0x00012180


	//   ....[5]....
        /*08c4*/ 	.word	0x00012b90


	//----- nvinfo : EIATTR_MBARRIER_INSTR_OFFSETS
	.align		4
.L_212:
        /*08c8*/ 	.byte	0x04, 0x39
        /*08ca*/ 	.short	(.L_214 - .L_213)


	//   ....[0]....
.L_213:
        /*08cc*/ 	.word	0x00000270
        /*08d0*/ 	.word	0x000000ff
        /*08d4*/ 	.word	0x00028400
        /*08d8*/ 	.short	0x0100
        /*08da*/ 	.byte	0x08
	.zero		1


	//   ....[1]....
        /*08dc*/ 	.word	0x00000280
        /*08e0*/ 	.word	0x000000ff
        /*08e4*/ 	.word	0x00028420
        /*08e8*/ 	.short	0x0100
        /*08ea*/ 	.byte	0x08
	.zero		1


	//   ....[2]....
        /*08ec*/ 	.word	0x00000370
        /*08f0*/ 	.word	0x000000ff
        /*08f4*/ 	.word	0x00028430
        /*08f8*/ 	.short	0x0100
        /*08fa*/ 	.byte	0x08
	.zero		1


	//   ....[3]....
        /*08fc*/ 	.word	0x00000380
        /*0900*/ 	.word	0x000000ff
        /*0904*/ 	.word	0x00028440
        /*0908*/ 	.short	0x0100
        /*090a*/ 	.byte	0x08
	.zero		1


	//   ....[4]....
        /*090c*/ 	.word	0x00000390
        /*0910*/ 	.word	0x000000ff
        /*0914*/ 	.word	0x00028438
        /*0918*/ 	.short	0x0100
        /*091a*/ 	.byte	0x08
	.zero		1


	//   ....[5]....
        /*091c*/ 	.word	0x000003a0
        /*0920*/ 	.word	0x000000ff
        /*0924*/ 	.word	0x00028448
        /*0928*/ 	.short	0x0100
        /*092a*/ 	.byte	0x08
	.zero		1


	//   ....[6]....
        /*092c*/ 	.word	0x000004d0
        /*0930*/ 	.word	0x000000ff
        /*0934*/ 	.word	0x00028450
        /*0938*/ 	.short	0x0100
        /*093a*/ 	.byte	0x08
	.zero		1


	//   ....[7]....
        /*093c*/ 	.word	0x000004e0
        /*0940*/ 	.word	0x000000ff
        /*0944*/ 	.word	0x00028460
        /*0948*/ 	.short	0x0100
        /*094a*/ 	.byte	0x08
	.zero		1


	//   ....[8]....
        /*094c*/ 	.word	0x000004f0
        /*0950*/ 	.word	0x000000ff
        /*0954*/ 	.word	0x00028458
        /*0958*/ 	.short	0x0100
        /*095a*/ 	.byte	0x08
	.zero		1


	//   ....[9]....
        /*095c*/ 	.word	0x00000500
        /*0960*/ 	.word	0x000000ff
        /*0964*/ 	.word	0x00028468
        /*0968*/ 	.short	0x0100
        /*096a*/ 	.byte	0x08
	.zero		1


	//   ....[10]....
        /*096c*/ 	.word	0x000005f0
        /*0970*/ 	.word	0x000000ff
        /*0974*/ 	.word	0x00028470
        /*0978*/ 	.short	0x0100
        /*097a*/ 	.byte	0x06
	.zero		1


	//   ....[11]....
        /*097c*/ 	.word	0x00000600
        /*0980*/ 	.word	0x000000ff
        /*0984*/ 	.word	0x00028480
        /*0988*/ 	.short	0x0100
        /*098a*/ 	.byte	0x06
	.zero		1


	//   ....[12]....
        /*098c*/ 	.word	0x00000610
        /*0990*/ 	.word	0x000000ff
        /*0994*/ 	.word	0x00028478
        /*0998*/ 	.short	0x0100
        /*099a*/ 	.byte	0x06
	.zero		1


	//   ....[13]....
        /*099c*/ 	.word	0x00000620
        /*09a0*/ 	.word	0x000000ff
        /*09a4*/ 	.word	0x00028488
        /*09a8*/ 	.short	0x0100
        /*09aa*/ 	.byte	0x06
	.zero		1


	//   ....[14]....
        /*09ac*/ 	.word	0x00000750
        /*09b0*/ 	.word	0x000000ff
        /*09b4*/ 	.word	0x00028490
        /*09b8*/ 	.short	0x0100
        /*09ba*/ 	.byte	0x08
	.zero		1


	//   ....[15]....
        /*09bc*/ 	.word	0x00000760
        /*09c0*/ 	.word	0x000000ff
        /*09c4*/ 	.word	0x000284a0
        /*09c8*/ 	.short	0x0100
        /*09ca*/ 	.byte	0x08
	.zero		1


	//   ....[16]....
        /*09cc*/ 	.word	0x00000770
        /*09d0*/ 	.word	0x000000ff
        /*09d4*/ 	.word	0x00028498
        /*09d8*/ 	.short	0x0100
        /*09da*/ 	.byte	0x08
	.zero		1


	//   ....[17]....
        /*09dc*/ 	.word	0x00000780
        /*09e0*/ 	.word	0x000000ff
        /*09e4*/ 	.word	0x000284a8
        /*09e8*/ 	.short	0x0100
        /*09ea*/ 	.byte	0x08
	.zero		1


	//   ....[18]....
        /*09ec*/ 	.word	0x000008b0
        /*09f0*/ 	.word	0x000000ff
        /*09f4*/ 	.word	0x000284b0
        /*09f8*/ 	.short	0x0100
        /*09fa*/ 	.byte	0x08
	.zero		1


	//   ....[19]....
        /*09fc*/ 	.word	0x000008c0
        /*0a00*/ 	.word	0x000000ff
        /*0a04*/ 	.word	0x000284c0
        /*0a08*/ 	.short	0x0100
        /*0a0a*/ 	.byte	0x08
	.zero		1


	//   ....[20]....
        /*0a0c*/ 	.word	0x000008d0
        /*0a10*/ 	.word	0x000000ff
        /*0a14*/ 	.word	0x000284b8
        /*0a18*/ 	.short	0x0100
        /*0a1a*/ 	.byte	0x08
	.zero		1


	//   ....[21]....
        /*0a1c*/ 	.word	0x000008e0
        /*0a20*/ 	.word	0x000000ff
        /*0a24*/ 	.word	0x000284c8
        /*0a28*/ 	.short	0x0100
        /*0a2a*/ 	.byte	0x08
	.zero		1


	//   ....[22]....
        /*0a2c*/ 	.word	0x000020e0
        /*0a30*/ 	.word	0x000000ff
        /*0a34*/ 	.word	0x00028400
        /*0a38*/ 	.short	0x010a
        /*0a3a*/ 	.byte	0x29
	.zero		1


	//   ....[23]....
        /*0a3c*/ 	.word	0x00002180
        /*0a40*/ 	.word	0x00000006
        /*0a44*/ 	.word	0x00028430
        /*0a48*/ 	.short	0x010a
        /*0a4a*/ 	.byte	0x3f
	.zero		1


	//   ....[24]....
        /*0a4c*/ 	.word	0x000021e0
        /*0a50*/ 	.word	0x00000006
        /*0a54*/ 	.word	0x00028430
        /*0a58*/ 	.short	0x010a
        /*0a5a*/ 	.byte	0x3f
	.zero		1


	//   ....[25]....
        /*0a5c*/ 	.word	0x00002720
        /*0a60*/ 	.word	0x00000003
        /*0a64*/ 	.word	0x00000000
        /*0a68*/ 	.short	0x0101
        /*0a6a*/ 	.byte	0x3f
	.zero		1


	//   ....[26]....
        /*0a6c*/ 	.word	0x000048a0
        /*0a70*/ 	.word	0x000000ff
        /*0a74*/ 	.word	0x00028430
        /*0a78*/ 	.short	0x010a
        /*0a7a*/ 	.byte	0x06
	.zero		1


	//   ....[27]....
        /*0a7c*/ 	.word	0x000048e0
        /*0a80*/ 	.word	0x000000ff
        /*0a84*/ 	.word	0x00028430
        /*0a88*/ 	.short	0x010a
        /*0a8a*/ 	.byte	0x06
	.zero		1


	//   ....[28]....
        /*0a8c*/ 	.word	0x00004c20
        /*0a90*/ 	.word	0x000000ff
        /*0a94*/ 	.word	0x00028450
        /*0a98*/ 	.short	0x010a
        /*0a9a*/ 	.byte	0x06
	.zero		1


	//   ....[29]....
        /*0a9c*/ 	.word	0x00004c60
        /*0aa0*/ 	.word	0x000000ff
        /*0aa4*/ 	.word	0x00028450
        /*0aa8*/ 	.short	0x010a
        /*0aaa*/ 	.byte	0x06
	.zero		1


	//   ....[30]....
        /*0aac*/ 	.word	0x000052f0
        /*0ab0*/ 	.word	0x00000009
        /*0ab4*/ 	.word	0x00000000
        /*0ab8*/ 	.short	0x0101
        /*0aba*/ 	.byte	0x3f
	.zero		1


	//   ....[31]....
        /*0abc*/ 	.word	0x00006730
        /*0ac0*/ 	.word	0x000000ff
        /*0ac4*/ 	.word	0x00000000
        /*0ac8*/ 	.short	0x0101
        /*0aca*/ 	.byte	0x06
	.zero		1


	//   ....[32]....
        /*0acc*/ 	.word	0x000073b0
        /*0ad0*/ 	.word	0x000000ff
        /*0ad4*/ 	.word	0x00028430
        /*0ad8*/ 	.short	0x010a
        /*0ada*/ 	.byte	0x06
	.zero		1


	//   ....[33]....
        /*0adc*/ 	.word	0x000073f0
        /*0ae0*/ 	.word	0x000000ff
        /*0ae4*/ 	.word	0x00028430
        /*0ae8*/ 	.short	0x010a
        /*0aea*/ 	.byte	0x06
	.zero		1


	//   ....[34]....
        /*0aec*/ 	.word	0x00007760
        /*0af0*/ 	.word	0x000000ff
        /*0af4*/ 	.word	0x00028450
        /*0af8*/ 	.short	0x010a
        /*0afa*/ 	.byte	0x06
	.zero		1


	//   ....[35]....
        /*0afc*/ 	.word	0x000077a0
        /*0b00*/ 	.word	0x000000ff
        /*0b04*/ 	.word	0x00028450
        /*0b08*/ 	.short	0x010a
        /*0b0a*/ 	.byte	0x06
	.zero		1


	//   ....[36]....
        /*0b0c*/ 	.word	0x00008580
        /*0b10*/ 	.word	0x00000003
        /*0b14*/ 	.word	0x00000000
        /*0b18*/ 	.short	0x0101
        /*0b1a*/ 	.byte	0x3f
	.zero		1


	//   ....[37]....
        /*0b1c*/ 	.word	0x000087a0
        /*0b20*/ 	.word	0x000000ff
        /*0b24*/ 	.word	0x00000000
        /*0b28*/ 	.short	0x0101
        /*0b2a*/ 	.byte	0x06
	.zero		1


	//   ....[38]....
        /*0b2c*/ 	.word	0x000091a0
        /*0b30*/ 	.word	0x000000ff
        /*0b34*/ 	.word	0x00028430
        /*0b38*/ 	.short	0x010a
        /*0b3a*/ 	.byte	0x06
	.zero		1


	//   ....[39]....
        /*0b3c*/ 	.word	0x000091e0
        /*0b40*/ 	.word	0x000000ff
        /*0b44*/ 	.word	0x00028430
        /*0b48*/ 	.short	0x010a
        /*0b4a*/ 	.byte	0x06
	.zero		1


	//   ....[40]....
        /*0b4c*/ 	.word	0x00009550
        /*0b50*/ 	.word	0x000000ff
        /*0b54*/ 	.word	0x00028450
        /*0b58*/ 	.short	0x010a
        /*0b5a*/ 	.byte	0x06
	.zero		1


	//   ....[41]....
        /*0b5c*/ 	.word	0x00009590
        /*0b60*/ 	.word	0x000000ff
        /*0b64*/ 	.word	0x00028450
        /*0b68*/ 	.short	0x010a
        /*0b6a*/ 	.byte	0x06
	.zero		1


	//   ....[42]....
        /*0b6c*/ 	.word	0x00009b50
        /*0b70*/ 	.word	0x00000006
        /*0b74*/ 	.word	0x00000000
        /*0b78*/ 	.short	0x0101
        /*0b7a*/ 	.byte	0x3f
	.zero		1


	//   ....[43]....
        /*0b7c*/ 	.word	0x0000b030
        /*0b80*/ 	.word	0x000000ff
        /*0b84*/ 	.word	0x00000000
        /*0b88*/ 	.short	0x0101
        /*0b8a*/ 	.byte	0x06
	.zero		1


	//   ....[44]....
        /*0b8c*/ 	.word	0x0000b930
        /*0b90*/ 	.word	0x000000ff
        /*0b94*/ 	.word	0x00028450
        /*0b98*/ 	.short	0x010a
        /*0b9a*/ 	.byte	0x09
	.zero		1


	//   ....[45]....
        /*0b9c*/ 	.word	0x0000b970
        /*0ba0*/ 	.word	0x000000ff
        /*0ba4*/ 	.word	0x00028450
        /*0ba8*/ 	.short	0x010a
        /*0baa*/ 	.byte	0x09
	.zero		1


	//   ....[46]....
        /*0bac*/ 	.word	0x0000bfe0
        /*0bb0*/ 	.word	0x000000ff
        /*0bb4*/ 	.word	0x00000000
        /*0bb8*/ 	.short	0x0101
        /*0bba*/ 	.byte	0x04
	.zero		1


	//   ....[47]....
        /*0bbc*/ 	.word	0x0000ed60
        /*0bc0*/ 	.word	0x00000004
        /*0bc4*/ 	.word	0x00000000
        /*0bc8*/ 	.short	0x0101
        /*0bca*/ 	.byte	0x3f
	.zero		1


	//   ....[48]....
        /*0bcc*/ 	.word	0x00012590
        /*0bd0*/ 	.word	0x00000004
        /*0bd4*/ 	.word	0x00028480
        /*0bd8*/ 	.short	0x010a
        /*0bda*/ 	.byte	0x3f
	.zero		1


	//   ....[49]....
        /*0bdc*/ 	.word	0x000127a0
        /*0be0*/ 	.word	0x00000004
        /*0be4*/ 	.word	0x00028440
        /*0be8*/ 	.short	0x010a
        /*0bea*/ 	.byte	0x3f
	.zero		1


	//   ....[50]....
        /*0bec*/ 	.word	0x00013500
        /*0bf0*/ 	.word	0x00000011
        /*0bf4*/ 	.word	0x00028400
        /*0bf8*/ 	.short	0x0107
        /*0bfa*/ 	.byte	0x3f
	.zero		1


	//   ....[51]....
        /*0bfc*/ 	.word	0x00013600
        /*0c00*/ 	.word	0x00000011
        /*0c04*/ 	.word	0x00028400
        /*0c08*/ 	.short	0x0101
        /*0c0a*/ 	.byte	0x3f
	.zero		1


	//   ....[52]....
        /*0c0c*/ 	.word	0x00013620
        /*0c10*/ 	.word	0x00000011
        /*0c14*/ 	.word	0x00028420
        /*0c18*/ 	.short	0x010a
        /*0c1a*/ 	.byte	0x3f
	.zero		1


	//   ....[53]....
        /*0c1c*/ 	.word	0x00013940
        /*0c20*/ 	.word	0x00000004
        /*0c24*/ 	.word	0x00028480
        /*0c28*/ 	.short	0x010a
        /*0c2a*/ 	.byte	0x3f
	.zero		1


	//   ....[54]....
        /*0c2c*/ 	.word	0x00013ca0
        /*0c30*/ 	.word	0x00000004
        /*0c34*/ 	.word	0x00028440
        /*0c38*/ 	.short	0x010a
        /*0c3a*/ 	.byte	0x3f
	.zero		1


	//   ....[55]....
        /*0c3c*/ 	.word	0x00014060
        /*0c40*/ 	.word	0x00000013
        /*0c44*/ 	.word	0x00028470
        /*0c48*/ 	.short	0x010a
        /*0c4a*/ 	.byte	0x3f
	.zero		1


	//   ....[56]....
        /*0c4c*/ 	.word	0x000140d0
        /*0c50*/ 	.word	0x00000013
        /*0c54*/ 	.word	0x00028460
        /*0c58*/ 	.short	0x010a
        /*0c5a*/ 	.byte	0x3f
	.zero		1


	//   ....[57]....
        /*0c5c*/ 	.word	0x00014580
        /*0c60*/ 	.word	0x00000013
        /*0c64*/ 	.word	0x00028450
        /*0c68*/ 	.short	0x0101
        /*0c6a*/ 	.byte	0x3f
	.zero		1


	//   ....[58]....
        /*0c6c*/ 	.word	0x00014610
        /*0c70*/ 	.word	0x00000013
        /*0c74*/ 	.word	0x00000000
        /*0c78*/ 	.short	0x0101
        /*0c7a*/ 	.byte	0x3f
	.zero		1


	//   ....[59]....
        /*0c7c*/ 	.word	0x00014840
        /*0c80*/ 	.word	0x00000010
        /*0c84*/ 	.word	0x00028470
        /*0c88*/ 	.short	0x010a
        /*0c8a*/ 	.byte	0x3f
	.zero		1


	//   ....[60]....
        /*0c8c*/ 	.word	0x000148b0
        /*0c90*/ 	.word	0x00000010
        /*0c94*/ 	.word	0x00028460
        /*0c98*/ 	.short	0x010a
        /*0c9a*/ 	.byte	0x3f
	.zero		1


	//   ....[61]....
        /*0c9c*/ 	.word	0x00014d80
        /*0ca0*/ 	.word	0x00000010
        /*0ca4*/ 	.word	0x00028450
        /*0ca8*/ 	.short	0x0101
        /*0caa*/ 	.byte	0x3f
	.zero		1


	//   ....[62]....
        /*0cac*/ 	.word	0x00014dd0
        /*0cb0*/ 	.word	0x00000010
        /*0cb4*/ 	.word	0x00000000
        /*0cb8*/ 	.short	0x0101
        /*0cba*/ 	.byte	0x3f
	.zero		1


	//   ....[63]....
        /*0cbc*/ 	.word	0x00015b70
        /*0cc0*/ 	.word	0x00000000
        /*0cc4*/ 	.word	0x00028420
        /*0cc8*/ 	.short	0x010a
        /*0cca*/ 	.byte	0x3f
	.zero		1


	//   ....[64]....
        /*0ccc*/ 	.word	0x00015d30
        /*0cd0*/ 	.word	0x00000006
        /*0cd4*/ 	.word	0x00000000
        /*0cd8*/ 	.short	0x010a
        /*0cda*/ 	.byte	0x3f
	.zero		1


	//   ....[65]....
        /*0cdc*/ 	.word	0x00015da0
        /*0ce0*/ 	.word	0x00000007
        /*0ce4*/ 	.word	0x00000000
        /*0ce8*/ 	.short	0x010a
        /*0cea*/ 	.byte	0x3f
	.zero		1


	//   ....[66]....
        /*0cec*/ 	.word	0x00015e00
        /*0cf0*/ 	.word	0x00000004
        /*0cf4*/ 	.word	0x00028460
        /*0cf8*/ 	.short	0x010a
        /*0cfa*/ 	.byte	0x3f
	.zero		1


	//   ....[67]....
        /*0cfc*/ 	.word	0x00015e50
        /*0d00*/ 	.word	0x00000003
        /*0d04*/ 	.word	0x00028460
        /*0d08*/ 	.short	0x010a
        /*0d0a*/ 	.byte	0x3f
	.zero		1


	//   ....[68]....
        /*0d0c*/ 	.word	0x00015e90
        /*0d10*/ 	.word	0x00000004
        /*0d14*/ 	.word	0x00028480
        /*0d18*/ 	.short	0x010a
        /*0d1a*/ 	.byte	0x3f
	.zero		1


	//   ....[69]....
        /*0d1c*/ 	.word	0x00015eb0
        /*0d20*/ 	.word	0x00000003
        /*0d24*/ 	.word	0x00028480
        /*0d28*/ 	.short	0x010a
        /*0d2a*/ 	.byte	0x3f
	.zero		1


	//   ....[70]....
        /*0d2c*/ 	.word	0x00015f20
        /*0d30*/ 	.word	0x00000003
        /*0d34*/ 	.word	0x00028400
        /*0d38*/ 	.short	0x010a
        /*0d3a*/ 	.byte	0x3f
	.zero		1


	//   ....[71]....
        /*0d3c*/ 	.word	0x00015f70
        /*0d40*/ 	.word	0x00000006
        /*0d44*/ 	.word	0x00028430
        /*0d48*/ 	.short	0x010a
        /*0d4a*/ 	.byte	0x3f
	.zero		1


	//   ....[72]....
        /*0d4c*/ 	.word	0x00015fd0
        /*0d50*/ 	.word	0x00000009
        /*0d54*/ 	.word	0x00028430
        /*0d58*/ 	.short	0x010a
        /*0d5a*/ 	.byte	0x3f
	.zero		1


	//   ....[73]....
        /*0d5c*/ 	.word	0x00016030
        /*0d60*/ 	.word	0x00000009
        /*0d64*/ 	.word	0x00028450
        /*0d68*/ 	.short	0x010a
        /*0d6a*/ 	.byte	0x3f
	.zero		1


	//   ....[74]....
        /*0d6c*/ 	.word	0x00016090
        /*0d70*/ 	.word	0x00000007
        /*0d74*/ 	.word	0x00028430
        /*0d78*/ 	.short	0x010a
        /*0d7a*/ 	.byte	0x3f
	.zero		1


	//   ....[75]....
        /*0d7c*/ 	.word	0x000160f0
        /*0d80*/ 	.word	0x00000007
        /*0d84*/ 	.word	0x00028450
        /*0d88*/ 	.short	0x010a
        /*0d8a*/ 	.byte	0x3f
	.zero		1


	//   ....[76]....
        /*0d8c*/ 	.word	0x00016150
        /*0d90*/ 	.word	0x00000007
        /*0d94*/ 	.word	0x00028430
        /*0d98*/ 	.short	0x010a
        /*0d9a*/ 	.byte	0x3f
	.zero		1


	//   ....[77]....
        /*0d9c*/ 	.word	0x000161b0
        /*0da0*/ 	.word	0x00000007
        /*0da4*/ 	.word	0x00028450
        /*0da8*/ 	.short	0x010a
        /*0daa*/ 	.byte	0x3f
	.zero		1


	//   ....[78]....
        /*0dac*/ 	.word	0x00016210
        /*0db0*/ 	.word	0x00000005
        /*0db4*/ 	.word	0x00028450
        /*0db8*/ 	.short	0x010a
        /*0dba*/ 	.byte	0x3f
	.zero		1


	//   ....[79]....
        /*0dbc*/ 	.word	0x00016360
        /*0dc0*/ 	.word	0x00000004
        /*0dc4*/ 	.word	0x00028480
        /*0dc8*/ 	.short	0x010a
        /*0dca*/ 	.byte	0x3f
	.zero		1


	//   ....[80]....
        /*0dcc*/ 	.word	0x000163b0
        /*0dd0*/ 	.word	0x00000004
        /*0dd4*/ 	.word	0x00028440
        /*0dd8*/ 	.short	0x010a
        /*0dda*/ 	.byte	0x3f
	.zero		1


	//   ....[81]....
        /*0ddc*/ 	.word	0x00016e50
        /*0de0*/ 	.word	0x00000011
        /*0de4*/ 	.word	0x00028420
        /*0de8*/ 	.short	0x010a
        /*0dea*/ 	.byte	0x3f
	.zero		1


	//   ....[82]....
        /*0dec*/ 	.word	0x00016ea0
        /*0df0*/ 	.word	0x00000004
        /*0df4*/ 	.word	0x00028480
        /*0df8*/ 	.short	0x010a
        /*0dfa*/ 	.byte	0x3f
	.zero		1


	//   ....[83]....
        /*0dfc*/ 	.word	0x00016ef0
        /*0e00*/ 	.word	0x00000004
        /*0e04*/ 	.word	0x00028440
        /*0e08*/ 	.short	0x010a
        /*0e0a*/ 	.byte	0x3f
	.zero		1


	//   ....[84]....
        /*0e0c*/ 	.word	0x00016f40
        /*0e10*/ 	.word	0x00000013
        /*0e14*/ 	.word	0x00028470
        /*0e18*/ 	.short	0x010a
        /*0e1a*/ 	.byte	0x3f
	.zero		1


	//   ....[85]....
        /*0e1c*/ 	.word	0x00016f90
        /*0e20*/ 	.word	0x00000013
        /*0e24*/ 	.word	0x00028460
        /*0e28*/ 	.short	0x010a
        /*0e2a*/ 	.byte	0x3f
	.zero		1


	//   ....[86]....
        /*0e2c*/ 	.word	0x00016fe0
        /*0e30*/ 	.word	0x00000010
        /*0e34*/ 	.word	0x00028470
        /*0e38*/ 	.short	0x010a
        /*0e3a*/ 	.byte	0x3f
	.zero		1


	//   ....[87]....
        /*0e3c*/ 	.word	0x00017030
        /*0e40*/ 	.word	0x00000010
        /*0e44*/ 	.word	0x00028460
        /*0e48*/ 	.short	0x010a
        /*0e4a*/ 	.byte	0x3f
	.zero		1


	//   ....[88]....
        /*0e4c*/ 	.word	0x00017080
        /*0e50*/ 	.word	0x00000000
        /*0e54*/ 	.word	0x00028420
        /*0e58*/ 	.short	0x010a
        /*0e5a*/ 	.byte	0x3f
	.zero		1


	//   ....[89]....
        /*0e5c*/ 	.word	0x00017220
        /*0e60*/ 	.word	0x00000006
        /*0e64*/ 	.word	0x00000000
        /*0e68*/ 	.short	0x010a
        /*0e6a*/ 	.byte	0x3f
	.zero		1


	//   ....[90]....
        /*0e6c*/ 	.word	0x00017270
        /*0e70*/ 	.word	0x00000007
        /*0e74*/ 	.word	0x00000000
        /*0e78*/ 	.short	0x010a
        /*0e7a*/ 	.byte	0x3f
	.zero		1


	//   ....[91]....
        /*0e7c*/ 	.word	0x000172c0
        /*0e80*/ 	.word	0x00000004
        /*0e84*/ 	.word	0x00028460
        /*0e88*/ 	.short	0x010a
        /*0e8a*/ 	.byte	0x3f
	.zero		1


	//   ....[92]....
        /*0e8c*/ 	.word	0x00017310
        /*0e90*/ 	.word	0x00000003
        /*0e94*/ 	.word	0x00028460
        /*0e98*/ 	.short	0x010a
        /*0e9a*/ 	.byte	0x3f
	.zero		1


	//   ....[93]....
        /*0e9c*/ 	.word	0x00017360
        /*0ea0*/ 	.word	0x00000004
        /*0ea4*/ 	.word	0x00028480
        /*0ea8*/ 	.short	0x010a
        /*0eaa*/ 	.byte	0x3f
	.zero		1


	//----- nvinfo : EIATTR_NUM_MBARRIERS
	.align		4
.L_214:
        /*0eac*/ 	.byte	0x03, 0x38
        /*0eae*/ 	.short	0x0016


	//----- nvinfo : EIATTR_EXIT_INSTR_OFFSETS
	.align		4
        /*0eb0*/ 	.byte	0x04, 0x1c
        /*0eb2*/ 	.short	(.L_216 - .L_215)


	//   ....[0]....
.L_215:
        /*0eb4*/ 	.word	0x00000a80


	//   ....[1]....
        /*0eb8*/ 	.word	0x000100f0


	//   ....[2]....
        /*0ebc*/ 	.word	0x00015f00


	//----- nvinfo : EIATTR_MAX_THREADS
	.align		4
.L_216:
        /*0ec0*/ 	.byte	0x04, 0x05
        /*0ec2*/ 	.short	(.L_218 - .L_217)
.L_217:
        /*0ec4*/ 	.word	0x00000180
        /*0ec8*/ 	.word	0x00000001
        /*0ecc*/ 	.word	0x00000001


	//----- nvinfo : EIATTR_CRS_STACK_SIZE
	.align		4
.L_218:
        /*0ed0*/ 	.byte	0x04, 0x1e
        /*0ed2*/ 	.short	(.L_220 - .L_219)
.L_219:
        /*0ed4*/ 	.word	0x00000000


	//----- nvinfo : EIATTR_CBANK_PARAM_SIZE
	.align		4
.L_220:
        /*0ed8*/ 	.byte	0x03, 0x19
        /*0eda*/ 	.short	0x0af0


	//----- nvinfo : EIATTR_PARAM_CBANK
	.align		4
        /*0edc*/ 	.byte	0x04, 0x0a
        /*0ede*/ 	.short	(.L_222 - .L_221)
	.align		4
.L_221:
        /*0ee0*/ 	.word	index@(.nv.constant0._ZN7cutlass13device_kernelIN5flash11enable_sm90INS1_16FlashAttnFwdSm90INS1_25CollectiveMainloopFwdSm90ILi2EN4cute5tupleIJNS5_1CILi1EEES8_S8_EEENS6_IJNS7_ILi128EEENS7_ILi64EEENS7_ILi256EEEEEELi256ENS_12float_e4m3_tEfNS_4arch4Sm90ELb0ELb1ELb1ELb1ELb0ELb0ELb0ELb1ELb1ELb1ELb0ELb0EEENS1_21CollectiveEpilogueFwdINS6_IJSA_SC_SB_EEES9_NS_10bfloat16_tESG_Li256ELb1ELb1ELb0ELb1EEENS1_36VarlenDynamicPersistentTileSchedulerILi128ELi64ELi256ELi128ELb0ELb1ELb1ELb1ELb0ELb1EEEEEEEEEvNT_6ParamsE)
        /*0ee4*/ 	.short	0x0210
        /*0ee6*/ 	.short	0x0af0


	//----- nvinfo : EIATTR_SW_WAR
	.align		4
.L_222:
        /*0ee8*/ 	.byte	0x04, 0x36
        /*0eea*/ 	.short	(.L_224 - .L_223)
.L_223:
        /*0eec*/ 	.word	0x00000008
.L_224:


//--------------------- .nv.info._ZN7cutlass13device_kernelIN5flash11enable_sm90INS1_16FlashAttnFwdSm90INS1_25CollectiveMainloopFwdSm90ILi2EN4cute5tupleIJNS5_1CILi1EEES8_S8_EEENS6_IJNS7_ILi128EEENS7_ILi64EEENS7_ILi256EEEEEELi256ENS_12float_e4m3_tEfNS_4arch4Sm90ELb0ELb1ELb1ELb1ELb0ELb1ELb0ELb1ELb1ELb1ELb0ELb0EEENS1_21CollectiveEpilogueFwdINS6_IJSA_SC_SB_EEES9_NS_10bfloat16_tESG_Li256ELb1ELb1ELb0ELb1EEENS1_36VarlenDynamicPersistentTileSchedulerILi128ELi64ELi256ELi128ELb0ELb1ELb1ELb1ELb0ELb1EEEEEEEEEvNT_6ParamsE --------------------------
	.section	.nv.info._ZN7cutlass13device_kernelIN5flash11enable_sm90INS1_16FlashAttnFwdSm90INS1_25CollectiveMainloopFwdSm90ILi2EN4cute5tupleIJNS5_1CILi1EEES8_S8_EEENS6_IJNS7_ILi128EEENS7_ILi64EEENS7_ILi256EEEEEELi256ENS_12float_e4m3_tEfNS_4arch4Sm90ELb0ELb1ELb1ELb1ELb0ELb1ELb0ELb1ELb1ELb1ELb0ELb0EEENS1_21CollectiveEpilogueFwdINS6_IJSA_SC_SB_EEES9_NS_10bfloat16_tESG_Li256ELb1ELb1ELb0ELb1EEENS1_36VarlenDynamicPersistentTileSchedulerILi128ELi64ELi256ELi128ELb0ELb1ELb1ELb1ELb0ELb1EEEEEEEEEvNT_6ParamsE,"",@"SHT_CUDA_INFO"
	.sectionflags	@""
	.align	4


	//----- nvinfo : EIATTR_CUDA_API_VERSION
	.align		4
        /*0000*/ 	.byte	0x04, 0x37
        /*0002*/ 	.short	(.L_226 - .L_225)
.L_225:
        /*0004*/ 	.word	0x00000082


	//----- nvinfo : EIATTR_KPARAM_INFO
	.align		4
.L_226:
        /*0008*/ 	.byte	0x04, 0x17
        /*000a*/ 	.short	(.L_228 - .L_227)
.L_227:
        /*000c*/ 	.word	0x00000000
        /*0010*/ 	.short	0x0000
        /*0012*/ 	.short	0x0070
        /*0014*/ 	.byte	0x00, 0xf0, 0x01, 0x2a


	//----- nvinfo : EIATTR_SPARSE_MMA_MASK
	.align		4
.L_228:
        /*0018*/ 	.byte	0x03, 0x50
        /*001a*/ 	.short	0x0000


	//----- nvinfo : EIATTR_MAXREG_COUNT
	.align		4
        /*001c*/ 	.byte	0x03, 0x1b
        /*001e*/ 	.short	0x00a8


	//----- nvinfo : EIATTR_NUM_BARRIERS
	.align		4
        /*0020*/ 	.byte	0x02, 0x4c
        /*0022*/ 	.byte	0x10
	.zero		1


	//----- nvinfo : EIATTR_EXTERNS
	.align		4
        /*0024*/ 	.byte	0x04, 0x0f
        /*0026*/ 	.short	(.L_230 - .L_229)


	//   ....[0]....
	.align		4
.L_229:
        /*0028*/ 	.word	index@(__assertfail)


	//----- nvinfo : EIATTR_ANNOTATIONS
	.align		4
.L_230:
        /*002c*/ 	.byte	0x04, 0x55
        /*002e*/ 	.short	(.L_232 - .L_231)


	//   ....[0]....
.L_231:
        /* <DEDUP_REMOVED lines=62> */


	//----- nvinfo : EIATTR_MERCURY_ISA_VERSION
	.align		4
.L_232:
        /*03f8*/ 	.byte	0x03, 0x5f
        /*03fa*/ 	.short	0x0101


	//----- nvinfo : EIATTR_UNUSED_LOAD_BYTE_OFFSET
	.align		4
        /*03fc*/ 	.byte	0x04, 0x44
        /*03fe*/ 	.short	(.L_234 - .L_233)


	//   ....[0]....
.L_233:
        /*0400*/ 	.word	0x00000ad0
        /*0404*/ 	.word	0x0000fff0


	//   ....[1]....
        /*0408*/ 	.word	0x0001be00
        /*040c*/ 	.word	0x0000fff0


	//----- nvinfo : EIATTR_INT_WARP_WIDE_INSTR_OFFSETS
	.align		4
.L_234:
        /*0410*/ 	.byte	0x04, 0x31
        /*0412*/ 	.short	(.L_236 - .L_235)


	//   ....[0]....
.L_235:
        /*0414*/ 	.word	0x00000190


	//   ....[1]....
        /*0418*/ 	.word	0x000001d0


	//   ....[2]....
        /*041c*/ 	.word	0x00000240


	//   ....[3]....
        /*0420*/ 	.word	0x000226c0


	//   ....[4]....
        /*0424*/ 	.word	0x00022720


	//   ....[5]....
        /*0428*/ 	.word	0x000252d0


	//   ....[6]....
        /*042c*/ 	.word	0x00025330


	//----- nvinfo : EIATTR_COOP_GROUP_MASK_REGIDS
	.align		4
.L_236:
        /*0430*/ 	.byte	0x04, 0x29
        /*0432*/ 	.short	(.L_238 - .L_237)


	//   ....[0]....
.L_237:
        /*0434*/ 	.word	0xffffffff


	//   ....[1]....
        /*0438*/ 	.word	0xffffffff


	//   ....[2]....
        /*043c*/ 	.word	0xffffffff


	//   ....[3]....
        /*0440*/ 	.word	0xffffffff


	//   ....[4]....
        /*0444*/ 	.word	0xffffffff


	//   ....[5]....
        /*0448*/ 	.word	0xffffffff


	//   ....[6]....
        /*044c*/ 	.word	0xffffffff


	//   ....[7]....
        /*0450*/ 	.word	0xffffffff


	//   ....[8]....
        /*0454*/ 	.word	0xffffffff


	//   ....[9]....
        /*0458*/ 	.word	0xffffffff


	//   ....[10]....
        /*045c*/ 	.word	0xffffffff


	//   ....[11]....
        /*0460*/ 	.word	0xffffffff


	//   ....[12]....
        /*0464*/ 	.word	0xffffffff


	//   ....[13]....
        /*0468*/ 	.word	0xffffffff


	//   ....[14]....
        /*046c*/ 	.word	0xffffffff


	//   ....[15]....
        /*0470*/ 	.word	0xffffffff


	//   ....[16]....
        /*0474*/ 	.word	0xffffffff


	//   ....[17]....
        /*0478*/ 	.word	0xffffffff


	//   ....[18]....
        /*047c*/ 	.word	0xffffffff


	//   ....[19]....
        /*0480*/ 	.word	0xffffffff


	//   ....[20]....
        /*0484*/ 	.word	0xffffffff


	//   ....[21]....
        /*0488*/ 	.word	0xffffffff


	//   ....[22]....
        /*048c*/ 	.word	0xffffffff


	//   ....[23]....
        /*0490*/ 	.word	0xffffffff


	//   ....[24]....
        /*0494*/ 	.word	0xffffffff


	//   ....[25]....
        /*0498*/ 	.word	0xffffffff


	//   ....[26]....
        /*049c*/ 	.word	0xffffffff


	//   ....[27]....
        /*04a0*/ 	.word	0xffffffff


	//   ....[28]....
        /*04a4*/ 	.word	0xffffffff


	//   ....[29]....
        /*04a8*/ 	.word	0xffffffff


	//   ....[30]....
        /*04ac*/ 	.word	0xffffffff


	//   ....[31]....
        /*04b0*/ 	.word	0xffffffff


	//   ....[32]....
        /*04b4*/ 	.word	0xffffffff


	//   ....[33]....
        /*04b8*/ 	.word	0xffffffff


	//   ....[34]....
        /*04bc*/ 	.word	0xffffffff


	//   ....[35]....
        /*04c0*/ 	.word	0xffffffff


	//   ....[36]....
        /*04c4*/ 	.word	0xffffffff


	//   ....[37]....
        /*04c8*/ 	.word	0xffffffff


	//   ....[38]....
        /*04cc*/ 	.word	0xffffffff


	//   ....[39]....
        /*04d0*/ 	.word	0xffffffff


	//   ....[40]....
        /*04d4*/ 	.word	0xffffffff


	//   ....[41]....
        /*04d8*/ 	.word	0xffffffff


	//   ....[42]....
        /*04dc*/ 	.word	0xffffffff


	//   ....[43]....
        /*04e0*/ 	.word	0xffffffff


	//   ....[44]....
        /*04e4*/ 	.word	0xffffffff


	//   ....[45]....
        /*04e8*/ 	.word	0xffffffff


	//   ....[46]....
        /*04ec*/ 	.word	0xffffffff


	//   ....[47]....
        /*04f0*/ 	.word	0xffffffff


	//   ....[48]....
        /*04f4*/ 	.word	0xffffffff


	//   ....[49]....
        /*04f8*/ 	.word	0xffffffff


	//   ....[50]....
        /*04fc*/ 	.word	0xffffffff


	//   ....[51]....
        /*0500*/ 	.word	0xffffffff


	//   ....[52]....
        /*0504*/ 	.word	0xffffffff


	//   ....[53]....
        /*0508*/ 	.word	0xffffffff


	//   ....[54]....
        /*050c*/ 	.word	0xffffffff


	//   ....[55]....
        /*0510*/ 	.word	0xffffffff


	//   ....[56]....
        /*0514*/ 	.word	0xffffffff


	//   ....[57]....
        /*0518*/ 	.word	0xffffffff


	//   ....[58]....
        /*051c*/ 	.word	0xffffffff


	//   ....[59]....
        /*0520*/ 	.word	0xffffffff


	//   ....[60]....
        /*0524*/ 	.word	0xffffffff


	//   ....[61]....
        /*0528*/ 	.word	0xffffffff


	//   ....[62]....
        /*052c*/ 	.word	0xffffffff


	//   ....[63]....
        /*0530*/ 	.word	0xffffffff


	//   ....[64]....
        /*0534*/ 	.word	0xffffffff


	//   ....[65]....
        /*0538*/ 	.word	0xffffffff


	//   ....[66]....
        /*053c*/ 	.word	0xffffffff


	//   ....[67]....
        /*0540*/ 	.word	0xffffffff


	//   ....[68]....
        /*0544*/ 	.word	0xffffffff


	//   ....[69]....
        /*0548*/ 	.word	0xffffffff


	//   ....[70]....
        /*054c*/ 	.word	0xffffffff


	//   ....[71]....
        /*0550*/ 	.word	0xffffffff


	//   ....[72]....
        /*0554*/ 	.word	0xffffffff


	//   ....[73]....
        /*0558*/ 	.word	0xffffffff


	//   ....[74]....
        /*055c*/ 	.word	0xffffffff


	//   ....[75]....
        /*0560*/ 	.word	0xffffffff


	//   ....[76]....
        /*0564*/ 	.word	0xffffffff


	//   ....[77]....
        /*0568*/ 	.word	0xffffffff


	//   ....[78]....
        /*056c*/ 	.word	0xffffffff


	//   ....[79]....
        /*0570*/ 	.word	0xffffffff


	//   ....[80]....
        /*0574*/ 	.word	0xffffffff


	//   ....[81]....
        /*0578*/ 	.word	0xffffffff


	//   ....[82]....
        /*057c*/ 	.word	0xffffffff


	//   ....[83]....
        /*0580*/ 	.word	0xffffffff


	//   ....[84]....
        /*0584*/ 	.word	0xffffffff


	//   ....[85]....
        /*0588*/ 	.word	0xffffffff


	//   ....[86]....
        /*058c*/ 	.word	0xffffffff


	//   ....[87]....
        /*0590*/ 	.word	0xffffffff


	//   ....[88]....
        /*0594*/ 	.word	0xffffffff


	//   ....[89]....
        /*0598*/ 	.word	0xffffffff


	//   ....[90]....
        /*059c*/ 	.word	0xffffffff


	//   ....[91]....
        /*05a0*/ 	.word	0xffffffff


	//   ....[92]....
        /*05a4*/ 	.word	0xffffffff


	//   ....[93]....
        /*05a8*/ 	.word	0xffffffff


	//   ....[94]....
        /*05ac*/ 	.word	0xffffffff


	//   ....[95]....
        /*05b0*/ 	.word	0xffffffff


	//   ....[96]....
        /*05b4*/ 	.word	0xffffffff


	//   ....[97]....
        /*05b8*/ 	.word	0xffffffff


	//   ....[98]....
        /*05bc*/ 	.word	0xffffffff


	//   ....[99]....
        /*05c0*/ 	.word	0xffffffff


	//   ....[100]....
        /*05c4*/ 	.word	0xffffffff


	//   ....[101]....
        /*05c8*/ 	.word	0xffffffff


	//   ....[102]....
        /*05cc*/ 	.word	0xffffffff


	//   ....[103]....
        /*05d0*/ 	.word	0xffffffff


	//   ....[104]....
        /*05d4*/ 	.word	0xffffffff


	//   ....[105]....
        /*05d8*/ 	.word	0xffffffff


	//   ....[106]....
        /*05dc*/ 	.word	0xffffffff


	//   ....[107]....
        /*05e0*/ 	.word	0xffffffff


	//   ....[108]....
        /*05e4*/ 	.word	0xffffffff


	//   ....[109]....
        /*05e8*/ 	.word	0xffffffff


	//   ....[110]....
        /*05ec*/ 	.word	0xffffffff


	//   ....[111]....
        /*05f0*/ 	.word	0xffffffff


	//   ....[112]....
        /*05f4*/ 	.word	0xffffffff


	//   ....[113]....
        /*05f8*/ 	.word	0xffffffff


	//   ....[114]....
        /*05fc*/ 	.word	0xffffffff


	//   ....[115]....
        /*0600*/ 	.word	0xffffffff


	//   ....[116]....
        /*0604*/ 	.word	0xffffffff


	//   ....[117]....
        /*0608*/ 	.word	0xffffffff


	//   ....[118]....
        /*060c*/ 	.word	0xffffffff


	//   ....[119]....
        /*0610*/ 	.word	0xffffffff


	//   ....[120]....
        /*0614*/ 	.word	0xffffffff


	//   ....[121]....
        /*0618*/ 	.word	0xffffffff


	//   ....[122]....
        /*061c*/ 	.word	0xffffffff


	//   ....[123]....
        /*0620*/ 	.word	0xffffffff


	//   ....[124]....
        /*0624*/ 	.word	0xffffffff


	//   ....[125]....
        /*0628*/ 	.word	0xffffffff


	//   ....[126]....
        /*062c*/ 	.word	0xffffffff


	//   ....[127]....
        /*0630*/ 	.word	0xffffffff


	//   ....[128]....
        /*0634*/ 	.word	0xffffffff


	//   ....[129]....
        /*0638*/ 	.word	0xffffffff


	//   ....[130]....
        /*063c*/ 	.word	0xffffffff


	//   ....[131]....
        /*0640*/ 	.word	0xffffffff


	//   ....[132]....
        /*0644*/ 	.word	0xffffffff


	//   ....[133]....
        /*0648*/ 	.word	0xffffffff


	//   ....[134]....
        /*064c*/ 	.word	0xffffffff


	//   ....[135]....
        /*0650*/ 	.word	0xffffffff


	//   ....[136]....
        /*0654*/ 	.word	0xffffffff


	//   ....[137]....
        /*0658*/ 	.word	0xffffffff


	//   ....[138]....
        /*065c*/ 	.word	0xffffffff


	//   ....[139]....
        /*0660*/ 	.word	0xffffffff


	//   ....[140]....
        /*0664*/ 	.word	0xffffffff


	//   ....[141]....
        /*0668*/ 	.word	0xffffffff


	//   ....[142]....
        /*066c*/ 	.word	0xffffffff


	//   ....[143]....
        /*0670*/ 	.word	0xffffffff


	//   ....[144]....
        /*0674*/ 	.word	0xffffffff


	//   ....[145]....
        /*0678*/ 	.word	0xffffffff


	//   ....[146]....
        /*067c*/ 	.word	0xffffffff


	//   ....[147]....
        /*0680*/ 	.word	0xffffffff


	//   ....[148]....
        /*0684*/ 	.word	0xffffffff


	//   ....[149]....
        /*0688*/ 	.word	0xffffffff


	//   ....[150]....
        /*068c*/ 	.word	0xffffffff


	//   ....[151]....
        /*0690*/ 	.word	0xffffffff


	//   ....[152]....
        /*0694*/ 	.word	0xffffffff


	//   ....[153]....
        /*0698*/ 	.word	0xffffffff


	//   ....[154]....
        /*069c*/ 	.word	0xffffffff


	//   ....[155]....
        /*06a0*/ 	.word	0xffffffff


	//   ....[156]....
        /*06a4*/ 	.word	0xffffffff


	//   ....[157]....
        /*06a8*/ 	.word	0xffffffff


	//   ....[158]....
        /*06ac*/ 	.word	0xffffffff


	//   ....[159]....
        /*06b0*/ 	.word	0xffffffff


	//   ....[160]....
        /*06b4*/ 	.word	0xffffffff


	//   ....[161]....
        /*06b8*/ 	.word	0xffffffff


	//   ....[162]....
        /*06bc*/ 	.word	0xffffffff


	//   ....[163]....
        /*06c0*/ 	.word	0xffffffff


	//   ....[164]....
        /*06c4*/ 	.word	0xffffffff


	//   ....[165]....
        /*06c8*/ 	.word	0xffffffff


	//   ....[166]....
        /*06cc*/ 	.word	0xffffffff


	//   ....[167]....
        /*06d0*/ 	.word	0xffffffff


	//   ....[168]....
        /*06d4*/ 	.word	0xffffffff


	//   ....[169]....
        /*06d8*/ 	.word	0xffffffff


	//   ....[170]....
        /*06dc*/ 	.word	0xffffffff


	//   ....[171]....
        /*06e0*/ 	.word	0xffffffff


	//   ....[172]....
        /*06e4*/ 	.word	0xffffffff


	//   ....[173]....
        /*06e8*/ 	.word	0xffffffff


	//   ....[174]....
        /*06ec*/ 	.word	0xffffffff


	//   ....[175]....
        /*06f0*/ 	.word	0xffffffff


	//   ....[176]....
        /*06f4*/ 	.word	0xffffffff


	//   ....[177]....
        /*06f8*/ 	.word	0xffffffff


	//   ....[178]....
        /*06fc*/ 	.word	0xffffffff


	//   ....[179]....
        /*0700*/ 	.word	0xffffffff


	//   ....[180]....
        /*0704*/ 	.word	0xffffffff


	//   ....[181]....
        /*0708*/ 	.word	0xffffffff


	//   ....[182]....
        /*070c*/ 	.word	0xffffffff


	//   ....[183]....
        /*0710*/ 	.word	0xffffffff


	//   ....[184]....
        /*0714*/ 	.word	0xffffffff


	//   ....[185]....
        /*0718*/ 	.word	0xffffffff


	//   ....[186]....
        /*071c*/ 	.word	0xffffffff


	//   ....[187]....
        /*0720*/ 	.word	0xffffffff


	//   ....[188]....
        /*0724*/ 	.word	0xffffffff


	//   ....[189]....
        /*0728*/ 	.word	0xffffffff


	//   ....[190]....
        /*072c*/ 	.word	0xffffffff


	//   ....[191]....
        /*0730*/ 	.word	0xffffffff


	//   ....[192]....
        /*0734*/ 	.word	0xffffffff


	//   ....[193]....
        /*0738*/ 	.word	0xffffffff


	//   ....[194]....
        /*073c*/ 	.word	0xffffffff


	//   ....[195]....
        /*0740*/ 	.word	0xffffffff


	//   ....[196]....
        /*0744*/ 	.word	0xffffffff


	//   ....[197]....
        /*0748*/ 	.word	0xffffffff


	//   ....[198]....
        /*074c*/ 	.word	0xffffffff


	//   ....[199]....
        /*0750*/ 	.word	0xffffffff


	//   ....[200]....
        /*0754*/ 	.word	0xffffffff


	//   ....[201]....
        /*0758*/ 	.word	0xffffffff


	//   ....[202]....
        /*075c*/ 	.word	0x0500000f


	//   ....[203]....
        /*0760*/ 	.word	0x0500000f


	//   ....[204]....
        /*0764*/ 	.word	0x0500000f


	//   ....[205]....
        /*0768*/ 	.word	0x0500000f


	//   ....[206]....
        /*076c*/ 	.word	0x0500000f


	//   ....[207]....
        /*0770*/ 	.word	0x0500000f


	//   ....[208]....
        /*0774*/ 	.word	0x0500000f


	//   ....[209]....
        /*0778*/ 	.word	0x0500000f


	//   ....[210]....
        /*077c*/ 	.word	0x0500000f


	//   ....[211]....
        /*0780*/ 	.word	0x0500000f


	//   ....[212]....
        /*0784*/ 	.word	0x0500000f


	//   ....[213]....
        /*0788*/ 	.word	0x0500000f


	//   ....[214]....
        /*078c*/ 	.word	0x0500000f


	//   ....[215]....
        /*0790*/ 	.word	0x0500000f


	//   ....[216]....
        /*0794*/ 	.word	0x0500000f


	//   ....[217]....
        /*0798*/ 	.word	0x0500000f


	//   ....[218]....
        /*079c*/ 	.word	0x0500000f


	//   ....[219]....
        /*07a0*/ 	.word	0x0500000f


	//   ....[220]....
        /*07a4*/ 	.word	0x0500000f


	//   ....[221]....
        /*07a8*/ 	.word	0x0500000f


	//   ....[222]....
        /*07ac*/ 	.word	0x0500000f


	//   ....[223]....
        /*07b0*/ 	.word	0x0500000f


	//   ....[224]....
        /*07b4*/ 	.word	0x0500000f


	//   ....[225]....
        /*07b8*/ 	.word	0x0500000f


	//   ....[226]....
        /*07bc*/ 	.word	0x0500000f


	//   ....[227]....
        /*07c0*/ 	.word	0x0500000f


	//   ....[228]....
        /*07c4*/ 	.word	0x0500000f


	//   ....[229]....
        /*07c8*/ 	.word	0x0500000f


	//   ....[230]....
        /*07cc*/ 	.word	0x0500000f


	//   ....[231]....
        /*07d0*/ 	.word	0x0500000f


	//   ....[232]....
        /*07d4*/ 	.word	0x0500000f


	//   ....[233]....
        /*07d8*/ 	.word	0x0500000f


	//   ....[234]....
        /*07dc*/ 	.word	0x0500000f


	//   ....[235]....
        /*07e0*/ 	.word	0x0500000f


	//   ....[236]....
        /*07e4*/ 	.word	0x0500000f


	//   ....[237]....
        /*07e8*/ 	.word	0x0500000f


	//   ....[238]....
        /*07ec*/ 	.word	0x0500000f


	//   ....[239]....
        /*07f0*/ 	.word	0x0500000f


	//   ....[240]....
        /*07f4*/ 	.word	0x0500000f


	//   ....[241]....
        /*07f8*/ 	.word	0x0500000f


	//   ....[242]....
        /*07fc*/ 	.word	0x0500000f


	//   ....[243]....
        /*0800*/ 	.word	0x0500000f


	//   ....[244]....
        /*0804*/ 	.word	0x0500000f


	//   ....[245]....
        /*0808*/ 	.word	0x0500000f


	//   ....[246]....
        /*080c*/ 	.word	0x0500000f


	//   ....[247]....
        /*0810*/ 	.word	0x0500000f


	//   ....[248]....
        /*0814*/ 	.word	0x0500000f


	//   ....[249]....
        /*0818*/ 	.word	0x0500000f


	//   ....[250]....
        /*081c*/ 	.word	0x0500000f


	//   ....[251]....
        /*0820*/ 	.word	0x0500000f


	//   ....[252]....
        /*0824*/ 	.word	0x0500000f


	//   ....[253]....
        /*0828*/ 	.word	0x0500000f


	//   ....[254]....
        /*082c*/ 	.word	0x0500000f


	//   ....[255]....
        /*0830*/ 	.word	0x0500000f


	//   ....[0]....
        /*0834*/ 	.word	0x0500000f


	//   ....[1]....
        /*0838*/ 	.word	0x0500000f


	//   ....[2]....
        /*083c*/ 	.word	0x0500000f


	//   ....[3]....
        /*0840*/ 	.word	0x0500000f


	//   ....[4]....
        /*0844*/ 	.word	0x0500000f


	//   ....[5]....
        /*0848*/ 	.word	0x0500000f


	//   ....[6]....
        /*084c*/ 	.word	0x0500000f


	//   ....[7]....
        /*0850*/ 	.word	0x0500000f


	//   ....[8]....
        /*0854*/ 	.word	0x0500000f


	//   ....[9]....
        /*0858*/ 	.word	0x0500000f


	//   ....[10]....
        /*085c*/ 	.word	0x0500000f


	//   ....[11]....
        /*0860*/ 	.word	0x0500000f


	//   ....[12]....
        /*0864*/ 	.word	0x0500000f


	//   ....[13]....
        /*0868*/ 	.word	0x0500000f


	//   ....[14]....
        /*086c*/ 	.word	0x0500000f


	//   ....[15]....
        /*0870*/ 	.word	0x0500000f


	//   ....[16]....
        /*0874*/ 	.word	0x0500000f


	//   ....[17]....
        /*0878*/ 	.word	0x0500000f


	//   ....[18]....
        /*087c*/ 	.word	0x0500000f


	//   ....[19]....
        /*0880*/ 	.word	0x0500000f


	//   ....[20]....
        /*0884*/ 	.word	0x0500000f


	//   ....[21]....
        /*0888*/ 	.word	0x0500000f


	//   ....[22]....
        /*088c*/ 	.word	0x0500000f


	//   ....[23]....
        /*0890*/ 	.word	0x0500000f


	//   ....[24]....
        /*0894*/ 	.word	0x0500000f


	//   ....[25]....
        /*0898*/ 	.word	0x0500000f


	//   ....[26]....
        /*089c*/ 	.word	0x0500000f


	//   ....[27]....
        /*08a0*/ 	.word	0x0500000f


	//   ....[28]....
        /*08a4*/ 	.word	0x0500000f


	//   ....[29]....
        /*08a8*/ 	.word	0x0500000f


	//   ....[30]....
        /*08ac*/ 	.word	0x0500000f


	//   ....[31]....
        /*08b0*/ 	.word	0x0500000f


	//   ....[32]....
        /*08b4*/ 	.word	0x0500000f


	//   ....[33]....
        /*08b8*/ 	.word	0x0500000f


	//   ....[34]....
        /*08bc*/ 	.word	0x0500000f


	//   ....[35]....
        /*08c0*/ 	.word	0x0500000f


	//   ....[36]....
        /*08c4*/ 	.word	0x0500000f


	//   ....[37]....
        /*08c8*/ 	.word	0x0500000f


	//   ....[38]....
        /*08cc*/ 	.word	0x0500000f


	//   ....[39]....
        /*08d0*/ 	.word	0x0500000f


	//   ....[40]....
        /*08d4*/ 	.word	0x0500000f


	//   ....[41]....
        /*08d8*/ 	.word	0x0500000f


	//   ....[42]....
        /*08dc*/ 	.word	0x0500000f


	//   ....[43]....
        /*08e0*/ 	.word	0x0500000f


	//   ....[44]....
        /*08e4*/ 	.word	0x0500000f


	//   ....[45]....
        /*08e8*/ 	.word	0x0500000f


	//   ....[46]....
        /*08ec*/ 	.word	0x0500000f


	//   ....[47]....
        /*08f0*/ 	.word	0x0500000f


	//   ....[48]....
        /*08f4*/ 	.word	0x0500000f


	//   ....[49]....
        /*08f8*/ 	.word	0x0500000f


	//   ....[50]....
        /*08fc*/ 	.word	0x0500000f


	//   ....[51]....
        /*0900*/ 	.word	0x0500000f


	//   ....[52]....
        /*0904*/ 	.word	0x0500000f


	//   ....[53]....
        /*0908*/ 	.word	0x0500000f


	//   ....[54]....
        /*090c*/ 	.word	0x0500000f


	//   ....[55]....
        /*0910*/ 	.word	0x0500000f


	//   ....[56]....
        /*0914*/ 	.word	0x0500000f


	//   ....[57]....
        /*0918*/ 	.word	0x0500000f


	//   ....[58]....
        /*091c*/ 	.word	0x0500000f


	//   ....[59]....
        /*0920*/ 	.word	0x0500000f


	//   ....[60]....
        /*0924*/ 	.word	0x0500000f


	//   ....[61]....
        /*0928*/ 	.word	0x0500000f


	//   ....[62]....
        /*092c*/ 	.word	0x0500000f


	//   ....[63]....
        /*0930*/ 	.word	0x0500000f


	//   ....[64]....
        /*0934*/ 	.word	0x0500000f


	//   ....[65]....
        /*0938*/ 	.word	0x0500000f


	//   ....[66]....
        /*093c*/ 	.word	0x0500000f


	//   ....[67]....
        /*0940*/ 	.word	0x0500000f


	//   ....[68]....
        /*0944*/ 	.word	0x0500000f


	//   ....[69]....
        /*0948*/ 	.word	0x0500000f


	//   ....[70]....
        /*094c*/ 	.word	0x0500000f


	//   ....[71]....
        /*0950*/ 	.word	0x0500000f


	//   ....[72]....
        /*0954*/ 	.word	0x0500000f


	//   ....[73]....
        /*0958*/ 	.word	0x0500000f


	//   ....[74]....
        /*095c*/ 	.word	0x0500000f


	//   ....[75]....
        /*0960*/ 	.word	0x0500000f


	//   ....[76]....
        /*0964*/ 	.word	0x0500000f


	//   ....[77]....
        /*0968*/ 	.word	0x0500000f


	//   ....[78]....
        /*096c*/ 	.word	0x0500000f


	//   ....[79]....
        /*0970*/ 	.word	0x0500000f


	//   ....[80]....
        /*0974*/ 	.word	0x0500000f


	//   ....[81]....
        /*0978*/ 	.word	0x0500000f


	//   ....[82]....
        /*097c*/ 	.word	0x0500000f


	//   ....[83]....
        /*0980*/ 	.word	0x0500000f


	//   ....[84]....
        /*0984*/ 	.word	0x0500000f


	//   ....[85]....
        /*0988*/ 	.word	0x0500000f


	//   ....[86]....
        /*098c*/ 	.word	0x0500000f


	//----- nvinfo : EIATTR_COOP_GROUP_INSTR_OFFSETS
	.align		4
.L_238:
        /*0990*/ 	.byte	0x04, 0x28
        /*0992*/ 	.short	(.L_240 - .L_239)


	//   ....[0]....
.L_239:
        /*0994*/ 	.word	0x00000070


	//   ....[1]....
        /*0998*/ 	.word	0x000001a0


	//   ....[2]....
        /*099c*/ 	.word	0x000001f0


	//   ....[3]....
        /*09a0*/ 	.word	0x00000420


	//   ....[4]....
        /*09a4*/ 	.word	0x00000580


	//   ....[5]....
        /*09a8*/ 	.word	0x000006a0


	//   ....[6]....
        /*09ac*/ 	.word	0x00000800


	//   ....[7]....
        /*09b0*/ 	.word	0x00007b20


	//   ....[8]....
        /*09b4*/ 	.word	0x00008470


	//   ....[9]....
        /*09b8*/ 	.word	0x00008480


	//   ....[10]....
        /*09bc*/ 	.word	0x00008490


	//   ....[11]....
        /*09c0*/ 	.word	0x000084a0


	//   ....[12]....
        /*09c4*/ 	.word	0x000086a0


	//   ....[13]....
        /*09c8*/ 	.word	0x000086b0


	//   ....[14]....
        /*09cc*/ 	.word	0x000086c0


	//   ....[15]....
        /*09d0*/ 	.word	0x000086d0


	//   ....[16]....
        /*09d4*/ 	.word	0x000088b0


	//   ....[17]....
        /*09d8*/ 	.word	0x000088c0


	//   ....[18]....
        /*09dc*/ 	.word	0x000088d0


	//   ....[19]....
        /*09e0*/ 	.word	0x000088e0


	//   ....[20]....
        /*09e4*/ 	.word	0x00008ae0


	//   ....[21]....
        /*09e8*/ 	.word	0x00008af0


	//   ....[22]....
        /*09ec*/ 	.word	0x00008b00


	//   ....[23]....
        /*09f0*/ 	.word	0x00008b10


	//   ....[24]....
        /*09f4*/ 	.word	0x0000cdc0


	//   ....[25]....
        /*09f8*/ 	.word	0x0000cde0


	//   ....[26]....
        /*09fc*/ 	.word	0x0000cdf0


	//   ....[27]....
        /*0a00*/ 	.word	0x0000ce00


	//   ....[28]....
        /*0a04*/ 	.word	0x0000cef0


	//   ....[29]....
        /*0a08*/ 	.word	0x0000cf10


	//   ....[30]....
        /*0a0c*/ 	.word	0x0000cf20


	//   ....[31]....
        /*0a10*/ 	.word	0x0000cf30


	//   ....[32]....
        /*0a14*/ 	.word	0x0000d110


	//   ....[33]....
        /*0a18*/ 	.word	0x0000d130


	//   ....[34]....
        /*0a1c*/ 	.word	0x0000d150


	//   ....[35]....
        /*0a20*/ 	.word	0x0000d160


	//   ....[36]....
        /*0a24*/ 	.word	0x0000d230


	//   ....[37]....
        /*0a28*/ 	.word	0x0000d260


	//   ....[38]....
        /*0a2c*/ 	.word	0x0000d270


	//   ....[39]....
        /*0a30*/ 	.word	0x0000d280


	//   ....[40]....
        /*0a34*/ 	.word	0x00011a50


	//   ....[41]....
        /*0a38*/ 	.word	0x000121c0


	//   ....[42]....
        /*0a3c*/ 	.word	0x00012b20


	//   ....[43]....
        /*0a40*/ 	.word	0x00012bc0


	//   ....[44]....
        /*0a44*/ 	.word	0x00012fd0


	//   ....[45]....
        /*0a48*/ 	.word	0x00013030


	//   ....[46]....
        /*0a4c*/ 	.word	0x00014810


	//   ....[47]....
        /*0a50*/ 	.word	0x000149e0


	//   ....[48]....
        /*0a54*/ 	.word	0x00015120


	//   ....[49]....
        /*0a58*/ 	.word	0x000151d0


	//   ....[50]....
        /*0a5c*/ 	.word	0x00015570


	//   ....[51]....
        /*0a60*/ 	.word	0x000155d0


	//   ....[52]....
        /*0a64*/ 	.word	0x000174a0


	//   ....[53]....
        /*0a68*/ 	.word	0x000174c0


	//   ....[54]....
        /*0a6c*/ 	.word	0x00017530


	//   ....[55]....
        /*0a70*/ 	.word	0x00017540


	//   ....[56]....
        /*0a74*/ 	.word	0x00019060


	//   ....[57]....
        /*0a78*/ 	.word	0x00019480


	//   ....[58]....
        /*0a7c*/ 	.word	0x00019bc0


	//   ....[59]....
        /*0a80*/ 	.word	0x00019c70


	//   ....[60]....
        /*0a84*/ 	.word	0x00019fd0


	//   ....[61]....
        /*0a88*/ 	.word	0x0001a060


	//   ....[62]....
        /*0a8c*/ 	.word	0x0001b280


	//   ....[63]....
        /*0a90*/ 	.word	0x0001b290


	//   ....[64]....
        /*0a94*/ 	.word	0x0001b2c0


	//   ....[65]....
        /*0a98*/ 	.word	0x0001b2d0


	//   ....[66]....
        /*0a9c*/ 	.word	0x0001c960


	//   ....[67]....
        /*0aa0*/ 	.word	0x0001c990


	//   ....[68]....
        /*0aa4*/ 	.word	0x0001c9e0


	//   ....[69]....
        /*0aa8*/ 	.word	0x0001ca10


	//   ....[70]....
        /*0aac*/ 	.word	0x0001ca60


	//   ....[71]....
        /*0ab0*/ 	.word	0x0001ca90


	//   ....[72]....
        /*0ab4*/ 	.word	0x0001cac0


	//   ....[73]....
        /*0ab8*/ 	.word	0x0001caf0


	//   ....[74]....
        /*0abc*/ 	.word	0x0001cb20


	//   ....[75]....
        /*0ac0*/ 	.word	0x0001cb50


	//   ....[76]....
        /*0ac4*/ 	.word	0x0001cb80


	//   ....[77]....
        /*0ac8*/ 	.word	0x0001cbb0


	//   ....[78]....
        /*0acc*/ 	.word	0x0001cbe0


	//   ....[79]....
        /*0ad0*/ 	.word	0x0001cc10


	//   ....[80]....
        /*0ad4*/ 	.word	0x0001cc40


	//   ....[81]....
        /*0ad8*/ 	.word	0x0001cc70


	//   ....[82]....
        /*0adc*/ 	.word	0x0001cca0


	//   ....[83]....
        /*0ae0*/ 	.word	0x0001ccd0


	//   ....[84]....
        /*0ae4*/ 	.word	0x0001cd00


	//   ....[85]....
        /*0ae8*/ 	.word	0x0001cd30


	//   ....[86]....
        /*0aec*/ 	.word	0x0001cd60


	//   ....[87]....
        /*0af0*/ 	.word	0x0001cd90


	//   ....[88]....
        /*0af4*/ 	.word	0x0001cdc0


	//   ....[89]....
        /*0af8*/ 	.word	0x0001cdf0


	//   ....[90]....
        /*0afc*/ 	.word	0x0001ce20


	//   ....[91]....
        /*0b00*/ 	.word	0x0001ce50


	//   ....[92]....
        /*0b04*/ 	.word	0x0001ce80


	//   ....[93]....
        /*0b08*/ 	.word	0x0001ceb0


	//   ....[94]....
        /*0b0c*/ 	.word	0x0001cee0


	//   ....[95]....
        /*0b10*/ 	.word	0x0001cf10


	//   ....[96]....
        /*0b14*/ 	.word	0x0001cf40


	//   ....[97]....
        /*0b18*/ 	.word	0x0001cf70


	//   ....[98]....
        /*0b1c*/ 	.word	0x0001cfa0


	//   ....[99]....
        /*0b20*/ 	.word	0x0001cfd0


	//   ....[100]....
        /*0b24*/ 	.word	0x0001d000


	//   ....[101]....
        /*0b28*/ 	.word	0x0001d030


	//   ....[102]....
        /*0b2c*/ 	.word	0x0001d060


	//   ....[103]....
        /*0b30*/ 	.word	0x0001d090


	//   ....[104]....
        /*0b34*/ 	.word	0x0001d0c0


	//   ....[105]....
        /*0b38*/ 	.word	0x0001d0f0


	//   ....[106]....
        /*0b3c*/ 	.word	0x0001d120


	//   ....[107]....
        /*0b40*/ 	.word	0x0001d130


	//   ....[108]....
        /*0b44*/ 	.word	0x0001d160


	//   ....[109]....
        /*0b48*/ 	.word	0x0001d190


	//   ....[110]....
        /*0b4c*/ 	.word	0x0001d1c0


	//   ....[111]....
        /*0b50*/ 	.word	0x0001d1d0


	//   ....[112]....
        /*0b54*/ 	.word	0x0001d1e0


	//   ....[113]....
        /*0b58*/ 	.word	0x0001d1f0


	//   ....[114]....
        /*0b5c*/ 	.word	0x0001d200


	//   ....[115]....
        /*0b60*/ 	.word	0x0001d210


	//   ....[116]....
        /*0b64*/ 	.word	0x0001d220


	//   ....[117]....
        /*0b68*/ 	.word	0x0001d230


	//   ....[118]....
        /*0b6c*/ 	.word	0x0001d240


	//   ....[119]....
        /*0b70*/ 	.word	0x0001d260


	//   ....[120]....
        /*0b74*/ 	.word	0x0001d290


	//   ....[121]....
        /*0b78*/ 	.word	0x0001d2a0


	//   ....[122]....
        /*0b7c*/ 	.word	0x0001d2d0


	//   ....[123]....
        /*0b80*/ 	.word	0x0001d300


	//   ....[124]....
        /*0b84*/ 	.word	0x0001d330


	//   ....[125]....
        /*0b88*/ 	.word	0x0001d360


	//   ....[126]....
        /*0b8c*/ 	.word	0x0001d390


	//   ....[127]....
        /*0b90*/ 	.word	0x0001d3a0


	//   ....[128]....
        /*0b94*/ 	.word	0x0001d3b0


	//   ....[129]....
        /*0b98*/ 	.word	0x0001d3c0


	//   ....[130]....
        /*0b9c*/ 	.word	0x0001da80


	//   ....[131]....
        /*0ba0*/ 	.word	0x0001dac0


	//   ....[132]....
        /*0ba4*/ 	.word	0x0001db20


	//   ....[133]....
        /*0ba8*/ 	.word	0x0001db50


	//   ....[134]....
        /*0bac*/ 	.word	0x0001e3c0


	//   ....[135]....
        /*0bb0*/ 	.word	0x0001e3f0


	//   ....[136]....
        /*0bb4*/ 	.word	0x0001e540


	//   ....[137]....
        /*0bb8*/ 	.word	0x0001e560


	//   ....[138]....
        /*0bbc*/ 	.word	0x0001e6a0


	//   ....[139]....
        /*0bc0*/ 	.word	0x0001e6c0


	//   ....[140]....
        /*0bc4*/ 	.word	0x0001e810


	//   ....[141]....
        /*0bc8*/ 	.word	0x0001e830


	//   ....[142]....
        /*0bcc*/ 	.word	0x0001f0a0


	//   ....[143]....
        /*0bd0*/ 	.word	0x0001f0b0


	//   ....[144]....
        /*0bd4*/ 	.word	0x0001f240


	//   ....[145]....
        /*0bd8*/ 	.word	0x0001f250


	//   ....[146]....
        /*0bdc*/ 	.word	0x0001f3e0


	//   ....[147]....
        /*0be0*/ 	.word	0x0001f3f0


	//   ....[148]....
        /*0be4*/ 	.word	0x0001f580


	//   ....[149]....
        /*0be8*/ 	.word	0x0001f590


	//   ....[150]....
        /*0bec*/ 	.word	0x0001f780


	//   ....[151]....
        /*0bf0*/ 	.word	0x0001f960


	//   ....[152]....
        /*0bf4*/ 	.word	0x0001f990


	//   ....[153]....
        /*0bf8*/ 	.word	0x0001f9c0


	//   ....[154]....
        /*0bfc*/ 	.word	0x0001f9f0


	//   ....[155]....
        /*0c00*/ 	.word	0x0001fa20


	//   ....[156]....
        /*0c04*/ 	.word	0x0001fa50


	//   ....[157]....
        /*0c08*/ 	.word	0x0001fbc0


	//   ....[158]....
        /*0c0c*/ 	.word	0x0001fbf0


	//   ....[159]....
        /*0c10*/ 	.word	0x0001fc20


	//   ....[160]....
        /*0c14*/ 	.word	0x0001fc50


	//   ....[161]....
        /*0c18*/ 	.word	0x0001fc80


	//   ....[162]....
        /*0c1c*/ 	.word	0x0001fcb0


	//   ....[163]....
        /*0c20*/ 	.word	0x0001fd50


	//   ....[164]....
        /*0c24*/ 	.word	0x0001fdb0


	//   ....[165]....
        /*0c28*/ 	.word	0x0001fe40


	//   ....[166]....
        /*0c2c*/ 	.word	0x000210e0


	//   ....[167]....
        /*0c30*/ 	.word	0x00022e60


	//   ....[168]....
        /*0c34*/ 	.word	0x00023bd0


	//   ....[169]....
        /*0c38*/ 	.word	0x00023be0


	//   ....[170]....
        /*0c3c*/ 	.word	0x00023c10


	//   ....[171]....
        /*0c40*/ 	.word	0x00023c20


	//   ....[172]....
        /*0c44*/ 	.word	0x00023d30


	//   ....[173]....
        /*0c48*/ 	.word	0x00023d40


	//   ....[174]....
        /*0c4c*/ 	.word	0x00023dd0


	//   ....[175]....
        /*0c50*/ 	.word	0x00023de0


	//   ....[176]....
        /*0c54*/ 	.word	0x00023e70


	//   ....[177]....
        /*0c58*/ 	.word	0x00023e80


	//   ....[178]....
        /*0c5c*/ 	.word	0x00023f10


	//   ....[179]....
        /*0c60*/ 	.word	0x00023f20


	//   ....[180]....
        /*0c64*/ 	.word	0x00023fb0


	//   ....[181]....
        /*0c68*/ 	.word	0x00023fc0


	//   ....[182]....
        /*0c6c*/ 	.word	0x00024010


	//   ....[183]....
        /*0c70*/ 	.word	0x00024040


	//   ....[184]....
        /*0c74*/ 	.word	0x00025bc0


	//   ....[185]....
        /*0c78*/ 	.word	0x00025bf0


	//   ....[186]....
        /*0c7c*/ 	.word	0x00025c30


	//   ....[187]....
        /*0c80*/ 	.word	0x00025c60


	//   ....[188]....
        /*0c84*/ 	.word	0x00025c90


	//   ....[189]....
        /*0c88*/ 	.word	0x00025cc0


	//   ....[190]....
        /*0c8c*/ 	.word	0x00025cf0


	//   ....[191]....
        /*0c90*/ 	.word	0x00025d20


	//   ....[192]....
        /*0c94*/ 	.word	0x00025eb0


	//   ....[193]....
        /*0c98*/ 	.word	0x00025ee0


	//   ....[194]....
        /*0c9c*/ 	.word	0x00025f10


	//   ....[195]....
        /*0ca0*/ 	.word	0x00025f40


	//   ....[196]....
        /*0ca4*/ 	.word	0x00025f70


	//   ....[197]....
        /*0ca8*/ 	.word	0x00025fa0


	//   ....[198]....
        /*0cac*/ 	.word	0x00026060


	//   ....[199]....
        /*0cb0*/ 	.word	0x00026080


	//   ....[200]....
        /*0cb4*/ 	.word	0x000260f0


	//   ....[201]....
        /*0cb8*/ 	.word	0x000267d0


	//   ....[202]....
        /*0cbc*/ 	.word	0x00026c80


	//   ....[203]....
        /*0cc0*/ 	.word	0x00026d30


	//   ....[204]....
        /*0cc4*/ 	.word	0x00026dc0


	//   ....[205]....
        /*0cc8*/ 	.word	0x00026e10


	//   ....[206]....
        /*0ccc*/ 	.word	0x00026e60


	//   ....[207]....
        /*0cd0*/ 	.word	0x00026ef0


	//   ....[208]....
        /*0cd4*/ 	.word	0x00026f80


	//   ....[209]....
        /*0cd8*/ 	.word	0x00026fd0


	//   ....[210]....
        /*0cdc*/ 	.word	0x00027020


	//   ....[211]....
        /*0ce0*/ 	.word	0x000270b0


	//   ....[212]....
        /*0ce4*/ 	.word	0x00027140


	//   ....[213]....
        /*0ce8*/ 	.word	0x00027190


	//   ....[214]....
        /*0cec*/ 	.word	0x000271e0


	//   ....[215]....
        /*0cf0*/ 	.word	0x00027270


	//   ....[216]....
        /*0cf4*/ 	.word	0x00027300


	//   ....[217]....
        /*0cf8*/ 	.word	0x00027350


	//   ....[218]....
        /*0cfc*/ 	.word	0x000273a0


	//   ....[219]....
        /*0d00*/ 	.word	0x00027490


	//   ....[220]....
        /*0d04*/ 	.word	0x00027540


	//   ....[221]....
        /*0d08*/ 	.word	0x000275a0


	//   ....[222]....
        /*0d0c*/ 	.word	0x00027620


	//   ....[223]....
        /*0d10*/ 	.word	0x00027710


	//   ....[224]....
        /*0d14*/ 	.word	0x00027760


	//   ....[225]....
        /*0d18*/ 	.word	0x000277b0


	//   ....[226]....
        /*0d1c*/ 	.word	0x00027800


	//   ....[227]....
        /*0d20*/ 	.word	0x00027920


	//   ....[228]....
        /*0d24*/ 	.word	0x000279d0


	//   ....[229]....
        /*0d28*/ 	.word	0x00027a20


	//   ....[230]....
        /*0d2c*/ 	.word	0x00027aa0


	//   ....[231]....
        /*0d30*/ 	.word	0x00027ba0


	//   ....[232]....
        /*0d34*/ 	.word	0x00027bf0


	//   ....[233]....
        /*0d38*/ 	.word	0x00027c40


	//   ....[234]....
        /*0d3c*/ 	.word	0x00027c90


	//   ....[235]....
        /*0d40*/ 	.word	0x00028160


	//   ....[236]....
        /*0d44*/ 	.word	0x00028290


	//   ....[237]....
        /*0d48*/ 	.word	0x000283c0


	//   ....[238]....
        /*0d4c*/ 	.word	0x000284e0


	//   ....[239]....
        /*0d50*/ 	.word	0x000285e0


	//   ....[240]....
        /*0d54*/ 	.word	0x00028650


	//   ....[241]....
        /*0d58*/ 	.word	0x000286b0


	//   ....[242]....
        /*0d5c*/ 	.word	0x00028710


	//   ....[243]....
        /*0d60*/ 	.word	0x00028770


	//   ....[244]....
        /*0d64*/ 	.word	0x000287d0


	//   ....[245]....
        /*0d68*/ 	.word	0x00028830


	//   ....[246]....
        /*0d6c*/ 	.word	0x00028890


	//   ....[247]....
        /*0d70*/ 	.word	0x000288f0


	//   ....[248]....
        /*0d74*/ 	.word	0x00028970


	//   ....[249]....
        /*0d78*/ 	.word	0x000289d0


	//   ....[250]....
        /*0d7c*/ 	.word	0x00028a50


	//   ....[251]....
        /*0d80*/ 	.word	0x00028ab0


	//   ....[252]....
        /*0d84*/ 	.word	0x00028b30


	//   ....[253]....
        /*0d88*/ 	.word	0x00028b90


	//   ....[254]....
        /*0d8c*/ 	.word	0x00028c10


	//   ....[255]....
        /*0d90*/ 	.word	0x00028c70


	//   ....[0]....
        /*0d94*/ 	.word	0x00028cf0


	//   ....[1]....
        /*0d98*/ 	.word	0x00028d50


	//   ....[2]....
        /*0d9c*/ 	.word	0x00028dd0


	//   ....[3]....
        /*0da0*/ 	.word	0x00028e30


	//   ....[4]....
        /*0da4*/ 	.word	0x00028eb0


	//   ....[5]....
        /*0da8*/ 	.word	0x00028f10


	//   ....[6]....
        /*0dac*/ 	.word	0x00028f90


	//   ....[7]....
        /*0db0*/ 	.word	0x00028ff0


	//   ....[8]....
        /*0db4*/ 	.word	0x00029070


	//   ....[9]....
        /*0db8*/ 	.word	0x000290d0


	//   ....[10]....
        /*0dbc*/ 	.word	0x00029150


	//   ....[11]....
        /*0dc0*/ 	.word	0x000291b0


	//   ....[12]....
        /*0dc4*/ 	.word	0x00029230


	//   ....[13]....
        /*0dc8*/ 	.word	0x00029290


	//   ....[14]....
        /*0dcc*/ 	.word	0x000292f0


	//   ....[15]....
        /*0dd0*/ 	.word	0x00029350


	//   ....[16]....
        /*0dd4*/ 	.word	0x000293b0


	//   ....[17]....
        /*0dd8*/ 	.word	0x00029410


	//   ....[18]....
        /*0ddc*/ 	.word	0x00029470


	//   ....[19]....
        /*0de0*/ 	.word	0x000294d0


	//   ....[20]....
        /*0de4*/ 	.word	0x00029530


	//   ....[21]....
        /*0de8*/ 	.word	0x00029590


	//   ....[22]....
        /*0dec*/ 	.word	0x00029610


	//   ....[23]....
        /*0df0*/ 	.word	0x00029670


	//   ....[24]....
        /*0df4*/ 	.word	0x000296f0


	//   ....[25]....
        /*0df8*/ 	.word	0x00029750


	//   ....[26]....
        /*0dfc*/ 	.word	0x000297d0


	//   ....[27]....
        /*0e00*/ 	.word	0x00029830


	//   ....[28]....
        /*0e04*/ 	.word	0x000298b0


	//   ....[29]....
        /*0e08*/ 	.word	0x00029910


	//   ....[30]....
        /*0e0c*/ 	.word	0x00029990


	//   ....[31]....
        /*0e10*/ 	.word	0x000299f0


	//   ....[32]....
        /*0e14*/ 	.word	0x00029a60


	//   ....[33]....
        /*0e18*/ 	.word	0x00029ac0


	//   ....[34]....
        /*0e1c*/ 	.word	0x00029b20


	//   ....[35]....
        /*0e20*/ 	.word	0x00029b80


	//   ....[36]....
        /*0e24*/ 	.word	0x00029bf0


	//   ....[37]....
        /*0e28*/ 	.word	0x00029c50


	//   ....[38]....
        /*0e2c*/ 	.word	0x00029cd0


	//   ....[39]....
        /*0e30*/ 	.word	0x00029d30


	//   ....[40]....
        /*0e34*/ 	.word	0x00029db0


	//   ....[41]....
        /*0e38*/ 	.word	0x00029e60


	//   ....[42]....
        /*0e3c*/ 	.word	0x00029f10


	//   ....[43]....
        /*0e40*/ 	.word	0x0002a070


	//   ....[44]....
        /*0e44*/ 	.word	0x0002a0c0


	//   ....[45]....
        /*0e48*/ 	.word	0x0002a150


	//   ....[46]....
        /*0e4c*/ 	.word	0x0002a1e0


	//   ....[47]....
        /*0e50*/ 	.word	0x0002a270


	//   ....[48]....
        /*0e54*/ 	.word	0x0002a300


	//   ....[49]....
        /*0e58*/ 	.word	0x0002a390


	//   ....[50]....
        /*0e5c*/ 	.word	0x0002a420


	//   ....[51]....
        /*0e60*/ 	.word	0x0002a4e0


	//   ....[52]....
        /*0e64*/ 	.word	0x0002a7d0


	//   ....[53]....
        /*0e68*/ 	.word	0x0002a9f0


	//   ....[54]....
        /*0e6c*/ 	.word	0x0002aa40


	//   ....[55]....
        /*0e70*/ 	.word	0x0002aaa0


	//   ....[56]....
        /*0e74*/ 	.word	0x0002ab40


	//   ....[57]....
        /*0e78*/ 	.word	0x0002ac00


	//   ....[58]....
        /*0e7c*/ 	.word	0x0002ad10


	//   ....[59]....
        /*0e80*/ 	.word	0x0002ad70


	//   ....[60]....
        /*0e84*/ 	.word	0x0002ae70


	//   ....[61]....
        /*0e88*/ 	.word	0x0002aed0


	//   ....[62]....
        /*0e8c*/ 	.word	0x0002afd0


	//   ....[63]....
        /*0e90*/ 	.word	0x0002b030


	//   ....[64]....
        /*0e94*/ 	.word	0x0002b130


	//   ....[65]....
        /*0e98*/ 	.word	0x0002b190


	//   ....[66]....
        /*0e9c*/ 	.word	0x0002b270


	//   ....[67]....
        /*0ea0*/ 	.word	0x0002b2f0


	//   ....[68]....
        /*0ea4*/ 	.word	0x0002b3d0


	//   ....[69]....
        /*0ea8*/ 	.word	0x0002b6b0


	//   ....[70]....
        /*0eac*/ 	.word	0x0002b750


	//   ....[71]....
        /*0eb0*/ 	.word	0x0002b870


	//   ....[72]....
        /*0eb4*/ 	.word	0x0002b8f0


	//   ....[73]....
        /*0eb8*/ 	.word	0x0002b970


	//   ....[74]....
        /*0ebc*/ 	.word	0x0002b9f0


	//   ....[75]....
        /*0ec0*/ 	.word	0x0002ba70


	//   ....[76]....
        /*0ec4*/ 	.word	0x0002bb00


	//   ....[77]....
        /*0ec8*/ 	.word	0x0002bba0


	//   ....[78]....
        /*0ecc*/ 	.word	0x0002bc50


	//   ....[79]....
        /*0ed0*/ 	.word	0x0002bcd0


	//   ....[80]....
        /*0ed4*/ 	.word	0x0002bd50


	//   ....[81]....
        /*0ed8*/ 	.word	0x0002bdd0


	//   ....[82]....
        /*0edc*/ 	.word	0x0002be60


	//   ....[83]....
        /*0ee0*/ 	.word	0x0002bee0


	//   ....[84]....
        /*0ee4*/ 	.word	0x0002bf80


	//   ....[85]....
        /*0ee8*/ 	.word	0x0002c010


	//   ....[86]....
        /*0eec*/ 	.word	0x0002c140


	//----- nvinfo : EIATTR_REG_RECONFIG
	.align		4
.L_240:
        /*0ef0*/ 	.byte	0x01, 0x54
	.zero		2


	//----- nvinfo : EIATTR_SYSCALL_OFFSETS
	.align		4
        /*0ef4*/ 	.byte	0x04, 0x46
        /*0ef6*/ 	.short	(.L_242 - .L_241)


	//   ....[0]....
.L_241:
        /*0ef8*/ 	.word	0x00001ce0


	//   ....[1]....
        /*0efc*/ 	.word	0x00001e30


	//   ....[2]....
        /*0f00*/ 	.word	0x00007cb0


	//   ....[3]....
        /*0f04*/ 	.word	0x00008250


	//   ....[4]....
        /*0f08*/ 	.word	0x000228c0


	//   ....[5]....
        /*0f0c*/ 	.word	0x00022a60


	//   ....[6]....
        /*0f10*/ 	.word	0x00022bc0


	//   ....[7]....
        /*0f14*/ 	.word	0x00022d00


	//   ....[8]....
        /*0f18*/ 	.word	0x00023730


	//----- nvinfo : EIATTR_MBARRIER_INSTR_OFFSETS
	.align		4
.L_242:
        /*0f1c*/ 	.byte	0x04, 0x39
        /*0f1e*/ 	.short	(.L_244 - .L_243)


	//   ....[0]....
.L_243:
        /*0f20*/ 	.word	0x000002d0
        /*0f24*/ 	.word	0x000000ff
        /*0f28*/ 	.word	0x00028400
        /*0f2c*/ 	.short	0x0100
        /*0f2e*/ 	.byte	0x08
	.zero		1


	//   ....[1]....
        /*0f30*/ 	.word	0x000002e0
        /*0f34*/ 	.word	0x000000ff
        /*0f38*/ 	.word	0x00028420
        /*0f3c*/ 	.short	0x0100
        /*0f3e*/ 	.byte	0x08
	.zero		1


	//   ....[2]....
        /*0f40*/ 	.word	0x000003d0
        /*0f44*/ 	.word	0x000000ff
        /*0f48*/ 	.word	0x00028430
        /*0f4c*/ 	.short	0x0100
        /*0f4e*/ 	.byte	0x08
	.zero		1


	//   ....[3]....
        /*0f50*/ 	.word	0x000003e0
        /*0f54*/ 	.word	0x000000ff
        /*0f58*/ 	.word	0x00028440
        /*0f5c*/ 	.short	0x0100
        /*0f5e*/ 	.byte	0x08
	.zero		1


	//   ....[4]....
        /*0f60*/ 	.word	0x000003f0
        /*0f64*/ 	.word	0x000000ff
        /*0f68*/ 	.word	0x00028438
        /*0f6c*/ 	.short	0x0100
        /*0f6e*/ 	.byte	0x08
	.zero		1


	//   ....[5]....
        /*0f70*/ 	.word	0x00000400
        /*0f74*/ 	.word	0x000000ff
        /*0f78*/ 	.word	0x00028448
        /*0f7c*/ 	.short	0x0100
        /*0f7e*/ 	.byte	0x08
	.zero		1


	//   ....[6]....
        /*0f80*/ 	.word	0x00000530
        /*0f84*/ 	.word	0x000000ff
        /*0f88*/ 	.word	0x00028450
        /*0f8c*/ 	.short	0x0100
        /*0f8e*/ 	.byte	0x08
	.zero		1


	//   ....[7]....
        /*0f90*/ 	.word	0x00000540
        /*0f94*/ 	.word	0x000000ff
        /*0f98*/ 	.word	0x00028460
        /*0f9c*/ 	.short	0x0100
        /*0f9e*/ 	.byte	0x08
	.zero		1


	//   ....[8]....
        /*0fa0*/ 	.word	0x00000550
        /*0fa4*/ 	.word	0x000000ff
        /*0fa8*/ 	.word	0x00028458
        /*0fac*/ 	.short	0x0100
        /*0fae*/ 	.byte	0x08
	.zero		1


	//   ....[9]....
        /*0fb0*/ 	.word	0x00000560
        /*0fb4*/ 	.word	0x000000ff
        /*0fb8*/ 	.word	0x00028468
        /*0fbc*/ 	.short	0x0100
        /*0fbe*/ 	.byte	0x08
	.zero		1


	//   ....[10]....
        /*0fc0*/ 	.word	0x00000650
        /*0fc4*/ 	.word	0x000000ff
        /*0fc8*/ 	.word	0x00028470
        /*0fcc*/ 	.short	0x0100
        /*0fce*/ 	.byte	0x06
	.zero		1


	//   ....[11]....
        /*0fd0*/ 	.word	0x00000660
        /*0fd4*/ 	.word	0x000000ff
        /*0fd8*/ 	.word	0x00028480
        /*0fdc*/ 	.short	0x0100
        /*0fde*/ 	.byte	0x06
	.zero		1


	//   ....[12]....
        /*0fe0*/ 	.word	0x00000670
        /*0fe4*/ 	.word	0x000000ff
        /*0fe8*/ 	.word	0x00028478
        /*0fec*/ 	.short	0x0100
        /*0fee*/ 	.byte	0x06
	.zero		1


	//   ....[13]....
        /*0ff0*/ 	.word	0x00000680
        /*0ff4*/ 	.word	0x000000ff
        /*0ff8*/ 	.word	0x00028488
        /*0ffc*/ 	.short	0x0100
        /*0ffe*/ 	.byte	0x06
	.zero		1


	//   ....[14]....
        /*1000*/ 	.word	0x000007b0
        /*1004*/ 	.word	0x000000ff
        /*1008*/ 	.word	0x00028490
        /*100c*/ 	.short	0x0100
        /*100e*/ 	.byte	0x08
	.zero		1


	//   ....[15]....
        /*1010*/ 	.word	0x000007c0
        /*1014*/ 	.word	0x000000ff
        /*1018*/ 	.word	0x000284a0
        /*101c*/ 	.short	0x0100
        /*101e*/ 	.byte	0x08
	.zero		1


	//   ....[16]....
        /*1020*/ 	.word	0x000007d0
        /*1024*/ 	.word	0x000000ff
        /*1028*/ 	.word	0x00028498
        /*102c*/ 	.short	0x0100
        /*102e*/ 	.byte	0x08
	.zero		1


	//   ....[17]....
        /*1030*/ 	.word	0x000007e0
        /*1034*/ 	.word	0x000000ff
        /*1038*/ 	.word	0x000284a8
        /*103c*/ 	.short	0x0100
        /*103e*/ 	.byte	0x08
	.zero		1


	//   ....[18]....
        /*1040*/ 	.word	0x00000910
        /*1044*/ 	.word	0x000000ff
        /*1048*/ 	.word	0x000284b0
        /*104c*/ 	.short	0x0100
        /*104e*/ 	.byte	0x08
	.zero		1


	//   ....[19]....
        /*1050*/ 	.word	0x00000920
        /*1054*/ 	.word	0x000000ff
        /*1058*/ 	.word	0x000284c0
        /*105c*/ 	.short	0x0100
        /*105e*/ 	.byte	0x08
	.zero		1


	//   ....[20]....
        /*1060*/ 	.word	0x00000930
        /*1064*/ 	.word	0x000000ff
        /*1068*/ 	.word	0x000284b8
        /*106c*/ 	.short	0x0100
        /*106e*/ 	.byte	0x08
	.zero		1


	//   ....[21]....
        /*1070*/ 	.word	0x00000940
        /*1074*/ 	.word	0x000000ff
        /*1078*/ 	.word	0x000284c8
        /*107c*/ 	.short	0x0100
        /*107e*/ 	.byte	0x08
	.zero		1


	//   ....[22]....
        /*1080*/ 	.word	0x00002c00
        /*1084*/ 	.word	0x00000050
        /*1088*/ 	.word	0x00028490
        /*108c*/ 	.short	0x010a
        /*108e*/ 	.byte	0x3f
	.zero		1


	//   ....[23]....
        /*1090*/ 	.word	0x00004bd0
        /*1094*/ 	.word	0x00000050
        /*1098*/ 	.word	0x00028490
        /*109c*/ 	.short	0x010a
        /*109e*/ 	.byte	0x3f
	.zero		1


	//   ....[24]....
        /*10a0*/ 	.word	0x00006be0
        /*10a4*/ 	.word	0x00000050
        /*10a8*/ 	.word	0x00028490
        /*10ac*/ 	.short	0x010a
        /*10ae*/ 	.byte	0x3f
	.zero		1


	//   ....[25]....
        /*10b0*/ 	.word	0x00006df0
        /*10b4*/ 	.word	0x00000004
        /*10b8*/ 	.word	0x00000000
        /*10bc*/ 	.short	0x0101
        /*10be*/ 	.byte	0x3f
	.zero		1


	//   ....[26]....
        /*10c0*/ 	.word	0x00006e30
        /*10c4*/ 	.word	0x00000050
        /*10c8*/ 	.word	0x000284b0
        /*10cc*/ 	.short	0x010a
        /*10ce*/ 	.byte	0x3f
	.zero		1


	//   ....[27]....
        /*10d0*/ 	.word	0x000071e0
        /*10d4*/ 	.word	0x00000050
        /*10d8*/ 	.word	0x00000000
        /*10dc*/ 	.short	0x0101
        /*10de*/ 	.byte	0x3f
	.zero		1


	//   ....[28]....
        /*10e0*/ 	.word	0x00007fd0
        /*10e4*/ 	.word	0x00000010
        /*10e8*/ 	.word	0x00028400
        /*10ec*/ 	.short	0x010a
        /*10ee*/ 	.byte	0x3f
	.zero		1


	//   ....[29]....
        /*10f0*/ 	.word	0x00008020
        /*10f4*/ 	.word	0x00000010
        /*10f8*/ 	.word	0x00028400
        /*10fc*/ 	.short	0x010a
        /*10fe*/ 	.byte	0x3f
	.zero		1


	//   ....[30]....
        /*1100*/ 	.word	0x00008d50
        /*1104*/ 	.word	0x00000010
        /*1108*/ 	.word	0x00028400
        /*110c*/ 	.short	0x010a
        /*110e*/ 	.byte	0x3f
	.zero		1


	//   ....[31]....
        /*1110*/ 	.word	0x0000d4e0
        /*1114*/ 	.word	0x00000010
        /*1118*/ 	.word	0x00028400
        /*111c*/ 	.short	0x010a
        /*111e*/ 	.byte	0x3f
	.zero		1


	//   ....[32]....
        /*1120*/ 	.word	0x00011540
        /*1124*/ 	.word	0x0000000b
        /*1128*/ 	.word	0x00028430
        /*112c*/ 	.short	0x010a
        /*112e*/ 	.byte	0x3f
	.zero		1


	//   ....[33]....
        /*1130*/ 	.word	0x000115b0
        /*1134*/ 	.word	0x0000000b
        /*1138*/ 	.word	0x00028430
        /*113c*/ 	.short	0x010a
        /*113e*/ 	.byte	0x3f
	.zero		1


	//   ....[34]....
        /*1140*/ 	.word	0x00011d80
        /*1144*/ 	.word	0x00000003
        /*1148*/ 	.word	0x00000000
        /*114c*/ 	.short	0x0101
        /*114e*/ 	.byte	0x3f
	.zero		1


	//   ....[35]....
        /*1150*/ 	.word	0x00013d10
        /*1154*/ 	.word	0x00000007
        /*1158*/ 	.word	0x00028430
        /*115c*/ 	.short	0x010a
        /*115e*/ 	.byte	0x3f
	.zero		1


	//   ....[36]....
        /*1160*/ 	.word	0x00013d60
        /*1164*/ 	.word	0x00000007
        /*1168*/ 	.word	0x00028430
        /*116c*/ 	.short	0x010a
        /*116e*/ 	.byte	0x3f
	.zero		1


	//   ....[37]....
        /*1170*/ 	.word	0x00014170
        /*1174*/ 	.word	0x00000007
        /*1178*/ 	.word	0x00028450
        /*117c*/ 	.short	0x010a
        /*117e*/ 	.byte	0x3f
	.zero		1


	//   ....[38]....
        /*1180*/ 	.word	0x000141b0
        /*1184*/ 	.word	0x00000007
        /*1188*/ 	.word	0x00028450
        /*118c*/ 	.short	0x010a
        /*118e*/ 	.byte	0x3f
	.zero		1


	//   ....[39]....
        /*1190*/ 	.word	0x00014830
        /*1194*/ 	.word	0x00000007
        /*1198*/ 	.word	0x00000000
        /*119c*/ 	.short	0x0101
        /*119e*/ 	.byte	0x3f
	.zero		1


	//   ....[40]....
        /*11a0*/ 	.word	0x00015c60
        /*11a4*/ 	.word	0x00000007
        /*11a8*/ 	.word	0x00000000
        /*11ac*/ 	.short	0x0101
        /*11ae*/ 	.byte	0x3f
	.zero		1


	//   ....[41]....
        /*11b0*/ 	.word	0x000168a0
        /*11b4*/ 	.word	0x00000007
        /*11b8*/ 	.word	0x00028430
        /*11bc*/ 	.short	0x010a
        /*11be*/ 	.byte	0x3f
	.zero		1


	//   ....[42]....
        /*11c0*/ 	.word	0x000168f0
        /*11c4*/ 	.word	0x00000007
        /*11c8*/ 	.word	0x00028430
        /*11cc*/ 	.short	0x010a
        /*11ce*/ 	.byte	0x3f
	.zero		1


	//   ....[43]....
        /*11d0*/ 	.word	0x00016d30
        /*11d4*/ 	.word	0x00000007
        /*11d8*/ 	.word	0x00028450
        /*11dc*/ 	.short	0x010a
        /*11de*/ 	.byte	0x3f
	.zero		1


	//   ....[44]....
        /*11e0*/ 	.word	0x00016d70
        /*11e4*/ 	.word	0x00000007
        /*11e8*/ 	.word	0x00028450
        /*11ec*/ 	.short	0x010a
        /*11ee*/ 	.byte	0x3f
	.zero		1


	//   ....[45]....
        /*11f0*/ 	.word	0x00017a20
        /*11f4*/ 	.word	0x000000b3
        /*11f8*/ 	.word	0x00000000
        /*11fc*/ 	.short	0x0101
        /*11fe*/ 	.byte	0x3f
	.zero		1


	//   ....[46]....
        /*1200*/ 	.word	0x00017dc0
        /*1204*/ 	.word	0x00000006
        /*1208*/ 	.word	0x00000000
        /*120c*/ 	.short	0x0101
        /*120e*/ 	.byte	0x3f
	.zero		1


	//   ....[47]....
        /*1210*/ 	.word	0x00018780
        /*1214*/ 	.word	0x00000007
        /*1218*/ 	.word	0x00028430
        /*121c*/ 	.short	0x010a
        /*121e*/ 	.byte	0x3f
	.zero		1


	//   ....[48]....
        /*1220*/ 	.word	0x000187d0
        /*1224*/ 	.word	0x00000007
        /*1228*/ 	.word	0x00028430
        /*122c*/ 	.short	0x010a
        /*122e*/ 	.byte	0x3f
	.zero		1


	//   ....[49]....
        /*1230*/ 	.word	0x00018c10
        /*1234*/ 	.word	0x00000007
        /*1238*/ 	.word	0x00028450
        /*123c*/ 	.short	0x010a
        /*123e*/ 	.byte	0x3f
	.zero		1


	//   ....[50]....
        /*1240*/ 	.word	0x00018c50
        /*1244*/ 	.word	0x00000007
        /*1248*/ 	.word	0x00028450
        /*124c*/ 	.short	0x010a
        /*124e*/ 	.byte	0x3f
	.zero		1


	//   ....[51]....
        /*1250*/ 	.word	0x000192f0
        /*1254*/ 	.word	0x00000007
        /*1258*/ 	.word	0x00000000
        /*125c*/ 	.short	0x0101
        /*125e*/ 	.byte	0x3f
	.zero		1


	//   ....[52]....
        /*1260*/ 	.word	0x0001a6e0
        /*1264*/ 	.word	0x00000006
        /*1268*/ 	.word	0x00000000
        /*126c*/ 	.short	0x0101
        /*126e*/ 	.byte	0x3f
	.zero		1


	//   ....[53]....
        /*1270*/ 	.word	0x0001b000
        /*1274*/ 	.word	0x0000000c
        /*1278*/ 	.word	0x00028450
        /*127c*/ 	.short	0x010a
        /*127e*/ 	.byte	0x3f
	.zero		1


	//   ....[54]....
        /*1280*/ 	.word	0x0001b040
        /*1284*/ 	.word	0x0000000c
        /*1288*/ 	.word	0x00028450
        /*128c*/ 	.short	0x010a
        /*128e*/ 	.byte	0x3f
	.zero		1


	//   ....[55]....
        /*1290*/ 	.word	0x0001b850
        /*1294*/ 	.word	0x0000000c
        /*1298*/ 	.word	0x00000000
        /*129c*/ 	.short	0x0101
        /*129e*/ 	.byte	0x3f
	.zero		1


	//   ....[56]....
        /*12a0*/ 	.word	0x0001e3e0
        /*12a4*/ 	.word	0x00000000
        /*12a8*/ 	.word	0x00000000
        /*12ac*/ 	.short	0x0101
        /*12ae*/ 	.byte	0x3f
	.zero		1


	//   ....[57]....
        /*12b0*/ 	.word	0x000211d0
        /*12b4*/ 	.word	0x00000006
        /*12b8*/ 	.word	0x00028420
        /*12bc*/ 	.short	0x010a
        /*12be*/ 	.byte	0x3f
	.zero		1


	//   ....[58]....
        /*12c0*/ 	.word	0x000212c0
        /*12c4*/ 	.word	0x00000007
        /*12c8*/ 	.word	0x000284a0
        /*12cc*/ 	.short	0x010a
        /*12ce*/ 	.byte	0x3f
	.zero		1


	//   ....[59]....
        /*12d0*/ 	.word	0x00021610
        /*12d4*/ 	.word	0x00000007
        /*12d8*/ 	.word	0x000284c0
        /*12dc*/ 	.short	0x010a
        /*12de*/ 	.byte	0x3f
	.zero		1


	//   ....[60]....
        /*12e0*/ 	.word	0x00021ac0
        /*12e4*/ 	.word	0x00000008
        /*12e8*/ 	.word	0x000284a0
        /*12ec*/ 	.short	0x010a
        /*12ee*/ 	.byte	0x3f
	.zero		1


	//   ....[61]....
        /*12f0*/ 	.word	0x00021e00
        /*12f4*/ 	.word	0x00000008
        /*12f8*/ 	.word	0x000284c0
        /*12fc*/ 	.short	0x010a
        /*12fe*/ 	.byte	0x3f
	.zero		1


	//   ....[62]....
        /*1300*/ 	.word	0x00023110
        /*1304*/ 	.word	0x00000000
        /*1308*/ 	.word	0x00028480
        /*130c*/ 	.short	0x010a
        /*130e*/ 	.byte	0x3f
	.zero		1


	//   ....[63]....
        /*1310*/ 	.word	0x00023320
        /*1314*/ 	.word	0x00000000
        /*1318*/ 	.word	0x00028440
        /*131c*/ 	.short	0x010a
        /*131e*/ 	.byte	0x3f
	.zero		1


	//   ....[64]....
        /*1320*/ 	.word	0x00024130
        /*1324*/ 	.word	0x00000009
        /*1328*/ 	.word	0x00028400
        /*132c*/ 	.short	0x0107
        /*132e*/ 	.byte	0x3f
	.zero		1


	//   ....[65]....
        /*1330*/ 	.word	0x00024230
        /*1334*/ 	.word	0x00000002
        /*1338*/ 	.word	0x00028400
        /*133c*/ 	.short	0x0101
        /*133e*/ 	.byte	0x3f
	.zero		1


	//   ....[66]....
        /*1340*/ 	.word	0x00024250
        /*1344*/ 	.word	0x00000002
        /*1348*/ 	.word	0x00028420
        /*134c*/ 	.short	0x010a
        /*134e*/ 	.byte	0x3f
	.zero		1


	//   ....[67]....
        /*1350*/ 	.word	0x000245a0
        /*1354*/ 	.word	0x00000004
        /*1358*/ 	.word	0x00028480
        /*135c*/ 	.short	0x010a
        /*135e*/ 	.byte	0x3f
	.zero		1


	//   ....[68]....
        /*1360*/ 	.word	0x000248f0
        /*1364*/ 	.word	0x00000004
        /*1368*/ 	.word	0x00028440
        /*136c*/ 	.short	0x010a
        /*136e*/ 	.byte	0x3f
	.zero		1


	//   ....[69]....
        /*1370*/ 	.word	0x00024cc0
        /*1374*/ 	.word	0x00000014
        /*1378*/ 	.word	0x00028470
        /*137c*/ 	.short	0x010a
        /*137e*/ 	.byte	0x3f
	.zero		1


	//   ....[70]....
        /*1380*/ 	.word	0x00024d30
        /*1384*/ 	.word	0x00000014
        /*1388*/ 	.word	0x00028460
        /*138c*/ 	.short	0x010a
        /*138e*/ 	.byte	0x3f
	.zero		1


	//   ....[71]....
        /*1390*/ 	.word	0x000251a0
        /*1394*/ 	.word	0x00000014
        /*1398*/ 	.word	0x00028450
        /*139c*/ 	.short	0x0101
        /*139e*/ 	.byte	0x3f
	.zero		1


	//   ....[72]....
        /*13a0*/ 	.word	0x00025230
        /*13a4*/ 	.word	0x00000014
        /*13a8*/ 	.word	0x00000000
        /*13ac*/ 	.short	0x0101
        /*13ae*/ 	.byte	0x3f
	.zero		1


	//   ....[73]....
        /*13b0*/ 	.word	0x00025460
        /*13b4*/ 	.word	0x00000011
        /*13b8*/ 	.word	0x00028470
        /*13bc*/ 	.short	0x010a
        /*13be*/ 	.byte	0x3f
	.zero		1


	//   ....[74]....
        /*13c0*/ 	.word	0x000254d0
        /*13c4*/ 	.word	0x00000011
        /*13c8*/ 	.word	0x00028460
        /*13cc*/ 	.short	0x010a
        /*13ce*/ 	.byte	0x3f
	.zero		1


	//   ....[75]....
        /*13d0*/ 	.word	0x00025960
        /*13d4*/ 	.word	0x00000011
        /*13d8*/ 	.word	0x00028450
        /*13dc*/ 	.short	0x0101
        /*13de*/ 	.byte	0x3f
	.zero		1


	//   ....[76]....
        /*13e0*/ 	.word	0x000259b0
        /*13e4*/ 	.word	0x00000011
        /*13e8*/ 	.word	0x00000000
        /*13ec*/ 	.short	0x0101
        /*13ee*/ 	.byte	0x3f
	.zero		1


	//   ....[77]....
        /*13f0*/ 	.word	0x00026750
        /*13f4*/ 	.word	0x00000000
        /*13f8*/ 	.word	0x00028420
        /*13fc*/ 	.short	0x010a
        /*13fe*/ 	.byte	0x3f
	.zero		1


	//   ....[78]....
        /*1400*/ 	.word	0x00026900
        /*1404*/ 	.word	0x00000006
        /*1408*/ 	.word	0x00000000
        /*140c*/ 	.short	0x010a
        /*140e*/ 	.byte	0x3f
	.zero		1


	//   ....[79]....
        /*1410*/ 	.word	0x00026970
        /*1414*/ 	.word	0x00000007
        /*1418*/ 	.word	0x00000000
        /*141c*/ 	.short	0x010a
        /*141e*/ 	.byte	0x3f
	.zero		1


	//   ....[80]....
        /*1420*/ 	.word	0x000269d0
        /*1424*/ 	.word	0x00000004
        /*1428*/ 	.word	0x00028460
        /*142c*/ 	.short	0x010a
        /*142e*/ 	.byte	0x3f
	.zero		1


	//   ....[81]....
        /*1430*/ 	.word	0x00026a20
        /*1434*/ 	.word	0x00000003
        /*1438*/ 	.word	0x00028460
        /*143c*/ 	.short	0x010a
        /*143e*/ 	.byte	0x3f
	.zero		1


	//   ....[82]....
        /*1440*/ 	.word	0x00026a60
        /*1444*/ 	.word	0x00000004
        /*1448*/ 	.word	0x00028480
        /*144c*/ 	.short	0x010a
        /*144e*/ 	.byte	0x3f
	.zero		1


	//   ....[83]....
        /*1450*/ 	.word	0x00026a80
        /*1454*/ 	.word	0x00000003
        /*1458*/ 	.word	0x00028480
        /*145c*/ 	.short	0x010a
        /*145e*/ 	.byte	0x3f
	.zero		1


	//   ....[84]....
        /*1460*/ 	.word	0x00026ae0
        /*1464*/ 	.word	0x00000050
        /*1468*/ 	.word	0x00028490
        /*146c*/ 	.short	0x010a
        /*146e*/ 	.byte	0x3f
	.zero		1


	//   ....[85]....
        /*1470*/ 	.word	0x00026b30
        /*1474*/ 	.word	0x00000050
        /*1478*/ 	.word	0x00028490
        /*147c*/ 	.short	0x010a
        /*147e*/ 	.byte	0x3f
	.zero		1


	//   ....[86]....
        /*1480*/ 	.word	0x00026b80
        /*1484*/ 	.word	0x00000050
        /*1488*/ 	.word	0x00028490
        /*148c*/ 	.short	0x010a
        /*148e*/ 	.byte	0x3f
	.zero		1


	//   ....[87]....
        /*1490*/ 	.word	0x00026bd0
        /*1494*/ 	.word	0x00000050
        /*1498*/ 	.word	0x000284b0
        /*149c*/ 	.short	0x010a
        /*149e*/ 	.byte	0x3f
	.zero		1


	//   ....[88]....
        /*14a0*/ 	.word	0x000273d0
        /*14a4*/ 	.word	0x00000010
        /*14a8*/ 	.word	0x00028400
        /*14ac*/ 	.short	0x010a
        /*14ae*/ 	.byte	0x3f
	.zero		1


	//   ....[89]....
        /*14b0*/ 	.word	0x00027d50
        /*14b4*/ 	.word	0x00000010
        /*14b8*/ 	.word	0x00028400
        /*14bc*/ 	.short	0x010a
        /*14be*/ 	.byte	0x3f
	.zero		1


	//   ....[90]....
        /*14c0*/ 	.word	0x00027da0
        /*14c4*/ 	.word	0x0000000b
        /*14c8*/ 	.word	0x00028430
        /*14cc*/ 	.short	0x010a
        /*14ce*/ 	.byte	0x3f
	.zero		1


	//   ....[91]....
        /*14d0*/ 	.word	0x00027df0
        /*14d4*/ 	.word	0x00000007
        /*14d8*/ 	.word	0x00028430
        /*14dc*/ 	.short	0x010a
        /*14de*/ 	.byte	0x3f
	.zero		1


	//   ....[92]....
        /*14e0*/ 	.word	0x00027e40
        /*14e4*/ 	.word	0x00000007
        /*14e8*/ 	.word	0x00028450
        /*14ec*/ 	.short	0x010a
        /*14ee*/ 	.byte	0x3f
	.zero		1


	//   ....[93]....
        /*14f0*/ 	.word	0x00027e90
        /*14f4*/ 	.word	0x00000007
        /*14f8*/ 	.word	0x00028430
        /*14fc*/ 	.short	0x010a
        /*14fe*/ 	.byte	0x3f
	.zero		1


	//   ....[94]....
        /*1500*/ 	.word	0x00027ee0
        /*1504*/ 	.word	0x00000007
        /*1508*/ 	.word	0x00028450
        /*150c*/ 	.short	0x010a
        /*150e*/ 	.byte	0x3f
	.zero		1


	//   ....[95]....
        /*1510*/ 	.word	0x00027f30
        /*1514*/ 	.word	0x00000007
        /*1518*/ 	.word	0x00028430
        /*151c*/ 	.short	0x010a
        /*151e*/ 	.byte	0x3f
	.zero		1


	//   ....[96]....
        /*1520*/ 	.word	0x00027f80
        /*1524*/ 	.word	0x00000007
        /*1528*/ 	.word	0x00028450
        /*152c*/ 	.short	0x010a
        /*152e*/ 	.byte	0x3f
	.zero		1


	//   ....[97]....
        /*1530*/ 	.word	0x00027fd0
        /*1534*/ 	.word	0x0000000c
        /*1538*/ 	.word	0x00028450
        /*153c*/ 	.short	0x010a
        /*153e*/ 	.byte	0x3f
	.zero		1


	//   ....[98]....
        /*1540*/ 	.word	0x0002a5b0
        /*1544*/ 	.word	0x00000005
        /*1548*/ 	.word	0x00028420
        /*154c*/ 	.short	0x010a
        /*154e*/ 	.byte	0x3f
	.zero		1


	//   ....[99]....
        /*1550*/ 	.word	0x0002a600
        /*1554*/ 	.word	0x00000007
        /*1558*/ 	.word	0x000284a0
        /*155c*/ 	.short	0x010a
        /*155e*/ 	.byte	0x3f
	.zero		1


	//   ....[100]....
        /*1560*/ 	.word	0x0002a650
        /*1564*/ 	.word	0x00000007
        /*1568*/ 	.word	0x000284c0
        /*156c*/ 	.short	0x010a
        /*156e*/ 	.byte	0x3f
	.zero		1


	//   ....[101]....
        /*1570*/ 	.word	0x0002a6a0
        /*1574*/ 	.word	0x00000008
        /*1578*/ 	.word	0x000284a0
        /*157c*/ 	.short	0x010a
        /*157e*/ 	.byte	0x3f
	.zero		1


	//   ....[102]....
        /*1580*/ 	.word	0x0002a6f0
        /*1584*/ 	.word	0x00000008
        /*1588*/ 	.word	0x000284c0
        /*158c*/ 	.short	0x010a
        /*158e*/ 	.byte	0x3f
	.zero		1


	//   ....[103]....
        /*1590*/ 	.word	0x0002a890
        /*1594*/ 	.word	0x00000000
        /*1598*/ 	.word	0x00028480
        /*159c*/ 	.short	0x010a
        /*159e*/ 	.byte	0x3f
	.zero		1


	//   ....[104]....
        /*15a0*/ 	.word	0x0002a8e0
        /*15a4*/ 	.word	0x00000000
        /*15a8*/ 	.word	0x00028440
        /*15ac*/ 	.short	0x010a
        /*15ae*/ 	.byte	0x3f
	.zero		1


	//   ....[105]....
        /*15b0*/ 	.word	0x0002b420
        /*15b4*/ 	.word	0x00000002
        /*15b8*/ 	.word	0x00028420
        /*15bc*/ 	.short	0x010a
        /*15be*/ 	.byte	0x3f
	.zero		1


	//   ....[106]....
        /*15c0*/ 	.word	0x0002b470
        /*15c4*/ 	.word	0x00000004
        /*15c8*/ 	.word	0x00028480
        /*15cc*/ 	.short	0x010a
        /*15ce*/ 	.byte	0x3f
	.zero		1


	//   ....[107]....
        /*15d0*/ 	.word	0x0002b4c0
        /*15d4*/ 	.word	0x00000004
        /*15d8*/ 	.word	0x00028440
        /*15dc*/ 	.short	0x010a
        /*15de*/ 	.byte	0x3f
	.zero		1


	//   ....[108]....
        /*15e0*/ 	.word	0x0002b510
        /*15e4*/ 	.word	0x00000014
        /*15e8*/ 	.word	0x00028470
        /*15ec*/ 	.short	0x010a
        /*15ee*/ 	.byte	0x3f
	.zero		1


	//   ....[109]....
        /*15f0*/ 	.word	0x0002b560
        /*15f4*/ 	.word	0x00000014
        /*15f8*/ 	.word	0x00028460
        /*15fc*/ 	.short	0x010a
        /*15fe*/ 	.byte	0x3f
	.zero		1


	//   ....[110]....
        /*1600*/ 	.word	0x0002b5b0
        /*1604*/ 	.word	0x00000011
        /*1608*/ 	.word	0x00028470
        /*160c*/ 	.short	0x010a
        /*160e*/ 	.byte	0x3f
	.zero		1


	//   ....[111]....
        /*1610*/ 	.word	0x0002b600
        /*1614*/ 	.word	0x00000011
        /*1618*/ 	.word	0x00028460
        /*161c*/ 	.short	0x010a
        /*161e*/ 	.byte	0x3f
	.zero		1


	//   ....[112]....
        /*1620*/ 	.word	0x0002c060
        /*1624*/ 	.word	0x00000000
        /*1628*/ 	.word	0x00028420
        /*162c*/ 	.short	0x010a
        /*162e*/ 	.byte	0x3f
	.zero		1


	//   ....[113]....
        /*1630*/ 	.word	0x0002c200
        /*1634*/ 	.word	0x00000006
        /*1638*/ 	.word	0x00000000
        /*163c*/ 	.short	0x010a
        /*163e*/ 	.byte	0x3f
	.zero		1


	//   ....[114]....
        /*1640*/ 	.word	0x0002c250
        /*1644*/ 	.word	0x00000007
        /*1648*/ 	.word	0x00000000
        /*164c*/ 	.short	0x010a
        /*164e*/ 	.byte	0x3f
	.zero		1


	//   ....[115]....
        /*1650*/ 	.word	0x0002c2a0
        /*1654*/ 	.word	0x00000004
        /*1658*/ 	.word	0x00028460
        /*165c*/ 	.short	0x010a
        /*165e*/ 	.byte	0x3f
	.zero		1


	//   ....[116]....
        /*1660*/ 	.word	0x0002c2f0
        /*1664*/ 	.word	0x00000003
        /*1668*/ 	.word	0x00028460
        /*166c*/ 	.short	0x010a
        /*166e*/ 	.byte	0x3f
	.zero		1


	//   ....[117]....
        /*1670*/ 	.word	0x0002c340
        /*1674*/ 	.word	0x00000004
        /*1678*/ 	.word	0x00028480
        /*167c*/ 	.short	0x010a
        /*167e*/ 	.byte	0x3f
	.zero		1


	//----- nvinfo : EIATTR_NUM_MBARRIERS
	.align		4
.L_244:
        /*1680*/ 	.byte	0x03, 0x38
        /*1682*/ 	.short	0x0016


	//----- nvinfo : EIATTR_EXIT_INSTR_OFFSETS
	.align		4
        /*1684*/ 	.byte	0x04, 0x1c
        /*1686*/ 	.short	(.L_246 - .L_245)


	//   ....[0]....
.L_245:
        /*1688*/ 	.word	0x00026ad0


	//----- nvinfo : EIATTR_MAX_THREADS
	.align		4
.L_246:
        /*168c*/ 	.byte	0x04, 0x05
        /*168e*/ 	.short	(.L_248 - .L_247)
.L_247:
        /*1690*/ 	.word	0x00000180
        /*1694*/ 	.word	0x00000001
        /*1698*/ 	.word	0x00000001


	//----- nvinfo : EIATTR_CRS_STACK_SIZE
	.align		4
.L_248:
        /*169c*/ 	.byte	0x04, 0x1e
        /*169e*/ 	.short	(.L_250 - .L_249)
.L_249:
        /*16a0*/ 	.word	0x00000000


	//----- nvinfo : EIATTR_CBANK_PARAM_SIZE
	.align		4
.L_250:
        /*16a4*/ 	.byte	0x03, 0x19
        /*16a6*/ 	.short	0x0af0


	//----- nvinfo : EIATTR_PARAM_CBANK
	.align		4
        /*16a8*/ 	.byte	0x04, 0x0a
        /*16aa*/ 	.short	(.L_252 - .L_251)
	.align		4
.L_251:
        /*16ac*/ 	.word	index@(.nv.constant0._ZN7cutlass13device_kernelIN5flash11enable_sm90INS1_16FlashAttnFwdSm90INS1_25CollectiveMainloopFwdSm90ILi2EN4cute5tupleIJNS5_1CILi1EEES8_S8_EEENS6_IJNS7_ILi128EEENS7_ILi64EEENS7_ILi256EEEEEELi256ENS_12float_e4m3_tEfNS_4arch4Sm90ELb0ELb1ELb1ELb1ELb0ELb1ELb0ELb1ELb1ELb1ELb0ELb0EEENS1_21CollectiveEpilogueFwdINS6_IJSA_SC_SB_EEES9_NS_10bfloat16_tESG_Li256ELb1ELb1ELb0ELb1EEENS1_36VarlenDynamicPersistentTileSchedulerILi128ELi64ELi256ELi128ELb0ELb1ELb1ELb1ELb0ELb1EEEEEEEEEvNT_6ParamsE)
        /*16b0*/ 	.short	0x0210
        /*16b2*/ 	.short	0x0af0


	//----- nvinfo : EIATTR_SW_WAR
	.align		4
.L_252:
        /*16b4*/ 	.byte	0x04, 0x36
        /*16b6*/ 	.short	(.L_254 - .L_253)
.L_253:
        /*16b8*/ 	.word	0x00000008
.L_254:


//--------------------- .nv.info._ZN7cutlass13device_kernelIN5flash11enable_sm90INS1_16FlashAttnFwdSm90INS1_25CollectiveMainloopFwdSm90ILi2EN4cute5tupleIJNS5_1CILi1EEES8_S8_EEENS6_IJNS7_ILi128EEESA_NS7_ILi256EEEEEELi256ENS_12float_e4m3_tEfNS_4arch4Sm90ELb1ELb0ELb1ELb0ELb0ELb0ELb0ELb1ELb1ELb1ELb0ELb0EEENS1_21CollectiveEpilogueFwdINS6_IJSA_SB_SA_EEES9_NS_10bfloat16_tESF_Li256ELb0ELb1ELb0ELb1EEENS1_30DynamicPersistentTileSchedulerILi256ELi128ELb0ELb1ELb1EEEEEEEEEvNT_6ParamsE --------------------------
	.section	.nv.info._ZN7cutlass13device_kernelIN5flash11enable_sm90INS1_16FlashAttnFwdSm90INS1_25CollectiveMainloopFwdSm90ILi2EN4cute5tupleIJNS5_1CILi1EEES8_S8_EEENS6_IJNS7_ILi128EEESA_NS7_ILi256EEEEEELi256ENS_12float_e4m3_tEfNS_4arch4Sm90ELb1ELb0ELb1ELb0ELb0ELb0ELb0ELb1ELb1ELb1ELb0ELb0EEENS1_21CollectiveEpilogueFwdINS6_IJSA_SB_SA_EEES9_NS_10bfloat16_tESF_Li256ELb0ELb1ELb0ELb1EEENS1_30DynamicPersistentTileSchedulerILi256ELi128ELb0ELb1ELb1EEEEEEEEEvNT_6ParamsE,"",@"SHT_CUDA_INFO"
	.sectionflags	@""
	.align	4


	//----- nvinfo : EIATTR_CUDA_API_VERSION
	.align		4
        /*0000*/ 	.byte	0x04, 0x37
        /*0002*/ 	.short	(.L_256 - .L_255)
.L_255:
        /*0004*/ 	.word	0x00000082


	//----- nvinfo : EIATTR_KPARAM_INFO
	.align		4
.L_256:
        /*0008*/ 	.byte	0x04, 0x17
        /*000a*/ 	.short	(.L_258 - .L_257)
.L_257:
        /*000c*/ 	.word	0x00000000
        /*0010*/ 	.short	0x0000
        /*0012*/ 	.short	0x0070
        /*0014*/ 	.byte	0x00, 0xf0, 0x01, 0x2a


	//----- nvinfo : EIATTR_SPARSE_MMA_MASK
	.align		4
.L_258:
        /*0018*/ 	.byte	0x03, 0x50
        /*001a*/ 	.short	0x0000


	//----- nvinfo : EIATTR_MAXREG_COUNT
	.align		4
        /*001c*/ 	.byte	0x03, 0x1b
        /*001e*/ 	.short	0x00a8


	//----- nvinfo : EIATTR_NUM_BARRIERS
	.align		4
        /*0020*/ 	.byte	0x02, 0x4c
        /*0022*/ 	.byte	0x10
	.zero		1


	//----- nvinfo : EIATTR_EXTERNS
	.align		4
        /*0024*/ 	.byte	0x04, 0x0f
        /*0026*/ 	.short	(.L_260 - .L_259)


	//   ....[0]....
	.align		4
.L_259:
        /*0028*/ 	.word	index@(__assertfail)


	//----- nvinfo : EIATTR_ANNOTATIONS
	.align		4
.L_260:
        /*002c*/ 	.byte	0x04, 0x55
        /*002e*/ 	.short	(.L_262 - .L_261)


	//   ....[0]....
.L_261:
        /* <DEDUP_REMOVED lines=34> */


	//----- nvinfo : EIATTR_MERCURY_ISA_VERSION
	.align		4
.L_262:
        /*0238*/ 	.byte	0x03, 0x5f
        /*023a*/ 	.short	0x0101


	//----- nvinfo : EIATTR_INT_WARP_WIDE_INSTR_OFFSETS
	.align		4
        /*023c*/ 	.byte	0x04, 0x31
        /*023e*/ 	.short	(.L_264 - .L_263)


	//   ....[0]....
.L_263:
        /*0240*/ 	.word	0x00000130


	//   ....[1]....
        /*0244*/ 	.word	0x00000170


	//   ....[2]....
        /*0248*/ 	.word	0x000001e0


	//   ....[3]....
        /*024c*/ 	.word	0x0000f8f0


	//   ....[4]....
        /*0250*/ 	.word	0x0000f980


	//   ....[5]....
        /*0254*/ 	.word	0x000126b0


	//   ....[6]....
        /*0258*/ 	.word	0x00012740


	//----- nvinfo : EIATTR_COOP_GROUP_MASK_REGIDS
	.align		4
.L_264:
        /*025c*/ 	.byte	0x04, 0x29
        /*025e*/ 	.short	(.L_266 - .L_265)


	//   ....[0]....
.L_265:
        /*0260*/ 	.word	0xffffffff


	//   ....[1]....
        /*0264*/ 	.word	0xffffffff


	//   ....[2]....
        /*0268*/ 	.word	0xffffffff


	//   ....[3]....
        /*026c*/ 	.word	0xffffffff


	//   ....[4]....
        /*0270*/ 	.word	0xffffffff


	//   ....[5]....
        /*0274*/ 	.word	0xffffffff


	//   ....[6]....
        /*0278*/ 	.word	0xffffffff


	//   ....[7]....
        /*027c*/ 	.word	0xffffffff


	//   ....[8]....
        /*0280*/ 	.word	0xffffffff


	//   ....[9]....
        /*0284*/ 	.word	0xffffffff


	//   ....[10]....
        /*0288*/ 	.word	0xffffffff


	//   ....[11]....
        /*028c*/ 	.word	0xffffffff


	//   ....[12]....
        /*0290*/ 	.word	0xffffffff


	//   ....[13]....
        /*0294*/ 	.word	0xffffffff


	//   ....[14]....
        /*0298*/ 	.word	0xffffffff


	//   ....[15]....
        /*029c*/ 	.word	0xffffffff


	//   ....[16]....
        /*02a0*/ 	.word	0xffffffff


	//   ....[17]....
        /*02a4*/ 	.word	0xffffffff


	//   ....[18]....
        /*02a8*/ 	.word	0xffffffff


	//   ....[19]....
        /*02ac*/ 	.word	0xffffffff


	//   ....[20]....
        /*02b0*/ 	.word	0xffffffff


	//   ....[21]....
        /*02b4*/ 	.word	0xffffffff


	//   ....[22]....
        /*02b8*/ 	.word	0xffffffff


	//   ....[23]....
        /*02bc*/ 	.word	0xffffffff


	//   ....[24]....
        /*02c0*/ 	.word	0xffffffff


	//   ....[25]....
        /*02c4*/ 	.word	0xffffffff


	//   ....[26]....
        /*02c8*/ 	.word	0xffffffff


	//   ....[27]....
        /*02cc*/ 	.word	0xffffffff


	//   ....[28]....
        /*02d0*/ 	.word	0xffffffff


	//   ....[29]....
        /*02d4*/ 	.word	0xffffffff


	//   ....[30]....
        /*02d8*/ 	.word	0xffffffff


	//   ....[31]....
        /*02dc*/ 	.word	0xffffffff


	//   ....[32]....
        /*02e0*/ 	.word	0xffffffff


	//   ....[33]....
        /*02e4*/ 	.word	0xffffffff


	//   ....[34]....
        /*02e8*/ 	.word	0xffffffff


	//   ....[35]....
        /*02ec*/ 	.word	0xffffffff


	//   ....[36]....
        /*02f0*/ 	.word	0xffffffff


	//   ....[37]....
        /*02f4*/ 	.word	0xffffffff


	//   ....[38]....
        /*02f8*/ 	.word	0xffffffff


	//   ....[39]....
        /*02fc*/ 	.word	0xffffffff


	//   ....[40]....
        /*0300*/ 	.word	0xffffffff


	//   ....[41]....
        /*0304*/ 	.word	0xffffffff


	//   ....[42]....
        /*0308*/ 	.word	0xffffffff


	//   ....[43]....
        /*030c*/ 	.word	0xffffffff


	//   ....[44]....
        /*0310*/ 	.word	0xffffffff


	//   ....[45]....
        /*0314*/ 	.word	0xffffffff


	//   ....[46]....
        /*0318*/ 	.word	0xffffffff


	//   ....[47]....
        /*031c*/ 	.word	0xffffffff


	//   ....[48]....
        /*0320*/ 	.word	0xffffffff


	//   ....[49]....
        /*0324*/ 	.word	0xffffffff


	//   ....[50]....
        /*0328*/ 	.word	0xffffffff


	//   ....[51]....
        /*032c*/ 	.word	0xffffffff


	//   ....[52]....
        /*0330*/ 	.word	0xffffffff


	//   ....[53]....
        /*0334*/ 	.word	0xffffffff


	//   ....[54]....
        /*0338*/ 	.word	0xffffffff


	//   ....[55]....
        /*033c*/ 	.word	0xffffffff


	//   ....[56]....
        /*0340*/ 	.word	0xffffffff


	//   ....[57]....
        /*0344*/ 	.word	0xffffffff


	//   ....[58]....
        /*0348*/ 	.word	0xffffffff


	//   ....[59]....
        /*034c*/ 	.word	0xffffffff


	//   ....[60]....
        /*0350*/ 	.word	0xffffffff


	//   ....[61]....
        /*0354*/ 	.word	0xffffffff


	//   ....[62]....
        /*0358*/ 	.word	0xffffffff


	//   ....[63]....
        /*035c*/ 	.word	0xffffffff


	//   ....[64]....
        /*0360*/ 	.word	0xffffffff


	//   ....[65]....
        /*0364*/ 	.word	0xffffffff


	//   ....[66]....
        /*0368*/ 	.word	0xffffffff


	//   ....[67]....
        /*036c*/ 	.word	0xffffffff


	//   ....[68]....
        /*0370*/ 	.word	0xffffffff


	//   ....[69]....
        /*0374*/ 	.word	0xffffffff


	//   ....[70]....
        /*0378*/ 	.word	0xffffffff


	//   ....[71]....
        /*037c*/ 	.word	0xffffffff


	//   ....[72]....
        /*0380*/ 	.word	0xffffffff


	//   ....[73]....
        /*0384*/ 	.word	0xffffffff


	//   ....[74]....
        /*0388*/ 	.word	0xffffffff


	//   ....[75]....
        /*038c*/ 	.word	0xffffffff


	//   ....[76]....
        /*0390*/ 	.word	0xffffffff


	//   ....[77]....
        /*0394*/ 	.word	0xffffffff


	//   ....[78]....
        /*0398*/ 	.word	0xffffffff


	//   ....[79]....
        /*039c*/ 	.word	0xffffffff


	//   ....[80]....
        /*03a0*/ 	.word	0xffffffff


	//   ....[81]....
        /*03a4*/ 	.word	0xffffffff


	//   ....[82]....
        /*03a8*/ 	.word	0xffffffff


	//   ....[83]....
        /*03ac*/ 	.word	0xffffffff


	//   ....[84]....
        /*03b0*/ 	.word	0xffffffff


	//   ....[85]....
        /*03b4*/ 	.word	0xffffffff


	//   ....[86]....
        /*03b8*/ 	.word	0xffffffff


	//   ....[87]....
        /*03bc*/ 	.word	0xffffffff


	//   ....[88]....
        /*03c0*/ 	.word	0xffffffff


	//   ....[89]....
        /*03c4*/ 	.word	0xffffffff


	//   ....[90]....
        /*03c8*/ 	.word	0xffffffff


	//   ....[91]....
        /*03cc*/ 	.word	0xffffffff


	//   ....[92]....
        /*03d0*/ 	.word	0xffffffff


	//   ....[93]....
        /*03d4*/ 	.word	0xffffffff


	//   ....[94]....
        /*03d8*/ 	.word	0xffffffff


	//   ....[95]....
        /*03dc*/ 	.word	0xffffffff


	//   ....[96]....
        /*03e0*/ 	.word	0xffffffff


	//   ....[97]....
        /*03e4*/ 	.word	0xffffffff


	//   ....[98]....
        /*03e8*/ 	.word	0xffffffff


	//   ....[99]....
        /*03ec*/ 	.word	0xffffffff


	//   ....[100]....
        /*03f0*/ 	.word	0xffffffff


	//   ....[101]....
        /*03f4*/ 	.word	0xffffffff


	//   ....[102]....
        /*03f8*/ 	.word	0xffffffff


	//   ....[103]....
        /*03fc*/ 	.word	0xffffffff


	//   ....[104]....
        /*0400*/ 	.word	0xffffffff


	//   ....[105]....
        /*0404*/ 	.word	0xffffffff


	//   ....[106]....
        /*0408*/ 	.word	0xffffffff


	//   ....[107]....
        /*040c*/ 	.word	0xffffffff


	//   ....[108]....
        /*0410*/ 	.word	0xffffffff


	//   ....[109]....
        /*0414*/ 	.word	0xffffffff


	//   ....[110]....
        /*0418*/ 	.word	0xffffffff


	//   ....[111]....
        /*041c*/ 	.word	0xffffffff


	//   ....[112]....
        /*0420*/ 	.word	0xffffffff


	//   ....[113]....
        /*0424*/ 	.word	0xffffffff


	//   ....[114]....
        /*0428*/ 	.word	0xffffffff


	//   ....[115]....
        /*042c*/ 	.word	0xffffffff


	//   ....[116]....
        /*0430*/ 	.word	0xffffffff


	//   ....[117]....
        /*0434*/ 	.word	0xffffffff


	//   ....[118]....
        /*0438*/ 	.word	0xffffffff


	//   ....[119]....
        /*043c*/ 	.word	0xffffffff


	//   ....[120]....
        /*0440*/ 	.word	0xffffffff


	//   ....[121]....
        /*0444*/ 	.word	0xffffffff


	//   ....[122]....
        /*0448*/ 	.word	0xffffffff


	//   ....[123]....
        /*044c*/ 	.word	0xffffffff


	//   ....[124]....
        /*0450*/ 	.word	0xffffffff


	//   ....[125]....
        /*0454*/ 	.word	0xffffffff


	//   ....[126]....
        /*0458*/ 	.word	0xffffffff


	//   ....[127]....
        /*045c*/ 	.word	0xffffffff


	//   ....[128]....
        /*0460*/ 	.word	0xffffffff


	//   ....[129]....
        /*0464*/ 	.word	0xffffffff


	//   ....[130]....
        /*0468*/ 	.word	0xffffffff


	//   ....[131]....
        /*046c*/ 	.word	0xffffffff


	//   ....[132]....
        /*0470*/ 	.word	0x0500000f


	//   ....[133]....
        /*0474*/ 	.word	0x0500000f


	//   ....[134]....
        /*0478*/ 	.word	0x0500000f


	//   ....[135]....
        /*047c*/ 	.word	0x0500000f


	//   ....[136]....
        /*0480*/ 	.word	0x0500000f


	//   ....[137]....
        /*0484*/ 	.word	0x0500000f


	//   ....[138]....
        /*0488*/ 	.word	0x0500000f


	//   ....[139]....
        /*048c*/ 	.word	0x0500000f


	//   ....[140]....
        /*0490*/ 	.word	0x0500000f


	//   ....[141]....
        /*0494*/ 	.word	0x0500000f


	//   ....[142]....
        /*0498*/ 	.word	0x0500000f


	//   ....[143]....
        /*049c*/ 	.word	0x0500000f


	//   ....[144]....
        /*04a0*/ 	.word	0x0500000f


	//   ....[145]....
        /*04a4*/ 	.word	0x0500000f


	//   ....[146]....
        /*04a8*/ 	.word	0x0500000f


	//   ....[147]....
        /*04ac*/ 	.word	0x0500000f


	//   ....[148]....
        /*04b0*/ 	.word	0x0500000f


	//   ....[149]....
        /*04b4*/ 	.word	0x0500000f


	//----- nvinfo : EIATTR_COOP_GROUP_INSTR_OFFSETS
	.align		4
.L_266:
        /*04b8*/ 	.byte	0x04, 0x28
        /*04ba*/ 	.short	(.L_268 - .L_267)


	//   ....[0]....
.L_267:
        /*04bc*/ 	.word	0x00000070


	//   ....[1]....
        /*04c0*/ 	.word	0x00000140


	//   ....[2]....
        /*04c4*/ 	.word	0x00000190


	//   ....[3]....
        /*04c8*/ 	.word	0x000003c0


	//   ....[4]....
        /*04cc*/ 	.word	0x00000520


	//   ....[5]....
        /*04d0*/ 	.word	0x00000640


	//   ....[6]....
        /*04d4*/ 	.word	0x000007a0


	//   ....[7]....
        /*04d8*/ 	.word	0x000016b0


	//   ....[8]....
        /*04dc*/ 	.word	0x00002560


	//   ....[9]....
        /*04e0*/ 	.word	0x000031a0


	//   ....[10]....
        /*04e4*/ 	.word	0x000031f0


	//   ....[11]....
        /*04e8*/ 	.word	0x00003200


	//   ....[12]....
        /*04ec*/ 	.word	0x00003c50


	//   ....[13]....
        /*04f0*/ 	.word	0x00003cc0


	//   ....[14]....
        /*04f4*/ 	.word	0x000057d0


	//   ....[15]....
        /*04f8*/ 	.word	0x00005fe0


	//   ....[16]....
        /*04fc*/ 	.word	0x00006030


	//   ....[17]....
        /*0500*/ 	.word	0x00006050


	//   ....[18]....
        /*0504*/ 	.word	0x00006a20


	//   ....[19]....
        /*0508*/ 	.word	0x00006a80


	//   ....[20]....
        /*050c*/ 	.word	0x00009190


	//   ....[21]....
        /*0510*/ 	.word	0x000091b0


	//   ....[22]....
        /*0514*/ 	.word	0x000091e0


	//   ....[23]....
        /*0518*/ 	.word	0x000091f0


	//   ....[24]....
        /*051c*/ 	.word	0x0000ae40


	//   ....[25]....
        /*0520*/ 	.word	0x0000ae50


	//   ....[26]....
        /*0524*/ 	.word	0x0000ae80


	//   ....[27]....
        /*0528*/ 	.word	0x0000ae90


	//   ....[28]....
        /*052c*/ 	.word	0x0000c9d0


	//   ....[29]....
        /*0530*/ 	.word	0x0000ca00


	//   ....[30]....
        /*0534*/ 	.word	0x0000ca30


	//   ....[31]....
        /*0538*/ 	.word	0x0000ca60


	//   ....[32]....
        /*053c*/ 	.word	0x0000caa0


	//   ....[33]....
        /*0540*/ 	.word	0x0000cae0


	//   ....[34]....
        /*0544*/ 	.word	0x0000cb10


	//   ....[35]....
        /*0548*/ 	.word	0x0000cb40


	//   ....[36]....
        /*054c*/ 	.word	0x0000cb70


	//   ....[37]....
        /*0550*/ 	.word	0x0000cba0


	//   ....[38]....
        /*0554*/ 	.word	0x0000cbd0


	//   ....[39]....
        /*0558*/ 	.word	0x0000cc00


	//   ....[40]....
        /*055c*/ 	.word	0x0000cc30


	//   ....[41]....
        /*0560*/ 	.word	0x0000cc60


	//   ....[42]....
        /*0564*/ 	.word	0x0000cca0


	//   ....[43]....
        /*0568*/ 	.word	0x0000ccd0


	//   ....[44]....
        /*056c*/ 	.word	0x0000cd00


	//   ....[45]....
        /*0570*/ 	.word	0x0000cd30


	//   ....[46]....
        /*0574*/ 	.word	0x0000cd70


	//   ....[47]....
        /*0578*/ 	.word	0x0000cdf0


	//   ....[48]....
        /*057c*/ 	.word	0x0000ce20


	//   ....[49]....
        /*0580*/ 	.word	0x0000ce60


	//   ....[50]....
        /*0584*/ 	.word	0x0000ce90


	//   ....[51]....
        /*0588*/ 	.word	0x0000cec0


	//   ....[52]....
        /*058c*/ 	.word	0x0000cef0


	//   ....[53]....
        /*0590*/ 	.word	0x0000cf20


	//   ....[54]....
        /*0594*/ 	.word	0x0000cf50


	//   ....[55]....
        /*0598*/ 	.word	0x0000cf90


	//   ....[56]....
        /*059c*/ 	.word	0x0000cfc0


	//   ....[57]....
        /*05a0*/ 	.word	0x0000d000


	//   ....[58]....
        /*05a4*/ 	.word	0x0000d030


	//   ....[59]....
        /*05a8*/ 	.word	0x0000d060


	//   ....[60]....
        /*05ac*/ 	.word	0x0000d090


	//   ....[61]....
        /*05b0*/ 	.word	0x0000d0c0


	//   ....[62]....
        /*05b4*/ 	.word	0x0000d0f0


	//   ....[63]....
        /*05b8*/ 	.word	0x0000d130


	//   ....[64]....
        /*05bc*/ 	.word	0x0000d160


	//   ....[65]....
        /*05c0*/ 	.word	0x0000d1a0


	//   ....[66]....
        /*05c4*/ 	.word	0x0000d1d0


	//   ....[67]....
        /*05c8*/ 	.word	0x0000d200


	//   ....[68]....
        /*05cc*/ 	.word	0x0000d240


	//   ....[69]....
        /*05d0*/ 	.word	0x0000d250


	//   ....[70]....
        /*05d4*/ 	.word	0x0000d260


	//   ....[71]....
        /*05d8*/ 	.word	0x0000d270


	//   ....[72]....
        /*05dc*/ 	.word	0x0000d280


	//   ....[73]....
        /*05e0*/ 	.word	0x0000d290


	//   ....[74]....
        /*05e4*/ 	.word	0x0000d2a0


	//   ....[75]....
        /*05e8*/ 	.word	0x0000d2b0


	//   ....[76]....
        /*05ec*/ 	.word	0x0000d2c0


	//   ....[77]....
        /*05f0*/ 	.word	0x0000d2d0


	//   ....[78]....
        /*05f4*/ 	.word	0x0000d2e0


	//   ....[79]....
        /*05f8*/ 	.word	0x0000d2f0


	//   ....[80]....
        /*05fc*/ 	.word	0x0000d300


	//   ....[81]....
        /*0600*/ 	.word	0x0000d310


	//   ....[82]....
        /*0604*/ 	.word	0x0000d320


	//   ....[83]....
        /*0608*/ 	.word	0x0000d330


	//   ....[84]....
        /*060c*/ 	.word	0x0000d340


	//   ....[85]....
        /*0610*/ 	.word	0x0000d350


	//   ....[86]....
        /*0614*/ 	.word	0x0000d360


	//   ....[87]....
        /*0618*/ 	.word	0x0000d370


	//   ....[88]....
        /*061c*/ 	.word	0x0000d380


	//   ....[89]....
        /*0620*/ 	.word	0x0000d390


	//   ....[90]....
        /*0624*/ 	.word	0x0000d3a0


	//   ....[91]....
        /*0628*/ 	.word	0x0000d3b0


	//   ....[92]....
        /*062c*/ 	.word	0x0000d7d0


	//   ....[93]....
        /*0630*/ 	.word	0x0000d800


	//   ....[94]....
        /*0634*/ 	.word	0x0000d830


	//   ....[95]....
        /*0638*/ 	.word	0x0000d860


	//   ....[96]....
        /*063c*/ 	.word	0x0000ddd0


	//   ....[97]....
        /*0640*/ 	.word	0x0000ddf0


	//   ....[98]....
        /*0644*/ 	.word	0x0000df80


	//   ....[99]....
        /*0648*/ 	.word	0x0000dfa0


	//   ....[100]....
        /*064c*/ 	.word	0x0000e0e0


	//   ....[101]....
        /*0650*/ 	.word	0x0000e100


	//   ....[102]....
        /*0654*/ 	.word	0x0000e250


	//   ....[103]....
        /*0658*/ 	.word	0x0000e270


	//   ....[104]....
        /*065c*/ 	.word	0x0000e9f0


	//   ....[105]....
        /*0660*/ 	.word	0x0000ea10


	//   ....[106]....
        /*0664*/ 	.word	0x0000eb50


	//   ....[107]....
        /*0668*/ 	.word	0x0000eb70


	//   ....[108]....
        /*066c*/ 	.word	0x0000ecb0


	//   ....[109]....
        /*0670*/ 	.word	0x0000ecd0


	//   ....[110]....
        /*0674*/ 	.word	0x0000ee20


	//   ....[111]....
        /*0678*/ 	.word	0x0000ee40


	//   ....[112]....
        /*067c*/ 	.word	0x0000f020


	//   ....[113]....
        /*0680*/ 	.word	0x000100d0


	//   ....[114]....
        /*0684*/ 	.word	0x00010d00


	//   ....[115]....
        /*0688*/ 	.word	0x00010d30


	//   ....[116]....
        /*068c*/ 	.word	0x00010d70


	//   ....[117]....
        /*0690*/ 	.word	0x00010da0


	//   ....[118]....
        /*0694*/ 	.word	0x00010e50


	//   ....[119]....
        /*0698*/ 	.word	0x00010e60


	//   ....[120]....
        /*069c*/ 	.word	0x00010ee0


	//   ....[121]....
        /*06a0*/ 	.word	0x00010ef0


	//   ....[122]....
        /*06a4*/ 	.word	0x00010f70


	//   ....[123]....
        /*06a8*/ 	.word	0x00010f80


	//   ....[124]....
        /*06ac*/ 	.word	0x00011000


	//   ....[125]....
        /*06b0*/ 	.word	0x00011010


	//   ....[126]....
        /*06b4*/ 	.word	0x00011090


	//   ....[127]....
        /*06b8*/ 	.word	0x000110a0


	//   ....[128]....
        /*06bc*/ 	.word	0x000110b0


	//   ....[129]....
        /*06c0*/ 	.word	0x000110f0


	//   ....[130]....
        /*06c4*/ 	.word	0x000132b0


	//   ....[131]....
        /*06c8*/ 	.word	0x00013450


	//   ....[132]....
        /*06cc*/ 	.word	0x00013a50


	//   ....[133]....
        /*06d0*/ 	.word	0x00013c00


	//   ....[134]....
        /*06d4*/ 	.word	0x00013c60


	//   ....[135]....
        /*06d8*/ 	.word	0x00013cf0


	//   ....[136]....
        /*06dc*/ 	.word	0x00013dd0


	//   ....[137]....
        /*06e0*/ 	.word	0x00013e30


	//   ....[138]....
        /*06e4*/ 	.word	0x00013f40


	//   ....[139]....
        /*06e8*/ 	.word	0x00013fa0


	//   ....[140]....
        /*06ec*/ 	.word	0x00014090


	//   ....[141]....
        /*06f0*/ 	.word	0x000140f0


	//   ....[142]....
        /*06f4*/ 	.word	0x000141e0


	//   ....[143]....
        /*06f8*/ 	.word	0x00014240


	//   ....[144]....
        /*06fc*/ 	.word	0x00014330


	//   ....[145]....
        /*0700*/ 	.word	0x00014390


	//   ....[146]....
        /*0704*/ 	.word	0x00014470


	//   ....[147]....
        /*0708*/ 	.word	0x000144d0


	//   ....[148]....
        /*070c*/ 	.word	0x000145a0


	//   ....[149]....
        /*0710*/ 	.word	0x000148f0


	//----- nvinfo : EIATTR_REG_RECONFIG
	.align		4
.L_268:
        /*0714*/ 	.byte	0x01, 0x54
	.zero		2


	//----- nvinfo : EIATTR_SYSCALL_OFFSETS
	.align		4
        /*0718*/ 	.byte	0x04, 0x46
        /*071a*/ 	.short	(.L_270 - .L_269)


	//   ....[0]....
.L_269:
        /*071c*/ 	.word	0x00001890


	//   ....[1]....
        /*0720*/ 	.word	0x0000faf0


	//   ....[2]....
        /*0724*/ 	.word	0x0000fc80


	//   ....[3]....
        /*0728*/ 	.word	0x0000fdd0


	//   ....[4]....
        /*072c*/ 	.word	0x0000ff20


	//   ....[5]....
        /*0730*/ 	.word	0x000108e0


	//----- nvinfo : EIATTR_MBARRIER_INSTR_OFFSETS
	.align		4
.L_270:
        /*0734*/ 	.byte	0x04, 0x39
        /*0736*/ 	.short	(.L_272 - .L_271)


	//   ....[0]....
.L_271:
        /*0738*/ 	.word	0x00000270
        /*073c*/ 	.word	0x000000ff
        /*0740*/ 	.word	0x00038800
        /*0744*/ 	.short	0x0100
        /*0746*/ 	.byte	0x08
	.zero		1


	//   ....[1]....
        /*0748*/ 	.word	0x00000280
        /*074c*/ 	.word	0x000000ff
        /*0750*/ 	.word	0x00038820
        /*0754*/ 	.short	0x0100
        /*0756*/ 	.byte	0x08
	.zero		1


	//   ....[2]....
        /*0758*/ 	.word	0x00000370
        /*075c*/ 	.word	0x000000ff
        /*0760*/ 	.word	0x00038830
        /*0764*/ 	.short	0x0100
        /*0766*/ 	.byte	0x08
	.zero		1


	//   ....[3]....
        /*0768*/ 	.word	0x00000380
        /*076c*/ 	.word	0x000000ff
        /*0770*/ 	.word	0x00038840
        /*0774*/ 	.short	0x0100
        /*0776*/ 	.byte	0x08
	.zero		1


	//   ....[4]....
        /*0778*/ 	.word	0x00000390
        /*077c*/ 	.word	0x000000ff
        /*0780*/ 	.word	0x00038838
        /*0784*/ 	.short	0x0100
        /*0786*/ 	.byte	0x08
	.zero		1


	//   ....[5]....
        /*0788*/ 	.word	0x000003a0
        /*078c*/ 	.word	0x000000ff
        /*0790*/ 	.word	0x00038848
        /*0794*/ 	.short	0x0100
        /*0796*/ 	.byte	0x08
	.zero		1


	//   ....[6]....
        /*0798*/ 	.word	0x000004d0
        /*079c*/ 	.word	0x000000ff
        /*07a0*/ 	.word	0x00038850
        /*07a4*/ 	.short	0x0100
        /*07a6*/ 	.byte	0x08
	.zero		1


	//   ....[7]....
        /*07a8*/ 	.word	0x000004e0
        /*07ac*/ 	.word	0x000000ff
        /*07b0*/ 	.word	0x00038860
        /*07b4*/ 	.short	0x0100
        /*07b6*/ 	.byte	0x08
	.zero		1


	//   ....[8]....
        /*07b8*/ 	.word	0x000004f0
        /*07bc*/ 	.word	0x000000ff
        /*07c0*/ 	.word	0x00038858
        /*07c4*/ 	.short	0x0100
        /*07c6*/ 	.byte	0x08
	.zero		1


	//   ....[9]....
        /*07c8*/ 	.word	0x00000500
        /*07cc*/ 	.word	0x000000ff
        /*07d0*/ 	.word	0x00038868
        /*07d4*/ 	.short	0x0100
        /*07d6*/ 	.byte	0x08
	.zero		1


	//   ....[10]....
        /*07d8*/ 	.word	0x000005f0
        /*07dc*/ 	.word	0x000000ff
        /*07e0*/ 	.word	0x00038870
        /*07e4*/ 	.short	0x0100
        /*07e6*/ 	.byte	0x06
	.zero		1


	//   ....[11]....
        /*07e8*/ 	.word	0x00000600
        /*07ec*/ 	.word	0x000000ff
        /*07f0*/ 	.word	0x00038880
        /*07f4*/ 	.short	0x0100
        /*07f6*/ 	.byte	0x06
	.zero		1


	//   ....[12]....
        /*07f8*/ 	.word	0x00000610
        /*07fc*/ 	.word	0x000000ff
        /*0800*/ 	.word	0x00038878
        /*0804*/ 	.short	0x0100
        /*0806*/ 	.byte	0x06
	.zero		1


	//   ....[13]....
        /*0808*/ 	.word	0x00000620
        /*080c*/ 	.word	0x000000ff
        /*0810*/ 	.word	0x00038888
        /*0814*/ 	.short	0x0100
        /*0816*/ 	.byte	0x06
	.zero		1


	//   ....[14]....
        /*0818*/ 	.word	0x00000750
        /*081c*/ 	.word	0x000000ff
        /*0820*/ 	.word	0x00038890
        /*0824*/ 	.short	0x0100
        /*0826*/ 	.byte	0x08
	.zero		1


	//   ....[15]....
        /*0828*/ 	.word	0x00000760
        /*082c*/ 	.word	0x000000ff
        /*0830*/ 	.word	0x000388a0
        /*0834*/ 	.short	0x0100
        /*0836*/ 	.byte	0x08
	.zero		1


	//   ....[16]....
        /*0838*/ 	.word	0x00000770
        /*083c*/ 	.word	0x000000ff
        /*0840*/ 	.word	0x00038898
        /*0844*/ 	.short	0x0100
        /*0846*/ 	.byte	0x08
	.zero		1


	//   ....[17]....
        /*0848*/ 	.word	0x00000780
        /*084c*/ 	.word	0x000000ff
        /*0850*/ 	.word	0x000388a8
        /*0854*/ 	.short	0x0100
        /*0856*/ 	.byte	0x08
	.zero		1


	//   ....[18]....
        /*0858*/ 	.word	0x000008b0
        /*085c*/ 	.word	0x000000ff
        /*0860*/ 	.word	0x000388b0
        /*0864*/ 	.short	0x0100
        /*0866*/ 	.byte	0x08
	.zero		1


	//   ....[19]....
        /*0868*/ 	.word	0x000008c0
        /*086c*/ 	.word	0x000000ff
        /*0870*/ 	.word	0x000388c0
        /*0874*/ 	.short	0x0100
        /*0876*/ 	.byte	0x08
	.zero		1


	//   ....[20]....
        /*0878*/ 	.word	0x000008d0
        /*087c*/ 	.word	0x000000ff
        /*0880*/ 	.word	0x000388b8
        /*0884*/ 	.short	0x0100
        /*0886*/ 	.byte	0x08
	.zero		1


	//   ....[21]....
        /*0888*/ 	.word	0x000008e0
        /*088c*/ 	.word	0x000000ff
        /*0890*/ 	.word	0x000388c8
        /*0894*/ 	.short	0x0100
        /*0896*/ 	.byte	0x08
	.zero		1


	//   ....[22]....
        /*0898*/ 	.word	0x00001be0
        /*089c*/ 	.word	0x000000ff
        /*08a0*/ 	.word	0x00038800
        /*08a4*/ 	.short	0x010a
        /*08a6*/ 	.byte	0x29
	.zero		1


	//   ....[23]....
        /*08a8*/ 	.word	0x00001c80
        /*08ac*/ 	.word	0x00000002
        /*08b0*/ 	.word	0x00038830
        /*08b4*/ 	.short	0x010a
        /*08b6*/ 	.byte	0x3f
	.zero		1


	//   ....[24]....
        /*08b8*/ 	.word	0x00001ce0
        /*08bc*/ 	.word	0x00000002
        /*08c0*/ 	.word	0x00038830
        /*08c4*/ 	.short	0x010a
        /*08c6*/ 	.byte	0x3f
	.zero		1


	//   ....[25]....
        /*08c8*/ 	.word	0x00002a70
        /*08cc*/ 	.word	0x00000002
        /*08d0*/ 	.word	0x00000000
        /*08d4*/ 	.short	0x0101
        /*08d6*/ 	.byte	0x3f
	.zero		1


	//   ....[26]....
        /*08d8*/ 	.word	0x00004bb0
        /*08dc*/ 	.word	0x000000ff
        /*08e0*/ 	.word	0x00038830
        /*08e4*/ 	.short	0x010a
        /*08e6*/ 	.byte	0x06
	.zero		1


	//   ....[27]....
        /*08e8*/ 	.word	0x00004bf0
        /*08ec*/ 	.word	0x000000ff
        /*08f0*/ 	.word	0x00038830
        /*08f4*/ 	.short	0x010a
        /*08f6*/ 	.byte	0x06
	.zero		1


	//   ....[28]....
        /*08f8*/ 	.word	0x00004f60
        /*08fc*/ 	.word	0x000000ff
        /*0900*/ 	.word	0x00038850
        /*0904*/ 	.short	0x010a
        /*0906*/ 	.byte	0x06
	.zero		1


	//   ....[29]....
        /*0908*/ 	.word	0x00004fa0
        /*090c*/ 	.word	0x000000ff
        /*0910*/ 	.word	0x00038850
        /*0914*/ 	.short	0x010a
        /*0916*/ 	.byte	0x06
	.zero		1


	//   ....[30]....
        /*0918*/ 	.word	0x00007390
        /*091c*/ 	.word	0x00000003
        /*0920*/ 	.word	0x00000000
        /*0924*/ 	.short	0x0101
        /*0926*/ 	.byte	0x3f
	.zero		1


	//   ....[31]....
        /*0928*/ 	.word	0x000075d0
        /*092c*/ 	.word	0x000000ff
        /*0930*/ 	.word	0x00000000
        /*0934*/ 	.short	0x0101
        /*0936*/ 	.byte	0x07
	.zero		1


	//   ....[32]....
        /*0938*/ 	.word	0x00008090
        /*093c*/ 	.word	0x000000ff
        /*0940*/ 	.word	0x00038830
        /*0944*/ 	.short	0x010a
        /*0946*/ 	.byte	0x06
	.zero		1


	//   ....[33]....
        /*0948*/ 	.word	0x000080d0
        /*094c*/ 	.word	0x000000ff
        /*0950*/ 	.word	0x00038830
        /*0954*/ 	.short	0x010a
        /*0956*/ 	.byte	0x06
	.zero		1


	//   ....[34]....
        /*0958*/ 	.word	0x00008410
        /*095c*/ 	.word	0x000000ff
        /*0960*/ 	.word	0x00038850
        /*0964*/ 	.short	0x010a
        /*0966*/ 	.byte	0x06
	.zero		1


	//   ....[35]....
        /*0968*/ 	.word	0x00008450
        /*096c*/ 	.word	0x000000ff
        /*0970*/ 	.word	0x00038850
        /*0974*/ 	.short	0x010a
        /*0976*/ 	.byte	0x06
	.zero		1


	//   ....[36]....
        /*0978*/ 	.word	0x00009e10
        /*097c*/ 	.word	0x00000002
        /*0980*/ 	.word	0x00000000
        /*0984*/ 	.short	0x0101
        /*0986*/ 	.byte	0x3f
	.zero		1


	//   ....[37]....
        /*0988*/ 	.word	0x0000a100
        /*098c*/ 	.word	0x000000ff
        /*0990*/ 	.word	0x00000000
        /*0994*/ 	.short	0x0101
        /*0996*/ 	.byte	0x07
	.zero		1


	//   ....[38]....
        /*0998*/ 	.word	0x0000ab00
        /*099c*/ 	.word	0x000000ff
        /*09a0*/ 	.word	0x00038850
        /*09a4*/ 	.short	0x010a
        /*09a6*/ 	.byte	0x0b
	.zero		1


	//   ....[39]....
        /*09a8*/ 	.word	0x0000ab40
        /*09ac*/ 	.word	0x000000ff
        /*09b0*/ 	.word	0x00038850
        /*09b4*/ 	.short	0x010a
        /*09b6*/ 	.byte	0x0b
	.zero		1


	//   ....[40]....
        /*09b8*/ 	.word	0x0000b4e0
        /*09bc*/ 	.word	0x000000ff
        /*09c0*/ 	.word	0x00000000
        /*09c4*/ 	.short	0x0101
        /*09c6*/ 	.byte	0x04
	.zero		1


	//   ....[41]....
        /*09c8*/ 	.word	0x0000ddc0
        /*09cc*/ 	.word	0x00000003
        /*09d0*/ 	.word	0x00000000
        /*09d4*/ 	.short	0x0101
        /*09d6*/ 	.byte	0x3f
	.zero		1


	//   ....[42]....
        /*09d8*/ 	.word	0x00010350
        /*09dc*/ 	.word	0x00000004
        /*09e0*/ 	.word	0x00038880
        /*09e4*/ 	.short	0x010a
        /*09e6*/ 	.byte	0x3f
	.zero		1


	//   ....[43]....
        /*09e8*/ 	.word	0x00010550
        /*09ec*/ 	.word	0x00000004
        /*09f0*/ 	.word	0x00038840
        /*09f4*/ 	.short	0x010a
        /*09f6*/ 	.byte	0x3f
	.zero		1


	//   ....[44]....
        /*09f8*/ 	.word	0x000111e0
        /*09fc*/ 	.word	0x00000013
        /*0a00*/ 	.word	0x00038800
        /*0a04*/ 	.short	0x0107
        /*0a06*/ 	.byte	0x3f
	.zero		1


	//   ....[45]....
        /*0a08*/ 	.word	0x000112e0
        /*0a0c*/ 	.word	0x00000013
        /*0a10*/ 	.word	0x00038800
        /*0a14*/ 	.short	0x0101
        /*0a16*/ 	.byte	0x3f
	.zero		1


	//   ....[46]....
        /*0a18*/ 	.word	0x00011300
        /*0a1c*/ 	.word	0x00000013
        /*0a20*/ 	.word	0x00038820
        /*0a24*/ 	.short	0x010a
        /*0a26*/ 	.byte	0x3f
	.zero		1


	//   ....[47]....
        /*0a28*/ 	.word	0x00011610
        /*0a2c*/ 	.word	0x00000004
        /*0a30*/ 	.word	0x00038880
        /*0a34*/ 	.short	0x010a
        /*0a36*/ 	.byte	0x3f
	.zero		1


	//   ....[48]....
        /*0a38*/ 	.word	0x00011960
        /*0a3c*/ 	.word	0x00000004
        /*0a40*/ 	.word	0x00038840
        /*0a44*/ 	.short	0x010a
        /*0a46*/ 	.byte	0x3f
	.zero		1


	//   ....[49]....
        /*0a48*/ 	.word	0x00011d20
        /*0a4c*/ 	.word	0x00000014
        /*0a50*/ 	.word	0x00038870
        /*0a54*/ 	.short	0x010a
        /*0a56*/ 	.byte	0x3f
	.zero		1


	//   ....[50]....
        /*0a58*/ 	.word	0x00011d90
        /*0a5c*/ 	.word	0x00000014
        /*0a60*/ 	.word	0x00038860
        /*0a64*/ 	.short	0x010a
        /*0a66*/ 	.byte	0x3f
	.zero		1


	//   ....[51]....
        /*0a68*/ 	.word	0x00012590
        /*0a6c*/ 	.word	0x00000014
        /*0a70*/ 	.word	0x00038850
        /*0a74*/ 	.short	0x0101
        /*0a76*/ 	.byte	0x3f
	.zero		1


	//   ....[52]....
        /*0a78*/ 	.word	0x00012610
        /*0a7c*/ 	.word	0x00000014
        /*0a80*/ 	.word	0x00000000
        /*0a84*/ 	.short	0x0101
        /*0a86*/ 	.byte	0x3f
	.zero		1


	//   ....[53]....
        /*0a88*/ 	.word	0x00012840
        /*0a8c*/ 	.word	0x00000011
        /*0a90*/ 	.word	0x00038870
        /*0a94*/ 	.short	0x010a
        /*0a96*/ 	.byte	0x3f
	.zero		1


	//   ....[54]....
        /*0a98*/ 	.word	0x000128b0
        /*0a9c*/ 	.word	0x00000011
        /*0aa0*/ 	.word	0x00038860
        /*0aa4*/ 	.short	0x010a
        /*0aa6*/ 	.byte	0x3f
	.zero		1


	//   ....[55]....
        /*0aa8*/ 	.word	0x000130d0
        /*0aac*/ 	.word	0x00000011
        /*0ab0*/ 	.word	0x00038850
        /*0ab4*/ 	.short	0x0101
        /*0ab6*/ 	.byte	0x3f
	.zero		1


	//   ....[56]....
        /*0ab8*/ 	.word	0x00013160
        /*0abc*/ 	.word	0x00000011
        /*0ac0*/ 	.word	0x00000000
        /*0ac4*/ 	.short	0x0101
        /*0ac6*/ 	.byte	0x3f
	.zero		1


	//   ....[57]....
        /*0ac8*/ 	.word	0x000133d0
        /*0acc*/ 	.word	0x00000000
        /*0ad0*/ 	.word	0x00038820
        /*0ad4*/ 	.short	0x010a
        /*0ad6*/ 	.byte	0x3f
	.zero		1


	//   ....[58]....
        /*0ad8*/ 	.word	0x00013590
        /*0adc*/ 	.word	0x00000006
        /*0ae0*/ 	.word	0x00000000
        /*0ae4*/ 	.short	0x010a
        /*0ae6*/ 	.byte	0x3f
	.zero		1


	//   ....[59]....
        /*0ae8*/ 	.word	0x00013600
        /*0aec*/ 	.word	0x00000007
        /*0af0*/ 	.word	0x00000000
        /*0af4*/ 	.short	0x010a
        /*0af6*/ 	.byte	0x3f
	.zero		1


	//   ....[60]....
        /*0af8*/ 	.word	0x00013660
        /*0afc*/ 	.word	0x00000004
        /*0b00*/ 	.word	0x00038860
        /*0b04*/ 	.short	0x010a
        /*0b06*/ 	.byte	0x3f
	.zero		1


	//   ....[61]....
        /*0b08*/ 	.word	0x000136b0
        /*0b0c*/ 	.word	0x00000003
        /*0b10*/ 	.word	0x00038860
        /*0b14*/ 	.short	0x010a
        /*0b16*/ 	.byte	0x3f
	.zero		1


	//   ....[62]....
        /*0b18*/ 	.word	0x000136f0
        /*0b1c*/ 	.word	0x00000004
        /*0b20*/ 	.word	0x00038880
        /*0b24*/ 	.short	0x010a
        /*0b26*/ 	.byte	0x3f
	.zero		1


	//   ....[63]....
        /*0b28*/ 	.word	0x00013710
        /*0b2c*/ 	.word	0x00000003
        /*0b30*/ 	.word	0x00038880
        /*0b34*/ 	.short	0x010a
        /*0b36*/ 	.byte	0x3f
	.zero		1


	//   ....[64]....
        /*0b38*/ 	.word	0x00013780
        /*0b3c*/ 	.word	0x00000003
        /*0b40*/ 	.word	0x00038800
        /*0b44*/ 	.short	0x010a
        /*0b46*/ 	.byte	0x3f
	.zero		1


	//   ....[65]....
        /*0b48*/ 	.word	0x000137d0
        /*0b4c*/ 	.word	0x00000002
        /*0b50*/ 	.word	0x00038830
        /*0b54*/ 	.short	0x010a
        /*0b56*/ 	.byte	0x3f
	.zero		1


	//   ....[66]....
        /*0b58*/ 	.word	0x00013830
        /*0b5c*/ 	.word	0x00000007
        /*0b60*/ 	.word	0x00038830
        /*0b64*/ 	.short	0x010a
        /*0b66*/ 	.byte	0x3f
	.zero		1


	//   ....[67]....
        /*0b68*/ 	.word	0x00013890
        /*0b6c*/ 	.word	0x00000007
        /*0b70*/ 	.word	0x00038850
        /*0b74*/ 	.short	0x010a
        /*0b76*/ 	.byte	0x3f
	.zero		1


	//   ....[68]....
        /*0b78*/ 	.word	0x000138f0
        /*0b7c*/ 	.word	0x00000007
        /*0b80*/ 	.word	0x00038830
        /*0b84*/ 	.short	0x010a
        /*0b86*/ 	.byte	0x3f
	.zero		1


	//   ....[69]....
        /*0b88*/ 	.word	0x00013950
        /*0b8c*/ 	.word	0x00000007
        /*0b90*/ 	.word	0x00038850
        /*0b94*/ 	.short	0x010a
        /*0b96*/ 	.byte	0x3f
	.zero		1


	//   ....[70]....
        /*0b98*/ 	.word	0x000139b0
        /*0b9c*/ 	.word	0x00000005
        /*0ba0*/ 	.word	0x00038850
        /*0ba4*/ 	.short	0x010a
        /*0ba6*/ 	.byte	0x3f
	.zero		1


	//   ....[71]....
        /*0ba8*/ 	.word	0x00013b00
        /*0bac*/ 	.word	0x00000004
        /*0bb0*/ 	.word	0x00038880
        /*0bb4*/ 	.short	0x010a
        /*0bb6*/ 	.byte	0x3f
	.zero		1


	//   ....[72]....
        /*0bb8*/ 	.word	0x00013b50
        /*0bbc*/ 	.word	0x00000004
        /*0bc0*/ 	.word	0x00038840
        /*0bc4*/ 	.short	0x010a
        /*0bc6*/ 	.byte	0x3f
	.zero		1


	//   ....[73]....
        /*0bc8*/ 	.word	0x000145e0
        /*0bcc*/ 	.word	0x00000013
        /*0bd0*/ 	.word	0x00038820
        /*0bd4*/ 	.short	0x010a
        /*0bd6*/ 	.byte	0x3f
	.zero		1


	//   ....[74]....
        /*0bd8*/ 	.word	0x00014630
        /*0bdc*/ 	.word	0x00000004
        /*0be0*/ 	.word	0x00038880
        /*0be4*/ 	.short	0x010a
        /*0be6*/ 	.byte	0x3f
	.zero		1


	//   ....[75]....
        /*0be8*/ 	.word	0x00014680
        /*0bec*/ 	.word	0x00000004
        /*0bf0*/ 	.word	0x00038840
        /*0bf4*/ 	.short	0x010a
        /*0bf6*/ 	.byte	0x3f
	.zero		1


	//   ....[76]....
        /*0bf8*/ 	.word	0x000146d0
        /*0bfc*/ 	.word	0x00000014
        /*0c00*/ 	.word	0x00038870
        /*0c04*/ 	.short	0x010a
        /*0c06*/ 	.byte	0x3f
	.zero		1


	//   ....[77]....
        /*0c08*/ 	.word	0x00014720
        /*0c0c*/ 	.word	0x00000014
        /*0c10*/ 	.word	0x00038860
        /*0c14*/ 	.short	0x010a
        /*0c16*/ 	.byte	0x3f
	.zero		1


	//   ....[78]....
        /*0c18*/ 	.word	0x00014770
        /*0c1c*/ 	.word	0x00000011
        /*0c20*/ 	.word	0x00038870
        /*0c24*/ 	.short	0x010a
        /*0c26*/ 	.byte	0x3f
	.zero		1


	//   ....[79]....
        /*0c28*/ 	.word	0x000147c0
        /*0c2c*/ 	.word	0x00000011
        /*0c30*/ 	.word	0x00038860
        /*0c34*/ 	.short	0x010a
        /*0c36*/ 	.byte	0x3f
	.zero		1


	//   ....[80]....
        /*0c38*/ 	.word	0x00014810
        /*0c3c*/ 	.word	0x00000000
        /*0c40*/ 	.word	0x00038820
        /*0c44*/ 	.short	0x010a
        /*0c46*/ 	.byte	0x3f
	.zero		1


	//   ....[81]....
        /*0c48*/ 	.word	0x000149b0
        /*0c4c*/ 	.word	0x00000006
        /*0c50*/ 	.word	0x00000000
        /*0c54*/ 	.short	0x010a
        /*0c56*/ 	.byte	0x3f
	.zero		1


	//   ....[82]....
        /*0c58*/ 	.word	0x00014a00
        /*0c5c*/ 	.word	0x00000007
        /*0c60*/ 	.word	0x00000000
        /*0c64*/ 	.short	0x010a
        /*0c66*/ 	.byte	0x3f
	.zero		1


	//   ....[83]....
        /*0c68*/ 	.word	0x00014a50
        /*0c6c*/ 	.word	0x00000004
        /*0c70*/ 	.word	0x00038860
        /*0c74*/ 	.short	0x010a
        /*0c76*/ 	.byte	0x3f
	.zero		1


	//   ....[84]....
        /*0c78*/ 	.word	0x00014aa0
        /*0c7c*/ 	.word	0x00000003
        /*0c80*/ 	.word	0x00038860
        /*0c84*/ 	.short	0x010a
        /*0c86*/ 	.byte	0x3f
	.zero		1


	//   ....[85]....
        /*0c88*/ 	.word	0x00014af0
        /*0c8c*/ 	.word	0x00000004
        /*0c90*/ 	.word	0x00038880
        /*0c94*/ 	.short	0x010a
        /*0c96*/ 	.byte	0x3f
	.zero		1


	//----- nvinfo : EIATTR_NUM_MBARRIERS
	.align		4
.L_272:
        /*0c98*/ 	.byte	0x03, 0x38
        /*0c9a*/ 	.short	0x0016


	//----- nvinfo : EIATTR_EXIT_INSTR_OFFSETS
	.align		4
        /*0c9c*/ 	.byte	0x04, 0x1c
        /*0c9e*/ 	.short	(.L_274 - .L_273)


	//   ....[0]....
.L_273:
        /*0ca0*/ 	.word	0x00000a40


	//   ....[1]....
        /*0ca4*/ 	.word	0x0000efc0


	//   ....[2]....
        /*0ca8*/ 	.word	0x00013760


	//----- nvinfo : EIATTR_MAX_THREADS
	.align		4
.L_274:
        /*0cac*/ 	.byte	0x04, 0x05
        /*0cae*/ 	.short	(.L_276 - .L_275)
.L_275:
        /*0cb0*/ 	.word	0x00000180
        /*0cb4*/ 	.word	0x00000001
        /*0cb8*/ 	.word	0x00000001


	//----- nvinfo : EIATTR_CRS_STACK_SIZE
	.align		4
.L_276:
        /*0cbc*/ 	.byte	0x04, 0x1e
        /*0cbe*/ 	.short	(.L_278 - .L_277)
.L_277:
        /*0cc0*/ 	.word	0x00000000


	//----- nvinfo : EIATTR_CBANK_PARAM_SIZE
	.align		4
.L_278:
        /*0cc4*/ 	.byte	0x03, 0x19
        /*0cc6*/ 	.short	0x0af0


	//----- nvinfo : EIATTR_PARAM_CBANK
	.align		4
        /*0cc8*/ 	.byte	0x04, 0x0a
        /*0cca*/ 	.short	(.L_280 - .L_279)
	.align		4
.L_279:
        /*0ccc*/ 	.word	index@(.nv.constant0._ZN7cutlass13device_kernelIN5flash11enable_sm90INS1_16FlashAttnFwdSm90INS1_25CollectiveMainloopFwdSm90ILi2EN4cute5tupleIJNS5_1CILi1EEES8_S8_EEENS6_IJNS7_ILi128EEESA_NS7_ILi256EEEEEELi256ENS_12float_e4m3_tEfNS_4arch4Sm90ELb1ELb0ELb1ELb0ELb0ELb0ELb0ELb1ELb1ELb1ELb0ELb0EEENS1_21CollectiveEpilogueFwdINS6_IJSA_SB_SA_EEES9_NS_10bfloat16_tESF_Li256ELb0ELb1ELb0ELb1EEENS1_30DynamicPersistentTileSchedulerILi256ELi128ELb0ELb1ELb1EEEEEEEEEvNT_6ParamsE)
        /*0cd0*/ 	.short	0x0210
        /*0cd2*/ 	.short	0x0af0


	//----- nvinfo : EIATTR_SW_WAR
	.align		4
.L_280:
        /*0cd4*/ 	.byte	0x04, 0x36
        /*0cd6*/ 	.short	(.L_282 - .L_281)
.L_281:
        /*0cd8*/ 	.word	0x00000008
.L_282:


//--------------------- .nv.info._ZN7cutlass13device_kernelIN5flash11enable_sm90INS1_16FlashAttnFwdSm90INS1_25CollectiveMainloopFwdSm90ILi2EN4cute5tupleIJNS5_1CILi1EEES8_S8_EEENS6_IJNS7_ILi128EEESA_NS7_ILi256EEEEEELi256ENS_12float_e4m3_tEfNS_4arch4Sm90ELb1ELb0ELb1ELb1ELb0ELb0ELb0ELb1ELb1ELb1ELb0ELb0EEENS1_21CollectiveEpilogueFwdINS6_IJSA_SB_SA_EEES9_NS_10bfloat16_tESF_Li256ELb1ELb1ELb0ELb1EEENS1_36VarlenDynamicPersistentTileSchedulerILi128ELi128ELi256ELi128ELb0ELb1ELb1ELb1ELb1ELb1EEEEEEEEEvNT_6ParamsE --------------------------
	.section	.nv.info._ZN7cutlass13device_kernelIN5flash11enable_sm90INS1_16FlashAttnFwdSm90INS1_25CollectiveMainloopFwdSm90ILi2EN4cute5tupleIJNS5_1CILi1EEES8_S8_EEENS6_IJNS7_ILi128EEESA_NS7_ILi256EEEEEELi256ENS_12float_e4m3_tEfNS_4arch4Sm90ELb1ELb0ELb1ELb1ELb0ELb0ELb0ELb1ELb1ELb1ELb0ELb0EEENS1_21CollectiveEpilogueFwdINS6_IJSA_SB_SA_EEES9_NS_10bfloat16_tESF_Li256ELb1ELb1ELb0ELb1EEENS1_36VarlenDynamicPersistentTileSchedulerILi128ELi128ELi256ELi128ELb0ELb1ELb1ELb1ELb1ELb1EEEEEEEEEvNT_6ParamsE,"",@"SHT_CUDA_INFO"
	.sectionflags	@""
	.align	4


	//----- nvinfo : EIATTR_CUDA_API_VERSION
	.align		4
        /*0000*/ 	.byte	0x04, 0x37
        /*0002*/ 	.short	(.L_284 - .L_283)
.L_283:
        /*0004*/ 	.word	0x00000082


	//----- nvinfo : EIATTR_KPARAM_INFO
	.align		4
.L_284:
        /*0008*/ 	.byte	0x04, 0x17
        /*000a*/ 	.short	(.L_286 - .L_285)
.L_285:
        /*000c*/ 	.word	0x00000000
        /*0010*/ 	.short	0x0000
        /*0012*/ 	.short	0x0070
        /*0014*/ 	.byte	0x00, 0xf0, 0x01, 0x2a


	//----- nvinfo : EIATTR_SPARSE_MMA_MASK
	.align		4
.L_286:
        /*0018*/ 	.byte	0x03, 0x50
        /*001a*/ 	.short	0x0000


	//----- nvinfo : EIATTR_MAXREG_COUNT
	.align		4
        /*001c*/ 	.byte	0x03, 0x1b
        /*001e*/ 	.short	0x00a8


	//----- nvinfo : EIATTR_NUM_BARRIERS
	.align		4
        /*0020*/ 	.byte	0x02, 0x4c
        /*0022*/ 	.byte	0x10
	.zero		1


	//----- nvinfo : EIATTR_EXTERNS
	.align		4
        /*0024*/ 	.byte	0x04, 0x0f
        /*0026*/ 	.short	(.L_288 - .L_287)


	//   ....[0]....
	.align		4
.L_287:
        /*0028*/ 	.word	index@(__assertfail)


	//----- nvinfo : EIATTR_ANNOTATIONS
	.align		4
.L_288:
        /*002c*/ 	.byte	0x04, 0x55
        /*002e*/ 	.short	(.L_290 - .L_289)


	//   ....[0]....
.L_289:
        /* <DEDUP_REMOVED lines=40> */


	//----- nvinfo : EIATTR_MERCURY_ISA_VERSION
	.align		4
.L_290:
        /*02a0*/ 	.byte	0x03, 0x5f
        /*02a2*/ 	.short	0x0101


	//----- nvinfo : EIATTR_UNUSED_LOAD_BYTE_OFFSET
	.align		4
        /*02a4*/ 	.byte	0x04, 0x44
        /*02a6*/ 	.short	(.L_292 - .L_291)


	//   ....[0]....
.L_291:
        /*02a8*/ 	.word	0x00000a40
        /*02ac*/ 	.word	0x0000fff0


	//   ....[1]....
        /*02b0*/ 	.word	0x0000bab0
        /*02b4*/ 	.word	0x0000fff0


	//----- nvinfo : EIATTR_INT_WARP_WIDE_INSTR_OFFSETS
	.align		4
.L_292:
        /*02b8*/ 	.byte	0x04, 0x31
        /*02ba*/ 	.short	(.L_294 - .L_293)


	//   ....[0]....
.L_293:
        /*02bc*/ 	.word	0x00000130


	//   ....[1]....
        /*02c0*/ 	.word	0x00000170


	//   ....[2]....
        /*02c4*/ 	.word	0x000001e0


	//   ....[3]....
        /*02c8*/ 	.word	0x00010b80


	//   ....[4]....
        /*02cc*/ 	.word	0x00010c10


	//   ....[5]....
        /*02d0*/ 	.word	0x00013960


	//   ....[6]....
        /*02d4*/ 	.word	0x000139f0


	//----- nvinfo : EIATTR_COOP_GROUP_MASK_REGIDS
	.align		4
.L_294:
        /*02d8*/ 	.byte	0x04, 0x29
        /*02da*/ 	.short	(.L_296 - .L_295)


	//   ....[0]....
.L_295:
        /*02dc*/ 	.word	0xffffffff


	//   ....[1]....
        /*02e0*/ 	.word	0xffffffff


	//   ....[2]....
        /*02e4*/ 	.word	0xffffffff


	//   ....[3]....
        /*02e8*/ 	.word	0xffffffff


	//   ....[4]....
        /*02ec*/ 	.word	0xffffffff


	//   ....[5]....
        /*02f0*/ 	.word	0xffffffff


	//   ....[6]....
        /*02f4*/ 	.word	0xffffffff


	//   ....[7]....
        /*02f8*/ 	.word	0xffffffff


	//   ....[8]....
        /*02fc*/ 	.word	0xffffffff


	//   ....[9]....
        /*0300*/ 	.word	0xffffffff


	//   ....[10]....
        /*0304*/ 	.word	0xffffffff


	//   ....[11]....
        /*0308*/ 	.word	0xffffffff


	//   ....[12]....
        /*030c*/ 	.word	0xffffffff


	//   ....[13]....
        /*0310*/ 	.word	0xffffffff


	//   ....[14]....
        /*0314*/ 	.word	0xffffffff


	//   ....[15]....
        /*0318*/ 	.word	0xffffffff


	//   ....[16]....
        /*031c*/ 	.word	0xffffffff


	//   ....[17]....
        /*0320*/ 	.word	0xffffffff


	//   ....[18]....
        /*0324*/ 	.word	0xffffffff


	//   ....[19]....
        /*0328*/ 	.word	0xffffffff


	//   ....[20]....
        /*032c*/ 	.word	0xffffffff


	//   ....[21]....
        /*0330*/ 	.word	0xffffffff


	//   ....[22]....
        /*0334*/ 	.word	0xffffffff


	//   ....[23]....
        /*0338*/ 	.word	0xffffffff


	//   ....[24]....
        /*033c*/ 	.word	0xffffffff


	//   ....[25]....
        /*0340*/ 	.word	0xffffffff


	//   ....[26]....
        /*0344*/ 	.word	0xffffffff


	//   ....[27]....
        /*0348*/ 	.word	0xffffffff


	//   ....[28]....
        /*034c*/ 	.word	0xffffffff


	//   ....[29]....
        /*0350*/ 	.word	0xffffffff


	//   ....[30]....
        /*0354*/ 	.word	0xffffffff


	//   ....[31]....
        /*0358*/ 	.word	0xffffffff


	//   ....[32]....
        /*035c*/ 	.word	0xffffffff


	//   ....[33]....
        /*0360*/ 	.word	0xffffffff


	//   ....[34]....
        /*0364*/ 	.word	0xffffffff


	//   ....[35]....
        /*0368*/ 	.word	0xffffffff


	//   ....[36]....
        /*036c*/ 	.word	0xffffffff


	//   ....[37]....
        /*0370*/ 	.word	0xffffffff


	//   ....[38]....
        /*0374*/ 	.word	0xffffffff


	//   ....[39]....
        /*0378*/ 	.word	0xffffffff


	//   ....[40]....
        /*037c*/ 	.word	0xffffffff


	//   ....[41]....
        /*0380*/ 	.word	0xffffffff


	//   ....[42]....
        /*0384*/ 	.word	0xffffffff


	//   ....[43]....
        /*0388*/ 	.word	0xffffffff


	//   ....[44]....
        /*038c*/ 	.word	0xffffffff


	//   ....[45]....
        /*0390*/ 	.word	0xffffffff


	//   ....[46]....
        /*0394*/ 	.word	0xffffffff


	//   ....[47]....
        /*0398*/ 	.word	0xffffffff


	//   ....[48]....
        /*039c*/ 	.word	0xffffffff


	//   ....[49]....
        /*03a0*/ 	.word	0xffffffff


	//   ....[50]....
        /*03a4*/ 	.word	0xffffffff


	//   ....[51]....
        /*03a8*/ 	.word	0xffffffff


	//   ....[52]....
        /*03ac*/ 	.word	0xffffffff


	//   ....[53]....
        /*03b0*/ 	.word	0xffffffff


	//   ....[54]....
        /*03b4*/ 	.word	0xffffffff


	//   ....[55]....
        /*03b8*/ 	.word	0xffffffff


	//   ....[56]....
        /*03bc*/ 	.word	0xffffffff


	//   ....[57]....
        /*03c0*/ 	.word	0xffffffff


	//   ....[58]....
        /*03c4*/ 	.word	0xffffffff


	//   ....[59]....
        /*03c8*/ 	.word	0xffffffff


	//   ....[60]....
        /*03cc*/ 	.word	0xffffffff


	//   ....[61]....
        /*03d0*/ 	.word	0xffffffff


	//   ....[62]....
        /*03d4*/ 	.word	0xffffffff


	//   ....[63]....
        /*03d8*/ 	.word	0xffffffff


	//   ....[64]....
        /*03dc*/ 	.word	0xffffffff


	//   ....[65]....
        /*03e0*/ 	.word	0xffffffff


	//   ....[66]....
        /*03e4*/ 	.word	0xffffffff


	//   ....[67]....
        /*03e8*/ 	.word	0xffffffff


	//   ....[68]....
        /*03ec*/ 	.word	0xffffffff


	//   ....[69]....
        /*03f0*/ 	.word	0xffffffff


	//   ....[70]....
        /*03f4*/ 	.word	0xffffffff


	//   ....[71]....
        /*03f8*/ 	.word	0xffffffff


	//   ....[72]....
        /*03fc*/ 	.word	0xffffffff


	//   ....[73]....
        /*0400*/ 	.word	0xffffffff


	//   ....[74]....
        /*0404*/ 	.word	0xffffffff


	//   ....[75]....
        /*0408*/ 	.word	0xffffffff


	//   ....[76]....
        /*040c*/ 	.word	0xffffffff


	//   ....[77]....
        /*0410*/ 	.word	0xffffffff


	//   ....[78]....
        /*0414*/ 	.word	0xffffffff


	//   ....[79]....
        /*0418*/ 	.word	0xffffffff


	//   ....[80]....
        /*041c*/ 	.word	0xffffffff


	//   ....[81]....
        /*0420*/ 	.word	0xffffffff


	//   ....[82]....
        /*0424*/ 	.word	0xffffffff


	//   ....[83]....
        /*0428*/ 	.word	0xffffffff


	//   ....[84]....
        /*042c*/ 	.word	0xffffffff


	//   ....[85]....
        /*0430*/ 	.word	0xffffffff


	//   ....[86]....
        /*0434*/ 	.word	0xffffffff


	//   ....[87]....
        /*0438*/ 	.word	0xffffffff


	//   ....[88]....
        /*043c*/ 	.word	0xffffffff


	//   ....[89]....
        /*0440*/ 	.word	0xffffffff


	//   ....[90]....
        /*0444*/ 	.word	0xffffffff


	//   ....[91]....
        /*0448*/ 	.word	0xffffffff


	//   ....[92]....
        /*044c*/ 	.word	0xffffffff


	//   ....[93]....
        /*0450*/ 	.word	0xffffffff


	//   ....[94]....
        /*0454*/ 	.word	0xffffffff


	//   ....[95]....
        /*0458*/ 	.word	0xffffffff


	//   ....[96]....
        /*045c*/ 	.word	0xffffffff


	//   ....[97]....
        /*0460*/ 	.word	0xffffffff


	//   ....[98]....
        /*0464*/ 	.word	0xffffffff


	//   ....[99]....
        /*0468*/ 	.word	0xffffffff


	//   ....[100]....
        /*046c*/ 	.word	0xffffffff


	//   ....[101]....
        /*0470*/ 	.word	0xffffffff


	//   ....[102]....
        /*0474*/ 	.word	0xffffffff


	//   ....[103]....
        /*0478*/ 	.word	0xffffffff


	//   ....[104]....
        /*047c*/ 	.word	0xffffffff


	//   ....[105]....
        /*0480*/ 	.word	0xffffffff


	//   ....[106]....
        /*0484*/ 	.word	0xffffffff


	//   ....[107]....
        /*0488*/ 	.word	0xffffffff


	//   ....[108]....
        /*048c*/ 	.word	0xffffffff


	//   ....[109]....
        /*0490*/ 	.word	0xffffffff


	//   ....[110]....
        /*0494*/ 	.word	0xffffffff


	//   ....[111]....
        /*0498*/ 	.word	0xffffffff


	//   ....[112]....
        /*049c*/ 	.word	0xffffffff


	//   ....[113]....
        /*04a0*/ 	.word	0xffffffff


	//   ....[114]....
        /*04a4*/ 	.word	0xffffffff


	//   ....[115]....
        /*04a8*/ 	.word	0xffffffff


	//   ....[116]....
        /*04ac*/ 	.word	0xffffffff


	//   ....[117]....
        /*04b0*/ 	.word	0xffffffff


	//   ....[118]....
        /*04b4*/ 	.word	0xffffffff


	//   ....[119]....
        /*04b8*/ 	.word	0xffffffff


	//   ....[120]....
        /*04bc*/ 	.word	0xffffffff


	//   ....[121]....
        /*04c0*/ 	.word	0xffffffff


	//   ....[122]....
        /*04c4*/ 	.word	0xffffffff


	//   ....[123]....
        /*04c8*/ 	.word	0xffffffff


	//   ....[124]....
        /*04cc*/ 	.word	0xffffffff


	//   ....[125]....
        /*04d0*/ 	.word	0xffffffff


	//   ....[126]....
        /*04d4*/ 	.word	0xffffffff


	//   ....[127]....
        /*04d8*/ 	.word	0xffffffff


	//   ....[128]....
        /*04dc*/ 	.word	0xffffffff


	//   ....[129]....
        /*04e0*/ 	.word	0xffffffff


	//   ....[130]....
        /*04e4*/ 	.word	0xffffffff


	//   ....[131]....
        /*04e8*/ 	.word	0xffffffff


	//   ....[132]....
        /*04ec*/ 	.word	0xffffffff


	//   ....[133]....
        /*04f0*/ 	.word	0xffffffff


	//   ....[134]....
        /*04f4*/ 	.word	0xffffffff


	//   ....[135]....
        /*04f8*/ 	.word	0xffffffff


	//   ....[136]....
        /*04fc*/ 	.word	0xffffffff


	//   ....[137]....
        /*0500*/ 	.word	0xffffffff


	//   ....[138]....
        /*0504*/ 	.word	0xffffffff


	//   ....[139]....
        /*0508*/ 	.word	0xffffffff


	//   ....[140]....
        /*050c*/ 	.word	0xffffffff


	//   ....[141]....
        /*0510*/ 	.word	0xffffffff


	//   ....[142]....
        /*0514*/ 	.word	0xffffffff


	//   ....[143]....
        /*0518*/ 	.word	0xffffffff


	//   ....[144]....
        /*051c*/ 	.word	0xffffffff


	//   ....[145]....
        /*0520*/ 	.word	0xffffffff


	//   ....[146]....
        /*0524*/ 	.word	0xffffffff


	//   ....[147]....
        /*0528*/ 	.word	0xffffffff


	//   ....[148]....
        /*052c*/ 	.word	0xffffffff


	//   ....[149]....
        /*0530*/ 	.word	0xffffffff


	//   ....[150]....
        /*0534*/ 	.word	0xffffffff


	//   ....[151]....
        /*0538*/ 	.word	0xffffffff


	//   ....[152]....
        /*053c*/ 	.word	0xffffffff


	//   ....[153]....
        /*0540*/ 	.word	0xffffffff


	//   ....[154]....
        /*0544*/ 	.word	0xffffffff


	//   ....[155]....
        /*0548*/ 	.word	0xffffffff


	//   ....[156]....
        /*054c*/ 	.word	0xffffffff


	//   ....[157]....
        /*0550*/ 	.word	0xffffffff


	//   ....[158]....
        /*0554*/ 	.word	0xffffffff


	//   ....[159]....
        /*0558*/ 	.word	0xffffffff


	//   ....[160]....
        /*055c*/ 	.word	0xffffffff


	//   ....[161]....
        /*0560*/ 	.word	0xffffffff


	//   ....[162]....
        /*0564*/ 	.word	0xffffffff


	//   ....[163]....
        /*0568*/ 	.word	0x0500000f


	//   ....[164]....
        /*056c*/ 	.word	0x0500000f


	//   ....[165]....
        /*0570*/ 	.word	0x0500000f


	//   ....[166]....
        /*0574*/ 	.word	0x0500000f


	//   ....[167]....
        /*0578*/ 	.word	0x0500000f


	//   ....[168]....
        /*057c*/ 	.word	0x0500000f


	//   ....[169]....
        /*0580*/ 	.word	0x0500000f


	//   ....[170]....
        /*0584*/ 	.word	0x0500000f


	//   ....[171]....
        /*0588*/ 	.word	0x0500000f


	//   ....[172]....
        /*058c*/ 	.word	0x0500000f


	//   ....[173]....
        /*0590*/ 	.word	0x0500000f


	//   ....[174]....
        /*0594*/ 	.word	0x0500000f


	//   ....[175]....
        /*0598*/ 	.word	0x0500000f


	//   ....[176]....
        /*059c*/ 	.word	0x0500000f


	//   ....[177]....
        /*05a0*/ 	.word	0x0500000f


	//   ....[178]....
        /*05a4*/ 	.word	0x0500000f


	//   ....[179]....
        /*05a8*/ 	.word	0x0500000f


	//   ....[180]....
        /*05ac*/ 	.word	0x0500000f


	//----- nvinfo : EIATTR_COOP_GROUP_INSTR_OFFSETS
	.align		4
.L_296:
        /*05b0*/ 	.byte	0x04, 0x28
        /*05b2*/ 	.short	(.L_298 - .L_297)


	//   ....[0]....
.L_297:
        /*05b4*/ 	.word	0x00000070


	//   ....[1]....
        /*05b8*/ 	.word	0x00000140


	//   ....[2]....
        /*05bc*/ 	.word	0x00000190


	//   ....[3]....
        /*05c0*/ 	.word	0x000003c0


	//   ....[4]....
        /*05c4*/ 	.word	0x00000520


	//   ....[5]....
        /*05c8*/ 	.word	0x00000640


	//   ....[6]....
        /*05cc*/ 	.word	0x000007a0


	//   ....[7]....
        /*05d0*/ 	.word	0x00001870


	//   ....[8]....
        /*05d4*/ 	.word	0x000026f0


	//   ....[9]....
        /*05d8*/ 	.word	0x000032f0


	//   ....[10]....
        /*05dc*/ 	.word	0x00003340


	//   ....[11]....
        /*05e0*/ 	.word	0x00003350


	//   ....[12]....
        /*05e4*/ 	.word	0x00003d60


	//   ....[13]....
        /*05e8*/ 	.word	0x00003e10


	//   ....[14]....
        /*05ec*/ 	.word	0x00005900


	//   ....[15]....
        /*05f0*/ 	.word	0x00006120


	//   ....[16]....
        /*05f4*/ 	.word	0x00006170


	//   ....[17]....
        /*05f8*/ 	.word	0x00006190


	//   ....[18]....
        /*05fc*/ 	.word	0x00006b60


	//   ....[19]....
        /*0600*/ 	.word	0x00006bc0


	//   ....[20]....
        /*0604*/ 	.word	0x000092d0


	//   ....[21]....
        /*0608*/ 	.word	0x000092f0


	//   ....[22]....
        /*060c*/ 	.word	0x00009320


	//   ....[23]....
        /*0610*/ 	.word	0x00009330


	//   ....[24]....
        /*0614*/ 	.word	0x0000af60


	//   ....[25]....
        /*0618*/ 	.word	0x0000af70


	//   ....[26]....
        /*061c*/ 	.word	0x0000afa0


	//   ....[27]....
        /*0620*/ 	.word	0x0000afb0


	//   ....[28]....
        /*0624*/ 	.word	0x0000c640


	//   ....[29]....
        /*0628*/ 	.word	0x0000c670


	//   ....[30]....
        /*062c*/ 	.word	0x0000c6a0


	//   ....[31]....
        /*0630*/ 	.word	0x0000c6d0


	//   ....[32]....
        /*0634*/ 	.word	0x0000c710


	//   ....[33]....
        /*0638*/ 	.word	0x0000c740


	//   ....[34]....
        /*063c*/ 	.word	0x0000c770


	//   ....[35]....
        /*0640*/ 	.word	0x0000c7a0


	//   ....[36]....
        /*0644*/ 	.word	0x0000c7d0


	//   ....[37]....
        /*0648*/ 	.word	0x0000c800


	//   ....[38]....
        /*064c*/ 	.word	0x0000c830


	//   ....[39]....
        /*0650*/ 	.word	0x0000c860


	//   ....[40]....
        /*0654*/ 	.word	0x0000c890


	//   ....[41]....
        /*0658*/ 	.word	0x0000c8c0


	//   ....[42]....
        /*065c*/ 	.word	0x0000c8f0


	//   ....[43]....
        /*0660*/ 	.word	0x0000c920


	//   ....[44]....
        /*0664*/ 	.word	0x0000c950


	//   ....[45]....
        /*0668*/ 	.word	0x0000c980


	//   ....[46]....
        /*066c*/ 	.word	0x0000c9b0


	//   ....[47]....
        /*0670*/ 	.word	0x0000c9e0


	//   ....[48]....
        /*0674*/ 	.word	0x0000ca10


	//   ....[49]....
        /*0678*/ 	.word	0x0000ca40


	//   ....[50]....
        /*067c*/ 	.word	0x0000ca70


	//   ....[51]....
        /*0680*/ 	.word	0x0000caa0


	//   ....[52]....
        /*0684*/ 	.word	0x0000cad0


	//   ....[53]....
        /*0688*/ 	.word	0x0000cb00


	//   ....[54]....
        /*068c*/ 	.word	0x0000cb30


	//   ....[55]....
        /*0690*/ 	.word	0x0000cb60


	//   ....[56]....
        /*0694*/ 	.word	0x0000cb90


	//   ....[57]....
        /*0698*/ 	.word	0x0000cbc0


	//   ....[58]....
        /*069c*/ 	.word	0x0000cbf0


	//   ....[59]....
        /*06a0*/ 	.word	0x0000cc20


	//   ....[60]....
        /*06a4*/ 	.word	0x0000cc50


	//   ....[61]....
        /*06a8*/ 	.word	0x0000cc80


	//   ....[62]....
        /*06ac*/ 	.word	0x0000cd00


	//   ....[63]....
        /*06b0*/ 	.word	0x0000cd40


	//   ....[64]....
        /*06b4*/ 	.word	0x0000cd80


	//   ....[65]....
        /*06b8*/ 	.word	0x0000cd90


	//   ....[66]....
        /*06bc*/ 	.word	0x0000cda0


	//   ....[67]....
        /*06c0*/ 	.word	0x0000cdb0


	//   ....[68]....
        /*06c4*/ 	.word	0x0000cdc0


	//   ....[69]....
        /*06c8*/ 	.word	0x0000cde0


	//   ....[70]....
        /*06cc*/ 	.word	0x0000ce00


	//   ....[71]....
        /*06d0*/ 	.word	0x0000ce10


	//   ....[72]....
        /*06d4*/ 	.word	0x0000ce20


	//   ....[73]....
        /*06d8*/ 	.word	0x0000ce30


	//   ....[74]....
        /*06dc*/ 	.word	0x0000ce60


	//   ....[75]....
        /*06e0*/ 	.word	0x0000ce80


	//   ....[76]....
        /*06e4*/ 	.word	0x0000cea0


	//   ....[77]....
        /*06e8*/ 	.word	0x0000ceb0


	//   ....[78]....
        /*06ec*/ 	.word	0x0000cec0


	//   ....[79]....
        /*06f0*/ 	.word	0x0000cee0


	//   ....[80]....
        /*06f4*/ 	.word	0x0000cef0


	//   ....[81]....
        /*06f8*/ 	.word	0x0000cf00


	//   ....[82]....
        /*06fc*/ 	.word	0x0000cf10


	//   ....[83]....
        /*0700*/ 	.word	0x0000cf20


	//   ....[84]....
        /*0704*/ 	.word	0x0000cf30


	//   ....[85]....
        /*0708*/ 	.word	0x0000cf40


	//   ....[86]....
        /*070c*/ 	.word	0x0000cf60


	//   ....[87]....
        /*0710*/ 	.word	0x0000cf80


	//   ....[88]....
        /*0714*/ 	.word	0x0000cf90


	//   ....[89]....
        /*0718*/ 	.word	0x0000cfa0


	//   ....[90]....
        /*071c*/ 	.word	0x0000cfb0


	//   ....[91]....
        /*0720*/ 	.word	0x0000cfc0


	//   ....[92]....
        /*0724*/ 	.word	0x0000d7c0


	//   ....[93]....
        /*0728*/ 	.word	0x0000d800


	//   ....[94]....
        /*072c*/ 	.word	0x0000d830


	//   ....[95]....
        /*0730*/ 	.word	0x0000d860


	//   ....[96]....
        /*0734*/ 	.word	0x0000e110


	//   ....[97]....
        /*0738*/ 	.word	0x0000e150


	//   ....[98]....
        /*073c*/ 	.word	0x0000e2d0


	//   ....[99]....
        /*0740*/ 	.word	0x0000e2f0


	//   ....[100]....
        /*0744*/ 	.word	0x0000e430


	//   ....[101]....
        /*0748*/ 	.word	0x0000e450


	//   ....[102]....
        /*074c*/ 	.word	0x0000e5a0


	//   ....[103]....
        /*0750*/ 	.word	0x0000e5c0


	//   ....[104]....
        /*0754*/ 	.word	0x0000ef60


	//   ....[105]....
        /*0758*/ 	.word	0x0000ef80


	//   ....[106]....
        /*075c*/ 	.word	0x0000f0c0


	//   ....[107]....
        /*0760*/ 	.word	0x0000f0e0


	//   ....[108]....
        /*0764*/ 	.word	0x0000f220


	//   ....[109]....
        /*0768*/ 	.word	0x0000f240


	//   ....[110]....
        /*076c*/ 	.word	0x0000f390


	//   ....[111]....
        /*0770*/ 	.word	0x0000f3b0


	//   ....[112]....
        /*0774*/ 	.word	0x0000f570


	//   ....[113]....
        /*0778*/ 	.word	0x0000f750


	//   ....[114]....
        /*077c*/ 	.word	0x0000f780


	//   ....[115]....
        /*0780*/ 	.word	0x0000f7b0


	//   ....[116]....
        /*0784*/ 	.word	0x0000f7f0


	//   ....[117]....
        /*0788*/ 	.word	0x0000f820


	//   ....[118]....
        /*078c*/ 	.word	0x0000f860


	//   ....[119]....
        /*0790*/ 	.word	0x0000f9f0


	//   ....[120]....
        /*0794*/ 	.word	0x0000fa20


	//   ....[121]....
        /*0798*/ 	.word	0x0000fa50


	//   ....[122]....
        /*079c*/ 	.word	0x0000fa80


	//   ....[123]....
        /*07a0*/ 	.word	0x0000fab0


	//   ....[124]....
        /*07a4*/ 	.word	0x0000faf0


	//   ....[125]....
        /*07a8*/ 	.word	0x0000fb90


	//   ....[126]....
        /*07ac*/ 	.word	0x0000fc20


	//   ....[127]....
        /*07b0*/ 	.word	0x0000fcd0


	//   ....[128]....
        /*07b4*/ 	.word	0x00011300


	//   ....[129]....
        /*07b8*/ 	.word	0x00011f90


	//   ....[130]....
        /*07bc*/ 	.word	0x00011fb0


	//   ....[131]....
        /*07c0*/ 	.word	0x00011fe0


	//   ....[132]....
        /*07c4*/ 	.word	0x00012000


	//   ....[133]....
        /*07c8*/ 	.word	0x00012100


	//   ....[134]....
        /*07cc*/ 	.word	0x00012110


	//   ....[135]....
        /*07d0*/ 	.word	0x00012190


	//   ....[136]....
        /*07d4*/ 	.word	0x000121a0


	//   ....[137]....
        /*07d8*/ 	.word	0x00012220


	//   ....[138]....
        /*07dc*/ 	.word	0x00012230


	//   ....[139]....
        /*07e0*/ 	.word	0x000122b0


	//   ....[140]....
        /*07e4*/ 	.word	0x000122c0


	//   ....[141]....
        /*07e8*/ 	.word	0x00012340


	//   ....[142]....
        /*07ec*/ 	.word	0x00012350


	//   ....[143]....
        /*07f0*/ 	.word	0x00012360


	//   ....[144]....
        /*07f4*/ 	.word	0x00012370


	//   ....[145]....
        /*07f8*/ 	.word	0x00014680


	//   ....[146]....
        /*07fc*/ 	.word	0x000146b0


	//   ....[147]....
        /*0800*/ 	.word	0x000146e0


	//   ....[148]....
        /*0804*/ 	.word	0x00014710


	//   ....[149]....
        /*0808*/ 	.word	0x00014740


	//   ....[150]....
        /*080c*/ 	.word	0x00014750


	//   ....[151]....
        /*0810*/ 	.word	0x00014780


	//   ....[152]....
        /*0814*/ 	.word	0x00014790


	//   ....[153]....
        /*0818*/ 	.word	0x000148d0


	//   ....[154]....
        /*081c*/ 	.word	0x00014910


	//   ....[155]....
        /*0820*/ 	.word	0x00014940


	//   ....[156]....
        /*0824*/ 	.word	0x00014970


	//   ....[157]....
        /*0828*/ 	.word	0x000149a0


	//   ....[158]....
        /*082c*/ 	.word	0x000149d0


	//   ....[159]....
        /*0830*/ 	.word	0x00014a60


	//   ....[160]....
        /*0834*/ 	.word	0x00014af0


	//   ....[161]....
        /*0838*/ 	.word	0x00014b60


	//   ....[162]....
        /*083c*/ 	.word	0x000151f0


	//   ....[163]....
        /*0840*/ 	.word	0x000157f0


	//   ....[164]....
        /*0844*/ 	.word	0x000159d0


	//   ....[165]....
        /*0848*/ 	.word	0x00015a40


	//   ....[166]....
        /*084c*/ 	.word	0x00015aa0


	//   ....[167]....
        /*0850*/ 	.word	0x00015b40


	//   ....[168]....
        /*0854*/ 	.word	0x00015c00


	//   ....[169]....
        /*0858*/ 	.word	0x00015d10


	//   ....[170]....
        /*085c*/ 	.word	0x00015d70


	//   ....[171]....
        /*0860*/ 	.word	0x00015e60


	//   ....[172]....
        /*0864*/ 	.word	0x00015ec0


	//   ....[173]....
        /*0868*/ 	.word	0x00015fb0


	//   ....[174]....
        /*086c*/ 	.word	0x00016010


	//   ....[175]....
        /*0870*/ 	.word	0x00016100


	//   ....[176]....
        /*0874*/ 	.word	0x00016160


	//   ....[177]....
        /*0878*/ 	.word	0x00016240


	//   ....[178]....
        /*087c*/ 	.word	0x000162a0


	//   ....[179]....
        /*0880*/ 	.word	0x00016370


	//   ....[180]....
        /*0884*/ 	.word	0x000166c0


	//----- nvinfo : EIATTR_REG_RECONFIG
	.align		4
.L_298:
        /*0888*/ 	.byte	0x01, 0x54
	.zero		2


	//----- nvinfo : EIATTR_SYSCALL_OFFSETS
	.align		4
        /*088c*/ 	.byte	0x04, 0x46
        /*088e*/ 	.short	(.L_300 - .L_299)


	//   ....[0]....
.L_299:
        /*0890*/ 	.word	0x00001a50


	//   ....[1]....
        /*0894*/ 	.word	0x00010d80


	//   ....[2]....
        /*0898*/ 	.word	0x00010ee0


	//   ....[3]....
        /*089c*/ 	.word	0x00011030


	//   ....[4]....
        /*08a0*/ 	.word	0x00011170


	//   ....[5]....
        /*08a4*/ 	.word	0x00011ba0


	//----- nvinfo : EIATTR_MBARRIER_INSTR_OFFSETS
	.align		4
.L_300:
        /*08a8*/ 	.byte	0x04, 0x39
        /*08aa*/ 	.short	(.L_302 - .L_301)


	//   ....[0]....
.L_301:
        /*08ac*/ 	.word	0x00000270
        /*08b0*/ 	.word	0x000000ff
        /*08b4*/ 	.word	0x00038800
        /*08b8*/ 	.short	0x0100
        /*08ba*/ 	.byte	0x08
	.zero		1


	//   ....[1]....
        /*08bc*/ 	.word	0x00000280
        /*08c0*/ 	.word	0x000000ff
        /*08c4*/ 	.word	0x00038820
        /*08c8*/ 	.short	0x0100
        /*08ca*/ 	.byte	0x08
	.zero		1


	//   ....[2]....
        /*08cc*/ 	.word	0x00000370
        /*08d0*/ 	.word	0x000000ff
        /*08d4*/ 	.word	0x00038830
        /*08d8*/ 	.short	0x0100
        /*08da*/ 	.byte	0x08
	.zero		1


	//   ....[3]....
        /*08dc*/ 	.word	0x00000380
        /*08e0*/ 	.word	0x000000ff
        /*08e4*/ 	.word	0x00038840
        /*08e8*/ 	.short	0x0100
        /*08ea*/ 	.byte	0x08
	.zero		1


	//   ....[4]....
        /*08ec*/ 	.word	0x00000390
        /*08f0*/ 	.word	0x000000ff
        /*08f4*/ 	.word	0x00038838
        /*08f8*/ 	.short	0x0100
        /*08fa*/ 	.byte	0x08
	.zero		1


	//   ....[5]....
        /*08fc*/ 	.word	0x000003a0
        /*0900*/ 	.word	0x000000ff
        /*0904*/ 	.word	0x00038848
        /*0908*/ 	.short	0x0100
        /*090a*/ 	.byte	0x08
	.zero		1


	//   ....[6]....
        /*090c*/ 	.word	0x000004d0
        /*0910*/ 	.word	0x000000ff
        /*0914*/ 	.word	0x00038850
        /*0918*/ 	.short	0x0100
        /*091a*/ 	.byte	0x08
	.zero		1


	//   ....[7]....
        /*091c*/ 	.word	0x000004e0
        /*0920*/ 	.word	0x000000ff
        /*0924*/ 	.word	0x00038860
        /*0928*/ 	.short	0x0100
        /*092a*/ 	.byte	0x08
	.zero		1


	//   ....[8]....
        /*092c*/ 	.word	0x000004f0
        /*0930*/ 	.word	0x000000ff
        /*0934*/ 	.word	0x00038858
        /*0938*/ 	.short	0x0100
        /*093a*/ 	.byte	0x08
	.zero		1


	//   ....[9]....
        /*093c*/ 	.word	0x00000500
        /*0940*/ 	.word	0x000000ff
        /*0944*/ 	.word	0x00038868
        /*0948*/ 	.short	0x0100
        /*094a*/ 	.byte	0x08
	.zero		1


	//   ....[10]....
        /*094c*/ 	.word	0x000005f0
        /*0950*/ 	.word	0x000000ff
        /*0954*/ 	.word	0x00038870
        /*0958*/ 	.short	0x0100
        /*095a*/ 	.byte	0x06
	.zero		1


	//   ....[11]....
        /*095c*/ 	.word	0x00000600
        /*0960*/ 	.word	0x000000ff
        /*0964*/ 	.word	0x00038880
        /*0968*/ 	.short	0x0100
        /*096a*/ 	.byte	0x06
	.zero		1


	//   ....[12]....
        /*096c*/ 	.word	0x00000610
        /*0970*/ 	.word	0x000000ff
        /*0974*/ 	.word	0x00038878
        /*0978*/ 	.short	0x0100
        /*097a*/ 	.byte	0x06
	.zero		1


	//   ....[13]....
        /*097c*/ 	.word	0x00000620
        /*0980*/ 	.word	0x000000ff
        /*0984*/ 	.word	0x00038888
        /*0988*/ 	.short	0x0100
        /*098a*/ 	.byte	0x06
	.zero		1


	//   ....[14]....
        /*098c*/ 	.word	0x00000750
        /*0990*/ 	.word	0x000000ff
        /*0994*/ 	.word	0x00038890
        /*0998*/ 	.short	0x0100
        /*099a*/ 	.byte	0x08
	.zero		1


	//   ....[15]....
        /*099c*/ 	.word	0x00000760
        /*09a0*/ 	.word	0x000000ff
        /*09a4*/ 	.word	0x000388a0
        /*09a8*/ 	.short	0x0100
        /*09aa*/ 	.byte	0x08
	.zero		1


	//   ....[16]....
        /*09ac*/ 	.word	0x00000770
        /*09b0*/ 	.word	0x000000ff
        /*09b4*/ 	.word	0x00038898
        /*09b8*/ 	.short	0x0100
        /*09ba*/ 	.byte	0x08
	.zero		1


	//   ....[17]....
        /*09bc*/ 	.word	0x00000780
        /*09c0*/ 	.word	0x000000ff
        /*09c4*/ 	.word	0x000388a8
        /*09c8*/ 	.short	0x0100
        /*09ca*/ 	.byte	0x08
	.zero		1


	//   ....[18]....
        /*09cc*/ 	.word	0x000008b0
        /*09d0*/ 	.word	0x000000ff
        /*09d4*/ 	.word	0x000388b0
        /*09d8*/ 	.short	0x0100
        /*09da*/ 	.byte	0x08
	.zero		1


	//   ....[19]....
        /*09dc*/ 	.word	0x000008c0
        /*09e0*/ 	.word	0x000000ff
        /*09e4*/ 	.word	0x000388c0
        /*09e8*/ 	.short	0x0100
        /*09ea*/ 	.byte	0x08
	.zero		1


	//   ....[20]....
        /*09ec*/ 	.word	0x000008d0
        /*09f0*/ 	.word	0x000000ff
        /*09f4*/ 	.word	0x000388b8
        /*09f8*/ 	.short	0x0100
        /*09fa*/ 	.byte	0x08
	.zero		1


	//   ....[21]....
        /*09fc*/ 	.word	0x000008e0
        /*0a00*/ 	.word	0x000000ff
        /*0a04*/ 	.word	0x000388c8
        /*0a08*/ 	.short	0x0100
        /*0a0a*/ 	.byte	0x08
	.zero		1


	//   ....[22]....
        /*0a0c*/ 	.word	0x00001d80
        /*0a10*/ 	.word	0x000000ff
        /*0a14*/ 	.word	0x00038800
        /*0a18*/ 	.short	0x010a
        /*0a1a*/ 	.byte	0x29
	.zero		1


	//   ....[23]....
        /*0a1c*/ 	.word	0x00001e20
        /*0a20*/ 	.word	0x00000002
        /*0a24*/ 	.word	0x00038830
        /*0a28*/ 	.short	0x010a
        /*0a2a*/ 	.byte	0x3f
	.zero		1


	//   ....[24]....
        /*0a2c*/ 	.word	0x00001e80
        /*0a30*/ 	.word	0x00000002
        /*0a34*/ 	.word	0x00038830
        /*0a38*/ 	.short	0x010a
        /*0a3a*/ 	.byte	0x3f
	.zero		1


	//   ....[25]....
        /*0a3c*/ 	.word	0x00002bb0
        /*0a40*/ 	.word	0x00000002
        /*0a44*/ 	.word	0x00000000
        /*0a48*/ 	.short	0x0101
        /*0a4a*/ 	.byte	0x3f
	.zero		1


	//   ....[26]....
        /*0a4c*/ 	.word	0x00004cf0
        /*0a50*/ 	.word	0x000000ff
        /*0a54*/ 	.word	0x00038830
        /*0a58*/ 	.short	0x010a
        /*0a5a*/ 	.byte	0x06
	.zero		1


	//   ....[27]....
        /*0a5c*/ 	.word	0x00004d30
        /*0a60*/ 	.word	0x000000ff
        /*0a64*/ 	.word	0x00038830
        /*0a68*/ 	.short	0x010a
        /*0a6a*/ 	.byte	0x06
	.zero		1


	//   ....[28]....
        /*0a6c*/ 	.word	0x000050a0
        /*0a70*/ 	.word	0x000000ff
        /*0a74*/ 	.word	0x00038850
        /*0a78*/ 	.short	0x010a
        /*0a7a*/ 	.byte	0x06
	.zero		1


	//   ....[29]....
        /*0a7c*/ 	.word	0x000050e0
        /*0a80*/ 	.word	0x000000ff
        /*0a84*/ 	.word	0x00038850
        /*0a88*/ 	.short	0x010a
        /*0a8a*/ 	.byte	0x06
	.zero		1


	//   ....[30]....
        /*0a8c*/ 	.word	0x000074d0
        /*0a90*/ 	.word	0x00000003
        /*0a94*/ 	.word	0x00000000
        /*0a98*/ 	.short	0x0101
        /*0a9a*/ 	.byte	0x3f
	.zero		1


	//   ....[31]....
        /*0a9c*/ 	.word	0x00007710
        /*0aa0*/ 	.word	0x000000ff
        /*0aa4*/ 	.word	0x00000000
        /*0aa8*/ 	.short	0x0101
        /*0aaa*/ 	.byte	0x07
	.zero		1


	//   ....[32]....
        /*0aac*/ 	.word	0x000081d0
        /*0ab0*/ 	.word	0x000000ff
        /*0ab4*/ 	.word	0x00038830
        /*0ab8*/ 	.short	0x010a
        /*0aba*/ 	.byte	0x06
	.zero		1


	//   ....[33]....
        /*0abc*/ 	.word	0x00008210
        /*0ac0*/ 	.word	0x000000ff
        /*0ac4*/ 	.word	0x00038830
        /*0ac8*/ 	.short	0x010a
        /*0aca*/ 	.byte	0x06
	.zero		1


	//   ....[34]....
        /*0acc*/ 	.word	0x00008550
        /*0ad0*/ 	.word	0x000000ff
        /*0ad4*/ 	.word	0x00038850
        /*0ad8*/ 	.short	0x010a
        /*0ada*/ 	.byte	0x06
	.zero		1


	//   ....[35]....
        /*0adc*/ 	.word	0x00008590
        /*0ae0*/ 	.word	0x000000ff
        /*0ae4*/ 	.word	0x00038850
        /*0ae8*/ 	.short	0x010a
        /*0aea*/ 	.byte	0x06
	.zero		1


	//   ....[36]....
        /*0aec*/ 	.word	0x00009f50
        /*0af0*/ 	.word	0x00000002
        /*0af4*/ 	.word	0x00000000
        /*0af8*/ 	.short	0x0101
        /*0afa*/ 	.byte	0x3f
	.zero		1


	//   ....[37]....
        /*0afc*/ 	.word	0x0000a240
        /*0b00*/ 	.word	0x000000ff
        /*0b04*/ 	.word	0x00000000
        /*0b08*/ 	.short	0x0101
        /*0b0a*/ 	.byte	0x07
	.zero		1


	//   ....[38]....
        /*0b0c*/ 	.word	0x0000ac40
        /*0b10*/ 	.word	0x000000ff
        /*0b14*/ 	.word	0x00038850
        /*0b18*/ 	.short	0x010a
        /*0b1a*/ 	.byte	0x10
	.zero		1


	//   ....[39]....
        /*0b1c*/ 	.word	0x0000ac80
        /*0b20*/ 	.word	0x000000ff
        /*0b24*/ 	.word	0x00038850
        /*0b28*/ 	.short	0x010a
        /*0b2a*/ 	.byte	0x10
	.zero		1


	//   ....[40]....
        /*0b2c*/ 	.word	0x0000b3c0
        /*0b30*/ 	.word	0x000000ff
        /*0b34*/ 	.word	0x00000000
        /*0b38*/ 	.short	0x0101
        /*0b3a*/ 	.byte	0x04
	.zero		1


	//   ....[41]....
        /*0b3c*/ 	.word	0x0000e140
        /*0b40*/ 	.word	0x00000003
        /*0b44*/ 	.word	0x00000000
        /*0b48*/ 	.short	0x0101
        /*0b4a*/ 	.byte	0x3f
	.zero		1


	//   ....[42]....
        /*0b4c*/ 	.word	0x00011560
        /*0b50*/ 	.word	0x00000004
        /*0b54*/ 	.word	0x00038880
        /*0b58*/ 	.short	0x010a
        /*0b5a*/ 	.byte	0x3f
	.zero		1


	//   ....[43]....
        /*0b5c*/ 	.word	0x00011770
        /*0b60*/ 	.word	0x00000004
        /*0b64*/ 	.word	0x00038840
        /*0b68*/ 	.short	0x010a
        /*0b6a*/ 	.byte	0x3f
	.zero		1


	//   ....[44]....
        /*0b6c*/ 	.word	0x00012490
        /*0b70*/ 	.word	0x00000013
        /*0b74*/ 	.word	0x00038800
        /*0b78*/ 	.short	0x0107
        /*0b7a*/ 	.byte	0x3f
	.zero		1


	//   ....[45]....
        /*0b7c*/ 	.word	0x00012590
        /*0b80*/ 	.word	0x00000013
        /*0b84*/ 	.word	0x00038800
        /*0b88*/ 	.short	0x0101
        /*0b8a*/ 	.byte	0x3f
	.zero		1


	//   ....[46]....
        /*0b8c*/ 	.word	0x000125b0
        /*0b90*/ 	.word	0x00000013
        /*0b94*/ 	.word	0x00038820
        /*0b98*/ 	.short	0x010a
        /*0b9a*/ 	.byte	0x3f
	.zero		1


	//   ....[47]....
        /*0b9c*/ 	.word	0x000128b0
        /*0ba0*/ 	.word	0x00000004
        /*0ba4*/ 	.word	0x00038880
        /*0ba8*/ 	.short	0x010a
        /*0baa*/ 	.byte	0x3f
	.zero		1


	//   ....[48]....
        /*0bac*/ 	.word	0x00012c10
        /*0bb0*/ 	.word	0x00000004
        /*0bb4*/ 	.word	0x00038840
        /*0bb8*/ 	.short	0x010a
        /*0bba*/ 	.byte	0x3f
	.zero		1


	//   ....[49]....
        /*0bbc*/ 	.word	0x00012fd0
        /*0bc0*/ 	.word	0x00000014
        /*0bc4*/ 	.word	0x00038870
        /*0bc8*/ 	.short	0x010a
        /*0bca*/ 	.byte	0x3f
	.zero		1


	//   ....[50]....
        /*0bcc*/ 	.word	0x00013040
        /*0bd0*/ 	.word	0x00000014
        /*0bd4*/ 	.word	0x00038860
        /*0bd8*/ 	.short	0x010a
        /*0bda*/ 	.byte	0x3f
	.zero		1


	//   ....[51]....
        /*0bdc*/ 	.word	0x00013840
        /*0be0*/ 	.word	0x00000014
        /*0be4*/ 	.word	0x00038850
        /*0be8*/ 	.short	0x0101
        /*0bea*/ 	.byte	0x3f
	.zero		1


	//   ....[52]....
        /*0bec*/ 	.word	0x000138c0
        /*0bf0*/ 	.word	0x00000014
        /*0bf4*/ 	.word	0x00000000
        /*0bf8*/ 	.short	0x0101
        /*0bfa*/ 	.byte	0x3f
	.zero		1


	//   ....[53]....
        /*0bfc*/ 	.word	0x00013af0
        /*0c00*/ 	.word	0x00000011
        /*0c04*/ 	.word	0x00038870
        /*0c08*/ 	.short	0x010a
        /*0c0a*/ 	.byte	0x3f
	.zero		1


	//   ....[54]....
        /*0c0c*/ 	.word	0x00013b60
        /*0c10*/ 	.word	0x00000011
        /*0c14*/ 	.word	0x00038860
        /*0c18*/ 	.short	0x010a
        /*0c1a*/ 	.byte	0x3f
	.zero		1


	//   ....[55]....
        /*0c1c*/ 	.word	0x00014380
        /*0c20*/ 	.word	0x00000011
        /*0c24*/ 	.word	0x00038850
        /*0c28*/ 	.short	0x0101
        /*0c2a*/ 	.byte	0x3f
	.zero		1


	//   ....[56]....
        /*0c2c*/ 	.word	0x000143d0
        /*0c30*/ 	.word	0x00000011
        /*0c34*/ 	.word	0x00000000
        /*0c38*/ 	.short	0x0101
        /*0c3a*/ 	.byte	0x3f
	.zero		1


	//   ....[57]....
        /*0c3c*/ 	.word	0x00015170
        /*0c40*/ 	.word	0x00000000
        /*0c44*/ 	.word	0x00038820
        /*0c48*/ 	.short	0x010a
        /*0c4a*/ 	.byte	0x3f
	.zero		1


	//   ....[58]....
        /*0c4c*/ 	.word	0x00015330
        /*0c50*/ 	.word	0x00000006
        /*0c54*/ 	.word	0x00000000
        /*0c58*/ 	.short	0x010a
        /*0c5a*/ 	.byte	0x3f
	.zero		1


	//   ....[59]....
        /*0c5c*/ 	.word	0x000153a0
        /*0c60*/ 	.word	0x00000007
        /*0c64*/ 	.word	0x00000000
        /*0c68*/ 	.short	0x010a
        /*0c6a*/ 	.byte	0x3f
	.zero		1


	//   ....[60]....
        /*0c6c*/ 	.word	0x00015400
        /*0c70*/ 	.word	0x00000004
        /*0c74*/ 	.word	0x00038860
        /*0c78*/ 	.short	0x010a
        /*0c7a*/ 	.byte	0x3f
	.zero		1


	//   ....[61]....
        /*0c7c*/ 	.word	0x00015450
        /*0c80*/ 	.word	0x00000003
        /*0c84*/ 	.word	0x00038860
        /*0c88*/ 	.short	0x010a
        /*0c8a*/ 	.byte	0x3f
	.zero		1


	//   ....[62]....
        /*0c8c*/ 	.word	0x00015490
        /*0c90*/ 	.word	0x00000004
        /*0c94*/ 	.word	0x00038880
        /*0c98*/ 	.short	0x010a
        /*0c9a*/ 	.byte	0x3f
	.zero		1


	//   ....[63]....
        /*0c9c*/ 	.word	0x000154b0
        /*0ca0*/ 	.word	0x00000003
        /*0ca4*/ 	.word	0x00038880
        /*0ca8*/ 	.short	0x010a
        /*0caa*/ 	.byte	0x3f
	.zero		1


	//   ....[64]....
        /*0cac*/ 	.word	0x00015520
        /*0cb0*/ 	.word	0x00000003
        /*0cb4*/ 	.word	0x00038800
        /*0cb8*/ 	.short	0x010a
        /*0cba*/ 	.byte	0x3f
	.zero		1


	//   ....[65]....
        /*0cbc*/ 	.word	0x00015570
        /*0cc0*/ 	.word	0x00000002
        /*0cc4*/ 	.word	0x00038830
        /*0cc8*/ 	.short	0x010a
        /*0cca*/ 	.byte	0x3f
	.zero		1


	//   ....[66]....
        /*0ccc*/ 	.word	0x000155d0
        /*0cd0*/ 	.word	0x00000007
        /*0cd4*/ 	.word	0x00038830
        /*0cd8*/ 	.short	0x010a
        /*0cda*/ 	.byte	0x3f
	.zero		1


	//   ....[67]....
        /*0cdc*/ 	.word	0x00015630
        /*0ce0*/ 	.word	0x00000007
        /*0ce4*/ 	.word	0x00038850
        /*0ce8*/ 	.short	0x010a
        /*0cea*/ 	.byte	0x3f
	.zero		1


	//   ....[68]....
        /*0cec*/ 	.word	0x00015690
        /*0cf0*/ 	.word	0x00000007
        /*0cf4*/ 	.word	0x00038830
        /*0cf8*/ 	.short	0x010a
        /*0cfa*/ 	.byte	0x3f
	.zero		1


	//   ....[69]....
        /*0cfc*/ 	.word	0x000156f0
        /*0d00*/ 	.word	0x00000007
        /*0d04*/ 	.word	0x00038850
        /*0d08*/ 	.short	0x010a
        /*0d0a*/ 	.byte	0x3f
	.zero		1


	//   ....[70]....
        /*0d0c*/ 	.word	0x00015750
        /*0d10*/ 	.word	0x00000005
        /*0d14*/ 	.word	0x00038850
        /*0d18*/ 	.short	0x010a
        /*0d1a*/ 	.byte	0x3f
	.zero		1


	//   ....[71]....
        /*0d1c*/ 	.word	0x000158a0
        /*0d20*/ 	.word	0x00000004
        /*0d24*/ 	.word	0x00038880
        /*0d28*/ 	.short	0x010a
        /*0d2a*/ 	.byte	0x3f
	.zero		1


	//   ....[72]....
        /*0d2c*/ 	.word	0x000158f0
        /*0d30*/ 	.word	0x00000004
        /*0d34*/ 	.word	0x00038840
        /*0d38*/ 	.short	0x010a
        /*0d3a*/ 	.byte	0x3f
	.zero		1


	//   ....[73]....
        /*0d3c*/ 	.word	0x000163b0
        /*0d40*/ 	.word	0x00000013
        /*0d44*/ 	.word	0x00038820
        /*0d48*/ 	.short	0x010a
        /*0d4a*/ 	.byte	0x3f
	.zero		1


	//   ....[74]....
        /*0d4c*/ 	.word	0x00016400
        /*0d50*/ 	.word	0x00000004
        /*0d54*/ 	.word	0x00038880
        /*0d58*/ 	.short	0x010a
        /*0d5a*/ 	.byte	0x3f
	.zero		1


	//   ....[75]....
        /*0d5c*/ 	.word	0x00016450
        /*0d60*/ 	.word	0x00000004
        /*0d64*/ 	.word	0x00038840
        /*0d68*/ 	.short	0x010a
        /*0d6a*/ 	.byte	0x3f
	.zero		1


	//   ....[76]....
        /*0d6c*/ 	.word	0x000164a0
        /*0d70*/ 	.word	0x00000014
        /*0d74*/ 	.word	0x00038870
        /*0d78*/ 	.short	0x010a
        /*0d7a*/ 	.byte	0x3f
	.zero		1


	//   ....[77]....
        /*0d7c*/ 	.word	0x000164f0
        /*0d80*/ 	.word	0x00000014
        /*0d84*/ 	.word	0x00038860
        /*0d88*/ 	.short	0x010a
        /*0d8a*/ 	.byte	0x3f
	.zero		1


	//   ....[78]....
        /*0d8c*/ 	.word	0x00016540
        /*0d90*/ 	.word	0x00000011
        /*0d94*/ 	.word	0x00038870
        /*0d98*/ 	.short	0x010a
        /*0d9a*/ 	.byte	0x3f
	.zero		1


	//   ....[79]....
        /*0d9c*/ 	.word	0x00016590
        /*0da0*/ 	.word	0x00000011
        /*0da4*/ 	.word	0x00038860
        /*0da8*/ 	.short	0x010a
        /*0daa*/ 	.byte	0x3f
	.zero		1


	//   ....[80]....
        /*0dac*/ 	.word	0x000165e0
        /*0db0*/ 	.word	0x00000000
        /*0db4*/ 	.word	0x00038820
        /*0db8*/ 	.short	0x010a
        /*0dba*/ 	.byte	0x3f
	.zero		1


	//   ....[81]....
        /*0dbc*/ 	.word	0x00016780
        /*0dc0*/ 	.word	0x00000006
        /*0dc4*/ 	.word	0x00000000
        /*0dc8*/ 	.short	0x010a
        /*0dca*/ 	.byte	0x3f
	.zero		1


	//   ....[82]....
        /*0dcc*/ 	.word	0x000167d0
        /*0dd0*/ 	.word	0x00000007
        /*0dd4*/ 	.word	0x00000000
        /*0dd8*/ 	.short	0x010a
        /*0dda*/ 	.byte	0x3f
	.zero		1


	//   ....[83]....
        /*0ddc*/ 	.word	0x00016820
        /*0de0*/ 	.word	0x00000004
        /*0de4*/ 	.word	0x00038860
        /*0de8*/ 	.short	0x010a
        /*0dea*/ 	.byte	0x3f
	.zero		1


	//   ....[84]....
        /*0dec*/ 	.word	0x00016870
        /*0df0*/ 	.word	0x00000003
        /*0df4*/ 	.word	0x00038860
        /*0df8*/ 	.short	0x010a
        /*0dfa*/ 	.byte	0x3f
	.zero		1


	//   ....[85]....
        /*0dfc*/ 	.word	0x000168c0
        /*0e00*/ 	.word	0x00000004
        /*0e04*/ 	.word	0x00038880
        /*0e08*/ 	.short	0x010a
        /*0e0a*/ 	.byte	0x3f
	.zero		1


	//----- nvinfo : EIATTR_NUM_MBARRIERS
	.align		4
.L_302:
        /*0e0c*/ 	.byte	0x03, 0x38
        /*0e0e*/ 	.short	0x0016


	//----- nvinfo : EIATTR_EXIT_INSTR_OFFSETS
	.align		4
        /*0e10*/ 	.byte	0x04, 0x1c
        /*0e12*/ 	.short	(.L_304 - .L_303)


	//   ....[0]....
.L_303:
        /*0e14*/ 	.word	0x00000a80


	//   ....[1]....
        /*0e18*/ 	.word	0x0000f520


	//   ....[2]....
        /*0e1c*/ 	.word	0x00015500


	//----- nvinfo : EIATTR_MAX_THREADS
	.align		4
.L_304:
        /*0e20*/ 	.byte	0x04, 0x05
        /*0e22*/ 	.short	(.L_306 - .L_305)
.L_305:
        /*0e24*/ 	.word	0x00000180
        /*0e28*/ 	.word	0x00000001
        /*0e2c*/ 	.word	0x00000001


	//----- nvinfo : EIATTR_CRS_STACK_SIZE
	.align		4
.L_306:
        /*0e30*/ 	.byte	0x04, 0x1e
        /*0e32*/ 	.short	(.L_308 - .L_307)
.L_307:
        /*0e34*/ 	.word	0x00000000


	//----- nvinfo : EIATTR_CBANK_PARAM_SIZE
	.align		4
.L_308:
        /*0e38*/ 	.byte	0x03, 0x19
        /*0e3a*/ 	.short	0x0af0


	//----- nvinfo : EIATTR_PARAM_CBANK
	.align		4
        /*0e3c*/ 	.byte	0x04, 0x0a
        /*0e3e*/ 	.short	(.L_310 - .L_309)
	.align		4
.L_309:
        /*0e40*/ 	.word	index@(.nv.constant0._ZN7cutlass13device_kernelIN5flash11enable_sm90INS1_16FlashAttnFwdSm90INS1_25CollectiveMainloopFwdSm90ILi2EN4cute5tupleIJNS5_1CILi1EEES8_S8_EEENS6_IJNS7_ILi128EEESA_NS7_ILi256EEEEEELi256ENS_12float_e4m3_tEfNS_4arch4Sm90ELb1ELb0ELb1ELb1ELb0ELb0ELb0ELb1ELb1ELb1ELb0ELb0EEENS1_21CollectiveEpilogueFwdINS6_IJSA_SB_SA_EEES9_NS_10bfloat16_tESF_Li256ELb1ELb1ELb0ELb1EEENS1_36VarlenDynamicPersistentTileSchedulerILi128ELi128ELi256ELi128ELb0ELb1ELb1ELb1ELb1ELb1EEEEEEEEEvNT_6ParamsE)
        /*0e44*/ 	.short	0x0210
        /*0e46*/ 	.short	0x0af0


	//----- nvinfo : EIATTR_SW_WAR
	.align		4
.L_310:
        /*0e48*/ 	.byte	0x04, 0x36
        /*0e4a*/ 	.short	(.L_312 - .L_311)
.L_311:
        /*0e4c*/ 	.word	0x00000008
.L_312:


//--------------------- .nv.info._ZN7cutlass13device_kernelIN5flash11enable_sm90INS1_16FlashAttnFwdSm90INS1_25CollectiveMainloopFwdSm90ILi2EN4cute5tupleIJNS5_1CILi1EEES8_S8_EEENS6_IJNS7_ILi128EEESA_NS7_ILi256EEEEEELi256ENS_12float_e4m3_tEfNS_4arch4Sm90ELb1ELb0ELb1ELb1ELb0ELb1ELb0ELb1ELb1ELb1ELb0ELb0EEENS1_21CollectiveEpilogueFwdINS6_IJSA_SB_SA_EEES9_NS_10bfloat16_tESF_Li256ELb1ELb1ELb0ELb1EEENS1_36VarlenDynamicPersistentTileSchedulerILi128ELi128ELi256ELi128ELb0ELb1ELb1ELb1ELb1ELb1EEEEEEEEEvNT_6ParamsE --------------------------
	.section	.nv.info._ZN7cutlass13device_kernelIN5flash11enable_sm90INS1_16FlashAttnFwdSm90INS1_25CollectiveMainloopFwdSm90ILi2EN4cute5tupleIJNS5_1CILi1EEES8_S8_EEENS6_IJNS7_ILi128EEESA_NS7_ILi256EEEEEELi256ENS_12float_e4m3_tEfNS_4arch4Sm90ELb1ELb0ELb1ELb1ELb0ELb1ELb0ELb1ELb1ELb1ELb0ELb0EEENS1_21CollectiveEpilogueFwdINS6_IJSA_SB_SA_EEES9_NS_10bfloat16_tESF_Li256ELb1ELb1ELb0ELb1EEENS1_36VarlenDynamicPersistentTileSchedulerILi128ELi128ELi256ELi128ELb0ELb1ELb1ELb1ELb1ELb1EEEEEEEEEvNT_6ParamsE,"",@"SHT_CUDA_INFO"
	.sectionflags	@""
	.align	4


	//----- nvinfo : EIATTR_CUDA_API_VERSION
	.align		4
        /*0000*/ 	.byte	0x04, 0x37
        /*0002*/ 	.short	(.L_314 - .L_313)
.L_313:
        /*0004*/ 	.word	0x00000082


	//----- nvinfo : EIATTR_KPARAM_INFO
	.align		4
.L_314:
        /*0008*/ 	.byte	0x04, 0x17
        /*000a*/ 	.short	(.L_316 - .L_315)
.L_315:
        /*000c*/ 	.word	0x00000000
        /*0010*/ 	.short	0x0000
        /*0012*/ 	.short	0x0070
        /*0014*/ 	.byte	0x00, 0xf0, 0x01, 0x2a


	//----- nvinfo : EIATTR_SPARSE_MMA_MASK
	.align		4
.L_316:
        /*0018*/ 	.byte	0x03, 0x50
        /*001a*/ 	.short	0x0000


	//----- nvinfo : EIATTR_MAXREG_COUNT
	.align		4
        /*001c*/ 	.byte	0x03, 0x1b
        /*001e*/ 	.short	0x00a8


	//----- nvinfo : EIATTR_NUM_BARRIERS
	.align		4
        /*0020*/ 	.byte	0x02, 0x4c
        /*0022*/ 	.byte	0x10
	.zero		1


	//----- nvinfo : EIATTR_EXTERNS
	.align		4
        /*0024*/ 	.byte	0x04, 0x0f
        /*0026*/ 	.short	(.L_318 - .L_317)


	//   ....[0]....
	.align		4
.L_317:
        /*0028*/ 	.word	index@(__assertfail)


	//----- nvinfo : EIATTR_ANNOTATIONS
	.align		4
.L_318:
        /*002c*/ 	.byte	0x04, 0x55
        /*002e*/ 	.short	(.L_320 - .L_319)


	//   ....[0]....
.L_319:
        /* <DEDUP_REMOVED lines=116> */


	//----- nvinfo : EIATTR_MERCURY_ISA_VERSION
	.align		4
.L_320:
        /*0758*/ 	.byte	0x03, 0x5f
        /*075a*/ 	.short	0x0101


	//----- nvinfo : EIATTR_UNUSED_LOAD_BYTE_OFFSET
	.align		4
        /*075c*/ 	.byte	0x04, 0x44
        /*075e*/ 	.short	(.L_322 - .L_321)


	//   ....[0]....
.L_321:
        /*0760*/ 	.word	0x00000ad0
        /*0764*/ 	.word	0x0000fff0


	//   ....[1]....
        /*0768*/ 	.word	0x000204e0
        /*076c*/ 	.word	0x0000fff0


	//----- nvinfo : EIATTR_INT_WARP_WIDE_INSTR_OFFSETS
	.align		4
.L_322:
        /*0770*/ 	.byte	0x04, 0x31
        /*0772*/ 	.short	(.L_324 - .L_323)


	//   ....[0]....
.L_323:
        /*0774*/ 	.word	0x00000190


	//   ....[1]....
        /*0778*/ 	.word	0x000001d0


	//   ....[2]....
        /*077c*/ 	.word	0x00000240


	//   ....[3]....
        /*0780*/ 	.word	0x00026aa0


	//   ....[4]....
        /*0784*/ 	.word	0x00026b00


	//   ....[5]....
        /*0788*/ 	.word	0x00029be0


	//   ....[6]....
        /*078c*/ 	.word	0x00029c40


	//----- nvinfo : EIATTR_COOP_GROUP_MASK_REGIDS
	.align		4
.L_324:
        /*0790*/ 	.byte	0x04, 0x29
        /*0792*/ 	.short	(.L_326 - .L_325)


	//   ....[0]....
.L_325:
        /*0794*/ 	.word	0xffffffff


	//   ....[1]....
        /*0798*/ 	.word	0xffffffff


	//   ....[2]....
        /*079c*/ 	.word	0xffffffff


	//   ....[3]....
        /*07a0*/ 	.word	0xffffffff


	//   ....[4]....
        /*07a4*/ 	.word	0xffffffff


	//   ....[5]....
        /*07a8*/ 	.word	0xffffffff


	//   ....[6]....
        /*07ac*/ 	.word	0xffffffff


	//   ....[7]....
        /*07b0*/ 	.word	0xffffffff


	//   ....[8]....
        /*07b4*/ 	.word	0xffffffff


	//   ....[9]....
        /*07b8*/ 	.word	0xffffffff


	//   ....[10]....
        /*07bc*/ 	.word	0xffffffff


	//   ....[11]....
        /*07c0*/ 	.word	0xffffffff


	//   ....[12]....
        /*07c4*/ 	.word	0xffffffff


	//   ....[13]....
        /*07c8*/ 	.word	0xffffffff


	//   ....[14]....
        /*07cc*/ 	.word	0xffffffff


	//   ....[15]....
        /*07d0*/ 	.word	0xffffffff


	//   ....[16]....
        /*07d4*/ 	.word	0xffffffff


	//   ....[17]....
        /*07d8*/ 	.word	0xffffffff


	//   ....[18]....
        /*07dc*/ 	.word	0xffffffff


	//   ....[19]....
        /*07e0*/ 	.word	0xffffffff


	//   ....[20]....
        /*07e4*/ 	.word	0xffffffff


	//   ....[21]....
        /*07e8*/ 	.word	0xffffffff


	//   ....[22]....
        /*07ec*/ 	.word	0xffffffff


	//   ....[23]....
        /*07f0*/ 	.word	0xffffffff


	//   ....[24]....
        /*07f4*/ 	.word	0xffffffff


	//   ....[25]....
        /*07f8*/ 	.word	0xffffffff


	//   ....[26]....
        /*07fc*/ 	.word	0xffffffff


	//   ....[27]....
        /*0800*/ 	.word	0xffffffff


	//   ....[28]....
        /*0804*/ 	.word	0xffffffff


	//   ....[29]....
        /*0808*/ 	.word	0xffffffff


	//   ....[30]....
        /*080c*/ 	.word	0xffffffff


	//   ....[31]....
        /*0810*/ 	.word	0xffffffff


	//   ....[32]....
        /*0814*/ 	.word	0xffffffff


	//   ....[33]....
        /*0818*/ 	.word	0xffffffff


	//   ....[34]....
        /*081c*/ 	.word	0xffffffff


	//   ....[35]....
        /*0820*/ 	.word	0xffffffff


	//   ....[36]....
        /*0824*/ 	.word	0xffffffff


	//   ....[37]....
        /*0828*/ 	.word	0xffffffff


	//   ....[38]....
        /*082c*/ 	.word	0xffffffff


	//   ....[39]....
        /*0830*/ 	.word	0xffffffff


	//   ....[40]....
        /*0834*/ 	.word	0xffffffff


	//   ....[41]....
        /*0838*/ 	.word	0xffffffff


	//   ....[42]....
        /*083c*/ 	.word	0xffffffff


	//   ....[43]....
        /*0840*/ 	.word	0xffffffff


	//   ....[44]....
        /*0844*/ 	.word	0xffffffff


	//   ....[45]....
        /*0848*/ 	.word	0xffffffff


	//   ....[46]....
        /*084c*/ 	.word	0xffffffff


	//   ....[47]....
        /*0850*/ 	.word	0xffffffff


	//   ....[48]....
        /*0854*/ 	.word	0xffffffff


	//   ....[49]....
        /*0858*/ 	.word	0xffffffff


	//   ....[50]....
        /*085c*/ 	.word	0xffffffff


	//   ....[51]....
        /*0860*/ 	.word	0xffffffff


	//   ....[52]....
        /*0864*/ 	.word	0xffffffff


	//   ....[53]....
        /*0868*/ 	.word	0xffffffff


	//   ....[54]....
        /*086c*/ 	.word	0xffffffff


	//   ....[55]....
        /*0870*/ 	.word	0xffffffff


	//   ....[56]....
        /*0874*/ 	.word	0xffffffff


	//   ....[57]....
        /*0878*/ 	.word	0xffffffff


	//   ....[58]....
        /*087c*/ 	.word	0xffffffff


	//   ....[59]....
        /*0880*/ 	.word	0xffffffff


	//   ....[60]....
        /*0884*/ 	.word	0xffffffff


	//   ....[61]....
        /*0888*/ 	.word	0xffffffff


	//   ....[62]....
        /*088c*/ 	.word	0xffffffff


	//   ....[63]....
        /*0890*/ 	.word	0xffffffff


	//   ....[64]....
        /*0894*/ 	.word	0xffffffff


	//   ....[65]....
        /*0898*/ 	.word	0xffffffff


	//   ....[66]....
        /*089c*/ 	.word	0xffffffff


	//   ....[67]....
        /*08a0*/ 	.word	0xffffffff


	//   ....[68]....
        /*08a4*/ 	.word	0xffffffff


	//   ....[69]....
        /*08a8*/ 	.word	0xffffffff


	//   ....[70]....
        /*08ac*/ 	.word	0xffffffff


	//   ....[71]....
        /*08b0*/ 	.word	0xffffffff


	//   ....[72]....
        /*08b4*/ 	.word	0xffffffff


	//   ....[73]....
        /*08b8*/ 	.word	0xffffffff


	//   ....[74]....
        /*08bc*/ 	.word	0xffffffff


	//   ....[75]....
        /*08c0*/ 	.word	0xffffffff


	//   ....[76]....
        /*08c4*/ 	.word	0xffffffff


	//   ....[77]....
        /*08c8*/ 	.word	0xffffffff


	//   ....[78]....
        /*08cc*/ 	.word	0xffffffff


	//   ....[79]....
        /*08d0*/ 	.word	0xffffffff


	//   ....[80]....
        /*08d4*/ 	.word	0xffffffff


	//   ....[81]....
        /*08d8*/ 	.word	0xffffffff


	//   ....[82]....
        /*08dc*/ 	.word	0xffffffff


	//   ....[83]....
        /*08e0*/ 	.word	0xffffffff


	//   ....[84]....
        /*08e4*/ 	.word	0xffffffff


	//   ....[85]....
        /*08e8*/ 	.word	0xffffffff


	//   ....[86]....
        /*08ec*/ 	.word	0xffffffff


	//   ....[87]....
        /*08f0*/ 	.word	0xffffffff


	//   ....[88]....
        /*08f4*/ 	.word	0xffffffff


	//   ....[89]....
        /*08f8*/ 	.word	0xffffffff


	//   ....[90]....
        /*08fc*/ 	.word	0xffffffff


	//   ....[91]....
        /*0900*/ 	.word	0xffffffff


	//   ....[92]....
        /*0904*/ 	.word	0xffffffff


	//   ....[93]....
        /*0908*/ 	.word	0xffffffff


	//   ....[94]....
        /*090c*/ 	.word	0xffffffff


	//   ....[95]....
        /*0910*/ 	.word	0xffffffff


	//   ....[96]....
        /*0914*/ 	.word	0xffffffff


	//   ....[97]....
        /*0918*/ 	.word	0xffffffff


	//   ....[98]....
        /*091c*/ 	.word	0xffffffff


	//   ....[99]....
        /*0920*/ 	.word	0xffffffff


	//   ....[100]....
        /*0924*/ 	.word	0xffffffff


	//   ....[101]....
        /*0928*/ 	.word	0xffffffff


	//   ....[102]....
        /*092c*/ 	.word	0xffffffff


	//   ....[103]....
        /*0930*/ 	.word	0xffffffff


	//   ....[104]....
        /*0934*/ 	.word	0xffffffff


	//   ....[105]....
        /*0938*/ 	.word	0xffffffff


	//   ....[106]....
        /*093c*/ 	.word	0xffffffff


	//   ....[107]....
        /*0940*/ 	.word	0xffffffff


	//   ....[108]....
        /*0944*/ 	.word	0xffffffff


	//   ....[109]....
        /*0948*/ 	.word	0xffffffff


	//   ....[110]....
        /*094c*/ 	.word	0xffffffff


	//   ....[111]....
        /*0950*/ 	.word	0xffffffff


	//   ....[112]....
        /*0954*/ 	.word	0xffffffff


	//   ....[113]....
        /*0958*/ 	.word	0xffffffff


	//   ....[114]....
        /*095c*/ 	.word	0xffffffff


	//   ....[115]....
        /*0960*/ 	.word	0xffffffff


	//   ....[116]....
        /*0964*/ 	.word	0xffffffff


	//   ....[117]....
        /*0968*/ 	.word	0xffffffff


	//   ....[118]....
        /*096c*/ 	.word	0xffffffff


	//   ....[119]....
        /*0970*/ 	.word	0xffffffff


	//   ....[120]....
        /*0974*/ 	.word	0xffffffff


	//   ....[121]....
        /*0978*/ 	.word	0xffffffff


	//   ....[122]....
        /*097c*/ 	.word	0xffffffff


	//   ....[123]....
        /*0980*/ 	.word	0xffffffff


	//   ....[124]....
        /*0984*/ 	.word	0xffffffff


	//   ....[125]....
        /*0988*/ 	.word	0xffffffff


	//   ....[126]....
        /*098c*/ 	.word	0xffffffff


	//   ....[127]....
        /*0990*/ 	.word	0xffffffff


	//   ....[128]....
        /*0994*/ 	.word	0xffffffff


	//   ....[129]....
        /*0998*/ 	.word	0xffffffff


	//   ....[130]....
        /*099c*/ 	.word	0xffffffff


	//   ....[131]....
        /*09a0*/ 	.word	0xffffffff


	//   ....[132]....
        /*09a4*/ 	.word	0xffffffff


	//   ....[133]....
        /*09a8*/ 	.word	0xffffffff


	//   ....[134]....
        /*09ac*/ 	.word	0xffffffff


	//   ....[135]....
        /*09b0*/ 	.word	0xffffffff


	//   ....[136]....
        /*09b4*/ 	.word	0xffffffff


	//   ....[137]....
        /*09b8*/ 	.word	0xffffffff


	//   ....[138]....
        /*09bc*/ 	.word	0xffffffff


	//   ....[139]....
        /*09c0*/ 	.word	0xffffffff


	//   ....[140]....
        /*09c4*/ 	.word	0xffffffff


	//   ....[141]....
        /*09c8*/ 	.word	0xffffffff


	//   ....[142]....
        /*09cc*/ 	.word	0xffffffff


	//   ....[143]....
        /*09d0*/ 	.word	0xffffffff


	//   ....[144]....
        /*09d4*/ 	.word	0xffffffff


	//   ....[145]....
        /*09d8*/ 	.word	0xffffffff


	//   ....[146]....
        /*09dc*/ 	.word	0xffffffff


	//   ....[147]....
        /*09e0*/ 	.word	0xffffffff


	//   ....[148]....
        /*09e4*/ 	.word	0xffffffff


	//   ....[149]....
        /*09e8*/ 	.word	0xffffffff


	//   ....[150]....
        /*09ec*/ 	.word	0xffffffff


	//   ....[151]....
        /*09f0*/ 	.word	0xffffffff


	//   ....[152]....
        /*09f4*/ 	.word	0xffffffff


	//   ....[153]....
        /*09f8*/ 	.word	0xffffffff


	//   ....[154]....
        /*09fc*/ 	.word	0xffffffff


	//   ....[155]....
        /*0a00*/ 	.word	0xffffffff


	//   ....[156]....
        /*0a04*/ 	.word	0xffffffff


	//   ....[157]....
        /*0a08*/ 	.word	0xffffffff


	//   ....[158]....
        /*0a0c*/ 	.word	0xffffffff


	//   ....[159]....
        /*0a10*/ 	.word	0xffffffff


	//   ....[160]....
        /*0a14*/ 	.word	0xffffffff


	//   ....[161]....
        /*0a18*/ 	.word	0xffffffff


	//   ....[162]....
        /*0a1c*/ 	.word	0xffffffff


	//   ....[163]....
        /*0a20*/ 	.word	0xffffffff


	//   ....[164]....
        /*0a24*/ 	.word	0xffffffff


	//   ....[165]....
        /*0a28*/ 	.word	0xffffffff


	//   ....[166]....
        /*0a2c*/ 	.word	0xffffffff


	//   ....[167]....
        /*0a30*/ 	.word	0xffffffff


	//   ....[168]....
        /*0a34*/ 	.word	0xffffffff


	//   ....[169]....
        /*0a38*/ 	.word	0xffffffff


	//   ....[170]....
        /*0a3c*/ 	.word	0xffffffff


	//   ....[171]....
        /*0a40*/ 	.word	0xffffffff


	//   ....[172]....
        /*0a44*/ 	.word	0xffffffff


	//   ....[173]....
        /*0a48*/ 	.word	0xffffffff


	//   ....[174]....
        /*0a4c*/ 	.word	0xffffffff


	//   ....[175]....
        /*0a50*/ 	.word	0xffffffff


	//   ....[176]....
        /*0a54*/ 	.word	0xffffffff


	//   ....[177]....
        /*0a58*/ 	.word	0xffffffff


	//   ....[178]....
        /*0a5c*/ 	.word	0xffffffff


	//   ....[179]....
        /*0a60*/ 	.word	0xffffffff


	//   ....[180]....
        /*0a64*/ 	.word	0xffffffff


	//   ....[181]....
        /*0a68*/ 	.word	0xffffffff


	//   ....[182]....
        /*0a6c*/ 	.word	0xffffffff


	//   ....[183]....
        /*0a70*/ 	.word	0xffffffff


	//   ....[184]....
        /*0a74*/ 	.word	0xffffffff


	//   ....[185]....
        /*0a78*/ 	.word	0xffffffff


	//   ....[186]....
        /*0a7c*/ 	.word	0xffffffff


	//   ....[187]....
        /*0a80*/ 	.word	0xffffffff


	//   ....[188]....
        /*0a84*/ 	.word	0xffffffff


	//   ....[189]....
        /*0a88*/ 	.word	0xffffffff


	//   ....[190]....
        /*0a8c*/ 	.word	0xffffffff


	//   ....[191]....
        /*0a90*/ 	.word	0xffffffff


	//   ....[192]....
        /*0a94*/ 	.word	0xffffffff


	//   ....[193]....
        /*0a98*/ 	.word	0xffffffff


	//   ....[194]....
        /*0a9c*/ 	.word	0xffffffff


	//   ....[195]....
        /*0aa0*/ 	.word	0xffffffff


	//   ....[196]....
        /*0aa4*/ 	.word	0x0500000f


	//   ....[197]....
        /*0aa8*/ 	.word	0x0500000f


	//   ....[198]....
        /*0aac*/ 	.word	0x0500000f


	//   ....[199]....
        /*0ab0*/ 	.word	0x0500000f


	//   ....[200]....
        /*0ab4*/ 	.word	0x0500000f


	//   ....[201]....
        /*0ab8*/ 	.word	0x0500000f


	//   ....[202]....
        /*0abc*/ 	.word	0x0500000f


	//   ....[203]....
        /*0ac0*/ 	.word	0x0500000f


	//   ....[204]....
        /*0ac4*/ 	.word	0x0500000f


	//   ....[205]....
        /*0ac8*/ 	.word	0x0500000f


	//   ....[206]....
        /*0acc*/ 	.word	0x0500000f


	//   ....[207]....
        /*0ad0*/ 	.word	0x0500000f


	//   ....[208]....
        /*0ad4*/ 	.word	0x0500000f


	//   ....[209]....
        /*0ad8*/ 	.word	0x0500000f


	//   ....[210]....
        /*0adc*/ 	.word	0x0500000f


	//   ....[211]....
        /*0ae0*/ 	.word	0x0500000f


	//   ....[212]....
        /*0ae4*/ 	.word	0x0500000f


	//   ....[213]....
        /*0ae8*/ 	.word	0x0500000f


	//   ....[214]....
        /*0aec*/ 	.word	0x0500000f


	//   ....[215]....
        /*0af0*/ 	.word	0x0500000f


	//   ....[216]....
        /*0af4*/ 	.word	0x0500000f


	//   ....[217]....
        /*0af8*/ 	.word	0x0500000f


	//   ....[218]....
        /*0afc*/ 	.word	0x0500000f


	//   ....[219]....
        /*0b00*/ 	.word	0x0500000f


	//   ....[220]....
        /*0b04*/ 	.word	0x0500000f


	//   ....[221]....
        /*0b08*/ 	.word	0x0500000f


	//   ....[222]....
        /*0b0c*/ 	.word	0x0500000f


	//   ....[223]....
        /*0b10*/ 	.word	0x0500000f


	//   ....[224]....
        /*0b14*/ 	.word	0x0500000f


	//   ....[225]....
        /*0b18*/ 	.word	0x0500000f


	//   ....[226]....
        /*0b1c*/ 	.word	0x0500000f


	//   ....[227]....
        /*0b20*/ 	.word	0x0500000f


	//   ....[228]....
        /*0b24*/ 	.word	0x0500000f


	//   ....[229]....
        /*0b28*/ 	.word	0x0500000f


	//   ....[230]....
        /*0b2c*/ 	.word	0x0500000f


	//   ....[231]....
        /*0b30*/ 	.word	0x0500000f


	//   ....[232]....
        /*0b34*/ 	.word	0x0500000f


	//   ....[233]....
        /*0b38*/ 	.word	0x0500000f


	//   ....[234]....
        /*0b3c*/ 	.word	0x0500000f


	//   ....[235]....
        /*0b40*/ 	.word	0x0500000f


	//   ....[236]....
        /*0b44*/ 	.word	0x0500000f


	//   ....[237]....
        /*0b48*/ 	.word	0x0500000f


	//   ....[238]....
        /*0b4c*/ 	.word	0x0500000f


	//   ....[239]....
        /*0b50*/ 	.word	0x0500000f


	//   ....[240]....
        /*0b54*/ 	.word	0x0500000f


	//   ....[241]....
        /*0b58*/ 	.word	0x0500000f


	//   ....[242]....
        /*0b5c*/ 	.word	0x0500000f


	//   ....[243]....
        /*0b60*/ 	.word	0x0500000f


	//   ....[244]....
        /*0b64*/ 	.word	0x0500000f


	//   ....[245]....
        /*0b68*/ 	.word	0x0500000f


	//   ....[246]....
        /*0b6c*/ 	.word	0x0500000f


	//   ....[247]....
        /*0b70*/ 	.word	0x0500000f


	//   ....[248]....
        /*0b74*/ 	.word	0x0500000f


	//   ....[249]....
        /*0b78*/ 	.word	0x0500000f


	//   ....[250]....
        /*0b7c*/ 	.word	0x0500000f


	//   ....[251]....
        /*0b80*/ 	.word	0x0500000f


	//   ....[252]....
        /*0b84*/ 	.word	0x0500000f


	//   ....[253]....
        /*0b88*/ 	.word	0x0500000f


	//   ....[254]....
        /*0b8c*/ 	.word	0x0500000f


	//   ....[255]....
        /*0b90*/ 	.word	0x0500000f


	//   ....[0]....
        /*0b94*/ 	.word	0x0500000f


	//   ....[1]....
        /*0b98*/ 	.word	0x0500000f


	//   ....[2]....
        /*0b9c*/ 	.word	0x0500000f


	//   ....[3]....
        /*0ba0*/ 	.word	0x0500000f


	//   ....[4]....
        /*0ba4*/ 	.word	0x0500000f


	//   ....[5]....
        /*0ba8*/ 	.word	0x0500000f


	//   ....[6]....
        /*0bac*/ 	.word	0x0500000f


	//   ....[7]....
        /*0bb0*/ 	.word	0x0500000f


	//   ....[8]....
        /*0bb4*/ 	.word	0x0500000f


	//   ....[9]....
        /*0bb8*/ 	.word	0x0500000f


	//   ....[10]....
        /*0bbc*/ 	.word	0x0500000f


	//   ....[11]....
        /*0bc0*/ 	.word	0x0500000f


	//   ....[12]....
        /*0bc4*/ 	.word	0x0500000f


	//   ....[13]....
        /*0bc8*/ 	.word	0x0500000f


	//   ....[14]....
        /*0bcc*/ 	.word	0x0500000f


	//   ....[15]....
        /*0bd0*/ 	.word	0x0500000f


	//   ....[16]....
        /*0bd4*/ 	.word	0x0500000f


	//   ....[17]....
        /*0bd8*/ 	.word	0x0500000f


	//   ....[18]....
        /*0bdc*/ 	.word	0x0500000f


	//   ....[19]....
        /*0be0*/ 	.word	0x0500000f


	//   ....[20]....
        /*0be4*/ 	.word	0x0500000f


	//   ....[21]....
        /*0be8*/ 	.word	0x0500000f


	//   ....[22]....
        /*0bec*/ 	.word	0x0500000f


	//   ....[23]....
        /*0bf0*/ 	.word	0x0500000f


	//   ....[24]....
        /*0bf4*/ 	.word	0x0500000f


	//   ....[25]....
        /*0bf8*/ 	.word	0x0500000f


	//   ....[26]....
        /*0bfc*/ 	.word	0x0500000f


	//   ....[27]....
        /*0c00*/ 	.word	0x0500000f


	//   ....[28]....
        /*0c04*/ 	.word	0x0500000f


	//   ....[29]....
        /*0c08*/ 	.word	0x0500000f


	//   ....[30]....
        /*0c0c*/ 	.word	0x0500000f


	//   ....[31]....
        /*0c10*/ 	.word	0x0500000f


	//   ....[32]....
        /*0c14*/ 	.word	0x0500000f


	//   ....[33]....
        /*0c18*/ 	.word	0x0500000f


	//   ....[34]....
        /*0c1c*/ 	.word	0x0500000f


	//   ....[35]....
        /*0c20*/ 	.word	0x0500000f


	//   ....[36]....
        /*0c24*/ 	.word	0x0500000f


	//   ....[37]....
        /*0c28*/ 	.word	0x0500000f


	//   ....[38]....
        /*0c2c*/ 	.word	0x0500000f


	//   ....[39]....
        /*0c30*/ 	.word	0x0500000f


	//   ....[40]....
        /*0c34*/ 	.word	0x0500000f


	//   ....[41]....
        /*0c38*/ 	.word	0x0500000f


	//   ....[42]....
        /*0c3c*/ 	.word	0x0500000f


	//   ....[43]....
        /*0c40*/ 	.word	0x0500000f


	//   ....[44]....
        /*0c44*/ 	.word	0x0500000f


	//   ....[45]....
        /*0c48*/ 	.word	0x0500000f


	//   ....[46]....
        /*0c4c*/ 	.word	0x0500000f


	//   ....[47]....
        /*0c50*/ 	.word	0x0500000f


	//   ....[48]....
        /*0c54*/ 	.word	0x0500000f


	//   ....[49]....
        /*0c58*/ 	.word	0x0500000f


	//   ....[50]....
        /*0c5c*/ 	.word	0x0500000f


	//   ....[51]....
        /*0c60*/ 	.word	0x0500000f


	//   ....[52]....
        /*0c64*/ 	.word	0x0500000f


	//   ....[53]....
        /*0c68*/ 	.word	0x0500000f


	//   ....[54]....
        /*0c6c*/ 	.word	0x0500000f


	//   ....[55]....
        /*0c70*/ 	.word	0x0500000f


	//   ....[56]....
        /*0c74*/ 	.word	0x0500000f


	//   ....[57]....
        /*0c78*/ 	.word	0x0500000f


	//   ....[58]....
        /*0c7c*/ 	.word	0x0500000f


	//   ....[59]....
        /*0c80*/ 	.word	0x0500000f


	//   ....[60]....
        /*0c84*/ 	.word	0x0500000f


	//   ....[61]....
        /*0c88*/ 	.word	0x0500000f


	//   ....[62]....
        /*0c8c*/ 	.word	0x0500000f


	//   ....[63]....
        /*0c90*/ 	.word	0x0500000f


	//   ....[64]....
        /*0c94*/ 	.word	0x0500000f


	//   ....[65]....
        /*0c98*/ 	.word	0x0500000f


	//   ....[66]....
        /*0c9c*/ 	.word	0x0500000f


	//   ....[67]....
        /*0ca0*/ 	.word	0x0500000f


	//   ....[68]....
        /*0ca4*/ 	.word	0x0500000f


	//   ....[69]....
        /*0ca8*/ 	.word	0x0500000f


	//   ....[70]....
        /*0cac*/ 	.word	0x0500000f


	//   ....[71]....
        /*0cb0*/ 	.word	0x0500000f


	//   ....[72]....
        /*0cb4*/ 	.word	0x0500000f


	//   ....[73]....
        /*0cb8*/ 	.word	0x0500000f


	//   ....[74]....
        /*0cbc*/ 	.word	0x0500000f


	//   ....[75]....
        /*0cc0*/ 	.word	0x0500000f


	//   ....[76]....
        /*0cc4*/ 	.word	0x0500000f


	//   ....[77]....
        /*0cc8*/ 	.word	0x0500000f


	//   ....[78]....
        /*0ccc*/ 	.word	0x0500000f


	//   ....[79]....
        /*0cd0*/ 	.word	0x0500000f


	//   ....[80]....
        /*0cd4*/ 	.word	0x0500000f


	//----- nvinfo : EIATTR_COOP_GROUP_INSTR_OFFSETS
	.align		4
.L_326:
        /*0cd8*/ 	.byte	0x04, 0x28
        /*0cda*/ 	.short	(.L_328 - .L_327)


	//   ....[0]....
.L_327:
        /*0cdc*/ 	.word	0x00000070


	//   ....[1]....
        /*0ce0*/ 	.word	0x000001a0


	//   ....[2]....
        /*0ce4*/ 	.word	0x000001f0


	//   ....[3]....
        /*0ce8*/ 	.word	0x00000420


	//   ....[4]....
        /*0cec*/ 	.word	0x00000580


	//   ....[5]....
        /*0cf0*/ 	.word	0x000006a0


	//   ....[6]....
        /*0cf4*/ 	.word	0x00000800


	//   ....[7]....
        /*0cf8*/ 	.word	0x0000c6b0


	//   ....[8]....
        /*0cfc*/ 	.word	0x0000d090


	//   ....[9]....
        /*0d00*/ 	.word	0x0000d0a0


	//   ....[10]....
        /*0d04*/ 	.word	0x0000d0b0


	//   ....[11]....
        /*0d08*/ 	.word	0x0000d0c0


	//   ....[12]....
        /*0d0c*/ 	.word	0x0000d2d0


	//   ....[13]....
        /*0d10*/ 	.word	0x0000d2e0


	//   ....[14]....
        /*0d14*/ 	.word	0x0000d2f0


	//   ....[15]....
        /*0d18*/ 	.word	0x0000d300


	//   ....[16]....
        /*0d1c*/ 	.word	0x0000d4e0


	//   ....[17]....
        /*0d20*/ 	.word	0x0000d4f0


	//   ....[18]....
        /*0d24*/ 	.word	0x0000d500


	//   ....[19]....
        /*0d28*/ 	.word	0x0000d510


	//   ....[20]....
        /*0d2c*/ 	.word	0x0000d710


	//   ....[21]....
        /*0d30*/ 	.word	0x0000d720


	//   ....[22]....
        /*0d34*/ 	.word	0x0000d730


	//   ....[23]....
        /*0d38*/ 	.word	0x0000d740


	//   ....[24]....
        /*0d3c*/ 	.word	0x00011a70


	//   ....[25]....
        /*0d40*/ 	.word	0x00011a80


	//   ....[26]....
        /*0d44*/ 	.word	0x00011a90


	//   ....[27]....
        /*0d48*/ 	.word	0x00011aa0


	//   ....[28]....
        /*0d4c*/ 	.word	0x00011ba0


	//   ....[29]....
        /*0d50*/ 	.word	0x00011bc0


	//   ....[30]....
        /*0d54*/ 	.word	0x00011bd0


	//   ....[31]....
        /*0d58*/ 	.word	0x00011be0


	//   ....[32]....
        /*0d5c*/ 	.word	0x00011dc0


	//   ....[33]....
        /*0d60*/ 	.word	0x00011de0


	//   ....[34]....
        /*0d64*/ 	.word	0x00011e00


	//   ....[35]....
        /*0d68*/ 	.word	0x00011e10


	//   ....[36]....
        /*0d6c*/ 	.word	0x00011ef0


	//   ....[37]....
        /*0d70*/ 	.word	0x00011f10


	//   ....[38]....
        /*0d74*/ 	.word	0x00011f20


	//   ....[39]....
        /*0d78*/ 	.word	0x00011f30


	//   ....[40]....
        /*0d7c*/ 	.word	0x00016a90


	//   ....[41]....
        /*0d80*/ 	.word	0x00017560


	//   ....[42]....
        /*0d84*/ 	.word	0x00017580


	//   ....[43]....
        /*0d88*/ 	.word	0x000175a0


	//   ....[44]....
        /*0d8c*/ 	.word	0x000180c0


	//   ....[45]....
        /*0d90*/ 	.word	0x00018100


	//   ....[46]....
        /*0d94*/ 	.word	0x00019be0


	//   ....[47]....
        /*0d98*/ 	.word	0x00019e90


	//   ....[48]....
        /*0d9c*/ 	.word	0x0001ab10


	//   ....[49]....
        /*0da0*/ 	.word	0x0001ac30


	//   ....[50]....
        /*0da4*/ 	.word	0x0001b380


	//   ....[51]....
        /*0da8*/ 	.word	0x0001b3e0


	//   ....[52]....
        /*0dac*/ 	.word	0x0001dbd0


	//   ....[53]....
        /*0db0*/ 	.word	0x0001dcd0


	//   ....[54]....
        /*0db4*/ 	.word	0x0001dcf0


	//   ....[55]....
        /*0db8*/ 	.word	0x0001dd60


	//   ....[56]....
        /*0dbc*/ 	.word	0x0001f980


	//   ....[57]....
        /*0dc0*/ 	.word	0x0001f990


	//   ....[58]....
        /*0dc4*/ 	.word	0x0001f9c0


	//   ....[59]....
        /*0dc8*/ 	.word	0x0001f9d0


	//   ....[60]....
        /*0dcc*/ 	.word	0x000210c0


	//   ....[61]....
        /*0dd0*/ 	.word	0x00021100


	//   ....[62]....
        /*0dd4*/ 	.word	0x00021130


	//   ....[63]....
        /*0dd8*/ 	.word	0x00021160


	//   ....[64]....
        /*0ddc*/ 	.word	0x00021190


	//   ....[65]....
        /*0de0*/ 	.word	0x000211c0


	//   ....[66]....
        /*0de4*/ 	.word	0x000211f0


	//   ....[67]....
        /*0de8*/ 	.word	0x00021220


	//   ....[68]....
        /*0dec*/ 	.word	0x00021250


	//   ....[69]....
        /*0df0*/ 	.word	0x00021280


	//   ....[70]....
        /*0df4*/ 	.word	0x000212b0


	//   ....[71]....
        /*0df8*/ 	.word	0x000212e0


	//   ....[72]....
        /*0dfc*/ 	.word	0x00021310


	//   ....[73]....
        /*0e00*/ 	.word	0x00021340


	//   ....[74]....
        /*0e04*/ 	.word	0x00021370


	//   ....[75]....
        /*0e08*/ 	.word	0x000213a0


	//   ....[76]....
        /*0e0c*/ 	.word	0x000213d0


	//   ....[77]....
        /*0e10*/ 	.word	0x00021400


	//   ....[78]....
        /*0e14*/ 	.word	0x00021430


	//   ....[79]....
        /*0e18*/ 	.word	0x00021460


	//   ....[80]....
        /*0e1c*/ 	.word	0x00021490


	//   ....[81]....
        /*0e20*/ 	.word	0x000214c0


	//   ....[82]....
        /*0e24*/ 	.word	0x000214f0


	//   ....[83]....
        /*0e28*/ 	.word	0x00021520


	//   ....[84]....
        /*0e2c*/ 	.word	0x00021550


	//   ....[85]....
        /*0e30*/ 	.word	0x00021580


	//   ....[86]....
        /*0e34*/ 	.word	0x000215b0


	//   ....[87]....
        /*0e38*/ 	.word	0x000215e0


	//   ....[88]....
        /*0e3c*/ 	.word	0x00021610


	//   ....[89]....
        /*0e40*/ 	.word	0x00021640


	//   ....[90]....
        /*0e44*/ 	.word	0x00021670


	//   ....[91]....
        /*0e48*/ 	.word	0x000216a0


	//   ....[92]....
        /*0e4c*/ 	.word	0x000216d0


	//   ....[93]....
        /*0e50*/ 	.word	0x00021700


	//   ....[94]....
        /*0e54*/ 	.word	0x00021730


	//   ....[95]....
        /*0e58*/ 	.word	0x00021760


	//   ....[96]....
        /*0e5c*/ 	.word	0x00021790


	//   ....[97]....
        /*0e60*/ 	.word	0x000217b0


	//   ....[98]....
        /*0e64*/ 	.word	0x000217c0


	//   ....[99]....
        /*0e68*/ 	.word	0x000217d0


	//   ....[100]....
        /*0e6c*/ 	.word	0x000217f0


	//   ....[101]....
        /*0e70*/ 	.word	0x00021820


	//   ....[102]....
        /*0e74*/ 	.word	0x00021830


	//   ....[103]....
        /*0e78*/ 	.word	0x00021850


	//   ....[104]....
        /*0e7c*/ 	.word	0x00021880


	//   ....[105]....
        /*0e80*/ 	.word	0x000218b0


	//   ....[106]....
        /*0e84*/ 	.word	0x000218e0


	//   ....[107]....
        /*0e88*/ 	.word	0x00021910


	//   ....[108]....
        /*0e8c*/ 	.word	0x00021940


	//   ....[109]....
        /*0e90*/ 	.word	0x00021970


	//   ....[110]....
        /*0e94*/ 	.word	0x00021990


	//   ....[111]....
        /*0e98*/ 	.word	0x000219b0


	//   ....[112]....
        /*0e9c*/ 	.word	0x000219d0


	//   ....[113]....
        /*0ea0*/ 	.word	0x000219e0


	//   ....[114]....
        /*0ea4*/ 	.word	0x00021a10


	//   ....[115]....
        /*0ea8*/ 	.word	0x00021a40


	//   ....[116]....
        /*0eac*/ 	.word	0x00021a70


	//   ....[117]....
        /*0eb0*/ 	.word	0x00021aa0


	//   ....[118]....
        /*0eb4*/ 	.word	0x00021ad0


	//   ....[119]....
        /*0eb8*/ 	.word	0x00021b00


	//   ....[120]....
        /*0ebc*/ 	.word	0x00021b30


	//   ....[121]....
        /*0ec0*/ 	.word	0x00021b60


	//   ....[122]....
        /*0ec4*/ 	.word	0x00021b80


	//   ....[123]....
        /*0ec8*/ 	.word	0x00021b90


	//   ....[124]....
        /*0ecc*/ 	.word	0x00022470


	//   ....[125]....
        /*0ed0*/ 	.word	0x000224a0


	//   ....[126]....
        /*0ed4*/ 	.word	0x000224f0


	//   ....[127]....
        /*0ed8*/ 	.word	0x00022520


	//   ....[128]....
        /*0edc*/ 	.word	0x00022d00


	//   ....[129]....
        /*0ee0*/ 	.word	0x00022d50


	//   ....[130]....
        /*0ee4*/ 	.word	0x00022e90


	//   ....[131]....
        /*0ee8*/ 	.word	0x00022eb0


	//   ....[132]....
        /*0eec*/ 	.word	0x00022ff0


	//   ....[133]....
        /*0ef0*/ 	.word	0x00023010


	//   ....[134]....
        /*0ef4*/ 	.word	0x00023160


	//   ....[135]....
        /*0ef8*/ 	.word	0x00023180


	//   ....[136]....
        /*0efc*/ 	.word	0x00023ad0


	//   ....[137]....
        /*0f00*/ 	.word	0x00023ae0


	//   ....[138]....
        /*0f04*/ 	.word	0x00023c70


	//   ....[139]....
        /*0f08*/ 	.word	0x00023c80


	//   ....[140]....
        /*0f0c*/ 	.word	0x00023e10


	//   ....[141]....
        /*0f10*/ 	.word	0x00023e20


	//   ....[142]....
        /*0f14*/ 	.word	0x00023fb0


	//   ....[143]....
        /*0f18*/ 	.word	0x00023fc0


	//   ....[144]....
        /*0f1c*/ 	.word	0x000241c0


	//   ....[145]....
        /*0f20*/ 	.word	0x000243a0


	//   ....[146]....
        /*0f24*/ 	.word	0x000243d0


	//   ....[147]....
        /*0f28*/ 	.word	0x00024400


	//   ....[148]....
        /*0f2c*/ 	.word	0x00024430


	//   ....[149]....
        /*0f30*/ 	.word	0x00024460


	//   ....[150]....
        /*0f34*/ 	.word	0x00024490


	//   ....[151]....
        /*0f38*/ 	.word	0x00024600


	//   ....[152]....
        /*0f3c*/ 	.word	0x00024630


	//   ....[153]....
        /*0f40*/ 	.word	0x00024660


	//   ....[154]....
        /*0f44*/ 	.word	0x00024690


	//   ....[155]....
        /*0f48*/ 	.word	0x000246c0


	//   ....[156]....
        /*0f4c*/ 	.word	0x000246f0


	//   ....[157]....
        /*0f50*/ 	.word	0x00024790


	//   ....[158]....
        /*0f54*/ 	.word	0x000247f0


	//   ....[159]....
        /*0f58*/ 	.word	0x00024880


	//   ....[160]....
        /*0f5c*/ 	.word	0x00025830


	//   ....[161]....
        /*0f60*/ 	.word	0x00027270


	//   ....[162]....
        /*0f64*/ 	.word	0x00028050


	//   ....[163]....
        /*0f68*/ 	.word	0x00028070


	//   ....[164]....
        /*0f6c*/ 	.word	0x00028090


	//   ....[165]....
        /*0f70*/ 	.word	0x000280b0


	//   ....[166]....
        /*0f74*/ 	.word	0x00028150


	//   ....[167]....
        /*0f78*/ 	.word	0x000281e0


	//   ....[168]....
        /*0f7c*/ 	.word	0x00028210


	//   ....[169]....
        /*0f80*/ 	.word	0x00028290


	//   ....[170]....
        /*0f84*/ 	.word	0x000282c0


	//   ....[171]....
        /*0f88*/ 	.word	0x00028340


	//   ....[172]....
        /*0f8c*/ 	.word	0x00028370


	//   ....[173]....
        /*0f90*/ 	.word	0x000283f0


	//   ....[174]....
        /*0f94*/ 	.word	0x00028420


	//   ....[175]....
        /*0f98*/ 	.word	0x000284a0


	//   ....[176]....
        /*0f9c*/ 	.word	0x000284b0


	//   ....[177]....
        /*0fa0*/ 	.word	0x00028530


	//   ....[178]....
        /*0fa4*/ 	.word	0x0002a890


	//   ....[179]....
        /*0fa8*/ 	.word	0x0002a8c0


	//   ....[180]....
        /*0fac*/ 	.word	0x0002a900


	//   ....[181]....
        /*0fb0*/ 	.word	0x0002a930


	//   ....[182]....
        /*0fb4*/ 	.word	0x0002a960


	//   ....[183]....
        /*0fb8*/ 	.word	0x0002a990


	//   ....[184]....
        /*0fbc*/ 	.word	0x0002a9c0


	//   ....[185]....
        /*0fc0*/ 	.word	0x0002a9f0


	//   ....[186]....
        /*0fc4*/ 	.word	0x0002ab80


	//   ....[187]....
        /*0fc8*/ 	.word	0x0002abb0


	//   ....[188]....
        /*0fcc*/ 	.word	0x0002abe0


	//   ....[189]....
        /*0fd0*/ 	.word	0x0002ac10


	//   ....[190]....
        /*0fd4*/ 	.word	0x0002ac40


	//   ....[191]....
        /*0fd8*/ 	.word	0x0002ac70


	//   ....[192]....
        /*0fdc*/ 	.word	0x0002ad30


	//   ....[193]....
        /*0fe0*/ 	.word	0x0002ad50


	//   ....[194]....
        /*0fe4*/ 	.word	0x0002adc0


	//   ....[195]....
        /*0fe8*/ 	.word	0x0002b490


	//   ....[196]....
        /*0fec*/ 	.word	0x0002b930


	//   ....[197]....
        /*0ff0*/ 	.word	0x0002b9e0


	//   ....[198]....
        /*0ff4*/ 	.word	0x0002ba70


	//   ....[199]....
        /*0ff8*/ 	.word	0x0002bac0


	//   ....[200]....
        /*0ffc*/ 	.word	0x0002bb10


	//   ....[201]....
        /*1000*/ 	.word	0x0002bba0


	//   ....[202]....
        /*1004*/ 	.word	0x0002bc30


	//   ....[203]....
        /*1008*/ 	.word	0x0002bc80


	//   ....[204]....
        /*100c*/ 	.word	0x0002bcd0


	//   ....[205]....
        /*1010*/ 	.word	0x0002bd60


	//   ....[206]....
        /*1014*/ 	.word	0x0002bdf0


	//   ....[207]....
        /*1018*/ 	.word	0x0002be40


	//   ....[208]....
        /*101c*/ 	.word	0x0002be90


	//   ....[209]....
        /*1020*/ 	.word	0x0002bf20


	//   ....[210]....
        /*1024*/ 	.word	0x0002bfb0


	//   ....[211]....
        /*1028*/ 	.word	0x0002c000


	//   ....[212]....
        /*102c*/ 	.word	0x0002c050


	//   ....[213]....
        /*1030*/ 	.word	0x0002c140


	//   ....[214]....
        /*1034*/ 	.word	0x0002c1f0


	//   ....[215]....
        /*1038*/ 	.word	0x0002c240


	//   ....[216]....
        /*103c*/ 	.word	0x0002c290


	//   ....[217]....
        /*1040*/ 	.word	0x0002c3d0


	//   ....[218]....
        /*1044*/ 	.word	0x0002c420


	//   ....[219]....
        /*1048*/ 	.word	0x0002c470


	//   ....[220]....
        /*104c*/ 	.word	0x0002c4c0


	//   ....[221]....
        /*1050*/ 	.word	0x0002c5e0


	//   ....[222]....
        /*1054*/ 	.word	0x0002c680


	//   ....[223]....
        /*1058*/ 	.word	0x0002c6e0


	//   ....[224]....
        /*105c*/ 	.word	0x0002c780


	//   ....[225]....
        /*1060*/ 	.word	0x0002c820


	//   ....[226]....
        /*1064*/ 	.word	0x0002c870


	//   ....[227]....
        /*1068*/ 	.word	0x0002c8c0


	//   ....[228]....
        /*106c*/ 	.word	0x0002c910


	//   ....[229]....
        /*1070*/ 	.word	0x0002cd80


	//   ....[230]....
        /*1074*/ 	.word	0x0002cea0


	//   ....[231]....
        /*1078*/ 	.word	0x0002cfd0


	//   ....[232]....
        /*107c*/ 	.word	0x0002d0f0


	//   ....[233]....
        /*1080*/ 	.word	0x0002d210


	//   ....[234]....
        /*1084*/ 	.word	0x0002d290


	//   ....[235]....
        /*1088*/ 	.word	0x0002d2f0


	//   ....[236]....
        /*108c*/ 	.word	0x0002d370


	//   ....[237]....
        /*1090*/ 	.word	0x0002d3d0


	//   ....[238]....
        /*1094*/ 	.word	0x0002d450


	//   ....[239]....
        /*1098*/ 	.word	0x0002d4b0


	//   ....[240]....
        /*109c*/ 	.word	0x0002d530


	//   ....[241]....
        /*10a0*/ 	.word	0x0002d590


	//   ....[242]....
        /*10a4*/ 	.word	0x0002d610


	//   ....[243]....
        /*10a8*/ 	.word	0x0002d670


	//   ....[244]....
        /*10ac*/ 	.word	0x0002d6d0


	//   ....[245]....
        /*10b0*/ 	.word	0x0002d730


	//   ....[246]....
        /*10b4*/ 	.word	0x0002d790


	//   ....[247]....
        /*10b8*/ 	.word	0x0002d7f0


	//   ....[248]....
        /*10bc*/ 	.word	0x0002d850


	//   ....[249]....
        /*10c0*/ 	.word	0x0002d8b0


	//   ....[250]....
        /*10c4*/ 	.word	0x0002d910


	//   ....[251]....
        /*10c8*/ 	.word	0x0002d970


	//   ....[252]....
        /*10cc*/ 	.word	0x0002d9d0


	//   ....[253]....
        /*10d0*/ 	.word	0x0002da30


	//   ....[254]....
        /*10d4*/ 	.word	0x0002da90


	//   ....[255]....
        /*10d8*/ 	.word	0x0002daf0


	//   ....[0]....
        /*10dc*/ 	.word	0x0002db60


	//   ....[1]....
        /*10e0*/ 	.word	0x0002dbc0


	//   ....[2]....
        /*10e4*/ 	.word	0x0002dc50


	//   ....[3]....
        /*10e8*/ 	.word	0x0002dcb0


	//   ....[4]....
        /*10ec*/ 	.word	0x0002dd20


	//   ....[5]....
        /*10f0*/ 	.word	0x0002dd80


	//   ....[6]....
        /*10f4*/ 	.word	0x0002de10


	//   ....[7]....
        /*10f8*/ 	.word	0x0002de70


	//   ....[8]....
        /*10fc*/ 	.word	0x0002dee0


	//   ....[9]....
        /*1100*/ 	.word	0x0002df40


	//   ....[10]....
        /*1104*/ 	.word	0x0002dfc0


	//   ....[11]....
        /*1108*/ 	.word	0x0002e020


	//   ....[12]....
        /*110c*/ 	.word	0x0002e0b0


	//   ....[13]....
        /*1110*/ 	.word	0x0002e110


	//   ....[14]....
        /*1114*/ 	.word	0x0002e1a0


	//   ....[15]....
        /*1118*/ 	.word	0x0002e200


	//   ....[16]....
        /*111c*/ 	.word	0x0002e270


	//   ....[17]....
        /*1120*/ 	.word	0x0002e2d0


	//   ....[18]....
        /*1124*/ 	.word	0x0002e380


	//   ....[19]....
        /*1128*/ 	.word	0x0002e3e0


	//   ....[20]....
        /*112c*/ 	.word	0x0002e440


	//   ....[21]....
        /*1130*/ 	.word	0x0002e4a0


	//   ....[22]....
        /*1134*/ 	.word	0x0002e520


	//   ....[23]....
        /*1138*/ 	.word	0x0002e580


	//   ....[24]....
        /*113c*/ 	.word	0x0002e5f0


	//   ....[25]....
        /*1140*/ 	.word	0x0002e650


	//   ....[26]....
        /*1144*/ 	.word	0x0002e6d0


	//   ....[27]....
        /*1148*/ 	.word	0x0002e730


	//   ....[28]....
        /*114c*/ 	.word	0x0002e7a0


	//   ....[29]....
        /*1150*/ 	.word	0x0002e800


	//   ....[30]....
        /*1154*/ 	.word	0x0002e880


	//   ....[31]....
        /*1158*/ 	.word	0x0002e8e0


	//   ....[32]....
        /*115c*/ 	.word	0x0002e950


	//   ....[33]....
        /*1160*/ 	.word	0x0002e9b0


	//   ....[34]....
        /*1164*/ 	.word	0x0002ea20


	//   ....[35]....
        /*1168*/ 	.word	0x0002eaa0


	//   ....[36]....
        /*116c*/ 	.word	0x0002eb20


	//   ....[37]....
        /*1170*/ 	.word	0x0002ec90


	//   ....[38]....
        /*1174*/ 	.word	0x0002ece0


	//   ....[39]....
        /*1178*/ 	.word	0x0002ed70


	//   ....[40]....
        /*117c*/ 	.word	0x0002ee00


	//   ....[41]....
        /*1180*/ 	.word	0x0002ee90


	//   ....[42]....
        /*1184*/ 	.word	0x0002ef20


	//   ....[43]....
        /*1188*/ 	.word	0x0002efb0


	//   ....[44]....
        /*118c*/ 	.word	0x0002f040


	//   ....[45]....
        /*1190*/ 	.word	0x0002f100


	//   ....[46]....
        /*1194*/ 	.word	0x0002f3f0


	//   ....[47]....
        /*1198*/ 	.word	0x0002f600


	//   ....[48]....
        /*119c*/ 	.word	0x0002f650


	//   ....[49]....
        /*11a0*/ 	.word	0x0002f6b0


	//   ....[50]....
        /*11a4*/ 	.word	0x0002f790


	//   ....[51]....
        /*11a8*/ 	.word	0x0002f850


	//   ....[52]....
        /*11ac*/ 	.word	0x0002f8e0


	//   ....[53]....
        /*11b0*/ 	.word	0x0002f9c0


	//   ....[54]....
        /*11b4*/ 	.word	0x0002fa50


	//   ....[55]....
        /*11b8*/ 	.word	0x0002fb30


	//   ....[56]....
        /*11bc*/ 	.word	0x0002fbc0


	//   ....[57]....
        /*11c0*/ 	.word	0x0002fca0


	//   ....[58]....
        /*11c4*/ 	.word	0x0002fd30


	//   ....[59]....
        /*11c8*/ 	.word	0x0002fe10


	//   ....[60]....
        /*11cc*/ 	.word	0x0002fea0


	//   ....[61]....
        /*11d0*/ 	.word	0x0002ff70


	//   ....[62]....
        /*11d4*/ 	.word	0x00030070


	//   ....[63]....
        /*11d8*/ 	.word	0x00030350


	//   ....[64]....
        /*11dc*/ 	.word	0x000303f0


	//   ....[65]....
        /*11e0*/ 	.word	0x00030510


	//   ....[66]....
        /*11e4*/ 	.word	0x00030590


	//   ....[67]....
        /*11e8*/ 	.word	0x00030610


	//   ....[68]....
        /*11ec*/ 	.word	0x00030690


	//   ....[69]....
        /*11f0*/ 	.word	0x00030710


	//   ....[70]....
        /*11f4*/ 	.word	0x000307a0


	//   ....[71]....
        /*11f8*/ 	.word	0x00030840


	//   ....[72]....
        /*11fc*/ 	.word	0x000308f0


	//   ....[73]....
        /*1200*/ 	.word	0x00030970


	//   ....[74]....
        /*1204*/ 	.word	0x000309f0


	//   ....[75]....
        /*1208*/ 	.word	0x00030a70


	//   ....[76]....
        /*120c*/ 	.word	0x00030b00


	//   ....[77]....
        /*1210*/ 	.word	0x00030b80


	//   ....[78]....
        /*1214*/ 	.word	0x00030c20


	//   ....[79]....
        /*1218*/ 	.word	0x00030cb0


	//   ....[80]....
        /*121c*/ 	.word	0x00030de0


	//----- nvinfo : EIATTR_REG_RECONFIG
	.align		4
.L_328:
        /*1220*/ 	.byte	0x01, 0x54
	.zero		2


	//----- nvinfo : EIATTR_SYSCALL_OFFSETS
	.align		4
        /*1224*/ 	.byte	0x04, 0x46
        /*1226*/ 	.short	(.L_330 - .L_329)


	//   ....[0]....
.L_329:
        /*1228*/ 	.word	0x00001b00


	//   ....[1]....
        /*122c*/ 	.word	0x00001c50


	//   ....[2]....
        /*1230*/ 	.word	0x0000c870


	//   ....[3]....
        /*1234*/ 	.word	0x0000ce10


	//   ....[4]....
        /*1238*/ 	.word	0x00026ca0


	//   ....[5]....
        /*123c*/ 	.word	0x00026e40


	//   ....[6]....
        /*1240*/ 	.word	0x00026fa0


	//   ....[7]....
        /*1244*/ 	.word	0x000270f0


	//   ....[8]....
        /*1248*/ 	.word	0x00027c30


	//----- nvinfo : EIATTR_MBARRIER_INSTR_OFFSETS
	.align		4
.L_330:
        /*124c*/ 	.byte	0x04, 0x39
        /*124e*/ 	.short	(.L_332 - .L_331)


	//   ....[0]....
.L_331:
        /*1250*/ 	.word	0x000002d0
        /*1254*/ 	.word	0x000000ff
        /*1258*/ 	.word	0x00038800
        /*125c*/ 	.short	0x0100
        /*125e*/ 	.byte	0x08
	.zero		1


	//   ....[1]....
        /*1260*/ 	.word	0x000002e0
        /*1264*/ 	.word	0x000000ff
        /*1268*/ 	.word	0x00038820
        /*126c*/ 	.short	0x0100
        /*126e*/ 	.byte	0x08
	.zero		1


	//   ....[2]....
        /*1270*/ 	.word	0x000003d0
        /*1274*/ 	.word	0x000000ff
        /*1278*/ 	.word	0x00038830
        /*127c*/ 	.short	0x0100
        /*127e*/ 	.byte	0x08
	.zero		1


	//   ....[3]....
        /*1280*/ 	.word	0x000003e0
        /*1284*/ 	.word	0x000000ff
        /*1288*/ 	.word	0x00038840
        /*128c*/ 	.short	0x0100
        /*128e*/ 	.byte	0x08
	.zero		1


	//   ....[4]....
        /*1290*/ 	.word	0x000003f0
        /*1294*/ 	.word	0x000000ff
        /*1298*/ 	.word	0x00038838
        /*129c*/ 	.short	0x0100
        /*129e*/ 	.byte	0x08
	.zero		1


	//   ....[5]....
        /*12a0*/ 	.word	0x00000400
        /*12a4*/ 	.word	0x000000ff
        /*12a8*/ 	.word	0x00038848
        /*12ac*/ 	.short	0x0100
        /*12ae*/ 	.byte	0x08
	.zero		1


	//   ....[6]....
        /*12b0*/ 	.word	0x00000530
        /*12b4*/ 	.word	0x000000ff
        /*12b8*/ 	.word	0x00038850
        /*12bc*/ 	.short	0x0100
        /*12be*/ 	.byte	0x08
	.zero		1


	//   ....[7]....
        /*12c0*/ 	.word	0x00000540
        /*12c4*/ 	.word	0x000000ff
        /*12c8*/ 	.word	0x00038860
        /*12cc*/ 	.short	0x0100
        /*12ce*/ 	.byte	0x08
	.zero		1


	//   ....[8]....
        /*12d0*/ 	.word	0x00000550
        /*12d4*/ 	.word	0x000000ff
        /*12d8*/ 	.word	0x00038858
        /*12dc*/ 	.short	0x0100
        /*12de*/ 	.byte	0x08
	.zero		1


	//   ....[9]....
        /*12e0*/ 	.word	0x00000560
        /*12e4*/ 	.word	0x000000ff
        /*12e8*/ 	.word	0x00038868
        /*12ec*/ 	.short	0x0100
        /*12ee*/ 	.byte	0x08
	.zero		1


	//   ....[10]....
        /*12f0*/ 	.word	0x00000650
        /*12f4*/ 	.word	0x000000ff
        /*12f8*/ 	.word	0x00038870
        /*12fc*/ 	.short	0x0100
        /*12fe*/ 	.byte	0x06
	.zero		1


	//   ....[11]....
        /*1300*/ 	.word	0x00000660
        /*1304*/ 	.word	0x000000ff
        /*1308*/ 	.word	0x00038880
        /*130c*/ 	.short	0x0100
        /*130e*/ 	.byte	0x06
	.zero		1


	//   ....[12]....
        /*1310*/ 	.word	0x00000670
        /*1314*/ 	.word	0x000000ff
        /*1318*/ 	.word	0x00038878
        /*131c*/ 	.short	0x0100
        /*131e*/ 	.byte	0x06
	.zero		1


	//   ....[13]....
        /*1320*/ 	.word	0x00000680
        /*1324*/ 	.word	0x000000ff
        /*1328*/ 	.word	0x00038888
        /*132c*/ 	.short	0x0100
        /*132e*/ 	.byte	0x06
	.zero		1


	//   ....[14]....
        /*1330*/ 	.word	0x000007b0
        /*1334*/ 	.word	0x000000ff
        /*1338*/ 	.word	0x00038890
        /*133c*/ 	.short	0x0100
        /*133e*/ 	.byte	0x08
	.zero		1


	//   ....[15]....
        /*1340*/ 	.word	0x000007c0
        /*1344*/ 	.word	0x000000ff
        /*1348*/ 	.word	0x000388a0
        /*134c*/ 	.short	0x0100
        /*134e*/ 	.byte	0x08
	.zero		1


	//   ....[16]....
        /*1350*/ 	.word	0x000007d0
        /*1354*/ 	.word	0x000000ff
        /*1358*/ 	.word	0x00038898
        /*135c*/ 	.short	0x0100
        /*135e*/ 	.byte	0x08
	.zero		1


	//   ....[17]....
        /*1360*/ 	.word	0x000007e0
        /*1364*/ 	.word	0x000000ff
        /*1368*/ 	.word	0x000388a8
        /*136c*/ 	.short	0x0100
        /*136e*/ 	.byte	0x08
	.zero		1


	//   ....[18]....
        /*1370*/ 	.word	0x00000910
        /*1374*/ 	.word	0x000000ff
        /*1378*/ 	.word	0x000388b0
        /*137c*/ 	.short	0x0100
        /*137e*/ 	.byte	0x08
	.zero		1


	//   ....[19]....
        /*1380*/ 	.word	0x00000920
        /*1384*/ 	.word	0x000000ff
        /*1388*/ 	.word	0x000388c0
        /*138c*/ 	.short	0x0100
        /*138e*/ 	.byte	0x08
	.zero		1


	//   ....[20]....
        /*1390*/ 	.word	0x00000930
        /*1394*/ 	.word	0x000000ff
        /*1398*/ 	.word	0x000388b8
        /*139c*/ 	.short	0x0100
        /*139e*/ 	.byte	0x08
	.zero		1


	//   ....[21]....
        /*13a0*/ 	.word	0x00000940
        /*13a4*/ 	.word	0x000000ff
        /*13a8*/ 	.word	0x000388c8
        /*13ac*/ 	.short	0x0100
        /*13ae*/ 	.byte	0x08
	.zero		1


	//   ....[22]....
        /*13b0*/ 	.word	0x000031a0
        /*13b4*/ 	.word	0x0000006e
        /*13b8*/ 	.word	0x00038890
        /*13bc*/ 	.short	0x010a
        /*13be*/ 	.byte	0x3f
	.zero		1


	//   ....[23]....
        /*13c0*/ 	.word	0x00007300
        /*13c4*/ 	.word	0x0000006e
        /*13c8*/ 	.word	0x00038890
        /*13cc*/ 	.short	0x010a
        /*13ce*/ 	.byte	0x3f
	.zero		1


	//   ....[24]....
        /*13d0*/ 	.word	0x0000b410
        /*13d4*/ 	.word	0x0000006e
        /*13d8*/ 	.word	0x00038890
        /*13dc*/ 	.short	0x010a
        /*13de*/ 	.byte	0x3f
	.zero		1


	//   ....[25]....
        /*13e0*/ 	.word	0x0000b9a0
        /*13e4*/ 	.word	0x00000030
        /*13e8*/ 	.word	0x00000000
        /*13ec*/ 	.short	0x0101
        /*13ee*/ 	.byte	0x3f
	.zero		1


	//   ....[26]....
        /*13f0*/ 	.word	0x0000b9e0
        /*13f4*/ 	.word	0x0000006e
        /*13f8*/ 	.word	0x000388b0
        /*13fc*/ 	.short	0x010a
        /*13fe*/ 	.byte	0x3f
	.zero		1


	//   ....[27]....
        /*1400*/ 	.word	0x0000bfe0
        /*1404*/ 	.word	0x0000006e
        /*1408*/ 	.word	0x00000000
        /*140c*/ 	.short	0x0101
        /*140e*/ 	.byte	0x3f
	.zero		1


	//   ....[28]....
        /*1410*/ 	.word	0x0000cba0
        /*1414*/ 	.word	0x00000012
        /*1418*/ 	.word	0x00038800
        /*141c*/ 	.short	0x010a
        /*141e*/ 	.byte	0x3f
	.zero		1


	//   ....[29]....
        /*1420*/ 	.word	0x0000cbf0
        /*1424*/ 	.word	0x00000012
        /*1428*/ 	.word	0x00038800
        /*142c*/ 	.short	0x010a
        /*142e*/ 	.byte	0x3f
	.zero		1


	//   ....[30]....
        /*1430*/ 	.word	0x0000d980
        /*1434*/ 	.word	0x00000012
        /*1438*/ 	.word	0x00038800
        /*143c*/ 	.short	0x010a
        /*143e*/ 	.byte	0x3f
	.zero		1


	//   ....[31]....
        /*1440*/ 	.word	0x00012180
        /*1444*/ 	.word	0x00000012
        /*1448*/ 	.word	0x00038800
        /*144c*/ 	.short	0x010a
        /*144e*/ 	.byte	0x3f
	.zero		1


	//   ....[32]....
        /*1450*/ 	.word	0x000163a0
        /*1454*/ 	.word	0x00000000
        /*1458*/ 	.word	0x00038830
        /*145c*/ 	.short	0x010a
        /*145e*/ 	.byte	0x3f
	.zero		1


	//   ....[33]....
        /*1460*/ 	.word	0x00016410
        /*1464*/ 	.word	0x00000000
        /*1468*/ 	.word	0x00038830
        /*146c*/ 	.short	0x010a
        /*146e*/ 	.byte	0x3f
	.zero		1


	//   ....[34]....
        /*1470*/ 	.word	0x00018670
        /*1474*/ 	.word	0x00000000
        /*1478*/ 	.word	0x00000000
        /*147c*/ 	.short	0x0101
        /*147e*/ 	.byte	0x3f
	.zero		1


	//   ....[35]....
        /*1480*/ 	.word	0x00019380
        /*1484*/ 	.word	0x00000005
        /*1488*/ 	.word	0x00038830
        /*148c*/ 	.short	0x010a
        /*148e*/ 	.byte	0x3f
	.zero		1


	//   ....[36]....
        /*1490*/ 	.word	0x000193d0
        /*1494*/ 	.word	0x00000005
        /*1498*/ 	.word	0x00038830
        /*149c*/ 	.short	0x010a
        /*149e*/ 	.byte	0x3f
	.zero		1


	//   ....[37]....
        /*14a0*/ 	.word	0x00019810
        /*14a4*/ 	.word	0x00000005
        /*14a8*/ 	.word	0x00038850
        /*14ac*/ 	.short	0x010a
        /*14ae*/ 	.byte	0x3f
	.zero		1


	//   ....[38]....
        /*14b0*/ 	.word	0x00019850
        /*14b4*/ 	.word	0x00000005
        /*14b8*/ 	.word	0x00038850
        /*14bc*/ 	.short	0x010a
        /*14be*/ 	.byte	0x3f
	.zero		1


	//   ....[39]....
        /*14c0*/ 	.word	0x0001b5f0
        /*14c4*/ 	.word	0x0000000a
        /*14c8*/ 	.word	0x00000000
        /*14cc*/ 	.short	0x0101
        /*14ce*/ 	.byte	0x3f
	.zero		1


	//   ....[40]....
        /*14d0*/ 	.word	0x0001bef0
        /*14d4*/ 	.word	0x0000000a
        /*14d8*/ 	.word	0x00000000
        /*14dc*/ 	.short	0x0101
        /*14de*/ 	.byte	0x3f
	.zero		1


	//   ....[41]....
        /*14e0*/ 	.word	0x0001ca20
        /*14e4*/ 	.word	0x00000005
        /*14e8*/ 	.word	0x00038830
        /*14ec*/ 	.short	0x010a
        /*14ee*/ 	.byte	0x3f
	.zero		1


	//   ....[42]....
        /*14f0*/ 	.word	0x0001ca70
        /*14f4*/ 	.word	0x00000005
        /*14f8*/ 	.word	0x00038830
        /*14fc*/ 	.short	0x010a
        /*14fe*/ 	.byte	0x3f
	.zero		1


	//   ....[43]....
        /*1500*/ 	.word	0x0001ce80
        /*1504*/ 	.word	0x00000005
        /*1508*/ 	.word	0x00038850
        /*150c*/ 	.short	0x010a
        /*150e*/ 	.byte	0x3f
	.zero		1


	//   ....[44]....
        /*1510*/ 	.word	0x0001cec0
        /*1514*/ 	.word	0x00000005
        /*1518*/ 	.word	0x00038850
        /*151c*/ 	.short	0x010a
        /*151e*/ 	.byte	0x3f
	.zero		1


	//   ....[45]....
        /*1520*/ 	.word	0x0001e680
        /*1524*/ 	.word	0x000000d0
        /*1528*/ 	.word	0x00000000
        /*152c*/ 	.short	0x0101
        /*152e*/ 	.byte	0x3f
	.zero		1


	//   ....[46]....
        /*1530*/ 	.word	0x0001ebb0
        /*1534*/ 	.word	0x0000000c
        /*1538*/ 	.word	0x00000000
        /*153c*/ 	.short	0x0101
        /*153e*/ 	.byte	0x3f
	.zero		1


	//   ....[47]....
        /*1540*/ 	.word	0x0001f600
        /*1544*/ 	.word	0x00000008
        /*1548*/ 	.word	0x00038850
        /*154c*/ 	.short	0x010a
        /*154e*/ 	.byte	0x3f
	.zero		1


	//   ....[48]....
        /*1550*/ 	.word	0x0001f680
        /*1554*/ 	.word	0x00000008
        /*1558*/ 	.word	0x00038850
        /*155c*/ 	.short	0x010a
        /*155e*/ 	.byte	0x3f
	.zero		1


	//   ....[49]....
        /*1560*/ 	.word	0x0001fcf0
        /*1564*/ 	.word	0x00000012
        /*1568*/ 	.word	0x00000000
        /*156c*/ 	.short	0x0101
        /*156e*/ 	.byte	0x3f
	.zero		1


	//   ....[50]....
        /*1570*/ 	.word	0x00022d40
        /*1574*/ 	.word	0x00000000
        /*1578*/ 	.word	0x00000000
        /*157c*/ 	.short	0x0101
        /*157e*/ 	.byte	0x3f
	.zero		1


	//   ....[51]....
        /*1580*/ 	.word	0x00025920
        /*1584*/ 	.word	0x00000006
        /*1588*/ 	.word	0x00038820
        /*158c*/ 	.short	0x010a
        /*158e*/ 	.byte	0x3f
	.zero		1


	//   ....[52]....
        /*1590*/ 	.word	0x00025a10
        /*1594*/ 	.word	0x00000007
        /*1598*/ 	.word	0x000388a0
        /*159c*/ 	.short	0x010a
        /*159e*/ 	.byte	0x3f
	.zero		1


	//   ....[53]....
        /*15a0*/ 	.word	0x00025d60
        /*15a4*/ 	.word	0x00000007
        /*15a8*/ 	.word	0x000388c0
        /*15ac*/ 	.short	0x010a
        /*15ae*/ 	.byte	0x3f
	.zero		1


	//   ....[54]....
        /*15b0*/ 	.word	0x00026210
        /*15b4*/ 	.word	0x00000008
        /*15b8*/ 	.word	0x000388a0
        /*15bc*/ 	.short	0x010a
        /*15be*/ 	.byte	0x3f
	.zero		1


	//   ....[55]....
        /*15c0*/ 	.word	0x00026550
        /*15c4*/ 	.word	0x00000008
        /*15c8*/ 	.word	0x000388c0
        /*15cc*/ 	.short	0x010a
        /*15ce*/ 	.byte	0x3f
	.zero		1


	//   ....[56]....
        /*15d0*/ 	.word	0x00027540
        /*15d4*/ 	.word	0x00000000
        /*15d8*/ 	.word	0x00038880
        /*15dc*/ 	.short	0x010a
        /*15de*/ 	.byte	0x3f
	.zero		1


	//   ....[57]....
        /*15e0*/ 	.word	0x00027760
        /*15e4*/ 	.word	0x00000000
        /*15e8*/ 	.word	0x00038840
        /*15ec*/ 	.short	0x010a
        /*15ee*/ 	.byte	0x3f
	.zero		1


	//   ....[58]....
        /*15f0*/ 	.word	0x00028620
        /*15f4*/ 	.word	0x00000009
        /*15f8*/ 	.word	0x00038800
        /*15fc*/ 	.short	0x0107
        /*15fe*/ 	.byte	0x3f
	.zero		1


	//   ....[59]....
        /*1600*/ 	.word	0x00028720
        /*1604*/ 	.word	0x00000002
        /*1608*/ 	.word	0x00038800
        /*160c*/ 	.short	0x0101
        /*160e*/ 	.byte	0x3f
	.zero		1


	//   ....[60]....
        /*1610*/ 	.word	0x00028740
        /*1614*/ 	.word	0x00000002
        /*1618*/ 	.word	0x00038820
        /*161c*/ 	.short	0x010a
        /*161e*/ 	.byte	0x3f
	.zero		1


	//   ....[61]....
        /*1620*/ 	.word	0x00028a90
        /*1624*/ 	.word	0x00000006
        /*1628*/ 	.word	0x00038880
        /*162c*/ 	.short	0x010a
        /*162e*/ 	.byte	0x3f
	.zero		1


	//   ....[62]....
        /*1630*/ 	.word	0x00028e00
        /*1634*/ 	.word	0x00000006
        /*1638*/ 	.word	0x00038840
        /*163c*/ 	.short	0x010a
        /*163e*/ 	.byte	0x3f
	.zero		1


	//   ....[63]....
        /*1640*/ 	.word	0x000291f0
        /*1644*/ 	.word	0x00000014
        /*1648*/ 	.word	0x00038870
        /*164c*/ 	.short	0x010a
        /*164e*/ 	.byte	0x3f
	.zero		1


	//   ....[64]....
        /*1650*/ 	.word	0x00029260
        /*1654*/ 	.word	0x00000014
        /*1658*/ 	.word	0x00038860
        /*165c*/ 	.short	0x010a
        /*165e*/ 	.byte	0x3f
	.zero		1


	//   ....[65]....
        /*1660*/ 	.word	0x00029ac0
        /*1664*/ 	.word	0x00000014
        /*1668*/ 	.word	0x00038850
        /*166c*/ 	.short	0x0101
        /*166e*/ 	.byte	0x3f
	.zero		1


	//   ....[66]....
        /*1670*/ 	.word	0x00029b40
        /*1674*/ 	.word	0x00000014
        /*1678*/ 	.word	0x00000000
        /*167c*/ 	.short	0x0101
        /*167e*/ 	.byte	0x3f
	.zero		1


	//   ....[67]....
        /*1680*/ 	.word	0x00029d70
        /*1684*/ 	.word	0x00000012
        /*1688*/ 	.word	0x00038870
        /*168c*/ 	.short	0x010a
        /*168e*/ 	.byte	0x3f
	.zero		1


	//   ....[68]....
        /*1690*/ 	.word	0x00029de0
        /*1694*/ 	.word	0x00000012
        /*1698*/ 	.word	0x00038860
        /*169c*/ 	.short	0x010a
        /*169e*/ 	.byte	0x3f
	.zero		1


	//   ....[69]....
        /*16a0*/ 	.word	0x0002a620
        /*16a4*/ 	.word	0x00000012
        /*16a8*/ 	.word	0x00038850
        /*16ac*/ 	.short	0x0101
        /*16ae*/ 	.byte	0x3f
	.zero		1


	//   ....[70]....
        /*16b0*/ 	.word	0x0002a670
        /*16b4*/ 	.word	0x00000012
        /*16b8*/ 	.word	0x00000000
        /*16bc*/ 	.short	0x0101
        /*16be*/ 	.byte	0x3f
	.zero		1


	//   ....[71]....
        /*16c0*/ 	.word	0x0002b410
        /*16c4*/ 	.word	0x00000000
        /*16c8*/ 	.word	0x00038820
        /*16cc*/ 	.short	0x010a
        /*16ce*/ 	.byte	0x3f
	.zero		1


	//   ....[72]....
        /*16d0*/ 	.word	0x0002b5c0
        /*16d4*/ 	.word	0x00000006
        /*16d8*/ 	.word	0x00000000
        /*16dc*/ 	.short	0x010a
        /*16de*/ 	.byte	0x3f
	.zero		1


	//   ....[73]....
        /*16e0*/ 	.word	0x0002b630
        /*16e4*/ 	.word	0x00000007
        /*16e8*/ 	.word	0x00000000
        /*16ec*/ 	.short	0x010a
        /*16ee*/ 	.byte	0x3f
	.zero		1


	//   ....[74]....
        /*16f0*/ 	.word	0x0002b690
        /*16f4*/ 	.word	0x00000004
        /*16f8*/ 	.word	0x00038860
        /*16fc*/ 	.short	0x010a
        /*16fe*/ 	.byte	0x3f
	.zero		1


	//   ....[75]....
        /*1700*/ 	.word	0x0002b6e0
        /*1704*/ 	.word	0x00000003
        /*1708*/ 	.word	0x00038860
        /*170c*/ 	.short	0x010a
        /*170e*/ 	.byte	0x3f
	.zero		1


	//   ....[76]....
        /*1710*/ 	.word	0x0002b720
        /*1714*/ 	.word	0x00000004
        /*1718*/ 	.word	0x00038880
        /*171c*/ 	.short	0x010a
        /*171e*/ 	.byte	0x3f
	.zero		1


	//   ....[77]....
        /*1720*/ 	.word	0x0002b740
        /*1724*/ 	.word	0x00000003
        /*1728*/ 	.word	0x00038880
        /*172c*/ 	.short	0x010a
        /*172e*/ 	.byte	0x3f
	.zero		1


	//   ....[78]....
        /*1730*/ 	.word	0x0002b7a0
        /*1734*/ 	.word	0x0000006e
        /*1738*/ 	.word	0x00038890
        /*173c*/ 	.short	0x010a
        /*173e*/ 	.byte	0x3f
	.zero		1


	//   ....[79]....
        /*1740*/ 	.word	0x0002b7f0
        /*1744*/ 	.word	0x0000006e
        /*1748*/ 	.word	0x00038890
        /*174c*/ 	.short	0x010a
        /*174e*/ 	.byte	0x3f
	.zero		1


	//   ....[80]....
        /*1750*/ 	.word	0x0002b840
        /*1754*/ 	.word	0x0000006e
        /*1758*/ 	.word	0x00038890
        /*175c*/ 	.short	0x010a
        /*175e*/ 	.byte	0x3f
	.zero		1


	//   ....[81]....
        /*1760*/ 	.word	0x0002b890
        /*1764*/ 	.word	0x0000006e
        /*1768*/ 	.word	0x000388b0
        /*176c*/ 	.short	0x010a
        /*176e*/ 	.byte	0x3f
	.zero		1


	//   ....[82]....
        /*1770*/ 	.word	0x0002c080
        /*1774*/ 	.word	0x00000012
        /*1778*/ 	.word	0x00038800
        /*177c*/ 	.short	0x010a
        /*177e*/ 	.byte	0x3f
	.zero		1


	//   ....[83]....
        /*1780*/ 	.word	0x0002ca10
        /*1784*/ 	.word	0x00000012
        /*1788*/ 	.word	0x00038800
        /*178c*/ 	.short	0x010a
        /*178e*/ 	.byte	0x3f
	.zero		1


	//   ....[84]....
        /*1790*/ 	.word	0x0002ca60
        /*1794*/ 	.word	0x00000000
        /*1798*/ 	.word	0x00038830
        /*179c*/ 	.short	0x010a
        /*179e*/ 	.byte	0x3f
	.zero		1


	//   ....[85]....
        /*17a0*/ 	.word	0x0002cab0
        /*17a4*/ 	.word	0x00000005
        /*17a8*/ 	.word	0x00038830
        /*17ac*/ 	.short	0x010a
        /*17ae*/ 	.byte	0x3f
	.zero		1


	//   ....[86]....
        /*17b0*/ 	.word	0x0002cb00
        /*17b4*/ 	.word	0x00000005
        /*17b8*/ 	.word	0x00038850
        /*17bc*/ 	.short	0x010a
        /*17be*/ 	.byte	0x3f
	.zero		1


	//   ....[87]....
        /*17c0*/ 	.word	0x0002cb50
        /*17c4*/ 	.word	0x00000005
        /*17c8*/ 	.word	0x00038830
        /*17cc*/ 	.short	0x010a
        /*17ce*/ 	.byte	0x3f
	.zero		1


	//   ....[88]....
        /*17d0*/ 	.word	0x0002cba0
        /*17d4*/ 	.word	0x00000005
        /*17d8*/ 	.word	0x00038850
        /*17dc*/ 	.short	0x010a
        /*17de*/ 	.byte	0x3f
	.zero		1


	//   ....[89]....
        /*17e0*/ 	.word	0x0002cbf0
        /*17e4*/ 	.word	0x00000008
        /*17e8*/ 	.word	0x00038850
        /*17ec*/ 	.short	0x010a
        /*17ee*/ 	.byte	0x3f
	.zero		1


	//   ....[90]....
        /*17f0*/ 	.word	0x0002f1d0
        /*17f4*/ 	.word	0x00000005
        /*17f8*/ 	.word	0x00038820
        /*17fc*/ 	.short	0x010a
        /*17fe*/ 	.byte	0x3f
	.zero		1


	//   ....[91]....
        /*1800*/ 	.word	0x0002f220
        /*1804*/ 	.word	0x00000007
        /*1808*/ 	.word	0x000388a0
        /*180c*/ 	.short	0x010a
        /*180e*/ 	.byte	0x3f
	.zero		1


	//   ....[92]....
        /*1810*/ 	.word	0x0002f270
        /*1814*/ 	.word	0x00000007
        /*1818*/ 	.word	0x000388c0
        /*181c*/ 	.short	0x010a
        /*181e*/ 	.byte	0x3f
	.zero		1


	//   ....[93]....
        /*1820*/ 	.word	0x0002f2c0
        /*1824*/ 	.word	0x00000008
        /*1828*/ 	.word	0x000388a0
        /*182c*/ 	.short	0x010a
        /*182e*/ 	.byte	0x3f
	.zero		1


	//   ....[94]....
        /*1830*/ 	.word	0x0002f310
        /*1834*/ 	.word	0x00000008
        /*1838*/ 	.word	0x000388c0
        /*183c*/ 	.short	0x010a
        /*183e*/ 	.byte	0x3f
	.zero		1


	//   ....[95]....
        /*1840*/ 	.word	0x0002f4b0
        /*1844*/ 	.word	0x00000000
        /*1848*/ 	.word	0x00038880
        /*184c*/ 	.short	0x010a
        /*184e*/ 	.byte	0x3f
	.zero		1


	//   ....[96]....
        /*1850*/ 	.word	0x0002f500
        /*1854*/ 	.word	0x00000000
        /*1858*/ 	.word	0x00038840
        /*185c*/ 	.short	0x010a
        /*185e*/ 	.byte	0x3f
	.zero		1


	//   ....[97]....
        /*1860*/ 	.word	0x000300c0
        /*1864*/ 	.word	0x00000002
        /*1868*/ 	.word	0x00038820
        /*186c*/ 	.short	0x010a
        /*186e*/ 	.byte	0x3f
	.zero		1


	//   ....[98]....
        /*1870*/ 	.word	0x00030110
        /*1874*/ 	.word	0x00000006
        /*1878*/ 	.word	0x00038880
        /*187c*/ 	.short	0x010a
        /*187e*/ 	.byte	0x3f
	.zero		1


	//   ....[99]....
        /*1880*/ 	.word	0x00030160
        /*1884*/ 	.word	0x00000006
        /*1888*/ 	.word	0x00038840
        /*188c*/ 	.short	0x010a
        /*188e*/ 	.byte	0x3f
	.zero		1


	//   ....[100]....
        /*1890*/ 	.word	0x000301b0
        /*1894*/ 	.word	0x00000014
        /*1898*/ 	.word	0x00038870
        /*189c*/ 	.short	0x010a
        /*189e*/ 	.byte	0x3f
	.zero		1


	//   ....[101]....
        /*18a0*/ 	.word	0x00030200
        /*18a4*/ 	.word	0x00000014
        /*18a8*/ 	.word	0x00038860
        /*18ac*/ 	.short	0x010a
        /*18ae*/ 	.byte	0x3f
	.zero		1


	//   ....[102]....
        /*18b0*/ 	.word	0x00030250
        /*18b4*/ 	.word	0x00000012
        /*18b8*/ 	.word	0x00038870
        /*18bc*/ 	.short	0x010a
        /*18be*/ 	.byte	0x3f
	.zero		1


	//   ....[103]....
        /*18c0*/ 	.word	0x000302a0
        /*18c4*/ 	.word	0x00000012
        /*18c8*/ 	.word	0x00038860
        /*18cc*/ 	.short	0x010a
        /*18ce*/ 	.byte	0x3f
	.zero		1


	//   ....[104]....
        /*18d0*/ 	.word	0x00030d00
        /*18d4*/ 	.word	0x00000000
        /*18d8*/ 	.word	0x00038820
        /*18dc*/ 	.short	0x010a
        /*18de*/ 	.byte	0x3f
	.zero		1


	//   ....[105]....
        /*18e0*/ 	.word	0x00030ea0
        /*18e4*/ 	.word	0x00000006
        /*18e8*/ 	.word	0x00000000
        /*18ec*/ 	.short	0x010a
        /*18ee*/ 	.byte	0x3f
	.zero		1


	//   ....[106]....
        /*18f0*/ 	.word	0x00030ef0
        /*18f4*/ 	.word	0x00000007
        /*18f8*/ 	.word	0x00000000
        /*18fc*/ 	.short	0x010a
        /*18fe*/ 	.byte	0x3f
	.zero		1


	//   ....[107]....
        /*1900*/ 	.word	0x00030f40
        /*1904*/ 	.word	0x00000004
        /*1908*/ 	.word	0x00038860
        /*190c*/ 	.short	0x010a
        /*190e*/ 	.byte	0x3f
	.zero		1


	//   ....[108]....
        /*1910*/ 	.word	0x00030f90
        /*1914*/ 	.word	0x00000003
        /*1918*/ 	.word	0x00038860
        /*191c*/ 	.short	0x010a
        /*191e*/ 	.byte	0x3f
	.zero		1


	//   ....[109]....
        /*1920*/ 	.word	0x00030fe0
        /*1924*/ 	.word	0x00000004
        /*1928*/ 	.word	0x00038880
        /*192c*/ 	.short	0x010a
        /*192e*/ 	.byte	0x3f
	.zero		1


	//----- nvinfo : EIATTR_NUM_MBARRIERS
	.align		4
.L_332:
        /*1930*/ 	.byte	0x03, 0x38
        /*1932*/ 	.short	0x0016


	//----- nvinfo : EIATTR_EXIT_INSTR_OFFSETS
	.align		4
        /*1934*/ 	.byte	0x04, 0x1c
        /*1936*/ 	.short	(.L_334 - .L_333)


	//   ....[0]....
.L_333:
        /*1938*/ 	.word	0x0002b790


	//----- nvinfo : EIATTR_MAX_THREADS
	.align		4
.L_334:
        /*193c*/ 	.byte	0x04, 0x05
        /*193e*/ 	.short	(.L_336 - .L_335)
.L_335:
        /*1940*/ 	.word	0x00000180
        /*1944*/ 	.word	0x00000001
        /*1948*/ 	.word	0x00000001


	//----- nvinfo : EIATTR_CRS_STACK_SIZE
	.align		4
.L_336:
        /*194c*/ 	.byte	0x04, 0x1e
        /*194e*/ 	.short	(.L_338 - .L_337)
.L_337:
        /*1950*/ 	.word	0x00000000


	//----- nvinfo : EIATTR_CBANK_PARAM_SIZE
	.align		4
.L_338:
        /*1954*/ 	.byte	0x03, 0x19
        /*1956*/ 	.short	0x0af0


	//----- nvinfo : EIATTR_PARAM_CBANK
	.align		4
        /*1958*/ 	.byte	0x04, 0x0a
        /*195a*/ 	.short	(.L_340 - .L_339)
	.align		4
.L_339:
        /*195c*/ 	.word	index@(.nv.constant0._ZN7cutlass13device_kernelIN5flash11enable_sm90INS1_16FlashAttnFwdSm90INS1_25CollectiveMainloopFwdSm90ILi2EN4cute5tupleIJNS5_1CILi1EEES8_S8_EEENS6_IJNS7_ILi128EEESA_NS7_ILi256EEEEEELi256ENS_12float_e4m3_tEfNS_4arch4Sm90ELb1ELb0ELb1ELb1ELb0ELb1ELb0ELb1ELb1ELb1ELb0ELb0EEENS1_21CollectiveEpilogueFwdINS6_IJSA_SB_SA_EEES9_NS_10bfloat16_tESF_Li256ELb1ELb1ELb0ELb1EEENS1_36VarlenDynamicPersistentTileSchedulerILi128ELi128ELi256ELi128ELb0ELb1ELb1ELb1ELb1ELb1EEEEEEEEEvNT_6ParamsE)
        /*1960*/ 	.short	0x0210
        /*1962*/ 	.short	0x0af0


	//----- nvinfo : EIATTR_SW_WAR
	.align		4
.L_340:
        /*1964*/ 	.byte	0x04, 0x36
        /*1966*/ 	.short	(.L_342 - .L_341)
.L_341:
        /*1968*/ 	.word	0x00000008
.L_342:


//--------------------- .nv.callgraph             --------------------------
	.section	.nv.callgraph,"",@"SHT_CUDA_CALLGRAPH"
	.align	4
	.sectionentsize	8
	.align		4
        /*0000*/ 	.word	0x00000000
	.align		4
        /*0004*/ 	.word	0xffffffff
	.align		4
        /*0008*/ 	.word	index@(_ZN7cutlass13device_kernelIN5flash11enable_sm90INS1_16FlashAttnFwdSm90INS1_25CollectiveMainloopFwdSm90ILi2EN4cute5tupleIJNS5_1CILi1EEES8_S8_EEENS6_IJNS7_ILi128EEESA_NS7_ILi256EEEEEELi256ENS_12float_e4m3_tEfNS_4arch4Sm90ELb0ELb0ELb1ELb0ELb0ELb0ELb0ELb1ELb1ELb1ELb0ELb0EEENS1_21CollectiveEpilogueFwdINS6_IJSA_SB_SA_EEES9_NS_10bfloat16_tESF_Li256ELb0ELb1ELb0ELb1EEENS1_29StaticPersistentTileSchedulerILb0EEEEEEEEEvNT_6ParamsE)
	.align		4
        /*000c*/ 	.word	index@(__assertfail)
	.align		4
        /*0010*/ 	.word	index@(_ZN7cutlass13device_kernelIN5flash11enable_sm90INS1_16FlashAttnFwdSm90INS1_25CollectiveMainloopFwdSm90ILi2EN4cute5tupleIJNS5_1CILi1EEES8_S8_EEENS6_IJNS7_ILi128EEESA_NS7_ILi256EEEEEELi256ENS_12float_e4m3_tEfNS_4arch4Sm90ELb0ELb0ELb1ELb1ELb0ELb0ELb0ELb1ELb1ELb1ELb0ELb0EEENS1_21CollectiveEpilogueFwdINS6_IJSA_SB_SA_EEES9_NS_10bfloat16_tESF_Li256ELb1ELb1ELb0ELb1EEENS1_36VarlenDynamicPersistentTileSchedulerILi128ELi128ELi256ELi128ELb0ELb1ELb1ELb0ELb1ELb1EEEEEEEEEvNT_6ParamsE)
	.align		4
        /*0014*/ 	.word	index@(__assertfail)
	.align		4
        /*0018*/ 	.word	index@(_ZN7cutlass13device_kernelIN5flash11enable_sm90INS1_16FlashAttnFwdSm90INS1_25CollectiveMainloopFwdSm90ILi2EN4cute5tupleIJNS5_1CILi1EEES8_S8_EEENS6_IJNS7_ILi128EEESA_NS7_ILi256EEEEEELi256ENS_12float_e4m3_tEfNS_4arch4Sm90ELb0ELb0ELb1ELb1ELb0ELb1ELb0ELb1ELb1ELb1ELb0ELb0EEENS1_21CollectiveEpilogueFwdINS6_IJSA_SB_SA_EEES9_NS_10bfloat16_tESF_Li256ELb1ELb1ELb0ELb1EEENS1_36VarlenDynamicPersistentTileSchedulerILi128ELi128ELi256ELi128ELb0ELb1ELb1ELb0ELb1ELb1EEEEEEEEEvNT_6ParamsE)
	.align		4
        /*001c*/ 	.word	index@(__assertfail)
	.align		4
        /*0020*/ 	.word	index@(_ZN7cutlass13device_kernelIN5flash11enable_sm90INS1_16FlashAttnFwdSm90INS1_25CollectiveMainloopFwdSm90ILi2EN4cute5tupleIJNS5_1CILi1EEES8_S8_EEENS6_IJNS7_ILi128EEENS7_ILi64EEENS7_ILi256EEEEEELi256ENS_12float_e4m3_tEfNS_4arch4Sm90ELb0ELb1ELb1ELb0ELb0ELb0ELb0ELb1ELb1ELb1ELb0ELb0EEENS1_21CollectiveEpilogueFwdINS6_IJSA_SC_SB_EEES9_NS_10bfloat16_tESG_Li256ELb0ELb1ELb0ELb1EEENS1_30DynamicPersistentTileSchedulerILi256ELi128ELb0ELb1ELb1EEEEEEEEEvNT_6ParamsE)
	.align		4
        /*0024*/ 	.word	index@(__assertfail)
	.align		4
        /*0028*/ 	.word	index@(_ZN7cutlass13device_kernelIN5flash11enable_sm90INS1_16FlashAttnFwdSm90INS1_25CollectiveMainloopFwdSm90ILi2EN4cute5tupleIJNS5_1CILi1EEES8_S8_EEENS6_IJNS7_ILi128EEENS7_ILi64EEENS7_ILi256EEEEEELi256ENS_12float_e4m3_tEfNS_4arch4Sm90ELb0ELb1ELb1ELb1ELb0ELb0ELb0ELb1ELb1ELb1ELb0ELb0EEENS1_21CollectiveEpilogueFwdINS6_IJSA_SC_SB_EEES9_NS_10bfloat16_tESG_Li256ELb1ELb1ELb0ELb1EEENS1_36VarlenDynamicPersistentTileSchedulerILi128ELi64ELi256ELi128ELb0ELb1ELb1ELb1ELb0ELb1EEEEEEEEEvNT_6ParamsE)
	.align		4
        /*002c*/ 	.word	index@(__assertfail)
	.align		4
        /*0030*/ 	.word	index@(_ZN7cutlass13device_kernelIN5flash11enable_sm90INS1_16FlashAttnFwdSm90INS1_25CollectiveMainloopFwdSm90ILi2EN4cute5tupleIJNS5_1CILi1EEES8_S8_EEENS6_IJNS7_ILi128EEENS7_ILi64EEENS7_ILi256EEEEEELi256ENS_12float_e4m3_tEfNS_4arch4Sm90ELb0ELb1ELb1ELb1ELb0ELb1ELb0ELb1ELb1ELb1ELb0ELb0EEENS1_21CollectiveEpilogueFwdINS6_IJSA_SC_SB_EEES9_NS_10bfloat16_tESG_Li256ELb1ELb1ELb0ELb1EEENS1_36VarlenDynamicPersistentTileSchedulerILi128ELi64ELi256ELi128ELb0ELb1ELb1ELb1ELb0ELb1EEEEEEEEEvNT_6ParamsE)
	.align		4
        /*0034*/ 	.word	index@(__assertfail)
	.align		4
        /*0038*/ 	.word	index@(_ZN7cutlass13device_kernelIN5flash11enable_sm90INS1_16FlashAttnFwdSm90INS1_25CollectiveMainloopFwdSm90ILi2EN4cute5tupleIJNS5_1CILi1EEES8_S8_EEENS6_IJNS7_ILi128EEESA_NS7_ILi256EEEEEELi256ENS_12float_e4m3_tEfNS_4arch4Sm90ELb1ELb0ELb1ELb0ELb0ELb0ELb0ELb1ELb1ELb1ELb0ELb0EEENS1_21CollectiveEpilogueFwdINS6_IJSA_SB_SA_EEES9_NS_10bfloat16_tESF_Li256ELb0ELb1ELb0ELb1EEENS1_30DynamicPersistentTileSchedulerILi256ELi128ELb0ELb1ELb1EEEEEEEEEvNT_6ParamsE)
	.align		4
        /*003c*/ 	.word	index@(__assertfail)
	.align		4
        /*0040*/ 	.word	index@(_ZN7cutlass13device_kernelIN5flash11enable_sm90INS1_16FlashAttnFwdSm90INS1_25CollectiveMainloopFwdSm90ILi2EN4cute5tupleIJNS5_1CILi1EEES8_S8_EEENS6_IJNS7_ILi128EEESA_NS7_ILi256EEEEEELi256ENS_12float_e4m3_tEfNS_4arch4Sm90ELb1ELb0ELb1ELb1ELb0ELb0ELb0ELb1ELb1ELb1ELb0ELb0EEENS1_21CollectiveEpilogueFwdINS6_IJSA_SB_SA_EEES9_NS_10bfloat16_tESF_Li256ELb1ELb1ELb0ELb1EEENS1_36VarlenDynamicPersistentTileSchedulerILi128ELi128ELi256ELi128ELb0ELb1ELb1ELb1ELb1ELb1EEEEEEEEEvNT_6ParamsE)
	.align		4
        /*0044*/ 	.word	index@(__assertfail)
	.align		4
        /*0048*/ 	.word	index@(_ZN7cutlass13device_kernelIN5flash11enable_sm90INS1_16FlashAttnFwdSm90INS1_25CollectiveMainloopFwdSm90ILi2EN4cute5tupleIJNS5_1CILi1EEES8_S8_EEENS6_IJNS7_ILi128EEESA_NS7_ILi256EEEEEELi256ENS_12float_e4m3_tEfNS_4arch4Sm90ELb1ELb0ELb1ELb1ELb0ELb1ELb0ELb1ELb1ELb1ELb0ELb0EEENS1_21CollectiveEpilogueFwdINS6_IJSA_SB_SA_EEES9_NS_10bfloat16_tESF_Li256ELb1ELb1ELb0ELb1EEENS1_36VarlenDynamicPersistentTileSchedulerILi128ELi128ELi256ELi128ELb0ELb1ELb1ELb1ELb1ELb1EEEEEEEEEvNT_6ParamsE)
	.align		4
        /*004c*/ 	.word	index@(__assertfail)
	.align		4
        /*0050*/ 	.word	0x00000000
	.align		4
        /*0054*/ 	.word	0xfffffffe
	.align		4
        /*0058*/ 	.word	0x00000000
	.align		4
        /*005c*/ 	.word	0xfffffffd
	.align		4
        /*0060*/ 	.word	0x00000000
	.align		4
        /*0064*/ 	.word	0xfffffffc


//--------------------- .nv.constant4             --------------------------
	.section	.nv.constant4,"a",@progbits
	.align	8
	.align		8
.nv.constant4:
        /*0000*/ 	.dword	__assertfail
	.align		8
        /*0008*/ 	.dword	__unnamed_1
	.align		8
        /*0010*/ 	.dword	__unnamed_2
	.align		8
        /*0018*/ 	.dword	__unnamed_3
	.align		8
        /*0020*/ 	.dword	__unnamed_4
	.align		8
        /*0028*/ 	.dword	__unnamed_5
	.align		8
        /*0030*/ 	.dword	__unnamed_6
	.align		8
        /*0038*/ 	.dword	_ZZN5flash28permute_output_fp8_VcolmajorIN4cute6TensorINS1_11ArrayEngineIN7cutlass10bfloat16_tELm128EEENS1_6LayoutINS1_5tupleIJNS8_IJNS1_1CILi2EEESA_NS9_ILi32EEEEEENS9_ILi1EEESD_EEENS8_IJNS8_IJSD_SA_NS9_ILi4EEEEEENS9_ILi0EEESH_EEEEEEEEEvRT_E9upper_map
	.align		8
        /*0040*/ 	.dword	__unnamed_7
	.align		8
        /*0048*/ 	.dword	__unnamed_8
	.align		8
        /*0050*/ 	.dword	__unnamed_9
	.align		8
        /*0058*/ 	.dword	__unnamed_10
	.align		8
        /*0060*/ 	.dword	__unnamed_11
	.align		8
        /*0068*/ 	.dword	_ZN82_INTERNAL_b49887c0_46_flash_fwd_hdim256_e4m3_softcap_packgqa_sm90_cu_9afb97bd_37314cuda3std3__45__cpo5beginE
	.align		8
        /*0070*/ 	.dword	_ZN82_INTERNAL_b49887c0_46_flash_fwd_hdim256_e4m3_softcap_packgqa_sm90_cu_9afb97bd_37314cuda3std3__45__cpo3endE
	.align		8
        /*0078*/ 	.dword	_ZN82_INTERNAL_b49887c0_46_flash_fwd_hdim256_e4m3_softcap_packgqa_sm90_cu_9afb97bd_37314cuda3std3__45__cpo6cbeginE
	.align		8
        /*0080*/ 	.dword	_ZN82_INTERNAL_b49887c0_46_flash_fwd_hdim256_e4m3_softcap_packgqa_sm90_cu_9afb97bd_37314cuda3std3__45__cpo4cendE
	.align		8
        /*0088*/ 	.dword	_ZN82_INTERNAL_b49887c0_46_flash_fwd_hdim256_e4m3_softcap_packgqa_sm90_cu_9afb97bd_37314cuda3std3__484_GLOBAL__N__b49887c0_46_flash_fwd_hdim256_e4m3_softcap_packgqa_sm90_cu_9afb97bd_37316ignoreE
	.align		8
        /*0090*/ 	.dword	_ZN82_INTERNAL_b49887c0_46_flash_fwd_hdim256_e4m3_softcap_packgqa_sm90_cu_9afb97bd_37314cuda3std3__419piecewise_constructE
	.align		8
        /*0098*/ 	.dword	_ZN82_INTERNAL_b49887c0_46_flash_fwd_hdim256_e4m3_softcap_packgqa_sm90_cu_9afb97bd_37314cuda3std3__48in_placeE
	.align		8
        /*00a0*/ 	.dword	_ZN82_INTERNAL_b49887c0_46_flash_fwd_hdim256_e4m3_softcap_packgqa_sm90_cu_9afb97bd_37314cuda3std6ranges3__45__cpo4swapE
	.align		8
        /*00a8*/ 	.dword	_ZN82_INTERNAL_b49887c0_46_flash_fwd_hdim256_e4m3_softcap_packgqa_sm90_cu_9afb97bd_37314cuda3std6ranges3__45__cpo9iter_moveE
	.align		8
        /*00b0*/ 	.dword	_ZN82_INTERNAL_b49887c0_46_flash_fwd_hdim256_e4m3_softcap_packgqa_sm90_cu_9afb97bd_37314cute7productE
	.align		8
        /*00b8*/ 	.dword	_ZN82_INTERNAL_b49887c0_46_flash_fwd_hdim256_e4m3_softcap_packgqa_sm90_cu_9afb97bd_37314cute1_E
	.align		8
        /*00c0*/ 	.dword	$str$23
	.align		8
        /*00c8*/ 	.dword	$str$24


//--------------------- .text._ZN7cutlass13device_kernelIN5flash11enable_sm90INS1_16FlashAttnFwdSm90INS1_25CollectiveMainloopFwdSm90ILi2EN4cute5tupleIJNS5_1CILi1EEES8_S8_EEENS6_IJNS7_ILi128EEESA_NS7_ILi256EEEEEELi256ENS_12float_e4m3_tEfNS_4arch4Sm90ELb0ELb0ELb1ELb0ELb0ELb0ELb0ELb1ELb1ELb1ELb0ELb0EEENS1_21CollectiveEpilogueFwdINS6_IJSA_SB_SA_EEES9_NS_10bfloat16_tESF_Li256ELb0ELb1ELb0ELb1EEENS1_29StaticPersistentTileSchedulerILb0EEEEEEEEEvNT_6ParamsE --------------------------
	.section	.text._ZN7cutlass13device_kernelIN5flash11enable_sm90INS1_16FlashAttnFwdSm90INS1_25CollectiveMainloopFwdSm90ILi2EN4cute5tupleIJNS5_1CILi1EEES8_S8_EEENS6_IJNS7_ILi128EEESA_NS7_ILi256EEEEEELi256ENS_12float_e4m3_tEfNS_4arch4Sm90ELb0ELb0ELb1ELb0ELb0ELb0ELb0ELb1ELb1ELb1ELb0ELb0EEENS1_21CollectiveEpilogueFwdINS6_IJSA_SB_SA_EEES9_NS_10bfloat16_tESF_Li256ELb0ELb1ELb0ELb1EEENS1_29StaticPersistentTileSchedulerILb0EEEEEEEEEvNT_6ParamsE,"ax",@progbits
	.align	128
.text._ZN7cutlass13device_kernelIN5flash11enable_sm90INS1_16FlashAttnFwdSm90INS1_25CollectiveMainloopFwdSm90ILi2EN4cute5tupleIJNS5_1CILi1EEES8_S8_EEENS6_IJNS7_ILi128EEESA_NS7_ILi256EEEEEELi256ENS_12float_e4m3_tEfNS_4arch4Sm90ELb0ELb0ELb1ELb0ELb0ELb0ELb0ELb1ELb1ELb1ELb0ELb0EEENS1_21CollectiveEpilogueFwdINS6_IJSA_SB_SA_EEES9_NS_10bfloat16_tESF_Li256ELb0ELb1ELb0ELb1EEENS1_29StaticPersistentTileSchedulerILb0EEEEEEEEEvNT_6ParamsE:
        .type           _ZN7cutlass13device_kernelIN5flash11enable_sm90INS1_16FlashAttnFwdSm90INS1_25CollectiveMainloopFwdSm90ILi2EN4cute5tupleIJNS5_1CILi1EEES8_S8_EEENS6_IJNS7_ILi128EEESA_NS7_ILi256EEEEEELi256ENS_12float_e4m3_tEfNS_4arch4Sm90ELb0ELb0ELb1ELb0ELb0ELb0ELb0ELb1ELb1ELb1ELb0ELb0EEENS1_21CollectiveEpilogueFwdINS6_IJSA_SB_SA_EEES9_NS_10bfloat16_tESF_Li256ELb0ELb1ELb0ELb1EEENS1_29StaticPersistentTileSchedulerILb0EEEEEEEEEvNT_6ParamsE,@function
        .size           _ZN7cutlass13device_kernelIN5flash11enable_sm90INS1_16FlashAttnFwdSm90INS1_25CollectiveMainloopFwdSm90ILi2EN4cute5tupleIJNS5_1CILi1EEES8_S8_EEENS6_IJNS7_ILi128EEESA_NS7_ILi256EEEEEELi256ENS_12float_e4m3_tEfNS_4arch4Sm90ELb0ELb0ELb1ELb0ELb0ELb0ELb0ELb1ELb1ELb1ELb0ELb0EEENS1_21CollectiveEpilogueFwdINS6_IJSA_SB_SA_EEES9_NS_10bfloat16_tESF_Li256ELb0ELb1ELb0ELb1EEENS1_29StaticPersistentTileSchedulerILb0EEEEEEEEEvNT_6ParamsE,(.L_x_2896 - _ZN7cutlass13device_kernelIN5flash11enable_sm90INS1_16FlashAttnFwdSm90INS1_25CollectiveMainloopFwdSm90ILi2EN4cute5tupleIJNS5_1CILi1EEES8_S8_EEENS6_IJNS7_ILi128EEESA_NS7_ILi256EEEEEELi256ENS_12float_e4m3_tEfNS_4arch4Sm90ELb0ELb0ELb1ELb0ELb0ELb0ELb0ELb1ELb1ELb1ELb0ELb0EEENS1_21CollectiveEpilogueFwdINS6_IJSA_SB_SA_EEES9_NS_10bfloat16_tESF_Li256ELb0ELb1ELb0ELb1EEENS1_29StaticPersistentTileSchedulerILb0EEEEEEEEEvNT_6ParamsE)
        .other          _ZN7cutlass13device_kernelIN5flash11enable_sm90INS1_16FlashAttnFwdSm90INS1_25CollectiveMainloopFwdSm90ILi2EN4cute5tupleIJNS5_1CILi1EEES8_S8_EEENS6_IJNS7_ILi128EEESA_NS7_ILi256EEEEEELi256ENS_12float_e4m3_tEfNS_4arch4Sm90ELb0ELb0ELb1ELb0ELb0ELb0ELb0ELb1ELb1ELb1ELb0ELb0EEENS1_21CollectiveEpilogueFwdINS6_IJSA_SB_SA_EEES9_NS_10bfloat16_tESF_Li256ELb0ELb1ELb0ELb1EEENS1_29StaticPersistentTileSchedulerILb0EEEEEEEEEvNT_6ParamsE,@"STO_CUDA_ENTRY STV_DEFAULT"
_ZN7cutlass13device_kernelIN5flash11enable_sm90INS1_16FlashAttnFwdSm90INS1_25CollectiveMainloopFwdSm90ILi2EN4cute5tupleIJNS5_1CILi1EEES8_S8_EEENS6_IJNS7_ILi128EEESA_NS7_ILi256EEEEEELi256ENS_12float_e4m3_tEfNS_4arch4Sm90ELb0ELb0ELb1ELb0ELb0ELb0ELb0ELb1ELb1ELb1ELb0ELb0EEENS1_21CollectiveEpilogueFwdINS6_IJSA_SB_SA_EEES9_NS_10bfloat16_tESF_Li256ELb0ELb1ELb0ELb1EEENS1_29StaticPersistentTileSchedulerILb0EEEEEEEEEvNT_6ParamsE:
[----:B------:R-:W0:Y:S02]  /*0000*/  LDC R1, c[0x0][0x28] ;  /* 0x00000a00ff017b82 */ /* 0x000e240000000800 */
[----:B0-----:R-:W-:Y:S01]  /*0010*/  VIADD R1, R1, 0xffffffd8 ;  /* 0xffffffd801017836 */ /* 0x001fe20000000000 */
[----:B------:R-:W0:Y:S01]  /*0020*/  S2R R3, SR_TID.X ;  /* 0x0000000000037919 */ /* 0x000e220000002100 */
[----:B------:R-:W-:Y:S01]  /*0030*/  ELECT P0, URZ, PT ;  /* 0x00000000003f782f */ /* 0x000fe20003800000 */
[----:B------:R-:W-:Y:S01]  /*0040*/  BSSY B0, `(.L_x_0) ;  /* 0x000000e000007945 */ /* 0x000fe20003800000 */
[--C-:B0-----:R-:W-:Y:S02]  /*0050*/  SHF.R.U32.HI R0, RZ, 0x5, R3.reuse ;  /* 0x00000005ff007819 */ /* 0x101fe40000011603 */
[----:B------:R-:W-:-:S03]  /*0060*/  SHF.R.U32.HI R3, RZ, 0x7, R3 ;  /* 0x00000007ff037819 */ /* 0x000fc60000011603 */
[----:B------:R-:W0:Y:S02]  /*0070*/  SHFL.IDX PT, R2, R0, RZ, 0x1f ;  /* 0x00001fff00027589 */ /* 0x000e2400000e0000 */
[----:B0-----:R-:W-:-:S13]  /*0080*/  ISETP.EQ.AND P0, PT, R2, RZ, P0 ;  /* 0x000000ff0200720c */ /* 0x001fda0000702270 */
[----:B------:R-:W-:Y:S05]  /*0090*/  @!P0 BRA `(.L_x_1) ;  /* 0x0000000000208947 */ /* 0x000fea0003800000 */
[----:B------:R-:W-:Y:S02]  /*00a0*/  ULDC.64 UR4, c[0x0][0x198] ;  /* 0x0000660000047ab9 */ /* 0x000fe40000000a00 */
[----:B------:R-:W-:Y:S02]  /*00b0*/  UIADD3 UR6, UP0, UR4, 0x370, URZ ;  /* 0x0000037004067890 */ /* 0x000fe4000ff1e03f */
[----:B------:R-:W-:Y:S02]  /*00c0*/  UIADD3 UR4, UP1, UR4, 0x470, URZ ;  /* 0x0000047004047890 */ /* 0x000fe4000ff3e03f */
[----:B------:R-:W-:Y:S02]  /*00d0*/  UIADD3.X UR7, URZ, UR5, URZ, UP0, !UPT ;  /* 0x000000053f077290 */ /* 0x000fe400087fe43f */
[----:B------:R-:W-:-:S07]  /*00e0*/  UIADD3.X UR5, URZ, UR5, URZ, UP1, !UPT ;  /* 0x000000053f057290 */ /* 0x000fce0008ffe43f */
[----:B------:R0:W-:Y:S02]  /*00f0*/  UTMACCTL.PF [UR6] ;  /* 0x00000000060079b9 */ /* 0x0001e40008040000 */
[----:B------:R0:W-:Y:S02]  /*0100*/  UTMACCTL.PF [UR4] ;  /* 0x00000000040079b9 */ /* 0x0001e40008040000 */
[----:B0-----:R-:W-:Y:S01]  /*0110*/  NOP ;  /* 0x0000000000007918 */ /* 0x001fe20000000000 */
.L_x_1:
[----:B------:R-:W-:Y:S05]  /*0120*/  BSYNC B0 ;  /* 0x0000000000007941 */ /* 0x000fea0003800000 */
.L_x_0:
[----:B------:R-:W-:Y:S01]  /*0130*/  VOTEU.ANY UP0, P0 ;  /* 0x00000000003f7886 */ /* 0x000fe20000000100 */
[----:B------:R-:W0:Y:S01]  /*0140*/  SHFL.IDX PT, R3, R3, RZ, 0x1f ;  /* 0x00001fff03037589 */ /* 0x000e2200000e0000 */
[----:B------:R-:W-:Y:S01]  /*0150*/  UMOV UR4, 0x80 ;  /* 0x0000008000047882 */ /* 0x000fe20000000000 */
[----:B------:R-:W-:Y:S01]  /*0160*/  UMOV UR7, 0x100 ;  /* 0x0000010000077882 */ /* 0x000fe20000000000 */
[----:B------:R-:W-:Y:S01]  /*0170*/  VOTEU.ANY UP1, P0 ;  /* 0x00000000003f7886 */ /* 0x000fe20000020100 */
[----:B------:R-:W1:Y:S01]  /*0180*/  @UP0 S2UR UR8, SR_CgaCtaId ;  /* 0x00000000000809c3 */ /* 0x000e620000008800 */
[----:B------:R-:W2:Y:S01]  /*0190*/  SHFL.IDX PT, R2, R0, RZ, 0x1f ;  /* 0x00001fff00027589 */ /* 0x000ea200000e0000 */
[----:B------:R-:W-:Y:S01]  /*01a0*/  @UP0 UMOV UR6, 0x400 ;  /* 0x0000040000060882 */ /* 0x000fe20000000000 */
[----:B------:R-:W-:-:S04]  /*01b0*/  @UP0 UIADD3 UR4, -UR4, 0x100000, URZ ;  /* 0x0010000004040890 */ /* 0x000fc8000fffe13f */
[----:B------:R-:W-:Y:S02]  /*01c0*/  @UP0 USHF.L.U32 UR5, UR4, 0xb, URZ ;  /* 0x0000000b04050899 */ /* 0x000fe4000800063f */
[----:B------:R-:W-:Y:S01]  /*01d0*/  @UP0 USHF.L.U32 UR4, UR4, 0x1, URZ ;  /* 0x0000000104040899 */ /* 0x000fe2000800063f */
[----:B------:R-:W-:Y:S01]  /*01e0*/  VOTEU.ANY UP2, P0 ;  /* 0x00000000003f7886 */ /* 0x000fe20000040100 */
[----:B0-----:R-:W-:Y:S01]  /*01f0*/  R2UR UR9, R3 ;  /* 0x00000000030972ca */ /* 0x001fe200000e0000 */
[----:B-1----:R-:W-:Y:S01]  /*0200*/  @UP0 ULEA UR8, UR8, UR6, 0x18 ;  /* 0x0000000608080291 */ /* 0x002fe2000f8ec03f */
[----:B--2---:R-:W-:Y:S01]  /*0210*/  ISETP.NE.AND P1, PT, R2, RZ, PT ;  /* 0x000000ff0200720c */ /* 0x004fe20003f25270 */
[----:B------:R-:W-:-:S04]  /*0220*/  @UP0 UIADD3 UR6, -UR7, 0x100000, URZ ;  /* 0x0010000007060890 */ /* 0x000fc8000fffe13f */
[----:B------:R-:W-:Y:S02]  /*0230*/  @UP0 USHF.L.U32 UR7, UR6, 0xb, URZ ;  /* 0x0000000b06070899 */ /* 0x000fe4000800063f */
[----:B------:R-:W-:-:S04]  /*0240*/  @UP0 USHF.L.U32 UR6, UR6, 0x1, URZ ;  /* 0x0000000106060899 */ /* 0x000fc8000800063f */
[----:B------:R-:W-:Y:S01]  /*0250*/  UISETP.NE.AND UP0, UPT, UR9, URZ, UPT ;  /* 0x0000003f0900728c */ /* 0x000fe2000bf05270 */
[----:B------:R-:W0:Y:S02]  /*0260*/  FENCE.VIEW.ASYNC.S ;  /* 0x00000000000073c6 */ /* 0x000e240000000000 */
[----:B0-----:R0:W1:Y:S05]  /*0270*/  @UP1 SYNCS.EXCH.64 URZ, [UR8+0x38800], UR4 ;  /* 0x03880004083f15b2 */ /* 0x00106a0008000100 */
[----:B------:R0:W2:Y:S01]  /*0280*/  @UP2 SYNCS.EXCH.64 URZ, [UR8+0x38820], UR6 ;  /* 0x03882006083f25b2 */ /* 0x0000a20008000100 */
[----:B------:R-:W-:Y:S05]  /*0290*/  @P1 BRA `(.L_x_2) ;  /* 0x0000000000481947 */ /* 0x000fea0003800000 */
[----:B0-----:R-:W0:Y:S01]  /*02a0*/  S2UR UR5, SR_CgaCtaId ;  /* 0x00000000000579c3 */ /* 0x001e220000008800 */
[----:B------:R-:W-:Y:S01]  /*02b0*/  UMOV UR4, 0x400 ;  /* 0x0000040000047882 */ /* 0x000fe20000000000 */
[----:B------:R-:W-:Y:S01]  /*02c0*/  UMOV UR6, 0x1 ;  /* 0x0000000100067882 */ /* 0x000fe20000000000 */
[----:B------:R-:W-:Y:S01]  /*02d0*/  UMOV UR7, 0x2 ;  /* 0x0000000200077882 */ /* 0x000fe20000000000 */
[----:B------:R-:W-:Y:S01]  /*02e0*/  ELECT P0, URZ, PT ;  /* 0x00000000003f782f */ /* 0x000fe20003800000 */
[----:B0-----:R-:W-:Y:S02]  /*02f0*/  ULEA UR8, UR5, UR4, 0x18 ;  /* 0x0000000405087291 */ /* 0x001fe4000f8ec03f */
[----:B------:R-:W-:-:S04]  /*0300*/  UIADD3 UR4, -UR6, 0x100000, URZ ;  /* 0x0010000006047890 */ /* 0x000fc8000fffe13f */
[----:B------:R-:W-:Y:S02]  /*0310*/  USHF.L.U32 UR5, UR4, 0xb, URZ ;  /* 0x0000000b04057899 */ /* 0x000fe4000800063f */
[----:B------:R-:W-:Y:S02]  /*0320*/  USHF.L.U32 UR4, UR4, 0x1, URZ ;  /* 0x0000000104047899 */ /* 0x000fe4000800063f */
[----:B------:R-:W-:-:S04]  /*0330*/  UIADD3 UR6, -UR7, 0x100000, URZ ;  /* 0x0010000007067890 */ /* 0x000fc8000fffe13f */
[----:B------:R-:W-:Y:S02]  /*0340*/  USHF.L.U32 UR7, UR6, 0xb, URZ ;  /* 0x0000000b06077899 */ /* 0x000fe4000800063f */
[----:B------:R-:W-:Y:S01]  /*0350*/  USHF.L.U32 UR6, UR6, 0x1, URZ ;  /* 0x0000000106067899 */ /* 0x000fe2000800063f */
[----:B------:R-:W0:Y:S03]  /*0360*/  FENCE.VIEW.ASYNC.S ;  /* 0x00000000000073c6 */ /* 0x000e260000000000 */
[----:B0-----:R3:W4:Y:S08]  /*0370*/  SYNCS.EXCH.64 URZ, [UR8+0x38830], UR4 ;  /* 0x03883004083f75b2 */ /* 0x0017300008000100 */
[----:B------:R3:W0:Y:S01]  /*0380*/  SYNCS.EXCH.64 URZ, [UR8+0x38840], UR6 ;  /* 0x03884006083f75b2 */ /* 0x0006220008000100 */
[----:B------:R3:W0:Y:S01]  /*0390*/  SYNCS.EXCH.64 URZ, [UR8+0x38838], UR4 ;  /* 0x03883804083f75b2 */ /* 0x0006220008000100 */
[----:B------:R3:W0:Y:S02]  /*03a0*/  SYNCS.EXCH.64 URZ, [UR8+0x38848], UR6 ;  /* 0x03884806083f75b2 */ /* 0x0006240008000100 */
[----:B---3--:R-:W-:Y:S01]  /*03b0*/  NOP ;  /* 0x0000000000007918 */ /* 0x008fe20000000000 */
.L_x_2:
[----:B------:R-:W3:Y:S01]  /*03c0*/  SHFL.IDX PT, R2, R0, RZ, 0x1f ;  /* 0x00001fff00027589 */ /* 0x000ee200000e0000 */
[----:B------:R-:W-:Y:S01]  /*03d0*/  NOP ;  /* 0x0000000000007918 */ /* 0x000fe20000000000 */
[----:B---3--:R-:W-:-:S13]  /*03e0*/  ISETP.NE.AND P0, PT, R2, RZ, PT ;  /* 0x000000ff0200720c */ /* 0x008fda0003f05270 */
        /* <DEDUP_REMOVED lines=14> */
[----:B0-----:R3:W0:Y:S08]  /*04d0*/  SYNCS.EXCH.64 URZ, [UR8+0x38850], UR4 ;  /* 0x03885004083f75b2 */ /* 0x0016300008000100 */
[----:B------:R3:W0:Y:S01]  /*04e0*/  SYNCS.EXCH.64 URZ, [UR8+0x38860], UR6 ;  /* 0x03886006083f75b2 */ /* 0x0006220008000100 */
[----:B------:R3:W0:Y:S01]  /*04f0*/  SYNCS.EXCH.64 URZ, [UR8+0x38858], UR4 ;  /* 0x03885804083f75b2 */ /* 0x0006220008000100 */
[----:B------:R3:W0:Y:S02]  /*0500*/  SYNCS.EXCH.64 URZ, [UR8+0x38868], UR6 ;  /* 0x03886806083f75b2 */ /* 0x0006240008000100 */
[----:B---3--:R-:W-:Y:S01]  /*0510*/  NOP ;  /* 0x0000000000007918 */ /* 0x008fe20000000000 */
.L_x_3:
[----:B------:R-:W3:Y:S01]  /*0520*/  SHFL.IDX PT, R2, R0, RZ, 0x1f ;  /* 0x00001fff00027589 */ /* 0x000ee200000e0000 */
[----:B------:R-:W-:Y:S01]  /*0530*/  NOP ;  /* 0x0000000000007918 */ /* 0x000fe20000000000 */
[----:B---3--:R-:W-:-:S13]  /*0540*/  ISETP.NE.AND P0, PT, R2, RZ, PT ;  /* 0x000000ff0200720c */ /* 0x008fda0003f05270 */
[----:B------:R-:W-:Y:S05]  /*0550*/  @P0 BRA `(.L_x_4) ;  /* 0x0000000000380947 */ /* 0x000fea0003800000 */
[----:B0-----:R-:W0:Y:S01]  /*0560*/  S2UR UR5, SR_CgaCtaId ;  /* 0x00000000000579c3 */ /* 0x001e220000008800 */
[----:B------:R-:W-:Y:S01]  /*0570*/  UMOV UR4, 0x400 ;  /* 0x0000040000047882 */ /* 0x000fe20000000000 */
[----:B------:R-:W-:Y:S01]  /*0580*/  UMOV UR7, 0x1 ;  /* 0x0000000100077882 */ /* 0x000fe20000000000 */
[----:B------:R-:W-:Y:S01]  /*0590*/  ELECT P0, URZ, PT ;  /* 0x00000000003f782f */ /* 0x000fe20003800000 */
[----:B0-----:R-:W-:Y:S02]  /*05a0*/  ULEA UR6, UR5, UR4, 0x18 ;  /* 0x0000000405067291 */ /* 0x001fe4000f8ec03f */
[----:B------:R-:W-:-:S04]  /*05b0*/  UIADD3 UR4, -UR7, 0x100000, URZ ;  /* 0x0010000007047890 */ /* 0x000fc8000fffe13f */
[----:B------:R-:W-:Y:S02]  /*05c0*/  USHF.L.U32 UR5, UR4, 0xb, URZ ;  /* 0x0000000b04057899 */ /* 0x000fe4000800063f */
[----:B------:R-:W-:Y:S01]  /*05d0*/  USHF.L.U32 UR4, UR4, 0x1, URZ ;  /* 0x0000000104047899 */ /* 0x000fe2000800063f */
[----:B------:R-:W0:Y:S11]  /*05e0*/  FENCE.VIEW.ASYNC.S ;  /* 0x00000000000073c6 */ /* 0x000e360000000000 */
[----:B0-----:R3:W0:Y:S01]  /*05f0*/  SYNCS.EXCH.64 URZ, [UR6+0x38870], UR4 ;  /* 0x03887004063f75b2 */ /* 0x0016220008000100 */
[----:B------:R3:W0:Y:S01]  /*0600*/  SYNCS.EXCH.64 URZ, [UR6+0x38880], UR4 ;  /* 0x03888004063f75b2 */ /* 0x0006220008000100 */
[----:B------:R3:W0:Y:S01]  /*0610*/  SYNCS.EXCH.64 URZ, [UR6+0x38878], UR4 ;  /* 0x03887804063f75b2 */ /* 0x0006220008000100 */
[----:B------:R3:W0:Y:S02]  /*0620*/  SYNCS.EXCH.64 URZ, [UR6+0x38888], UR4 ;  /* 0x03888804063f75b2 */ /* 0x0006240008000100 */
[----:B---3--:R-:W-:Y:S01]  /*0630*/  NOP ;  /* 0x0000000000007918 */ /* 0x008fe20000000000 */
.L_x_4:
        /* <DEDUP_REMOVED lines=22> */
.L_x_5:
        /* <DEDUP_REMOVED lines=22> */
.L_x_6:
[----:B------:R-:W-:Y:S01]  /*0900*/  PLOP3.LUT P0, PT, PT, PT, UP0, 0x80, 0x0 ;  /* 0x000000000000781c */ /* 0x000fe20003f0f008 */
[----:B------:R-:W-:Y:S01]  /*0910*/  UMOV UR38, 0x1 ;  /* 0x0000000100267882 */ /* 0x000fe20000000000 */
[----:B------:R-:W-:Y:S01]  /*0920*/  NOP ;  /* 0x0000000000007918 */ /* 0x000fe20000000000 */
[----:B------:R-:W-:Y:S01]  /*0930*/  USEL UR38, UR38, 0x2, !UP0 ;  /* 0x0000000226267887 */ /* 0x000fe2000c000000 */
[----:B------:R-:W-:Y:S01]  /*0940*/  ULDC.64 UR46, c[0x0][0x208] ;  /* 0x00008200002e7ab9 */ /* 0x000fe20000000a00 */
[----:B012-4-:R-:W-:Y:S08]  /*0950*/  BAR.SYNC.DEFER_BLOCKING 0x0 ;  /* 0x0000000000007b1d */ /* 0x017ff00000010000 */
[----:B------:R-:W-:Y:S05]  /*0960*/  @!P0 BRA `(.L_x_7) ;  /* 0x000000a000988947 */ /* 0x000fea0003800000 */
.L_x_8:
[----:B------:R-:W-:-:S08]  /*0970*/  NOP ;  /* 0x0000000000007918 */ /* 0x000fd00000000000 */
[----:B------:R-:W0:Y:S02]  /*0980*/  USETMAXREG.TRY_ALLOC.CTAPOOL UP0, 0xf0 ;  /* 0x000000f0000079c8 */ /* 0x000e240008000600 */
[----:B0-----:R-:W-:-:S13]  /*0990*/  PLOP3.LUT P0, PT, PT, PT, UP0, 0x80, 0x0 ;  /* 0x000000000000781c */ /* 0x001fda0003f0f008 */
[----:B------:R-:W-:Y:S05]  /*09a0*/  @!P0 BRA `(.L_x_8) ;  /* 0xfffffffc00f08947 */ /* 0x000fea000383ffff */
[----:B------:R-:W0:Y:S01]  /*09b0*/  S2R R2, SR_TID.X ;  /* 0x0000000000027919 */ /* 0x000e220000002100 */
[----:B------:R-:W1:Y:S08]  /*09c0*/  S2UR UR41, SR_CTAID.X ;  /* 0x00000000002979c3 */ /* 0x000e700000002500 */
[----:B------:R-:W-:Y:S06]  /*09d0*/  BAR.ARV 0x8, 0x180 ;  /* 0x0206000000007b1d */ /* 0x000fec0000002000 */
[----:B0-----:R-:W-:-:S04]  /*09e0*/  LOP3.LUT R0, R2, 0xffffff80, RZ, 0xc0, !PT ;  /* 0xffffff8002007812 */ /* 0x001fc800078ec0ff */
[----:B------:R-:W-:Y:S02]  /*09f0*/  ISETP.NE.AND P0, PT, R0, 0x80, PT ;  /* 0x000000800000780c */ /* 0x000fe40003f05270 */
[----:B------:R-:W1:Y:S11]  /*0a00*/  LDC R0, c[0x0][0xc34] ;  /* 0x00030d00ff007b82 */ /* 0x000e760000000800 */
[----:B------:R-:W-:Y:S06]  /*0a10*/  @!P0 BAR.ARV 0x9, 0x100 ;  /* 0x0244000000008b1d */ /* 0x000fec0000002000 */
[----:B-1----:R-:W-:-:S13]  /*0a20*/  ISETP.LE.AND P0, PT, R0, UR41, PT ;  /* 0x0000002900007c0c */ /* 0x002fda000bf03270 */
[----:B------:R-:W-:Y:S05]  /*0a30*/  @P0 EXIT ;  /* 0x000000000000094d */ /* 0x000fea0003800000 */
[----:B------:R-:W-:Y:S01]  /*0a40*/  VIADD R19, R2, 0xffffff80 ;  /* 0xffffff8002137836 */ /* 0x000fe20000000000 */
[----:B------:R-:W-:Y:S01]  /*0a50*/  ULOP3.LUT UR45, UR38, 0x1, URZ, 0xfc, !UPT ;  /* 0x00000001262d7892 */ /* 0x000fe2000f8efc3f */
[----:B------:R-:W-:Y:S01]  /*0a60*/  IMAD.MOV.U32 R11, RZ, RZ, -0x2 ;  /* 0xfffffffeff0b7424 */ /* 0x000fe200078e00ff */
[----:B------:R-:W-:Y:S01]  /*0a70*/  UMOV UR44, URZ ;  /* 0x0000003f002c7c82 */ /* 0x000fe20008000000 */
[----:B------:R-:W-:Y:S01]  /*0a80*/  UMOV UR43, URZ ;  /* 0x0000003f002b7c82 */ /* 0x000fe20008000000 */
[----:B------:R-:W-:Y:S01]  /*0a90*/  SHF.R.S32.HI R0, RZ, 0x1f, R19 ;  /* 0x0000001fff007819 */ /* 0x000fe20000011413 */
[----:B------:R-:W-:-:S03]  /*0aa0*/  UMOV UR51, URZ ;  /* 0x0000003f00337c82 */ /* 0x000fc60008000000 */
[CC--:B------:R-:W-:Y:S02]  /*0ab0*/  LEA.HI R3, R0.reuse, R19.reuse, RZ, 0x7 ;  /* 0x0000001300037211 */ /* 0x0c0fe400078f38ff */
[CC--:B------:R-:W-:Y:S02]  /*0ac0*/  LEA.HI R5, R0.reuse, R19.reuse, RZ, 0x5 ;  /* 0x0000001300057211 */ /* 0x0c0fe400078f28ff */
[----:B------:R-:W-:Y:S02]  /*0ad0*/  LOP3.LUT R2, R3, 0xffffff80, RZ, 0xc0, !PT ;  /* 0xffffff8003027812 */ /* 0x000fe400078ec0ff */
[CC--:B------:R-:W-:Y:S01]  /*0ae0*/  LEA.HI R4, R0.reuse, R19.reuse, RZ, 0x4 ;  /* 0x0000001300047211 */ /* 0x0c0fe200078f20ff */
[----:B------:R-:W-:Y:S01]  /*0af0*/  IMAD.SHL.U32 R7, R5, 0x20, RZ ;  /* 0x0000002005077824 */ /* 0x000fe200078e00ff */
[CC--:B------:R-:W-:Y:S01]  /*0b00*/  LEA.HI R6, R0.reuse, R19.reuse, RZ, 0x2 ;  /* 0x0000001300067211 */ /* 0x0c0fe200078f10ff */
[----:B------:R-:W-:Y:S01]  /*0b10*/  IMAD.IADD R23, R19, 0x1, -R2 ;  /* 0x0000000113177824 */ /* 0x000fe200078e0a02 */
[----:B------:R-:W-:-:S02]  /*0b20*/  LEA.HI R22, R0, R19, RZ, 0x3 ;  /* 0x0000001300167211 */ /* 0x000fc400078f18ff */
[----:B------:R-:W-:Y:S02]  /*0b30*/  SHF.R.S32.HI R5, RZ, 0x4, R4 ;  /* 0x00000004ff057819 */ /* 0x000fe40000011404 */
[----:B------:R-:W-:Y:S02]  /*0b40*/  SHF.R.S32.HI R2, RZ, 0x1f, R23 ;  /* 0x0000001fff027819 */ /* 0x000fe40000011417 */
[----:B------:R-:W-:Y:S02]  /*0b50*/  LOP3.LUT R10, R6, 0xfffffffc, RZ, 0xc0, !PT ;  /* 0xfffffffc060a7812 */ /* 0x000fe400078ec0ff */
[----:B------:R-:W-:Y:S02]  /*0b60*/  LEA.HI R0, R2, R23, RZ, 0x2 ;  /* 0x0000001702007211 */ /* 0x000fe400078f10ff */
[----:B------:R-:W-:Y:S01]  /*0b70*/  LOP3.LUT R6, R4, 0x3fffff0, RZ, 0xc0, !PT ;  /* 0x03fffff004067812 */ /* 0x000fe200078ec0ff */
[----:B------:R-:W-:Y:S01]  /*0b80*/  IMAD.IADD R10, R19, 0x1, -R10 ;  /* 0x00000001130a7824 */ /* 0x000fe200078e0a0a */
[----:B------:R-:W-:-:S02]  /*0b90*/  SHF.R.S32.HI R8, RZ, 0x2, R0 ;  /* 0x00000002ff087819 */ /* 0x000fc40000011400 */
[----:B------:R-:W-:Y:S01]  /*0ba0*/  SHF.R.S32.HI R9, RZ, 0x1f, R0 ;  /* 0x0000001fff097819 */ /* 0x000fe20000011400 */
[----:B------:R-:W-:Y:S01]  /*0bb0*/  IMAD.IADD R6, R19, 0x1, -R6 ;  /* 0x0000000113067824 */ /* 0x000fe200078e0a06 */
[----:B------:R-:W-:Y:S02]  /*0bc0*/  LEA.HI R4, R4, R5, RZ, 0x1 ;  /* 0x0000000504047211 */ /* 0x000fe400078f08ff */
[----:B------:R-:W-:Y:S02]  /*0bd0*/  LEA.HI R9, R9, R8, RZ, 0x3 ;  /* 0x0000000809097211 */ /* 0x000fe400078f18ff */
[----:B------:R-:W-:Y:S02]  /*0be0*/  SHF.R.S32.HI R232, RZ, 0x7, R3 ;  /* 0x00000007ffe87819 */ /* 0x000fe40000011403 */
[----:B------:R-:W-:Y:S02]  /*0bf0*/  LOP3.LUT R7, R7, 0xfffffc00, RZ, 0xc0, !PT ;  /* 0xfffffc0007077812 */ /* 0x000fe400078ec0ff */
[----:B------:R-:W-:-:S02]  /*0c00*/  LOP3.LUT R4, R4, 0x1ffffffe, RZ, 0xc0, !PT ;  /* 0x1ffffffe04047812 */ /* 0x000fc400078ec0ff */
[----:B------:R-:W-:Y:S01]  /*0c10*/  LOP3.LUT R9, R9, 0xfffffff8, RZ, 0xc0, !PT ;  /* 0xfffffff809097812 */ /* 0x000fe200078ec0ff */
[----:B------:R-:W-:Y:S01]  /*0c20*/  IMAD R7, R6, 0x40, R7 ;  /* 0x0000004006077824 */ /* 0x000fe200078e0207 */
[----:B------:R-:W-:Y:S01]  /*0c30*/  LEA.HI R2, R2, R23, RZ, 0x5 ;  /* 0x0000001702027211 */ /* 0x000fe200078f28ff */
[----:B------:R-:W-:Y:S01]  /*0c40*/  IMAD.IADD R4, R5, 0x1, -R4 ;  /* 0x0000000105047824 */ /* 0x000fe200078e0a04 */
[----:B------:R-:W-:Y:S01]  /*0c50*/  LOP3.LUT R12, R22, 0xfffffff8, RZ, 0xc0, !PT ;  /* 0xfffffff8160c7812 */ /* 0x000fe200078ec0ff */
[----:B------:R-:W-:Y:S01]  /*0c60*/  IMAD.IADD R9, R8, 0x1, -R9 ;  /* 0x0000000108097824 */ /* 0x000fe200078e0a09 */
[----:B------:R-:W-:Y:S01]  /*0c70*/  LEA.HI R3, R3, R232, RZ, 0x1 ;  /* 0x000000e803037211 */ /* 0x000fe200078f08ff */
[----:B------:R-:W-:Y:S01]  /*0c80*/  IMAD R235, R4, 0x8, R7 ;  /* 0x0000000804eb7824 */ /* 0x000fe200078e0207 */
[----:B------:R-:W-:Y:S01]  /*0c90*/  SHF.R.S32.HI R2, RZ, 0x5, R2 ;  /* 0x00000005ff027819 */ /* 0x000fe20000011402 */
[----:B------:R-:W-:Y:S01]  /*0ca0*/  IMAD.IADD R19, R19, 0x1, -R12 ;  /* 0x0000000113137824 */ /* 0x000fe200078e0a0c */
[----:B------:R-:W-:-:S02]  /*0cb0*/  LEA.HI R5, R10, R10, RZ, 0x1 ;  /* 0x0000000a0a057211 */ /* 0x000fc400078f08ff */
[----:B------:R-:W-:Y:S01]  /*0cc0*/  LOP3.LUT R3, R3, 0x3fffffe, RZ, 0xc0, !PT ;  /* 0x03fffffe03037812 */ /* 0x000fe200078ec0ff */
[----:B------:R-:W-:Y:S01]  /*0cd0*/  IMAD R4, R2, 0x10, R9 ;  /* 0x0000001002047824 */ /* 0x000fe200078e0209 */
[----:B------:R-:W-:Y:S01]  /*0ce0*/  LOP3.LUT R0, R0, 0x7ffffffc, RZ, 0xc0, !PT ;  /* 0x7ffffffc00007812 */ /* 0x000fe200078ec0ff */
[----:B------:R-:W-:Y:S01]  /*0cf0*/  IMAD.SHL.U32 R2, R19, 0x8, RZ ;  /* 0x0000000813027824 */ /* 0x000fe200078e00ff */
[----:B------:R-:W-:Y:S01]  /*0d00*/  LOP3.LUT R5, R5, 0x1ffffffe, RZ, 0xc0, !PT ;  /* 0x1ffffffe05057812 */ /* 0x000fe200078ec0ff */
[----:B------:R-:W-:Y:S01]  /*0d10*/  IMAD.IADD R3, R232, 0x1, -R3 ;  /* 0x00000001e8037824 */ /* 0x000fe200078e0a03 */
[----:B------:R-:W-:Y:S01]  /*0d20*/  SHF.R.S32.HI R22, RZ, 0x3, R22 ;  /* 0x00000003ff167819 */ /* 0x000fe20000011416 */
[----:B------:R-:W-:Y:S02]  /*0d30*/  IMAD.IADD R0, R23, 0x1, -R0 ;  /* 0x0000000117007824 */ /* 0x000fe400078e0a00 */
[C---:B------:R-:W-:Y:S02]  /*0d40*/  VIADD R18, R2.reuse, 0x40 ;  /* 0x0000004002127836 */ /* 0x040fe40000000000 */
[----:B------:R-:W-:-:S02]  /*0d50*/  VIADD R17, R2, 0x80 ;  /* 0x0000008002117836 */ /* 0x000fc40000000000 */
[----:B------:R-:W-:Y:S02]  /*0d60*/  VIADD R16, R2, 0xc0 ;  /* 0x000000c002107836 */ /* 0x000fe40000000000 */
[----:B------:R-:W-:Y:S02]  /*0d70*/  IMAD.IADD R234, R10, 0x1, -R5 ;  /* 0x000000010aea7824 */ /* 0x000fe400078e0a05 */
[----:B------:R-:W-:Y:S01]  /*0d80*/  IMAD R233, R3, 0x40, R4 ;  /* 0x0000004003e97824 */ /* 0x000fe200078e0204 */
[----:B------:R-:W-:Y:S01]  /*0d90*/  SHF.R.S32.HI R3, RZ, 0x1f, R18 ;  /* 0x0000001fff037819 */ /* 0x000fe20000011412 */
[----:B------:R-:W-:Y:S01]  /*0da0*/  IMAD R236, R0, R11, 0x80 ;  /* 0x0000008000ec7424 */ /* 0x000fe200078e020b */
[----:B------:R-:W-:Y:S01]  /*0db0*/  SHF.R.S32.HI R0, RZ, 0x1f, R17 ;  /* 0x0000001fff007819 */ /* 0x000fe20000011411 */
[----:B------:R-:W-:Y:S01]  /*0dc0*/  IMAD R234, R234, 0x8, R233 ;  /* 0x00000008eaea7824 */ /* 0x000fe200078e02e9 */
[----:B------:R-:W-:-:S07]  /*0dd0*/  SHF.R.S32.HI R237, RZ, 0x1f, R16 ;  /* 0x0000001fffed7819 */ /* 0x000fce0000011410 */
.L_x_39:
[----:B------:R-:W0:Y:S01]  /*0de0*/  SHFL.IDX PT, R0, R232, RZ, 0x1f ;  /* 0x00001fffe8007589 */ /* 0x000e2200000e0000 */
[----:B------:R-:W-:Y:S01]  /*0df0*/  ULDC UR4, c[0x0][0xc38] ;  /* 0x00030e0000047ab9 */ /* 0x000fe20000000800 */
[----:B-1----:R-:W1:Y:S01]  /*0e00*/  S2UR UR36, SR_CgaCtaId ;  /* 0x00000000002479c3 */ /* 0x002e620000008800 */
[----:B------:R-:W-:Y:S01]  /*0e10*/  UISETP.NE.AND UP0, UPT, UR4, 0x1, UPT ;  /* 0x000000010400788c */ /* 0x000fe2000bf05270 */
[----:B------:R-:W-:Y:S02]  /*0e20*/  UMOV UR42, UR41 ;  /* 0x00000029002a7c82 */ /* 0x000fe40008000000 */
[----:B------:R-:W-:Y:S01]  /*0e30*/  ULDC UR4, c[0x0][0xc44] ;  /* 0x0003110000047ab9 */ /* 0x000fe20000000800 */
[----:B------:R-:W-:Y:S01]  /*0e40*/  ULDC.64 UR8, c[0x0][0x418] ;  /* 0x0001060000087ab9 */ /* 0x000fe20000000a00 */
[----:B------:R-:W-:Y:S01]  /*0e50*/  UISETP.NE.AND UP1, UPT, UR4, 0x1, UPT ;  /* 0x000000010400788c */ /* 0x000fe2000bf25270 */
[----:B------:R-:W-:Y:S01]  /*0e60*/  UMOV UR39, 0x400 ;  /* 0x0000040000277882 */ /* 0x000fe20000000000 */
[----:B------:R-:W-:-:S04]  /*0e70*/  ULDC UR50, c[0x0][0x424] ;  /* 0x0001090000327ab9 */ /* 0x000fc80000000800 */
[----:B------:R-:W-:Y:S01]  /*0e80*/  @UP0 ULDC UR4, c[0x0][0xc3c] ;  /* 0x00030f0000040ab9 */ /* 0x000fe20000000800 */
[----:B------:R-:W-:Y:S01]  /*0e90*/  @UP0 ULDC UR6, c[0x0][0xc40] ;  /* 0x0003100000060ab9 */ /* 0x000fe20000000800 */
[----:B------:R-:W-:-:S04]  /*0ea0*/  UIMAD.WIDE.U32 UR4, UR41, UR4, URZ ;  /* 0x00000004290472a5 */ /* 0x000fc8000f8e003f */
[----:B------:R-:W-:Y:S02]  /*0eb0*/  @UP0 USHF.R.U32.HI UR42, URZ, UR6, UR5 ;  /* 0x000000063f2a0299 */ /* 0x000fe40008011605 */
[----:B------:R-:W-:Y:S01]  /*0ec0*/  UISETP.NE.U32.AND UP0, UPT, UR8, URZ, UPT ;  /* 0x0000003f0800728c */ /* 0x000fe2000bf05070 */
[----:B0-----:R-:W-:Y:S01]  /*0ed0*/  R2UR UR37, R0 ;  /* 0x00000000002572ca */ /* 0x001fe200000e0000 */
[----:B------:R-:W-:Y:S01]  /*0ee0*/  @UP1 ULDC.64 UR6, c[0x0][0xc48] ;  /* 0x0003120000061ab9 */ /* 0x000fe20000000a00 */
[----:B-1----:R-:W-:Y:S02]  /*0ef0*/  ULEA UR39, UR36, UR39, 0x18 ;  /* 0x0000002724277291 */ /* 0x002fe4000f8ec03f */
[----:B------:R-:W-:Y:S02]  /*0f00*/  UIMAD.WIDE.U32 UR4, UR42, UR6, URZ ;  /* 0x000000062a0472a5 */ /* 0x000fe4000f8e003f */
[----:B------:R-:W-:Y:S01]  /*0f10*/  UISETP.NE.AND.EX UP0, UPT, UR9, URZ, UPT, UP0 ;  /* 0x0000003f0900728c */ /* 0x000fe2000bf05300 */
[----:B------:R-:W-:Y:S01]  /*0f20*/  UMOV UR40, UR42 ;  /* 0x0000002a00287c82 */ /* 0x000fe20008000000 */
[----:B------:R-:W-:-:S02]  /*0f30*/  @UP1 USHF.R.U32.HI UR40, URZ, UR7, UR5 ;  /* 0x000000073f281299 */ /* 0x000fc40008011605 */
[----:B------:R-:W-:-:S03]  /*0f40*/  UIADD3 UR5, UR39, 0x20400, URZ ;  /* 0x0002040027057890 */ /* 0x000fc6000fffe03f */
[----:B------:R-:W-:Y:S02]  /*0f50*/  ULEA.HI UR4, UR37, UR37, URZ, 0x1 ;  /* 0x0000002525047291 */ /* 0x000fe4000f8f083f */
[----:B------:R-:W-:Y:S01]  /*0f60*/  USEL UR50, UR50, 0x1, UP0 ;  /* 0x0000000132327887 */ /* 0x000fe20008000000 */
[----:B------:R-:W-:Y:S01]  /*0f70*/  ULDC UR6, c[0x0][0x2f0] ;  /* 0x0000bc0000067ab9 */ /* 0x000fe20000000800 */
[----:B------:R-:W-:Y:S02]  /*0f80*/  ULOP3.LUT UP0, URZ, UR5, 0x3ff, URZ, 0xc0, !UPT ;  /* 0x000003ff053f7892 */ /* 0x000fe4000f80c03f */
[----:B------:R-:W-:Y:S02]  /*0f90*/  ULOP3.LUT UR4, UR4, 0x1e, URZ, 0xc0, !UPT ;  /* 0x0000001e04047892 */ /* 0x000fe4000f8ec03f */
[----:B------:R-:W-:Y:S02]  /*0fa0*/  UIMAD UR50, UR50, UR6, URZ ;  /* 0x00000006323272a4 */ /* 0x000fe4000f8e023f */
[----:B------:R-:W-:Y:S01]  /*0fb0*/  UIADD3 UR4, UR37, -UR4, URZ ;  /* 0x8000000425047290 */ /* 0x000fe2000fffe03f */
[----:B------:R-:W-:Y:S01]  /*0fc0*/  PLOP3.LUT P0, PT, PT, PT, UP0, 0x80, 0x0 ;  /* 0x000000000000781c */ /* 0x000fe20003f0f008 */
[----:B------:R-:W-:-:S02]  /*0fd0*/  UIADD3 UR6, UR50, 0x7f, URZ ;  /* 0x0000007f32067890 */ /* 0x000fc4000fffe03f */
[----:B------:R-:W-:Y:S02]  /*0fe0*/  ULEA UR4, UR4, UR5, 0xd ;  /* 0x0000000504047291 */ /* 0x000fe4000f8e683f */
[----:B------:R-:W-:Y:S02]  /*0ff0*/  USHF.R.S32.HI UR5, URZ, 0x1f, UR6 ;  /* 0x0000001f3f057899 */ /* 0x000fe40008011406 */
[----:B------:R-:W-:Y:S02]  /*1000*/  USHF.R.U32.HI UR4, URZ, 0x4, UR4 ;  /* 0x000000043f047899 */ /* 0x000fe40008011604 */
[----:B------:R-:W-:Y:S02]  /*1010*/  ULEA.HI UR5, UR5, UR6, URZ, 0x7 ;  /* 0x0000000605057291 */ /* 0x000fe4000f8f383f */
[----:B------:R-:W-:Y:S02]  /*1020*/  ULOP3.LUT UR52, UR4, 0x3fff, URZ, 0xc0, !UPT ;  /* 0x00003fff04347892 */ /* 0x000fe4000f8ec03f */
[----:B------:R-:W-:Y:S01]  /*1030*/  USHF.R.S32.HI UR49, URZ, 0x7, UR5 ;  /* 0x000000073f317899 */ /* 0x000fe20008011405 */
[----:B---3-5:R-:W-:Y:S11]  /*1040*/  @!P0 BRA `(.L_x_9) ;  /* 0x0000000000408947 */ /* 0x028ff60003800000 */
[----:B------:R-:W-:Y:S01]  /*1050*/  MOV R0, 0x0 ;  /* 0x0000000000007802 */ /* 0x000fe20000000f00 */
[----:B------:R-:W-:Y:S01]  /*1060*/  ULDC.64 UR4, c[0x4][0xc0] ;  /* 0x0100300000047ab9 */ /* 0x000fe20000000a00 */
[----:B------:R-:W-:Y:S01]  /*1070*/  ULDC.64 UR6, c[0x4][0x30] ;  /* 0x01000c0000067ab9 */ /* 0x000fe20000000a00 */
[----:B------:R-:W-:Y:S01]  /*1080*/  IMAD.U32 R4, RZ, RZ, UR4 ;  /* 0x00000004ff047e24 */ /* 0x000fe2000f8e00ff */
[----:B------:R0:W1:Y:S01]  /*1090*/  LDC.64 R14, c[0x4][R0] ;  /* 0x01000000000e7b82 */ /* 0x0000620000000a00 */
[----:B------:R-:W-:Y:S01]  /*10a0*/  IMAD.U32 R5, RZ, RZ, UR5 ;  /* 0x00000005ff057e24 */ /* 0x000fe2000f8e00ff */
[----:B------:R-:W-:Y:S01]  /*10b0*/  ULDC.64 UR4, c[0x4][0xc8] ;  /* 0x0100320000047ab9 */ /* 0x000fe20000000a00 */
[----:B------:R-:W-:Y:S02]  /*10c0*/  IMAD.U32 R10, RZ, RZ, UR6 ;  /* 0x00000006ff0a7e24 */ /* 0x000fe4000f8e00ff */
[----:B------:R-:W-:Y:S02]  /*10d0*/  IMAD.U32 R6, RZ, RZ, UR4 ;  /* 0x00000004ff067e24 */ /* 0x000fe4000f8e00ff */
[----:B------:R-:W-:-:S02]  /*10e0*/  IMAD.U32 R7, RZ, RZ, UR5 ;  /* 0x00000005ff077e24 */ /* 0x000fc4000f8e00ff */
[----:B------:R-:W-:Y:S02]  /*10f0*/  IMAD.U32 R11, RZ, RZ, UR7 ;  /* 0x00000007ff0b7e24 */ /* 0x000fe4000f8e00ff */
[----:B------:R-:W-:Y:S02]  /*1100*/  IMAD.MOV.U32 R8, RZ, RZ, 0x70 ;  /* 0x00000070ff087424 */ /* 0x000fe400078e00ff */
[----:B------:R-:W-:Y:S02]  /*1110*/  IMAD.MOV.U32 R12, RZ, RZ, 0x1 ;  /* 0x00000001ff0c7424 */ /* 0x000fe400078e00ff */
[----:B0-----:R-:W-:-:S07]  /*1120*/  IMAD.MOV.U32 R13, RZ, RZ, RZ ;  /* 0x000000ffff0d7224 */ /* 0x001fce00078e00ff */
[----:B------:R-:W-:-:S07]  /*1130*/  LEPC R20, `(.L_x_9) ;  /* 0x000000001014794e */ /* 0x000fce0000000000 */
[----:B-1----:R-:W-:Y:S05]  /*1140*/  CALL.ABS.NOINC R14 ;  /* 0x000000000e007343 */ /* 0x002fea0003c00000 */
.L_x_9:
[----:B------:R-:W-:Y:S01]  /*1150*/  ULDC.64 UR4, c[0x0][0x990] ;  /* 0x0002640000047ab9 */ /* 0x000fe20000000a00 */
[----:B------:R-:W-:Y:S01]  /*1160*/  ULDC.64 UR6, c[0x0][0x998] ;  /* 0x0002660000067ab9 */ /* 0x000fe20000000a00 */
[----:B------:R-:W-:Y:S01]  /*1170*/  UISETP.NE.U32.AND UP0, UPT, UR4, URZ, UPT ;  /* 0x0000003f0400728c */ /* 0x000fe2000bf05070 */
[----:B------:R-:W-:Y:S01]  /*1180*/  IMAD.MOV.U32 R3, RZ, RZ, 0x3f800000 ;  /* 0x3f800000ff037424 */ /* 0x000fe200078e00ff */
[----:B------:R-:W-:Y:S01]  /*1190*/  UISETP.NE.U32.AND UP1, UPT, UR6, URZ, UPT ;  /* 0x0000003f0600728c */ /* 0x000fe2000bf25070 */
[----:B------:R-:W-:Y:S01]  /*11a0*/  IMAD.MOV.U32 R0, RZ, RZ, 0x3f800000 ;  /* 0x3f800000ff007424 */ /* 0x000fe200078e00ff */
[----:B------:R-:W-:Y:S02]  /*11b0*/  UISETP.NE.AND.EX UP0, UPT, UR5, URZ, UPT, UP0 ;  /* 0x0000003f0500728c */ /* 0x000fe4000bf05300 */
[----:B------:R-:W-:-:S04]  /*11c0*/  UISETP.NE.AND.EX UP1, UPT, UR7, URZ, UPT, UP1 ;  /* 0x0000003f0700728c */ /* 0x000fc8000bf25310 */
[----:B------:R-:W-:Y:S02]  /*11d0*/  PLOP3.LUT P0, PT, PT, PT, UP0, 0x80, 0x0 ;  /* 0x000000000000781c */ /* 0x000fe40003f0f008 */
[----:B------:R-:W-:-:S03]  /*11e0*/  PLOP3.LUT P1, PT, PT, PT, UP1, 0x80, 0x0 ;  /* 0x000000000000781c */ /* 0x000fc60003f2f018 */
[----:B------:R-:W-:Y:S02]  /*11f0*/  @UP0 USHF.R.S32.HI UR8, URZ, 0x1f, UR40 ;  /* 0x0000001f3f080899 */ /* 0x000fe40008011428 */
[----:B------:R-:W-:Y:S02]  /*1200*/  @UP1 USHF.R.S32.HI UR9, URZ, 0x1f, UR40 ;  /* 0x0000001f3f091899 */ /* 0x000fe40008011428 */
[----:B------:R-:W-:Y:S02]  /*1210*/  @UP0 UIADD3 UR16, -UR40, URZ, URZ ;  /* 0x0000003f28100290 */ /* 0x000fe4000fffe13f */
[----:B------:R-:W-:Y:S01]  /*1220*/  @UP1 UIADD3 UR20, -UR40, URZ, URZ ;  /* 0x0000003f28141290 */ /* 0x000fe2000fffe13f */
[----:B------:R-:W-:Y:S01]  /*1230*/  @UP0 ULDC.64 UR12, c[0x0][0x9a8] ;  /* 0x00026a00000c0ab9 */ /* 0x000fe20000000a00 */
[----:B------:R-:W-:Y:S01]  /*1240*/  @UP1 ULDC.64 UR14, c[0x0][0x9b8] ;  /* 0x00026e00000e1ab9 */ /* 0x000fe20000000a00 */
[----:B------:R-:W-:Y:S01]  /*1250*/  @UP0 ULDC UR17, c[0x0][0xc44] ;  /* 0x0003110000110ab9 */ /* 0x000fe20000000800 */
[----:B------:R-:W-:Y:S01]  /*1260*/  @UP1 ULDC UR21, c[0x0][0xc44] ;  /* 0x0003110000151ab9 */ /* 0x000fe20000000800 */
[----:B------:R-:W-:-:S02]  /*1270*/  @UP0 UIMAD UR8, UR8, UR12, URZ ;  /* 0x0000000c080802a4 */ /* 0x000fc4000f8e023f */
[----:B------:R-:W-:Y:S02]  /*1280*/  @UP1 UIMAD UR9, UR9, UR14, URZ ;  /* 0x0000000e090912a4 */ /* 0x000fe4000f8e023f */
[----:B------:R-:W-:Y:S02]  /*1290*/  @UP0 UIMAD UR16, UR17, UR16, UR42 ;  /* 0x00000010111002a4 */ /* 0x000fe4000f8e022a */
[----:B------:R-:W-:Y:S02]  /*12a0*/  @UP1 UIMAD UR20, UR21, UR20, UR42 ;  /* 0x00000014151412a4 */ /* 0x000fe4000f8e022a */
[----:B------:R-:W-:Y:S02]  /*12b0*/  @UP0 UIMAD.WIDE.U32 UR10, UR40, UR12, URZ ;  /* 0x0000000c280a02a5 */ /* 0x000fe4000f8e003f */
[----:B------:R-:W-:Y:S02]  /*12c0*/  @UP0 UIMAD UR18, UR40, UR13, UR8 ;  /* 0x0000000d281202a4 */ /* 0x000fe4000f8e0208 */
[----:B------:R-:W-:-:S02]  /*12d0*/  @UP0 USHF.R.S32.HI UR17, URZ, 0x1f, UR16 ;  /* 0x0000001f3f110899 */ /* 0x000fc40008011410 */
[----:B------:R-:W-:Y:S02]  /*12e0*/  @UP1 USHF.R.S32.HI UR21, URZ, 0x1f, UR20 ;  /* 0x0000001f3f151899 */ /* 0x000fe40008011414 */
[----:B------:R-:W-:Y:S02]  /*12f0*/  @UP1 UIMAD.WIDE.U32 UR12, UR40, UR14, URZ ;  /* 0x0000000e280c12a5 */ /* 0x000fe4000f8e003f */
[----:B------:R-:W-:Y:S02]  /*1300*/  @UP1 UIMAD UR19, UR40, UR15, UR9 ;  /* 0x0000000f281312a4 */ /* 0x000fe4000f8e0209 */
[----:B------:R-:W-:Y:S01]  /*1310*/  @UP0 UIADD3 UR11, UR11, UR18, URZ ;  /* 0x000000120b0b0290 */ /* 0x000fe2000fffe03f */
[----:B------:R-:W-:Y:S01]  /*1320*/  @UP0 ULDC.64 UR14, c[0x0][0x9b0] ;  /* 0x00026c00000e0ab9 */ /* 0x000fe20000000a00 */
[----:B------:R-:W-:Y:S01]  /*1330*/  @UP1 ULDC.64 UR8, c[0x0][0x9c0] ;  /* 0x0002700000081ab9 */ /* 0x000fe20000000a00 */
[----:B------:R-:W-:Y:S02]  /*1340*/  @UP0 UIMAD UR17, UR17, UR14, URZ ;  /* 0x0000000e111102a4 */ /* 0x000fe4000f8e023f */
[----:B------:R-:W-:-:S02]  /*1350*/  @UP1 UIMAD UR18, UR21, UR8, URZ ;  /* 0x00000008151212a4 */ /* 0x000fc4000f8e023f */
[----:B------:R-:W-:Y:S02]  /*1360*/  @UP1 UIADD3 UR13, UR13, UR19, URZ ;  /* 0x000000130d0d1290 */ /* 0x000fe4000fffe03f */
[----:B------:R-:W-:Y:S02]  /*1370*/  @UP0 UIMAD UR17, UR16, UR15, UR17 ;  /* 0x0000000f101102a4 */ /* 0x000fe4000f8e0211 */
[----:B------:R-:W-:Y:S02]  /*1380*/  @UP1 UIMAD UR18, UR20, UR9, UR18 ;  /* 0x00000009141212a4 */ /* 0x000fe4000f8e0212 */
[----:B------:R-:W-:Y:S02]  /*1390*/  @UP0 UIMAD.WIDE.U32 UR14, UR16, UR14, UR10 ;  /* 0x0000000e100e02a5 */ /* 0x000fe4000f8e000a */
[----:B------:R-:W-:Y:S02]  /*13a0*/  @UP1 UIMAD.WIDE.U32 UR8, UR20, UR8, UR12 ;  /* 0x00000008140812a5 */ /* 0x000fe4000f8e000c */
[----:B------:R-:W-:-:S02]  /*13b0*/  @UP0 UIADD3 UR10, UR15, UR17, URZ ;  /* 0x000000110f0a0290 */ /* 0x000fc4000fffe03f */
[----:B------:R-:W-:Y:S02]  /*13c0*/  @UP0 ULEA UR4, UP2, UR14, UR4, 0x2 ;  /* 0x000000040e040291 */ /* 0x000fe4000f84103f */
[----:B------:R-:W-:Y:S02]  /*13d0*/  @UP1 UIADD3 UR9, UR9, UR18, URZ ;  /* 0x0000001209091290 */ /* 0x000fe4000fffe03f */
[----:B------:R-:W-:Y:S02]  /*13e0*/  @UP1 ULEA UR6, UP3, UR8, UR6, 0x2 ;  /* 0x0000000608061291 */ /* 0x000fe4000f86103f */
[----:B------:R-:W-:Y:S01]  /*13f0*/  @UP0 ULEA.HI.X UR5, UR14, UR5, UR10, 0x2, UP2 ;  /* 0x000000050e050291 */ /* 0x000fe200090f140a */
[----:B------:R-:W-:Y:S01]  /*1400*/  IMAD.U32 R4, RZ, RZ, UR4 ;  /* 0x00000004ff047e24 */ /* 0x000fe2000f8e00ff */
[----:B------:R-:W-:Y:S02]  /*1410*/  @UP1 ULEA.HI.X UR7, UR8, UR7, UR9, 0x2, UP3 ;  /* 0x0000000708071291 */ /* 0x000fe400098f1409 */
[----:B------:R-:W-:-:S02]  /*1420*/  IMAD.U32 R6, RZ, RZ, UR6 ;  /* 0x00000006ff067e24 */ /* 0x000fc4000f8e00ff */
[----:B------:R-:W-:Y:S02]  /*1430*/  IMAD.U32 R5, RZ, RZ, UR5 ;  /* 0x00000005ff057e24 */ /* 0x000fe4000f8e00ff */
[----:B------:R-:W-:-:S03]  /*1440*/  IMAD.U32 R7, RZ, RZ, UR7 ;  /* 0x00000007ff077e24 */ /* 0x000fc6000f8e00ff */
[----:B------:R-:W2:Y:S04]  /*1450*/  @P0 LDG.E R3, desc[UR46][R4.64] ;  /* 0x0000002e04030981 */ /* 0x000ea8000c1e1900 */
[----:B------:R-:W2:Y:S01]  /*1460*/  @P1 LDG.E R0, desc[UR46][R6.64] ;  /* 0x0000002e06001981 */ /* 0x000ea2000c1e1900 */
[----:B------:R-:W-:Y:S01]  /*1470*/  ULOP3.LUT UR4, UR44, 0x1, URZ, 0xc0, !UPT ;  /* 0x000000012c047892 */ /* 0x000fe2000f8ec03f */
[----:B------:R-:W-:-:S05]  /*1480*/  IMAD.U32 R9, RZ, RZ, UR45 ;  /* 0x0000002dff097e24 */ /* 0x000fca000f8e00ff */
[----:B------:R-:W-:Y:S01]  /*1490*/  IMAD.U32 R8, RZ, RZ, UR4 ;  /* 0x00000004ff087e24 */ /* 0x000fe2000f8e00ff */
[----:B------:R-:W-:Y:S01]  /*14a0*/  ULDC UR4, c[0x0][0x9d8] ;  /* 0x0002760000047ab9 */ /* 0x000fe20000000800 */
[----:B------:R-:W-:-:S03]  /*14b0*/  ISETP.NE.AND P0, PT, R9, 0x3, PT ;  /* 0x000000030900780c */ /* 0x000fc60003f05270 */
[----:B------:R-:W-:-:S04]  /*14c0*/  SHF.L.U32 R8, R8, 0x1f, RZ ;  /* 0x0000001f08087819 */ /* 0x000fc800000006ff */
[----:B------:R-:W0:Y:S01]  /*14d0*/  SYNCS.PHASECHK.TRANS64.TRYWAIT P1, [UR39+0x38800], R8 ;  /* 0x03880008ff0075a7 */ /* 0x000e220008020167 */
[----:B--2---:R-:W-:-:S04]  /*14e0*/  FMUL.FTZ R0, R3, R0 ;  /* 0x0000000003007220 */ /* 0x004fc80000410000 */
[----:B------:R-:W-:Y:S01]  /*14f0*/  FMUL.FTZ R0, R0, UR4 ;  /* 0x0000000400007c20 */ /* 0x000fe20008410000 */
[----:B0-----:R-:W-:Y:S06]  /*1500*/  @!P1 BRA `(.L_x_10) ;  /* 0x000000d4004c9947 */ /* 0x001fec0003800000 */
.L_x_101:
[----:B------:R-:W-:Y:S05]  /*1510*/  @!P0 BRA `(.L_x_11) ;  /* 0x0000000000048947 */ /* 0x000fea0003800000 */
[----:B------:R-:W-:Y:S01]  /*1520*/  BPT.TRAP 0x1 ;  /* 0x000000040000795c */ /* 0x000fe20000300000 */
.L_x_11:
[----:B0-----:R-:W-:Y:S02]  /*1530*/  IMAD.U32 R3, RZ, RZ, UR51 ;  /* 0x00000033ff037e24 */ /* 0x001fe4000f8e00ff */
[----:B------:R-:W-:-:S03]  /*1540*/  IMAD.U32 R4, RZ, RZ, UR43 ;  /* 0x0000002bff047e24 */ /* 0x000fc6000f8e00ff */
[----:B------:R-:W-:Y:S02]  /*1550*/  LEA R3, R3, UR39, 0x3 ;  /* 0x0000002703037c11 */ /* 0x000fe4000f8e18ff */
[----:B------:R-:W-:-:S04]  /*1560*/  SHF.L.U32 R4, R4, 0x1f, RZ ;  /* 0x0000001f04047819 */ /* 0x000fc800000006ff */
[----:B------:R0:W1:Y:S01]  /*1570*/  SYNCS.PHASECHK.TRANS64.TRYWAIT P1, [R3+URZ+0x38830], R4 ;  /* 0x03883004030075a7 */ /* 0x000062000802017f */
[----:B------:R-:W-:Y:S05]  /*1580*/  @!P0 BRA `(.L_x_12) ;  /* 0x0000000000048947 */ /* 0x000fea0003800000 */
[----:B------:R-:W-:Y:S01]  /*1590*/  BPT.TRAP 0x1 ;  /* 0x000000040000795c */ /* 0x000fe20000300000 */
.L_x_12:
[----:B------:R-:W2:Y:S01]  /*15a0*/  S2R R5, SR_TID.X ;  /* 0x0000000000057919 */ /* 0x000ea20000002100 */
[----:B------:R-:W-:Y:S01]  /*15b0*/  IMAD.MOV.U32 R151, RZ, RZ, RZ ;  /* 0x000000ffff977224 */ /* 0x000fe200078e00ff */
[----:B--2---:R-:W-:Y:S01]  /*15c0*/  LOP3.LUT P2, RZ, R5, 0x7f, RZ, 0xc0, !PT ;  /* 0x0000007f05ff7812 */ /* 0x004fe2000784c0ff */
[----:B-1----:R-:W-:-:S12]  /*15d0*/  @P1 BRA `(.L_x_13) ;  /* 0x0000000000081947 */ /* 0x002fd80003800000 */
[----:B------:R-:W1:Y:S02]  /*15e0*/  SYNCS.PHASECHK.TRANS64.TRYWAIT P1, [R3+URZ+0x38830], R4 ;  /* 0x03883004030075a7 */ /* 0x000e64000802017f */
[----:B-1----:R-:W-:Y:S05]  /*15f0*/  @!P1 BRA `(.L_x_14) ;  /* 0x000000d400289947 */ /* 0x002fea0003800000 */
.L_x_13:
[----:B------:R-:W-:Y:S05]  /*1600*/  WARPSYNC.ALL ;  /* 0x0000000000007948 */ /* 0x000fea0003800000 */
[----:B------:R-:W-:Y:S01]  /*1610*/  UIADD3 UR4, UR39, 0x28400, URZ ;  /* 0x0002840027047890 */ /* 0x000fe2000fffe03f */
[----:B------:R-:W-:Y:S01]  /*1620*/  WARPGROUP.ARRIVE ;  /* 0x00000000000079c5 */ /* 0x000fe20000000000 */
[----:B------:R-:W-:-:S05]  /*1630*/  ULOP3.LUT UR32, UR52, 0x10000, URZ, 0xfc, !UPT ;  /* 0x0001000034207892 */ /* 0x000fca000f8efc3f */
[----:B------:R-:W2:Y:S01]  /*1640*/  S2R R89, SR_TID.X ;  /* 0x0000000000597919 */ /* 0x000ea20000002100 */
[----:B------:R-:W-:Y:S01]  /*1650*/  USHF.R.U32.HI UR4, URZ, 0x4, UR4 ;  /* 0x000000043f047899 */ /* 0x000fe20008011604 */
[--C-:B------:R-:W-:Y:S01]  /*1660*/  IMAD.MOV.U32 R150, RZ, RZ, R151.reuse ;  /* 0x000000ffff967224 */ /* 0x100fe200078e0097 */
[----:B------:R-:W-:Y:S01]  /*1670*/  UMOV UR33, 0x40000040 ;  /* 0x4000004000217882 */ /* 0x000fe20000000000 */
[----:B------:R-:W-:Y:S01]  /*1680*/  UMOV UR35, 0x40000040 ;  /* 0x4000004000237882 */ /* 0x000fe20000000000 */
[----:B------:R-:W-:Y:S01]  /*1690*/  ULOP3.LUT UR4, UR4, 0x3fff, URZ, 0xc0, !UPT ;  /* 0x00003fff04047892 */ /* 0x000fe2000f8ec03f */
[--C-:B------:R-:W-:Y:S01]  /*16a0*/  IMAD.MOV.U32 R149, RZ, RZ, R151.reuse ;  /* 0x000000ffff957224 */ /* 0x100fe200078e0097 */
[----:B------:R-:W-:Y:S01]  /*16b0*/  UMOV UR5, 0x40000040 ;  /* 0x4000004000057882 */ /* 0x000fe20000000000 */
[----:B------:R-:W-:Y:S01]  /*16c0*/  UMOV UR7, 0x40000040 ;  /* 0x4000004000077882 */ /* 0x000fe20000000000 */
[----:B------:R-:W-:Y:S01]  /*16d0*/  ULOP3.LUT UR48, UR4, 0x10000, URZ, 0xfc, !UPT ;  /* 0x0001000004307892 */ /* 0x000fe2000f8efc3f */
[--C-:B------:R-:W-:Y:S01]  /*16e0*/  IMAD.MOV.U32 R148, RZ, RZ, R151.reuse ;  /* 0x000000ffff947224 */ /* 0x100fe200078e0097 */
[----:B------:R-:W-:Y:S01]  /*16f0*/  UIADD3 UR4, UR32, 0x2, URZ ;  /* 0x0000000220047890 */ /* 0x000fe2000fffe03f */
[--C-:B------:R-:W-:Y:S01]  /*1700*/  IMAD.MOV.U32 R147, RZ, RZ, R151.reuse ;  /* 0x000000ffff937224 */ /* 0x100fe200078e0097 */
[----:B------:R-:W-:Y:S01]  /*1710*/  ULEA UR34, UR51, UR48, 0xb ;  /* 0x0000003033227291 */ /* 0x000fe2000f8e583f */
[--C-:B------:R-:W-:Y:S01]  /*1720*/  IMAD.MOV.U32 R146, RZ, RZ, R151.reuse ;  /* 0x000000ffff927224 */ /* 0x100fe200078e0097 */
[----:B------:R-:W-:Y:S01]  /*1730*/  UIADD3 UR8, UR32, 0x4, URZ ;  /* 0x0000000420087890 */ /* 0x000fe2000fffe03f */
[--C-:B------:R-:W-:Y:S01]  /*1740*/  IMAD.MOV.U32 R145, RZ, RZ, R151.reuse ;  /* 0x000000ffff917224 */ /* 0x100fe200078e0097 */
[----:B------:R-:W-:Y:S01]  /*1750*/  UIADD3 UR6, UR34, 0x2, URZ ;  /* 0x0000000222067890 */ /* 0x000fe2000fffe03f */
[--C-:B------:R-:W-:Y:S01]  /*1760*/  IMAD.MOV.U32 R144, RZ, RZ, R151.reuse ;  /* 0x000000ffff907224 */ /* 0x100fe200078e0097 */
[----:B------:R-:W-:Y:S01]  /*1770*/  UIADD3 UR10, UR34, 0x4, URZ ;  /* 0x00000004220a7890 */ /* 0x000fe2000fffe03f */
[--C-:B------:R-:W-:Y:S01]  /*1780*/  IMAD.MOV.U32 R143, RZ, RZ, R151.reuse ;  /* 0x000000ffff8f7224 */ /* 0x100fe200078e0097 */
[----:B------:R-:W-:Y:S01]  /*1790*/  UMOV UR9, 0x40000040 ;  /* 0x4000004000097882 */ /* 0x000fe20000000000 */
[----:B------:R-:W-:Y:S01]  /*17a0*/  QGMMA.64x128x32.F32.E4M3.E4M3 R24, gdesc[UR32], RZ, !UPT, gsb0 ;  /* 0x01e00000201879f3 */ /* 0x000fe2000c0008ff */
[----:B------:R-:W-:Y:S01]  /*17b0*/  UMOV UR11, 0x40000040 ;  /* 0x40000040000b7882 */ /* 0x000fe20000000000 */
[----:B------:R-:W-:Y:S01]  /*17c0*/  UIADD3 UR12, UR32, 0x6, URZ ;  /* 0x00000006200c7890 */ /* 0x000fe2000fffe03f */
[--C-:B------:R-:W-:Y:S01]  /*17d0*/  IMAD.MOV.U32 R142, RZ, RZ, R151.reuse ;  /* 0x000000ffff8e7224 */ /* 0x100fe200078e0097 */
[----:B------:R-:W-:Y:S01]  /*17e0*/  UIADD3 UR14, UR34, 0x6, URZ ;  /* 0x00000006220e7890 */ /* 0x000fe2000fffe03f */
[--C-:B------:R-:W-:Y:S01]  /*17f0*/  IMAD.MOV.U32 R141, RZ, RZ, R151.reuse ;  /* 0x000000ffff8d7224 */ /* 0x100fe200078e0097 */
[----:B------:R-:W-:Y:S01]  /*1800*/  UMOV UR13, 0x40000040 ;  /* 0x40000040000d7882 */ /* 0x000fe20000000000 */
        /* <DEDUP_REMOVED lines=25> */
[----:B------:R-:W-:Y:S01]  /*19a0*/  UISETP.GE.AND UP0, UPT, UR50, 0x81, UPT ;  /* 0x000000813200788c */ /* 0x000fe2000bf06270 */
[----:B------:R-:W-:-:S02]  /*19b0*/  IMAD.MOV.U32 R132, RZ, RZ, R151 ;  /* 0x000000ffff847224 */ /* 0x000fc400078e0097 */
[--C-:B------:R-:W-:Y:S02]  /*19c0*/  IMAD.MOV.U32 R131, RZ, RZ, R151.reuse ;  /* 0x000000ffff837224 */ /* 0x100fe400078e0097 */
[--C-:B------:R-:W-:Y:S02]  /*19d0*/  IMAD.MOV.U32 R130, RZ, RZ, R151.reuse ;  /* 0x000000ffff827224 */ /* 0x100fe400078e0097 */
[--C-:B------:R-:W-:Y:S02]  /*19e0*/  IMAD.MOV.U32 R129, RZ, RZ, R151.reuse ;  /* 0x000000ffff817224 */ /* 0x100fe400078e0097 */
[--C-:B------:R-:W-:Y:S02]  /*19f0*/  IMAD.MOV.U32 R128, RZ, RZ, R151.reuse ;  /* 0x000000ffff807224 */ /* 0x100fe400078e0097 */
[--C-:B------:R-:W-:Y:S02]  /*1a00*/  IMAD.MOV.U32 R127, RZ, RZ, R151.reuse ;  /* 0x000000ffff7f7224 */ /* 0x100fe400078e0097 */
        /* <DEDUP_REMOVED lines=36> */
[----:B------:R-:W-:Y:S01]  /*1c50*/  IMAD.MOV.U32 R90, RZ, RZ, R151 ;  /* 0x000000ffff5a7224 */ /* 0x000fe200078e0097 */
[----:B------:R-:W-:-:S02]  /*1c60*/  WARPGROUP.DEPBAR.LE gsb0, 0x0 ;  /* 0x00008000000079c5 */ /* 0x000fc40000010000 */
[----:B------:R-:W-:-:S06]  /*1c70*/  WARPGROUP.ARRIVE ;  /* 0x00000000000079c5 */ /* 0x000fcc0000000000 */
[----:B------:R-:W-:Y:S01]  /*1c80*/  QGMMA.64x128x32.F32.E4M3.E4M3 R24, gdesc[UR4], R24, gsb0 ;  /* 0x01e00000041879f3 */ /* 0x000fe20008000818 */
[----:B------:R-:W-:Y:S02]  /*1c90*/  ULDC UR6, c[0x0][0x988] ;  /* 0x0002620000067ab9 */ /* 0x000fe40000000800 */
[----:B------:R-:W-:Y:S02]  /*1ca0*/  WARPGROUP.DEPBAR.LE gsb0, 0x0 ;  /* 0x00008000000079c5 */ /* 0x000fe40000010000 */
[----:B------:R-:W-:-:S07]  /*1cb0*/  WARPGROUP.ARRIVE ;  /* 0x00000000000079c5 */ /* 0x000fce0000000000 */
[----:B------:R-:W-:Y:S03]  /*1cc0*/  QGMMA.64x128x32.F32.E4M3.E4M3 R24, gdesc[UR8], R24, gsb0 ;  /* 0x01e00000081879f3 */ /* 0x000fe60008000818 */
        /* <DEDUP_REMOVED lines=16> */
[C---:B------:R-:W-:Y:S01]  /*1dd0*/  FMUL.FTZ R24, R0.reuse, R24 ;  /* 0x0000001800187220 */ /* 0x040fe20000410000 */
[C---:B------:R-:W-:Y:S01]  /*1de0*/  FMUL.FTZ R25, R0.reuse, R25 ;  /* 0x0000001900197220 */ /* 0x040fe20000410000 */
[C---:B------:R-:W-:Y:S01]  /*1df0*/  FMUL.FTZ R28, R0.reuse, R28 ;  /* 0x0000001c001c7220 */ /* 0x040fe20000410000 */
[C---:B------:R-:W-:Y:S01]  /*1e00*/  FMUL.FTZ R34, R0.reuse, R34 ;  /* 0x0000002200227220 */ /* 0x040fe20000410000 */
[C---:B------:R-:W-:Y:S01]  /*1e10*/  FMUL.FTZ R35, R0.reuse, R35 ;  /* 0x0000002300237220 */ /* 0x040fe20000410000 */
[C---:B------:R-:W-:Y:S01]  /*1e20*/  FMUL.FTZ R29, R0.reuse, R29 ;  /* 0x0000001d001d7220 */ /* 0x040fe20000410000 */
[----:B------:R-:W-:Y:S01]  /*1e30*/  MUFU.TANH R24, R24 ;  /* 0x0000001800187308 */ /* 0x000fe20000002400 */
[C---:B------:R-:W-:Y:S01]  /*1e40*/  FMUL.FTZ R38, R0.reuse, R38 ;  /* 0x0000002600267220 */ /* 0x040fe20000410000 */
        /* <DEDUP_REMOVED lines=14> */
[----:B------:R3:W4:Y:S01]  /*1f30*/  MUFU.TANH R8, R34 ;  /* 0x0000002200087308 */ /* 0x0007220000002400 */
[C---:B------:R-:W-:Y:S01]  /*1f40*/  FMUL.FTZ R47, R0.reuse, R47 ;  /* 0x0000002f002f7220 */ /* 0x040fe20000410000 */
[C---:B------:R-:W-:Y:S01]  /*1f50*/  FMUL.FTZ R41, R0.reuse, R41 ;  /* 0x0000002900297220 */ /* 0x040fe20000410000 */
[C---:B------:R-:W-:Y:S01]  /*1f60*/  FMUL.FTZ R50, R0.reuse, R50 ;  /* 0x0000003200327220 */ /* 0x040fe20000410000 */
[C---:B------:R-:W-:Y:S01]  /*1f70*/  FMUL.FTZ R44, R0.reuse, R44 ;  /* 0x0000002c002c7220 */ /* 0x040fe20000410000 */
[C---:B------:R-:W-:Y:S01]  /*1f80*/  FMUL.FTZ R51, R0.reuse, R51 ;  /* 0x0000003300337220 */ /* 0x040fe20000410000 */
[C---:B------:R-:W-:Y:S01]  /*1f90*/  FMUL.FTZ R45, R0.reuse, R45 ;  /* 0x0000002d002d7220 */ /* 0x040fe20000410000 */
[----:B------:R-:W-:Y:S01]  /*1fa0*/  FMUL.FTZ R58, R0, R58 ;  /* 0x0000003a003a7220 */ /* 0x000fe20000410000 */
[----:B------:R5:W-:Y:S01]  /*1fb0*/  MUFU.TANH R9, R35 ;  /* 0x0000002300097308 */ /* 0x000be20000002400 */
[----:B---3--:R-:W-:-:S02]  /*1fc0*/  VIADD R34, R236, UR50 ;  /* 0x00000032ec227c36 */ /* 0x008fc40008000000 */
[C---:B------:R-:W-:Y:S01]  /*1fd0*/  FMUL.FTZ R48, R0.reuse, R48 ;  /* 0x0000003000307220 */ /* 0x040fe20000410000 */
[C---:B------:R-:W-:Y:S01]  /*1fe0*/  FMUL.FTZ R59, R0.reuse, R59 ;  /* 0x0000003b003b7220 */ /* 0x040fe20000410000 */
[C---:B------:R-:W-:Y:S01]  /*1ff0*/  FMUL.FTZ R49, R0.reuse, R49 ;  /* 0x0000003100317220 */ /* 0x040fe20000410000 */
[C---:B------:R-:W-:Y:S01]  /*2000*/  FMUL.FTZ R66, R0.reuse, R66 ;  /* 0x0000004200427220 */ /* 0x040fe20000410000 */
[C---:B------:R-:W-:Y:S01]  /*2010*/  FMUL.FTZ R52, R0.reuse, R52 ;  /* 0x0000003400347220 */ /* 0x040fe20000410000 */
[C---:B------:R-:W-:Y:S01]  /*2020*/  FMUL.FTZ R67, R0.reuse, R67 ;  /* 0x0000004300437220 */ /* 0x040fe20000410000 */
[----:B------:R-:W-:Y:S01]  /*2030*/  MUFU.TANH R28, R28 ;  /* 0x0000001c001c7308 */ /* 0x000fe20000002400 */
[----:B-----5:R-:W-:Y:S02]  /*2040*/  IMAD.U32 R35, RZ, RZ, UR49 ;  /* 0x00000031ff237e24 */ /* 0x020fe4000f8e00ff */
[C---:B------:R-:W-:Y:S01]  /*2050*/  FMUL.FTZ R53, R0.reuse, R53 ;  /* 0x0000003500357220 */ /* 0x040fe20000410000 */
[C---:B------:R-:W-:Y:S01]  /*2060*/  FMUL.FTZ R56, R0.reuse, R56 ;  /* 0x0000003800387220 */ /* 0x040fe20000410000 */
[C---:B------:R-:W-:Y:S01]  /*2070*/  FMUL.FTZ R57, R0.reuse, R57 ;  /* 0x0000003900397220 */ /* 0x040fe20000410000 */
[C---:B------:R-:W-:Y:S01]  /*2080*/  FMUL.FTZ R54, R0.reuse, R54 ;  /* 0x0000003600367220 */ /* 0x040fe20000410000 */
[C---:B------:R-:W-:Y:S01]  /*2090*/  FMUL.FTZ R60, R0.reuse, R60 ;  /* 0x0000003c003c7220 */ /* 0x040fe20000410000 */
[C---:B------:R-:W-:Y:S01]  /*20a0*/  FMUL.FTZ R55, R0.reuse, R55 ;  /* 0x0000003700377220 */ /* 0x040fe20000410000 */
[----:B------:R3:W-:Y:S01]  /*20b0*/  MUFU.TANH R10, R38 ;  /* 0x00000026000a7308 */ /* 0x0007e20000002400 */
[C---:B------:R-:W-:Y:S01]  /*20c0*/  FMUL.FTZ R61, R0.reuse, R61 ;  /* 0x0000003d003d7220 */ /* 0x040fe20000410000 */
[C---:B------:R-:W-:Y:S01]  /*20d0*/  FMUL.FTZ R64, R0.reuse, R64 ;  /* 0x0000004000407220 */ /* 0x040fe20000410000 */
[C---:B------:R-:W-:Y:S01]  /*20e0*/  FMUL.FTZ R65, R0.reuse, R65 ;  /* 0x0000004100417220 */ /* 0x040fe20000410000 */
[C---:B------:R-:W-:Y:S01]  /*20f0*/  FMUL.FTZ R62, R0.reuse, R62 ;  /* 0x0000003e003e7220 */ /* 0x040fe20000410000 */
[C---:B------:R-:W-:Y:S01]  /*2100*/  FMUL.FTZ R68, R0.reuse, R68 ;  /* 0x0000004400447220 */ /* 0x040fe20000410000 */
[C---:B------:R-:W-:Y:S01]  /*2110*/  FMUL.FTZ R63, R0.reuse, R63 ;  /* 0x0000003f003f7220 */ /* 0x040fe20000410000 */
[----:B------:R-:W-:Y:S01]  /*2120*/  FMUL.FTZ R69, R0, R69 ;  /* 0x0000004500457220 */ /* 0x000fe20000410000 */
[----:B------:R-:W-:Y:S01]  /*2130*/  MUFU.TANH R29, R29 ;  /* 0x0000001d001d7308 */ /* 0x000fe20000002400 */
[----:B---3--:R-:W-:-:S02]  /*2140*/  IMAD R38, R35, -0x80, R34 ;  /* 0xffffff8023267824 */ /* 0x008fc400078e0222 */
[C---:B------:R-:W-:Y:S01]  /*2150*/  FMUL.FTZ R72, R0.reuse, R72 ;  /* 0x0000004800487220 */ /* 0x040fe20000410000 */
[C---:B------:R-:W-:Y:S01]  /*2160*/  FMUL.FTZ R73, R0.reuse, R73 ;  /* 0x0000004900497220 */ /* 0x040fe20000410000 */
[C---:B------:R-:W-:Y:S01]  /*2170*/  FMUL.FTZ R70, R0.reuse, R70 ;  /* 0x0000004600467220 */ /* 0x040fe20000410000 */
[----:B------:R-:W-:Y:S01]  /*2180*/  FMUL.FTZ R76, R0, R76 ;  /* 0x0000004c004c7220 */ /* 0x000fe20000410000 */
[----:B------:R-:W-:Y:S01]  /*2190*/  ISETP.GT.AND P4, PT, R38, RZ, PT ;  /* 0x000000ff2600720c */ /* 0x000fe20003f84270 */
[----:B------:R-:W-:Y:S01]  /*21a0*/  FMUL.FTZ R71, R0, R71 ;  /* 0x0000004700477220 */ /* 0x000fe20000410000 */
[----:B01----:R-:W0:Y:S01]  /*21b0*/  MUFU.TANH R4, R26 ;  /* 0x0000001a00047308 */ /* 0x003e220000002400 */
[----:B------:R-:W-:Y:S01]  /*21c0*/  ISETP.GT.AND P5, PT, R38, 0x1, PT ;  /* 0x000000012600780c */ /* 0x000fe20003fa4270 */
[----:B------:R-:W-:Y:S01]  /*21d0*/  FMUL.FTZ R77, R0, R77 ;  /* 0x0000004d004d7220 */ /* 0x000fe20000410000 */
[----:B------:R-:W-:Y:S01]  /*21e0*/  ISETP.GT.AND P1, PT, R38, 0x8, PT ;  /* 0x000000082600780c */ /* 0x000fe20003f24270 */
[----:B------:R-:W-:Y:S01]  /*21f0*/  FMUL.FTZ R80, R0, R80 ;  /* 0x0000005000507220 */ /* 0x000fe20000410000 */
[----:B------:R-:W-:Y:S01]  /*2200*/  ISETP.GT.AND P2, PT, R38, 0x9, PT ;  /* 0x000000092600780c */ /* 0x000fe20003f44270 */
[----:B------:R-:W-:Y:S01]  /*2210*/  FMUL.FTZ R74, R0, R74 ;  /* 0x0000004a004a7220 */ /* 0x000fe20000410000 */
[----:B------:R-:W-:Y:S01]  /*2220*/  ISETP.GT.AND P3, PT, R38, 0x10, PT ;  /* 0x000000102600780c */ /* 0x000fe20003f64270 */
[----:B------:R-:W-:Y:S01]  /*2230*/  MUFU.TANH R32, R32 ;  /* 0x0000002000207308 */ /* 0x000fe20000002400 */
[C---:B------:R-:W-:Y:S01]  /*2240*/  FMUL.FTZ R81, R0.reuse, R81 ;  /* 0x0000005100517220 */ /* 0x040fe20000410000 */
[----:B------:R-:W-:Y:S01]  /*2250*/  FMUL.FTZ R75, R0, R75 ;  /* 0x0000004b004b7220 */ /* 0x000fe20000410000 */
[----:B----4-:R-:W-:Y:S01]  /*2260*/  FSEL R8, R8, -INF , P3 ;  /* 0xff80000008087808 */ /* 0x010fe20001800000 */
[C---:B------:R-:W-:Y:S01]  /*2270*/  FMUL.FTZ R84, R0.reuse, R84 ;  /* 0x0000005400547220 */ /* 0x040fe20000410000 */
[C---:B------:R-:W-:Y:S01]  /*2280*/  FMUL.FTZ R78, R0.reuse, R78 ;  /* 0x0000004e004e7220 */ /* 0x040fe20000410000 */
[C---:B------:R-:W-:Y:S01]  /*2290*/  FMUL.FTZ R85, R0.reuse, R85 ;  /* 0x0000005500557220 */ /* 0x040fe20000410000 */
[----:B------:R-:W-:Y:S01]  /*22a0*/  FMUL.FTZ R79, R0, R79 ;  /* 0x0000004f004f7220 */ /* 0x000fe20000410000 */
[----:B------:R-:W1:Y:S01]  /*22b0*/  MUFU.TANH R5, R27 ;  /* 0x0000001b00057308 */ /* 0x000e620000002400 */
[----:B0-----:R-:W-:Y:S01]  /*22c0*/  FSEL R4, R4, -INF , P4 ;  /* 0xff80000004047808 */ /* 0x001fe20002000000 */
[C---:B------:R-:W-:Y:S01]  /*22d0*/  FMUL.FTZ R82, R0.reuse, R82 ;  /* 0x0000005200527220 */ /* 0x040fe20000410000 */
[C---:B------:R-:W-:Y:S01]  /*22e0*/  FMUL.FTZ R83, R0.reuse, R83 ;  /* 0x0000005300537220 */ /* 0x040fe20000410000 */
[C---:B------:R-:W-:Y:S01]  /*22f0*/  FMUL.FTZ R86, R0.reuse, R86 ;  /* 0x0000005600567220 */ /* 0x040fe20000410000 */
[----:B------:R-:W-:-:S03]  /*2300*/  FMUL.FTZ R87, R0, R87 ;  /* 0x0000005700577220 */ /* 0x000fc60000410000 */
[----:B------:R-:W-:Y:S08]  /*2310*/  MUFU.TANH R33, R33 ;  /* 0x0000002100217308 */ /* 0x000ff00000002400 */
[----:B------:R0:W-:Y:S01]  /*2320*/  MUFU.TANH R11, R39 ;  /* 0x00000027000b7308 */ /* 0x0001e20000002400 */
[----:B-1----:R-:W-:-:S07]  /*2330*/  FSEL R5, R5, -INF , P5 ;  /* 0xff80000005057808 */ /* 0x002fce0002800000 */
[----:B------:R1:W-:Y:S01]  /*2340*/  MUFU.TANH R12, R42 ;  /* 0x0000002a000c7308 */ /* 0x0003e20000002400 */
[----:B0-----:R-:W-:Y:S02]  /*2350*/  FSEL R39, R24, -INF , P4 ;  /* 0xff80000018277808 */ /* 0x001fe40002000000 */
[----:B------:R-:W-:-:S04]  /*2360*/  ISETP.GT.AND P4, PT, R38, 0x11, PT ;  /* 0x000000112600780c */ /* 0x000fc80003f84270 */
[----:B------:R-:W-:Y:S01]  /*2370*/  FSEL R9, R9, -INF , P4 ;  /* 0xff80000009097808 */ /* 0x000fe20002000000 */
[----:B------:R-:W0:Y:S01]  /*2380*/  MUFU.TANH R6, R30 ;  /* 0x0000001e00067308 */ /* 0x000e220000002400 */
[----:B-1----:R-:W-:Y:S02]  /*2390*/  FSEL R42, R25, -INF , P5 ;  /* 0xff800000192a7808 */ /* 0x002fe40002800000 */
[----:B------:R-:W-:Y:S02]  /*23a0*/  ISETP.GT.AND P5, PT, R38, 0x18, PT ;  /* 0x000000182600780c */ /* 0x000fe40003fa4270 */
[----:B------:R-:W-:Y:S02]  /*23b0*/  FMNMX.FTZ R24, R39, R42, !PT ;  /* 0x0000002a27187209 */ /* 0x000fe40007810000 */
[----:B------:R-:W-:Y:S01]  /*23c0*/  FSEL R10, R10, -INF , P5 ;  /* 0xff8000000a0a7808 */ /* 0x000fe20002800000 */
[----:B------:R-:W-:Y:S08]  /*23d0*/  MUFU.TANH R36, R36 ;  /* 0x0000002400247308 */ /* 0x000ff00000002400 */
[----:B------:R1:W-:Y:S01]  /*23e0*/  MUFU.TANH R13, R43 ;  /* 0x0000002b000d7308 */ /* 0x0003e20000002400 */
[----:B0-----:R-:W-:-:S07]  /*23f0*/  FSEL R6, R6, -INF , P1 ;  /* 0xff80000006067808 */ /* 0x001fce0000800000 */
[----:B------:R-:W0:Y:S01]  /*2400*/  MUFU.TANH R7, R31 ;  /* 0x0000001f00077308 */ /* 0x000e220000002400 */
[----:B-1----:R-:W-:Y:S02]  /*2410*/  FSEL R43, R28, -INF , P1 ;  /* 0xff8000001c2b7808 */ /* 0x002fe40000800000 */
[----:B------:R-:W-:Y:S02]  /*2420*/  ISETP.GT.AND P1, PT, R38, 0x19, PT ;  /* 0x000000192600780c */ /* 0x000fe40003f24270 */
[----:B------:R-:W-:Y:S02]  /*2430*/  FMNMX.FTZ R25, R43, R24, !PT ;  /* 0x000000182b197209 */ /* 0x000fe40007810000 */
[----:B------:R-:W-:Y:S01]  /*2440*/  FSEL R11, R11, -INF , P1 ;  /* 0xff8000000b0b7808 */ /* 0x000fe20000800000 */
[----:B------:R-:W-:Y:S08]  /*2450*/  MUFU.TANH R37, R37 ;  /* 0x0000002500257308 */ /* 0x000ff00000002400 */
[----:B------:R1:W3:Y:S01]  /*2460*/  MUFU.TANH R14, R46 ;  /* 0x0000002e000e7308 */ /* 0x0002e20000002400 */
[----:B0-----:R-:W-:-:S07]  /*2470*/  FSEL R7, R7, -INF , P2 ;  /* 0xff80000007077808 */ /* 0x001fce0001000000 */
[----:B------:R-:W-:Y:S01]  /*2480*/  MUFU.TANH R40, R40 ;  /* 0x0000002800287308 */ /* 0x000fe20000002400 */
[----:B-1----:R-:W-:Y:S02]  /*2490*/  FSEL R46, R29, -INF , P2 ;  /* 0xff8000001d2e7808 */ /* 0x002fe40001000000 */
[----:B------:R-:W-:Y:S02]  /*24a0*/  ISETP.GT.AND P2, PT, R38, 0x20, PT ;  /* 0x000000202600780c */ /* 0x000fe40003f44270 */
[----:B------:R-:W-:Y:S02]  /*24b0*/  FMNMX.FTZ R24, R46, R25, !PT ;  /* 0x000000192e187209 */ /* 0x000fe40007810000 */
[----:B------:R-:W-:Y:S01]  /*24c0*/  FSEL R12, R12, -INF , P2 ;  /* 0xff8000000c0c7808 */ /* 0x000fe20001000000 */
[----:B------:R0:W1:Y:S08]  /*24d0*/  MUFU.TANH R15, R47 ;  /* 0x0000002f000f7308 */ /* 0x0000700000002400 */
[----:B------:R-:W-:Y:S01]  /*24e0*/  MUFU.TANH R41, R41 ;  /* 0x0000002900297308 */ /* 0x000fe20000002400 */
[----:B0-----:R-:W-:-:S02]  /*24f0*/  FSEL R47, R32, -INF , P3 ;  /* 0xff800000202f7808 */ /* 0x001fc40001800000 */
[----:B------:R-:W-:Y:S02]  /*2500*/  ISETP.GT.AND P3, PT, R38, 0x21, PT ;  /* 0x000000212600780c */ /* 0x000fe40003f64270 */
[----:B------:R-:W-:Y:S02]  /*2510*/  FMNMX.FTZ R25, R47, R24, !PT ;  /* 0x000000182f197209 */ /* 0x000fe40007810000 */
[----:B------:R-:W-:Y:S01]  /*2520*/  FSEL R13, R13, -INF , P3 ;  /* 0xff8000000d0d7808 */ /* 0x000fe20001800000 */
[----:B------:R0:W-:Y:S08]  /*2530*/  MUFU.TANH R20, R50 ;  /* 0x0000003200147308 */ /* 0x0001f00000002400 */
[----:B------:R-:W-:Y:S01]  /*2540*/  MUFU.TANH R44, R44 ;  /* 0x0000002c002c7308 */ /* 0x000fe20000002400 */
[----:B0-----:R-:W-:-:S02]  /*2550*/  FSEL R50, R33, -INF , P4 ;  /* 0xff80000021327808 */ /* 0x001fc40002000000 */
[----:B------:R-:W-:Y:S02]  /*2560*/  ISETP.GT.AND P4, PT, R38, 0x28, PT ;  /* 0x000000282600780c */ /* 0x000fe40003f84270 */
[----:B------:R-:W-:Y:S02]  /*2570*/  FMNMX.FTZ R24, R50, R25, !PT ;  /* 0x0000001932187209 */ /* 0x000fe40007810000 */
[----:B---3--:R-:W-:Y:S01]  /*2580*/  FSEL R14, R14, -INF , P4 ;  /* 0xff8000000e0e7808 */ /* 0x008fe20002000000 */
[----:B------:R0:W-:Y:S08]  /*2590*/  MUFU.TANH R21, R51 ;  /* 0x0000003300157308 */ /* 0x0001f00000002400 */
[----:B------:R-:W3:Y:S01]  /*25a0*/  MUFU.TANH R45, R45 ;  /* 0x0000002d002d7308 */ /* 0x000ee20000002400 */
[----:B0-----:R-:W-:-:S02]  /*25b0*/  FSEL R51, R36, -INF , P5 ;  /* 0xff80000024337808 */ /* 0x001fc40002800000 */
[----:B------:R-:W-:Y:S02]  /*25c0*/  ISETP.GT.AND P5, PT, R38, 0x29, PT ;  /* 0x000000292600780c */ /* 0x000fe40003fa4270 */
[----:B------:R-:W-:Y:S02]  /*25d0*/  FMNMX.FTZ R25, R51, R24, !PT ;  /* 0x0000001833197209 */ /* 0x000fe40007810000 */
[----:B-1----:R-:W-:Y:S01]  /*25e0*/  FSEL R15, R15, -INF , P5 ;  /* 0xff8000000f0f7808 */ /* 0x002fe20002800000 */
[----:B------:R0:W1:Y:S08]  /*25f0*/  MUFU.TANH R26, R58 ;  /* 0x0000003a001a7308 */ /* 0x0000700000002400 */
[----:B------:R-:W4:Y:S01]  /*2600*/  MUFU.TANH R48, R48 ;  /* 0x0000003000307308 */ /* 0x000f220000002400 */
[----:B0-----:R-:W-:-:S02]  /*2610*/  FSEL R58, R37, -INF , P1 ;  /* 0xff800000253a7808 */ /* 0x001fc40000800000 */
[----:B------:R-:W-:Y:S02]  /*2620*/  ISETP.GT.AND P1, PT, R38, 0x30, PT ;  /* 0x000000302600780c */ /* 0x000fe40003f24270 */
[----:B------:R-:W-:Y:S02]  /*2630*/  FMNMX.FTZ R24, R58, R25, !PT ;  /* 0x000000193a187209 */ /* 0x000fe40007810000 */
[----:B---3--:R-:W-:Y:S01]  /*2640*/  FSEL R88, R45, -INF , P5 ;  /* 0xff8000002d587808 */ /* 0x008fe20002800000 */
[----:B------:R0:W3:Y:S01]  /*2650*/  MUFU.TANH R27, R59 ;  /* 0x0000003b001b7308 */ /* 0x0000e20000002400 */
[----:B------:R-:W-:Y:S02]  /*2660*/  ISETP.GT.AND P5, PT, R38, 0x40, PT ;  /* 0x000000402600780c */ /* 0x000fe40003fa4270 */
[----:B------:R-:W-:Y:S02]  /*2670*/  FSEL R20, R20, -INF , P1 ;  /* 0xff80000014147808 */ /* 0x000fe40000800000 */
[----:B-1----:R-:W-:-:S03]  /*2680*/  FSEL R26, R26, -INF , P5 ;  /* 0xff8000001a1a7808 */ /* 0x002fc60002800000 */
[----:B------:R-:W1:Y:S01]  /*2690*/  MUFU.TANH R49, R49 ;  /* 0x0000003100317308 */ /* 0x000e620000002400 */
[----:B0-----:R-:W-:Y:S02]  /*26a0*/  FSEL R59, R40, -INF , P2 ;  /* 0xff800000283b7808 */ /* 0x001fe40001000000 */
[----:B------:R-:W-:Y:S02]  /*26b0*/  ISETP.GT.AND P2, PT, R38, 0x31, PT ;  /* 0x000000312600780c */ /* 0x000fe40003f44270 */
[----:B------:R-:W-:Y:S02]  /*26c0*/  FMNMX.FTZ R25, R59, R24, !PT ;  /* 0x000000183b197209 */ /* 0x000fe40007810000 */
[----:B----4-:R-:W-:Y:S01]  /*26d0*/  FSEL R48, R48, -INF , P1 ;  /* 0xff80000030307808 */ /* 0x010fe20000800000 */
[----:B------:R0:W-:Y:S01]  /*26e0*/  MUFU.TANH R30, R66 ;  /* 0x00000042001e7308 */ /* 0x0001e20000002400 */
[----:B------:R-:W-:Y:S02]  /*26f0*/  ISETP.GT.AND P1, PT, R38, 0x41, PT ;  /* 0x000000412600780c */ /* 0x000fe40003f24270 */
[----:B------:R-:W-:-:S02]  /*2700*/  FSEL R21, R21, -INF , P2 ;  /* 0xff80000015157808 */ /* 0x000fc40001000000 */
[----:B---3--:R-:W-:-:S03]  /*2710*/  FSEL R27, R27, -INF , P1 ;  /* 0xff8000001b1b7808 */ /* 0x008fc60000800000 */
[----:B------:R-:W3:Y:S01]  /*2720*/  MUFU.TANH R52, R52 ;  /* 0x0000003400347308 */ /* 0x000ee20000002400 */
[----:B0-----:R-:W-:Y:S01]  /*2730*/  FSEL R66, R41, -INF , P3 ;  /* 0xff80000029427808 */ /* 0x001fe20001800000 */
[----:B------:R-:W-:Y:S01]  /*2740*/  IMAD.U32 R41, RZ, RZ, UR6 ;  /* 0x00000006ff297e24 */ /* 0x000fe2000f8e00ff */
[----:B------:R-:W-:Y:S02]  /*2750*/  ISETP.GT.AND P3, PT, R38, 0x38, PT ;  /* 0x000000382600780c */ /* 0x000fe40003f64270 */
[----:B------:R-:W-:Y:S02]  /*2760*/  FMNMX.FTZ R24, R66, R25, !PT ;  /* 0x0000001942187209 */ /* 0x000fe40007810000 */
[----:B-1----:R-:W-:Y:S01]  /*2770*/  FSEL R49, R49, -INF , P2 ;  /* 0xff80000031317808 */ /* 0x002fe20001000000 */
[----:B------:R0:W-:Y:S01]  /*2780*/  MUFU.TANH R31, R67 ;  /* 0x00000043001f7308 */ /* 0x0001e20000002400 */
[----:B------:R-:W-:-:S07]  /*2790*/  ISETP.GT.AND P2, PT, R38, 0x48, PT ;  /* 0x000000482600780c */ /* 0x000fce0003f44270 */
[----:B------:R-:W1:Y:S01]  /*27a0*/  MUFU.TANH R53, R53 ;  /* 0x0000003500357308 */ /* 0x000e620000002400 */
[----:B0-----:R-:W-:Y:S02]  /*27b0*/  FSEL R67, R44, -INF , P4 ;  /* 0xff8000002c437808 */ /* 0x001fe40002000000 */
[----:B------:R-:W-:Y:S02]  /*27c0*/  ISETP.GT.AND P4, PT, R38, 0x39, PT ;  /* 0x000000392600780c */ /* 0x000fe40003f84270 */
[----:B------:R-:W-:Y:S02]  /*27d0*/  FMNMX.FTZ R25, R67, R24, !PT ;  /* 0x0000001843197209 */ /* 0x000fe40007810000 */
[----:B---3--:R-:W-:Y:S01]  /*27e0*/  FSEL R52, R52, -INF , P3 ;  /* 0xff80000034347808 */ /* 0x008fe20001800000 */
[----:B------:R-:W0:Y:S01]  /*27f0*/  MUFU.TANH R56, R56 ;  /* 0x0000003800387308 */ /* 0x000e220000002400 */
[----:B------:R-:W-:-:S04]  /*2800*/  FMNMX.FTZ R29, R88, R25, !PT ;  /* 0x00000019581d7209 */ /* 0x000fc80007810000 */
[----:B------:R-:W-:-:S03]  /*2810*/  FMNMX.FTZ R28, R48, R29, !PT ;  /* 0x0000001d301c7209 */ /* 0x000fc60007810000 */
[----:B------:R-:W3:Y:S01]  /*2820*/  MUFU.TANH R57, R57 ;  /* 0x0000003900397308 */ /* 0x000ee20000002400 */
[----:B------:R-:W-:Y:S02]  /*2830*/  FMNMX.FTZ R29, R49, R28, !PT ;  /* 0x0000001c311d7209 */ /* 0x000fe40007810000 */
[----:B-1----:R-:W-:Y:S02]  /*2840*/  FSEL R53, R53, -INF , P4 ;  /* 0xff80000035357808 */ /* 0x002fe40002000000 */
[----:B------:R-:W-:-:S03]  /*2850*/  FMNMX.FTZ R28, R52, R29, !PT ;  /* 0x0000001d341c7209 */ /* 0x000fc60007810000 */
[----:B------:R-:W1:Y:S01]  /*2860*/  MUFU.TANH R54, R54 ;  /* 0x0000003600367308 */ /* 0x000e620000002400 */
[----:B0-----:R-:W-:Y:S02]  /*2870*/  FSEL R56, R56, -INF , P5 ;  /* 0xff80000038387808 */ /* 0x001fe40002800000 */
[----:B------:R-:W-:Y:S02]  /*2880*/  FMNMX.FTZ R29, R53, R28, !PT ;  /* 0x0000001c351d7209 */ /* 0x000fe40007810000 */
[----:B------:R-:W-:Y:S02]  /*2890*/  ISETP.GT.AND P5, PT, R38, 0x51, PT ;  /* 0x000000512600780c */ /* 0x000fe40003fa4270 */
[----:B------:R-:W-:Y:S01]  /*28a0*/  FMNMX.FTZ R32, R56, R29, !PT ;  /* 0x0000001d38207209 */ /* 0x000fe20007810000 */
[----:B------:R-:W0:Y:S01]  /*28b0*/  MUFU.TANH R60, R60 ;  /* 0x0000003c003c7308 */ /* 0x000e220000002400 */
[----:B---3--:R-:W-:Y:S02]  /*28c0*/  FSEL R57, R57, -INF , P1 ;  /* 0xff80000039397808 */ /* 0x008fe40000800000 */
[----:B------:R-:W-:-:S02]  /*28d0*/  ISETP.GT.AND P1, PT, R38, 0x58, PT ;  /* 0x000000582600780c */ /* 0x000fc40003f24270 */
[----:B------:R-:W-:Y:S02]  /*28e0*/  FMNMX.FTZ R33, R57, R32, !PT ;  /* 0x0000002039217209 */ /* 0x000fe40007810000 */
[----:B------:R-:W-:Y:S01]  /*28f0*/  FSEL R31, R31, -INF , P5 ;  /* 0xff8000001f1f7808 */ /* 0x000fe20002800000 */
[----:B------:R-:W3:Y:S01]  /*2900*/  MUFU.TANH R55, R55 ;  /* 0x0000003700377308 */ /* 0x000ee20000002400 */
[----:B-1----:R-:W-:Y:S02]  /*2910*/  FSEL R24, R54, -INF , P3 ;  /* 0xff80000036187808 */ /* 0x002fe40001800000 */
[----:B------:R-:W-:-:S05]  /*2920*/  ISETP.GT.AND P3, PT, R38, 0x49, PT ;  /* 0x000000492600780c */ /* 0x000fca0003f64270 */
[----:B------:R-:W1:Y:S01]  /*2930*/  MUFU.TANH R61, R61 ;  /* 0x0000003d003d7308 */ /* 0x000e620000002400 */
[----:B0-----:R-:W-:-:S04]  /*2940*/  FSEL R60, R60, -INF , P2 ;  /* 0xff8000003c3c7808 */ /* 0x001fc80001000000 */
[----:B------:R-:W-:-:S03]  /*2950*/  FMNMX.FTZ R32, R60, R33, !PT ;  /* 0x000000213c207209 */ /* 0x000fc60007810000 */
[----:B------:R-:W0:Y:S01]  /*2960*/  MUFU.TANH R64, R64 ;  /* 0x0000004000407308 */ /* 0x000e220000002400 */
[----:B---3--:R-:W-:Y:S02]  /*2970*/  FSEL R25, R55, -INF , P4 ;  /* 0xff80000037197808 */ /* 0x008fe40002000000 */
[----:B------:R-:W-:-:S04]  /*2980*/  ISETP.GT.AND P4, PT, R38, 0x50, PT ;  /* 0x000000502600780c */ /* 0x000fc80003f84270 */
[----:B------:R-:W-:Y:S01]  /*2990*/  FSEL R30, R30, -INF , P4 ;  /* 0xff8000001e1e7808 */ /* 0x000fe20002000000 */
[----:B------:R-:W3:Y:S01]  /*29a0*/  MUFU.TANH R65, R65 ;  /* 0x0000004100417308 */ /* 0x000ee20000002400 */
[----:B-1----:R-:W-:-:S04]  /*29b0*/  FSEL R61, R61, -INF , P3 ;  /* 0xff8000003d3d7808 */ /* 0x002fc80001800000 */
[----:B------:R-:W-:-:S03]  /*29c0*/  FMNMX.FTZ R33, R61, R32, !PT ;  /* 0x000000203d217209 */ /* 0x000fc60007810000 */
[----:B------:R-:W1:Y:S01]  /*29d0*/  MUFU.TANH R62, R62 ;  /* 0x0000003e003e7308 */ /* 0x000e620000002400 */
[----:B0-----:R-:W-:Y:S02]  /*29e0*/  FSEL R64, R64, -INF , P4 ;  /* 0xff80000040407808 */ /* 0x001fe40002000000 */
[----:B------:R-:W-:Y:S02]  /*29f0*/  ISETP.GT.AND P4, PT, R38, 0x61, PT ;  /* 0x000000612600780c */ /* 0x000fe40003f84270 */
[----:B------:R-:W-:-:S03]  /*2a00*/  FMNMX.FTZ R32, R64, R33, !PT ;  /* 0x0000002140207209 */ /* 0x000fc60007810000 */
[----:B------:R-:W0:Y:S01]  /*2a10*/  MUFU.TANH R68, R68 ;  /* 0x0000004400447308 */ /* 0x000e220000002400 */
[----:B---3--:R-:W-:Y:S02]  /*2a20*/  FSEL R65, R65, -INF , P5 ;  /* 0xff80000041417808 */ /* 0x008fe40002800000 */
[----:B------:R-:W-:Y:S02]  /*2a30*/  ISETP.GT.AND P5, PT, R38, 0x68, PT ;  /* 0x000000682600780c */ /* 0x000fe40003fa4270 */
[----:B------:R-:W-:-:S03]  /*2a40*/  FMNMX.FTZ R33, R65, R32, !PT ;  /* 0x0000002041217209 */ /* 0x000fc60007810000 */
        /* <DEDUP_REMOVED lines=8> */
[----:B------:R-:W-:-:S05]  /*2ad0*/  ISETP.GT.AND P3, PT, R38, 0x60, PT ;  /* 0x000000602600780c */ /* 0x000fca0003f64270 */
[----:B------:R-:W3:Y:S01]  /*2ae0*/  MUFU.TANH R73, R73 ;  /* 0x0000004900497308 */ /* 0x000ee20000002400 */
[----:B-1----:R-:W-:-:S04]  /*2af0*/  FSEL R69, R69, -INF , P2 ;  /* 0xff80000045457808 */ /* 0x002fc80001000000 */
[----:B------:R-:W-:-:S03]  /*2b00*/  FMNMX.FTZ R33, R69, R40, !PT ;  /* 0x0000002845217209 */ /* 0x000fc60007810000 */
[----:B------:R-:W1:Y:S01]  /*2b10*/  MUFU.TANH R70, R70 ;  /* 0x0000004600467308 */ /* 0x000e620000002400 */
[----:B0-----:R-:W-:-:S04]  /*2b20*/  FSEL R72, R72, -INF , P3 ;  /* 0xff80000048487808 */ /* 0x001fc80001800000 */
[----:B------:R-:W-:-:S03]  /*2b30*/  FMNMX.FTZ R40, R72, R33, !PT ;  /* 0x0000002148287209 */ /* 0x000fc60007810000 */
[----:B------:R-:W0:Y:S01]  /*2b40*/  MUFU.TANH R76, R76 ;  /* 0x0000004c004c7308 */ /* 0x000e220000002400 */
[----:B---3--:R-:W-:-:S04]  /*2b50*/  FSEL R73, R73, -INF , P4 ;  /* 0xff80000049497808 */ /* 0x008fc80002000000 */
[----:B------:R-:W-:-:S03]  /*2b60*/  FMNMX.FTZ R37, R73, R40, !PT ;  /* 0x0000002849257209 */ /* 0x000fc60007810000 */
[----:B------:R-:W3:Y:S01]  /*2b70*/  MUFU.TANH R71, R71 ;  /* 0x0000004700477308 */ /* 0x000ee20000002400 */
[----:B-1----:R-:W-:Y:S02]  /*2b80*/  FSEL R32, R70, -INF , P1 ;  /* 0xff80000046207808 */ /* 0x002fe40000800000 */
[----:B------:R-:W-:-:S05]  /*2b90*/  ISETP.GT.AND P1, PT, R38, 0x69, PT ;  /* 0x000000692600780c */ /* 0x000fca0003f24270 */
[----:B------:R-:W1:Y:S01]  /*2ba0*/  MUFU.TANH R77, R77 ;  /* 0x0000004d004d7308 */ /* 0x000e620000002400 */
[----:B0-----:R-:W-:-:S04]  /*2bb0*/  FSEL R76, R76, -INF , P5 ;  /* 0xff8000004c4c7808 */ /* 0x001fc80002800000 */
[----:B------:R-:W-:-:S03]  /*2bc0*/  FMNMX.FTZ R40, R76, R37, !PT ;  /* 0x000000254c287209 */ /* 0x000fc60007810000 */
[----:B------:R0:W4:Y:S01]  /*2bd0*/  MUFU.TANH R34, R74 ;  /* 0x0000004a00227308 */ /* 0x0001220000002400 */
[----:B---3--:R-:W-:Y:S02]  /*2be0*/  FSEL R33, R71, -INF , P2 ;  /* 0xff80000047217808 */ /* 0x008fe40001000000 */
[----:B------:R-:W-:-:S05]  /*2bf0*/  ISETP.GT.AND P2, PT, R38, 0x70, PT ;  /* 0x000000702600780c */ /* 0x000fca0003f44270 */
[----:B------:R-:W3:Y:S01]  /*2c00*/  MUFU.TANH R80, R80 ;  /* 0x0000005000507308 */ /* 0x000ee20000002400 */
[----:B-1----:R-:W-:Y:S01]  /*2c10*/  FSEL R77, R77, -INF , P1 ;  /* 0xff8000004d4d7808 */ /* 0x002fe20000800000 */
[----:B0-----:R-:W-:-:S03]  /*2c20*/  IMAD.MOV.U32 R74, RZ, RZ, R151 ;  /* 0x000000ffff4a7224 */ /* 0x001fc600078e0097 */
[----:B------:R-:W-:-:S03]  /*2c30*/  FMNMX.FTZ R37, R77, R40, !PT ;  /* 0x000000284d257209 */ /* 0x000fc60007810000 */
[----:B------:R0:W1:Y:S01]  /*2c40*/  MUFU.TANH R35, R75 ;  /* 0x0000004b00237308 */ /* 0x0000620000002400 */
[----:B----4-:R-:W-:Y:S02]  /*2c50*/  FSEL R34, R34, -INF , P3 ;  /* 0xff80000022227808 */ /* 0x010fe40001800000 */
[----:B------:R-:W-:-:S05]  /*2c60*/  ISETP.GT.AND P3, PT, R38, 0x71, PT ;  /* 0x000000712600780c */ /* 0x000fca0003f64270 */
[----:B------:R-:W4:Y:S01]  /*2c70*/  MUFU.TANH R81, R81 ;  /* 0x0000005100517308 */ /* 0x000f220000002400 */
[----:B---3--:R-:W-:Y:S01]  /*2c80*/  FSEL R80, R80, -INF , P2 ;  /* 0xff80000050507808 */ /* 0x008fe20001000000 */
[----:B0-----:R-:W-:-:S03]  /*2c90*/  IMAD.MOV.U32 R75, RZ, RZ, R151 ;  /* 0x000000ffff4b7224 */ /* 0x001fc600078e0097 */
[----:B------:R-:W-:-:S03]  /*2ca0*/  FMNMX.FTZ R40, R80, R37, !PT ;  /* 0x0000002550287209 */ /* 0x000fc60007810000 */
[----:B------:R0:W3:Y:S01]  /*2cb0*/  MUFU.TANH R36, R78 ;  /* 0x0000004e00247308 */ /* 0x0000e20000002400 */
[----:B-1----:R-:W-:Y:S02]  /*2cc0*/  FSEL R35, R35, -INF , P4 ;  /* 0xff80000023237808 */ /* 0x002fe40002000000 */
[----:B------:R-:W-:-:S05]  /*2cd0*/  ISETP.GT.AND P4, PT, R38, 0x78, PT ;  /* 0x000000782600780c */ /* 0x000fca0003f84270 */
[----:B------:R-:W1:Y:S01]  /*2ce0*/  MUFU.TANH R84, R84 ;  /* 0x0000005400547308 */ /* 0x000e620000002400 */
[----:B----4-:R-:W-:Y:S01]  /*2cf0*/  FSEL R81, R81, -INF , P3 ;  /* 0xff80000051517808 */ /* 0x010fe20001800000 */
[----:B0-----:R-:W-:-:S03]  /*2d00*/  IMAD.MOV.U32 R78, RZ, RZ, R151 ;  /* 0x000000ffff4e7224 */ /* 0x001fc600078e0097 */
        /* <DEDUP_REMOVED lines=11> */
[----:B---3--:R-:W-:Y:S01]  /*2dc0*/  FSEL R79, R79, -INF , P1 ;  /* 0xff8000004f4f7808 */ /* 0x008fe20000800000 */
[----:B------:R-:W3:Y:S06]  /*2dd0*/  SHFL.BFLY PT, R37, R38, 0x2, 0x1f ;  /* 0x0c401f0026257f89 */ /* 0x000eec00000e0000 */
[----:B------:R-:W4:Y:S01]  /*2de0*/  MUFU.TANH R86, R86 ;  /* 0x0000005600567308 */ /* 0x000f220000002400 */
[----:B-1----:R-:W-:-:S07]  /*2df0*/  FSEL R82, R82, -INF , P2 ;  /* 0xff80000052527808 */ /* 0x002fce0001000000 */
[----:B------:R-:W1:Y:S01]  /*2e00*/  MUFU.TANH R87, R87 ;  /* 0x0000005700577308 */ /* 0x000e620000002400 */
[----:B0-----:R-:W-:Y:S02]  /*2e10*/  FSEL R83, R83, -INF , P3 ;  /* 0xff80000053537808 */ /* 0x001fe40001800000 */
[----:B----4-:R-:W-:Y:S02]  /*2e20*/  FSEL R86, R86, -INF , P4 ;  /* 0xff80000056567808 */ /* 0x010fe40002000000 */
[----:B---3--:R-:W-:-:S05]  /*2e30*/  FMNMX.FTZ R37, R38, R37, !PT ;  /* 0x0000002526257209 */ /* 0x008fca0007810000 */
[----:B------:R-:W0:Y:S01]  /*2e40*/  SHFL.BFLY PT, R188, R37, 0x1, 0x1f ;  /* 0x0c201f0025bc7f89 */ /* 0x000e2200000e0000 */
[----:B-1----:R-:W-:Y:S02]  /*2e50*/  FSEL R87, R87, -INF , P5 ;  /* 0xff80000057577808 */ /* 0x002fe40002800000 */
[----:B0-----:R-:W-:-:S04]  /*2e60*/  FMNMX.FTZ R188, R37, R188, !PT ;  /* 0x000000bc25bc7209 */ /* 0x001fc80007810000 */
[C---:B------:R-:W-:Y:S01]  /*2e70*/  FSETP.NEU.FTZ.AND P6, PT, R188.reuse, -INF , PT ;  /* 0xff800000bc00780b */ /* 0x040fe20003fdd000 */
[----:B------:R-:W-:-:S01]  /*2e80*/  FFMA.FTZ R40, R188, R41, -8 ;  /* 0xc1000000bc287423 */ /* 0x000fc20000010029 */
[----:B------:R-:W-:-:S04]  /*2e90*/  FMNMX.FTZ R41, R4, R5, !PT ;  /* 0x0000000504297209 */ /* 0x000fc80007810000 */
[----:B------:R-:W-:Y:S02]  /*2ea0*/  FSEL R62, R40, RZ, P6 ;  /* 0x000000ff283e7208 */ /* 0x000fe40003000000 */
[----:B--2---:R-:W-:Y:S01]  /*2eb0*/  LOP3.LUT P6, RZ, R89, 0x7f, RZ, 0xc0, !PT ;  /* 0x0000007f59ff7812 */ /* 0x004fe200078cc0ff */
[----:B------:R-:W-:Y:S02]  /*2ec0*/  IMAD.MOV.U32 R89, RZ, RZ, R151 ;  /* 0x000000ffff597224 */ /* 0x000fe400078e0097 */
[----:B------:R-:W-:-:S01]  /*2ed0*/  FFMA.FTZ R38, R42, UR6, -R62 ;  /* 0x000000062a267c23 */ /* 0x000fc2000801083e */
[----:B------:R-:W-:Y:S01]  /*2ee0*/  FMNMX.FTZ R42, R6, R41, !PT ;  /* 0x00000029062a7209 */ /* 0x000fe20007810000 */
[----:B------:R-:W-:-:S01]  /*2ef0*/  FFMA.FTZ R37, R39, UR6, -R62 ;  /* 0x0000000627257c23 */ /* 0x000fc2000801083e */
[--C-:B------:R-:W-:Y:S01]  /*2f00*/  FFMA.FTZ R39, R43, UR6, -R62.reuse ;  /* 0x000000062b277c23 */ /* 0x100fe2000801083e */
[----:B------:R-:W-:-:S01]  /*2f10*/  FFMA.FTZ R47, R47, UR6, -R62 ;  /* 0x000000062f2f7c23 */ /* 0x000fc2000801083e */
[----:B------:R-:W-:Y:S01]  /*2f20*/  FMNMX.FTZ R41, R7, R42, !PT ;  /* 0x0000002a07297209 */ /* 0x000fe20007810000 */
[----:B------:R-:W-:-:S01]  /*2f30*/  FFMA.FTZ R51, R51, UR6, -R62 ;  /* 0x0000000633337c23 */ /* 0x000fc2000801083e */
[--C-:B------:R-:W-:Y:S01]  /*2f40*/  FFMA.FTZ R55, R53, UR6, -R62.reuse ;  /* 0x0000000635377c23 */ /* 0x100fe2000801083e */
[----:B------:R-:W-:-:S01]  /*2f50*/  FFMA.FTZ R66, R66, UR6, -R62 ;  /* 0x0000000642427c23 */ /* 0x000fc2000801083e */
[----:B------:R-:W-:Y:S01]  /*2f60*/  FMNMX.FTZ R42, R8, R41, !PT ;  /* 0x00000029082a7209 */ /* 0x000fe20007810000 */
[----:B------:R-:W-:-:S01]  /*2f70*/  FFMA.FTZ R40, R46, UR6, -R62 ;  /* 0x000000062e287c23 */ /* 0x000fc2000801083e */
[----:B------:R-:W-:Y:S01]  /*2f80*/  MUFU.EX2 R41, R47 ;  /* 0x0000002f00297308 */ /* 0x000fe20000000800 */
        /* <DEDUP_REMOVED lines=19> */
[----:B------:R-:W-:-:S02]  /*30c0*/  @!P6 VIADD R3, R3, 0x38840 ;  /* 0x000388400303e836 */ /* 0x000fc40000000000 */
[----:B------:R-:W-:Y:S02]  /*30d0*/  FMNMX.FTZ R44, R14, R45, !PT ;  /* 0x0000002d0e2c7209 */ /* 0x000fe40007810000 */
[----:B------:R-:W-:Y:S01]  /*30e0*/  MUFU.EX2 R70, R61 ;  /* 0x0000003d00467308 */ /* 0x000fe20000000800 */
[----:B------:R-:W-:Y:S02]  /*30f0*/  @!P6 PRMT R3, RZ, 0x654, R3 ;  /* 0x00000654ff03e816 */ /* 0x000fe40000000003 */
[----:B------:R-:W-:Y:S01]  /*3100*/  FMNMX.FTZ R45, R15, R44, !PT ;  /* 0x0000002c0f2d7209 */ /* 0x000fe20007810000 */
[----:B------:R-:W-:-:S01]  /*3110*/  FFMA.FTZ R44, R59, UR6, -R62 ;  /* 0x000000063b2c7c23 */ /* 0x000fc2000801083e */
[----:B------:R-:W-:Y:S01]  /*3120*/  FFMA.FTZ R59, R85, UR6, -R62 ;  /* 0x00000006553b7c23 */ /* 0x000fe2000801083e */
[----:B------:R0:W-:Y:S01]  /*3130*/  @!P6 SYNCS.ARRIVE.TRANS64.RED.A1T0 RZ, [R3+URZ], RZ ;  /* 0x000000ff03ffe9a7 */ /* 0x0001e2000810043f */
[----:B------:R-:W-:Y:S01]  /*3140*/  FMNMX.FTZ R50, R20, R45, !PT ;  /* 0x0000002d14327209 */ /* 0x000fe20007810000 */
[----:B------:R1:W-:Y:S01]  /*3150*/  MUFU.EX2 R61, R72 ;  /* 0x00000048003d7308 */ /* 0x0003e20000000800 */
[----:B------:R-:W-:-:S02]  /*3160*/  IMAD.MOV.U32 R85, RZ, RZ, R151 ;  /* 0x000000ffff557224 */ /* 0x000fc400078e0097 */
[----:B------:R-:W-:-:S04]  /*3170*/  FMNMX.FTZ R45, R21, R50, !PT ;  /* 0x00000032152d7209 */ /* 0x000fc80007810000 */
[----:B------:R-:W-:Y:S01]  /*3180*/  FMNMX.FTZ R50, R24, R45, !PT ;  /* 0x0000002d18327209 */ /* 0x000fe20007810000 */
[----:B------:R-:W-:Y:S01]  /*3190*/  MUFU.EX2 R38, R38 ;  /* 0x0000002600267308 */ /* 0x000fe20000000800 */
[----:B-1----:R-:W-:Y:S02]  /*31a0*/  IMAD.U32 R72, RZ, RZ, UR6 ;  /* 0x00000006ff487e24 */ /* 0x002fe4000f8e00ff */
[----:B------:R-:W-:-:S04]  /*31b0*/  FMNMX.FTZ R47, R25, R50, !PT ;  /* 0x00000032192f7209 */ /* 0x000fc80007810000 */
[----:B------:R-:W-:Y:S01]  /*31c0*/  FMNMX.FTZ R50, R26, R47, !PT ;  /* 0x0000002f1a327209 */ /* 0x000fe20007810000 */
[----:B------:R-:W-:Y:S03]  /*31d0*/  MUFU.EX2 R45, R66 ;  /* 0x00000042002d7308 */ /* 0x000fe60000000800 */
[----:B------:R-:W-:Y:S01]  /*31e0*/  FMNMX.FTZ R51, R27, R50, !PT ;  /* 0x000000321b337209 */ /* 0x000fe20007810000 */
[----:B------:R-:W-:Y:S01]  /*31f0*/  FFMA.FTZ R50, R88, UR6, -R62 ;  /* 0x0000000658327c23 */ /* 0x000fe2000801083e */
[----:B------:R-:W-:Y:S02]  /*3200*/  IMAD.MOV.U32 R88, RZ, RZ, R151 ;  /* 0x000000ffff587224 */ /* 0x000fe400078e0097 */
[----:B------:R-:W-:Y:S01]  /*3210*/  FMNMX.FTZ R54, R28, R51, !PT ;  /* 0x000000331c367209 */ /* 0x000fe20007810000 */
[----:B------:R-:W-:Y:S03]  /*3220*/  MUFU.EX2 R66, R55 ;  /* 0x0000003700427308 */ /* 0x000fe60000000800 */
[----:B------:R-:W-:-:S04]  /*3230*/  FMNMX.FTZ R51, R29, R54, !PT ;  /* 0x000000361d337209 */ /* 0x000fc80007810000 */
[----:B------:R-:W-:Y:S01]  /*3240*/  FMNMX.FTZ R54, R30, R51, !PT ;  /* 0x000000331e367209 */ /* 0x000fe20007810000 */
[----:B------:R-:W-:Y:S03]  /*3250*/  MUFU.EX2 R39, R39 ;  /* 0x0000002700277308 */ /* 0x000fe60000000800 */
[----:B------:R-:W-:-:S04]  /*3260*/  FMNMX.FTZ R51, R31, R54, !PT ;  /* 0x000000361f337209 */ /* 0x000fc80007810000 */
[----:B------:R-:W-:Y:S01]  /*3270*/  FMNMX.FTZ R54, R32, R51, !PT ;  /* 0x0000003320367209 */ /* 0x000fe20007810000 */
[----:B------:R-:W1:Y:S03]  /*3280*/  MUFU.EX2 R40, R40 ;  /* 0x0000002800287308 */ /* 0x000e660000000800 */
[----:B------:R-:W-:Y:S01]  /*3290*/  FMNMX.FTZ R51, R33, R54, !PT ;  /* 0x0000003621337209 */ /* 0x000fe20007810000 */
[----:B------:R-:W-:-:S03]  /*32a0*/  FFMA.FTZ R54, R52, UR6, -R62 ;  /* 0x0000000634367c23 */ /* 0x000fc6000801083e */
[----:B------:R-:W-:Y:S01]  /*32b0*/  FMNMX.FTZ R52, R34, R51, !PT ;  /* 0x0000003322347209 */ /* 0x000fe20007810000 */
[----:B------:R-:W2:Y:S03]  /*32c0*/  MUFU.EX2 R63, R54 ;  /* 0x00000036003f7308 */ /* 0x000ea60000000800 */
[----:B------:R-:W-:-:S04]  /*32d0*/  FMNMX.FTZ R51, R35, R52, !PT ;  /* 0x0000003423337209 */ /* 0x000fc80007810000 */
[----:B------:R-:W-:Y:S01]  /*32e0*/  FMNMX.FTZ R52, R36, R51, !PT ;  /* 0x0000003324347209 */ /* 0x000fe20007810000 */
[----:B------:R-:W-:Y:S01]  /*32f0*/  MUFU.EX2 R47, R67 ;  /* 0x00000043002f7308 */ /* 0x000fe20000000800 */
[----:B-1----:R-:W-:Y:S02]  /*3300*/  F2FP.SATFINITE.E4M3.F32.PACK_AB_MERGE_C R228, R40, R39, RZ ;  /* 0x0000002728e4723e */ /* 0x002fe400048070ff */
[----:B------:R-:W-:Y:S02]  /*3310*/  FMNMX.FTZ R51, R79, R52, !PT ;  /* 0x000000344f337209 */ /* 0x000fe40007810000 */
[----:B------:R-:W-:Y:S02]  /*3320*/  F2FP.SATFINITE.E4M3.F32.PACK_AB_MERGE_C R228, R38, R37, R228 ;  /* 0x0000002526e4723e */ /* 0x000fe400048070e4 */
[----:B------:R-:W-:Y:S01]  /*3330*/  FMNMX.FTZ R52, R82, R51, !PT ;  /* 0x0000003352347209 */ /* 0x000fe20007810000 */
[----:B------:R1:W-:Y:S01]  /*3340*/  MUFU.EX2 R67, R60 ;  /* 0x0000003c00437308 */ /* 0x0003e20000000800 */
[----:B--2---:R-:W-:-:S02]  /*3350*/  F2FP.SATFINITE.E4M3.F32.PACK_AB_MERGE_C R218, R66, R63, RZ ;  /* 0x0000003f42da723e */ /* 0x004fc400048070ff */
[----:B------:R-:W-:Y:S01]  /*3360*/  FMNMX.FTZ R53, R83, R52, !PT ;  /* 0x0000003453357209 */ /* 0x000fe20007810000 */
[----:B------:R-:W-:-:S01]  /*3370*/  FFMA.FTZ R52, R57, UR6, -R62 ;  /* 0x0000000639347c23 */ /* 0x000fc2000801083e */
[--C-:B------:R-:W-:Y:S01]  /*3380*/  FFMA.FTZ R57, R77, UR6, -R62.reuse ;  /* 0x000000064d397c23 */ /* 0x100fe2000801083e */
[----:B------:R-:W-:Y:S01]  /*3390*/  IMAD.MOV.U32 R77, RZ, RZ, R151 ;  /* 0x000000ffff4d7224 */ /* 0x000fe200078e0097 */
[----:B------:R-:W-:Y:S01]  /*33a0*/  FMNMX.FTZ R54, R86, R53, !PT ;  /* 0x0000003556367209 */ /* 0x000fe20007810000 */
[----:B------:R2:W-:Y:S01]  /*33b0*/  MUFU.EX2 R51, R58 ;  /* 0x0000003a00337308 */ /* 0x0005e20000000800 */
[----:B------:R-:W-:-:S01]  /*33c0*/  FFMA.FTZ R53, R64, UR6, -R62 ;  /* 0x0000000640357c23 */ /* 0x000fc2000801083e */
[--C-:B-1----:R-:W-:Y:S01]  /*33d0*/  FFMA.FTZ R60, R76, UR6, -R62.reuse ;  /* 0x000000064c3c7c23 */ /* 0x102fe2000801083e */
[----:B------:R-:W-:Y:S01]  /*33e0*/  FMNMX.FTZ R55, R87, R54, !PT ;  /* 0x0000003657377209 */ /* 0x000fe20007810000 */
[----:B------:R-:W-:Y:S01]  /*33f0*/  FFMA.FTZ R54, R65, UR6, -R62 ;  /* 0x0000000641367c23 */ /* 0x000fe2000801083e */
[----:B------:R-:W-:-:S03]  /*3400*/  IMAD.MOV.U32 R76, RZ, RZ, R151 ;  /* 0x000000ffff4c7224 */ /* 0x000fc600078e0097 */
[----:B------:R-:W1:Y:S01]  /*3410*/  SHFL.BFLY PT, R56, R55, 0x2, 0x1f ;  /* 0x0c401f0037387f89 */ /* 0x000e6200000e0000 */
[----:B------:R-:W-:Y:S01]  /*3420*/  MUFU.EX2 R42, R42 ;  /* 0x0000002a002a7308 */ /* 0x000fe20000000800 */
[----:B--2---:R-:W-:-:S01]  /*3430*/  FFMA.FTZ R58, R81, UR6, -R62 ;  /* 0x00000006513a7c23 */ /* 0x004fc2000801083e */
[----:B------:R-:W-:-:S06]  /*3440*/  IMAD.MOV.U32 R81, RZ, RZ, R151 ;  /* 0x000000ffff517224 */ /* 0x000fcc00078e0097 */
[----:B------:R-:W-:Y:S08]  /*3450*/  MUFU.EX2 R64, R73 ;  /* 0x0000004900407308 */ /* 0x000ff00000000800 */
[----:B------:R-:W2:Y:S01]  /*3460*/  MUFU.EX2 R46, R46 ;  /* 0x0000002e002e7308 */ /* 0x000ea20000000800 */
[----:B-1----:R-:W-:Y:S01]  /*3470*/  FMNMX.FTZ R56, R55, R56, !PT ;  /* 0x0000003837387209 */ /* 0x002fe20007810000 */
[----:B------:R-:W-:-:S06]  /*3480*/  FFMA.FTZ R55, R80, UR6, -R62 ;  /* 0x0000000650377c23 */ /* 0x000fcc000801083e */
[----:B------:R-:W-:Y:S01]  /*3490*/  MUFU.EX2 R44, R44 ;  /* 0x0000002c002c7308 */ /* 0x000fe20000000800 */
[----:B------:R-:W-:Y:S01]  /*34a0*/  IMAD.MOV.U32 R80, RZ, RZ, R151 ;  /* 0x000000ffff507224 */ /* 0x000fe200078e0097 */
[----:B------:R-:W1:Y:S06]  /*34b0*/  SHFL.BFLY PT, R193, R56, 0x1, 0x1f ;  /* 0x0c201f0038c17f89 */ /* 0x000e6c00000e0000 */
[----:B------:R-:W3:Y:S01]  /*34c0*/  MUFU.EX2 R50, R50 ;  /* 0x0000003200327308 */ /* 0x000ee20000000800 */
[----:B--2---:R-:W-:-:S04]  /*34d0*/  F2FP.SATFINITE.E4M3.F32.PACK_AB_MERGE_C R230, R46, R43, RZ ;  /* 0x0000002b2ee6723e */ /* 0x004fc800048070ff */
[----:B------:R-:W-:-:S03]  /*34e0*/  F2FP.SATFINITE.E4M3.F32.PACK_AB_MERGE_C R230, R42, R41, R230 ;  /* 0x000000292ae6723e */ /* 0x000fc600048070e6 */
[----:B------:R-:W-:Y:S08]  /*34f0*/  MUFU.EX2 R48, R48 ;  /* 0x0000003000307308 */ /* 0x000ff00000000800 */
[----:B------:R-:W2:Y:S01]  /*3500*/  MUFU.EX2 R49, R49 ;  /* 0x0000003100317308 */ /* 0x000ea20000000800 */
[----:B---3--:R-:W-:Y:S02]  /*3510*/  F2FP.SATFINITE.E4M3.F32.PACK_AB_MERGE_C R216, R50, R47, RZ ;  /* 0x0000002f32d8723e */ /* 0x008fe400048070ff */
[----:B-1----:R-:W-:Y:S01]  /*3520*/  FMNMX.FTZ R193, R56, R193, !PT ;  /* 0x000000c138c17209 */ /* 0x002fe20007810000 */
[----:B------:R-:W-:-:S01]  /*3530*/  FFMA.FTZ R56, R84, UR6, -R62 ;  /* 0x0000000654387c23 */ /* 0x000fc2000801083e */
[----:B------:R-:W-:Y:S01]  /*3540*/  FADD.FTZ R62, R37, R38 ;  /* 0x00000026253e7221 */ /* 0x000fe20000010000 */
[----:B------:R-:W-:Y:S01]  /*3550*/  F2FP.SATFINITE.E4M3.F32.PACK_AB_MERGE_C R216, R45, R44, R216 ;  /* 0x0000002c2dd8723e */ /* 0x000fe200048070d8 */
[----:B------:R-:W-:-:S02]  /*3560*/  IMAD.MOV.U32 R84, RZ, RZ, R151 ;  /* 0x000000ffff547224 */ /* 0x000fc400078e0097 */
[----:B------:R-:W-:-:S01]  /*3570*/  FFMA.FTZ R65, R193, R72, -8 ;  /* 0xc1000000c1417423 */ /* 0x000fc20000010048 */
[----:B------:R-:W-:Y:S01]  /*3580*/  FSETP.NEU.FTZ.AND P1, PT, R193, -INF , PT ;  /* 0xff800000c100780b */ /* 0x000fe20003f3d000 */
[----:B------:R-:W-:-:S01]  /*3590*/  FADD.FTZ R73, R39, R62 ;  /* 0x0000003e27497221 */ /* 0x000fc20000010000 */
[----:B------:R-:W-:Y:S01]  /*35a0*/  MUFU.EX2 R52, R52 ;  /* 0x0000003400347308 */ /* 0x000fe20000000800 */
[----:B------:R-:W-:Y:S01]  /*35b0*/  IMAD.MOV.U32 R38, RZ, RZ, R151 ;  /* 0x000000ffff267224 */ /* 0x000fe200078e0097 */
[----:B------:R-:W-:Y:S01]  /*35c0*/  FSEL R65, R65, RZ, P1 ;  /* 0x000000ff41417208 */ /* 0x000fe20000800000 */
[----:B------:R-:W-:-:S01]  /*35d0*/  FADD.FTZ R72, R40, R73 ;  /* 0x0000004928487221 */ /* 0x000fc20000010000 */
[----:B------:R-:W-:Y:S01]  /*35e0*/  PLOP3.LUT P1, PT, PT, PT, UP0, 0x80, 0x0 ;  /* 0x000000000000781c */ /* 0x000fe20003f2f008 */
[----:B------:R-:W-:Y:S01]  /*35f0*/  IMAD.MOV.U32 R37, RZ, RZ, R151 ;  /* 0x000000ffff257224 */ /* 0x000fe200078e0097 */
[----:B--2---:R-:W-:Y:S01]  /*3600*/  F2FP.SATFINITE.E4M3.F32.PACK_AB_MERGE_C R218, R49, R48, R218 ;  /* 0x0000003031da723e */ /* 0x004fe200048070da */
[----:B------:R-:W-:-:S01]  /*3610*/  FFMA.FTZ R4, R4, UR6, -R65 ;  /* 0x0000000604047c23 */ /* 0x000fc20008010841 */
[--C-:B------:R-:W-:Y:S01]  /*3620*/  FFMA.FTZ R5, R5, UR6, -R65.reuse ;  /* 0x0000000605057c23 */ /* 0x100fe20008010841 */
[----:B------:R-:W-:-:S01]  /*3630*/  FFMA.FTZ R6, R6, UR6, -R65 ;  /* 0x0000000606067c23 */ /* 0x000fc20008010841 */
[--C-:B------:R-:W-:Y:S01]  /*3640*/  FFMA.FTZ R7, R7, UR6, -R65.reuse ;  /* 0x0000000607077c23 */ /* 0x100fe20008010841 */
[----:B------:R-:W-:-:S01]  /*3650*/  FFMA.FTZ R8, R8, UR6, -R65 ;  /* 0x0000000608087c23 */ /* 0x000fc20008010841 */
[--C-:B------:R-:W-:Y:S01]  /*3660*/  FFMA.FTZ R9, R9, UR6, -R65.reuse ;  /* 0x0000000609097c23 */ /* 0x100fe20008010841 */
[----:B------:R-:W-:Y:S01]  /*3670*/  MUFU.EX2 R4, R4 ;  /* 0x0000000400047308 */ /* 0x000fe20000000800 */
[----:B------:R-:W-:-:S01]  /*3680*/  FFMA.FTZ R10, R10, UR6, -R65 ;  /* 0x000000060a0a7c23 */ /* 0x000fc20008010841 */
[--C-:B------:R-:W-:Y:S01]  /*3690*/  FFMA.FTZ R11, R11, UR6, -R65.reuse ;  /* 0x000000060b0b7c23 */ /* 0x100fe20008010841 */
[----:B------:R-:W-:-:S01]  /*36a0*/  FFMA.FTZ R12, R12, UR6, -R65 ;  /* 0x000000060c0c7c23 */ /* 0x000fc20008010841 */
[----:B------:R-:W-:Y:S01]  /*36b0*/  FFMA.FTZ R13, R13, UR6, -R65 ;  /* 0x000000060d0d7c23 */ /* 0x000fe20008010841 */
[----:B------:R-:W-:-:S01]  /*36c0*/  FADD.FTZ R73, R41, R72 ;  /* 0x0000004829497221 */ /* 0x000fc20000010000 */
[--C-:B------:R-:W-:Y:S01]  /*36d0*/  FFMA.FTZ R14, R14, UR6, -R65.reuse ;  /* 0x000000060e0e7c23 */ /* 0x100fe20008010841 */
[----:B------:R-:W-:-:S01]  /*36e0*/  FFMA.FTZ R15, R15, UR6, -R65 ;  /* 0x000000060f0f7c23 */ /* 0x000fc20008010841 */
[----:B------:R-:W1:Y:S01]  /*36f0*/  MUFU.EX2 R5, R5 ;  /* 0x0000000500057308 */ /* 0x000e620000000800 */
[----:B------:R-:W-:-:S01]  /*3700*/  FADD.FTZ R72, R42, R73 ;  /* 0x000000492a487221 */ /* 0x000fc20000010000 */
[--C-:B------:R-:W-:Y:S01]  /*3710*/  FFMA.FTZ R20, R20, UR6, -R65.reuse ;  /* 0x0000000614147c23 */ /* 0x100fe20008010841 */
[----:B------:R-:W-:-:S01]  /*3720*/  FFMA.FTZ R21, R21, UR6, -R65 ;  /* 0x0000000615157c23 */ /* 0x000fc20008010841 */
[--C-:B------:R-:W-:Y:S01]  /*3730*/  FFMA.FTZ R24, R24, UR6, -R65.reuse ;  /* 0x0000000618187c23 */ /* 0x100fe20008010841 */
[----:B------:R-:W-:-:S01]  /*3740*/  FFMA.FTZ R25, R25, UR6, -R65 ;  /* 0x0000000619197c23 */ /* 0x000fc20008010841 */
[--C-:B------:R-:W-:Y:S01]  /*3750*/  FFMA.FTZ R26, R26, UR6, -R65.reuse ;  /* 0x000000061a1a7c23 */ /* 0x100fe20008010841 */
[----:B------:R-:W-:-:S01]  /*3760*/  FFMA.FTZ R27, R27, UR6, -R65 ;  /* 0x000000061b1b7c23 */ /* 0x000fc20008010841 */
[----:B------:R-:W2:Y:S01]  /*3770*/  MUFU.EX2 R6, R6 ;  /* 0x0000000600067308 */ /* 0x000ea20000000800 */
[----:B------:R-:W-:-:S01]  /*3780*/  FFMA.FTZ R28, R28, UR6, -R65 ;  /* 0x000000061c1c7c23 */ /* 0x000fc20008010841 */
[--C-:B------:R-:W-:Y:S01]  /*3790*/  FFMA.FTZ R29, R29, UR6, -R65.reuse ;  /* 0x000000061d1d7c23 */ /* 0x100fe20008010841 */
[----:B------:R-:W-:-:S01]  /*37a0*/  FFMA.FTZ R30, R30, UR6, -R65 ;  /* 0x000000061e1e7c23 */ /* 0x000fc20008010841 */
[--C-:B------:R-:W-:Y:S01]  /*37b0*/  FFMA.FTZ R31, R31, UR6, -R65.reuse ;  /* 0x000000061f1f7c23 */ /* 0x100fe20008010841 */
[----:B------:R-:W-:-:S01]  /*37c0*/  FFMA.FTZ R32, R32, UR6, -R65 ;  /* 0x0000000620207c23 */ /* 0x000fc20008010841 */
[--C-:B------:R-:W-:Y:S01]  /*37d0*/  FFMA.FTZ R33, R33, UR6, -R65.reuse ;  /* 0x0000000621217c23 */ /* 0x100fe20008010841 */
[----:B------:R-:W-:-:S01]  /*37e0*/  FFMA.FTZ R34, R34, UR6, -R65 ;  /* 0x0000000622227c23 */ /* 0x000fc20008010841 */
[----:B------:R-:W3:Y:S01]  /*37f0*/  MUFU.EX2 R7, R7 ;  /* 0x0000000700077308 */ /* 0x000ee20000000800 */
[----:B-1----:R-:W-:-:S01]  /*3800*/  FADD.FTZ R71, R4, R5 ;  /* 0x0000000504477221 */ /* 0x002fc20000010000 */
[--C-:B------:R-:W-:Y:S01]  /*3810*/  FFMA.FTZ R35, R35, UR6, -R65.reuse ;  /* 0x0000000623237c23 */ /* 0x100fe20008010841 */
[----:B------:R-:W-:-:S01]  /*3820*/  FFMA.FTZ R36, R36, UR6, -R65 ;  /* 0x0000000624247c23 */ /* 0x000fc20008010841 */
[--C-:B------:R-:W-:Y:S01]  /*3830*/  FFMA.FTZ R79, R79, UR6, -R65.reuse ;  /* 0x000000064f4f7c23 */ /* 0x100fe20008010841 */
[----:B------:R-:W-:-:S01]  /*3840*/  FFMA.FTZ R82, R82, UR6, -R65 ;  /* 0x0000000652527c23 */ /* 0x000fc20008010841 */
[--C-:B------:R-:W-:Y:S01]  /*3850*/  FFMA.FTZ R83, R83, UR6, -R65.reuse ;  /* 0x0000000653537c23 */ /* 0x100fe20008010841 */
[----:B------:R-:W-:-:S01]  /*3860*/  FFMA.FTZ R86, R86, UR6, -R65 ;  /* 0x0000000656567c23 */ /* 0x000fc20008010841 */
[----:B------:R-:W1:Y:S01]  /*3870*/  MUFU.EX2 R8, R8 ;  /* 0x0000000800087308 */ /* 0x000e620000000800 */
[----:B--2---:R-:W-:-:S01]  /*3880*/  FADD.FTZ R62, R6, R71 ;  /* 0x00000047063e7221 */ /* 0x004fc20000010000 */
[----:B------:R-:W-:Y:S01]  /*3890*/  FFMA.FTZ R65, R87, UR6, -R65 ;  /* 0x0000000657417c23 */ /* 0x000fe20008010841 */
[----:B------:R-:W-:-:S02]  /*38a0*/  IMAD.MOV.U32 R87, RZ, RZ, R151 ;  /* 0x000000ffff577224 */ /* 0x000fc400078e0097 */
[--C-:B------:R-:W-:Y:S02]  /*38b0*/  IMAD.MOV.U32 R73, RZ, RZ, R151.reuse ;  /* 0x000000ffff497224 */ /* 0x100fe400078e0097 */
[----:B------:R-:W-:Y:S01]  /*38c0*/  IMAD.MOV.U32 R42, RZ, RZ, R151 ;  /* 0x000000ffff2a7224 */ /* 0x000fe200078e0097 */
[----:B------:R-:W0:Y:S01]  /*38d0*/  MUFU.EX2 R9, R9 ;  /* 0x0000000900097308 */ /* 0x000e220000000800 */
[----:B---3--:R-:W-:-:S01]  /*38e0*/  FADD.FTZ R71, R7, R62 ;  /* 0x0000003e07477221 */ /* 0x008fc20000010000 */
[----:B------:R-:W-:-:S06]  /*38f0*/  IMAD.MOV.U32 R41, RZ, RZ, R151 ;  /* 0x000000ffff297224 */ /* 0x000fcc00078e0097 */
[----:B------:R-:W2:Y:S01]  /*3900*/  MUFU.EX2 R10, R10 ;  /* 0x0000000a000a7308 */ /* 0x000ea20000000800 */
[----:B-1----:R-:W-:-:S01]  /*3910*/  FADD.FTZ R62, R8, R71 ;  /* 0x00000047083e7221 */ /* 0x002fc20000010000 */
[----:B------:R-:W-:Y:S01]  /*3920*/  FADD.FTZ R71, R43, R72 ;  /* 0x000000482b477221 */ /* 0x000fe20000010000 */
[----:B------:R-:W-:-:S03]  /*3930*/  IMAD.MOV.U32 R43, RZ, RZ, R151 ;  /* 0x000000ffff2b7224 */ /* 0x000fc600078e0097 */
[----:B------:R-:W-:Y:S01]  /*3940*/  FADD.FTZ R71, R46, R71 ;  /* 0x000000472e477221 */ /* 0x000fe20000010000 */
[----:B------:R-:W-:Y:S01]  /*3950*/  IMAD.MOV.U32 R46, RZ, RZ, R151 ;  /* 0x000000ffff2e7224 */ /* 0x000fe200078e0097 */
[----:B------:R-:W1:Y:S01]  /*3960*/  MUFU.EX2 R11, R11 ;  /* 0x0000000b000b7308 */ /* 0x000e620000000800 */
[----:B0-----:R-:W-:-:S07]  /*3970*/  FADD.FTZ R3, R9, R62 ;  /* 0x0000003e09037221 */ /* 0x001fce0000010000 */
[----:B------:R-:W0:Y:S01]  /*3980*/  MUFU.EX2 R12, R12 ;  /* 0x0000000c000c7308 */ /* 0x000e220000000800 */
[----:B--2---:R-:W-:-:S07]  /*3990*/  FADD.FTZ R62, R10, R3 ;  /* 0x000000030a3e7221 */ /* 0x004fce0000010000 */
[----:B------:R-:W2:Y:S01]  /*39a0*/  MUFU.EX2 R13, R13 ;  /* 0x0000000d000d7308 */ /* 0x000ea20000000800 */
[----:B-1----:R-:W-:-:S01]  /*39b0*/  FADD.FTZ R3, R11, R62 ;  /* 0x0000003e0b037221 */ /* 0x002fc20000010000 */
[----:B------:R-:W-:Y:S01]  /*39c0*/  FADD.FTZ R62, R44, R71 ;  /* 0x000000472c3e7221 */ /* 0x000fe20000010000 */
[----:B------:R-:W-:Y:S01]  /*39d0*/  F2FP.SATFINITE.E4M3.F32.PACK_AB_MERGE_C R11, R11, R10, RZ ;  /* 0x0000000a0b0b723e */ /* 0x000fe200048070ff */
[----:B------:R-:W-:Y:S02]  /*39e0*/  IMAD.MOV.U32 R44, RZ, RZ, R151 ;  /* 0x000000ffff2c7224 */ /* 0x000fe400078e0097 */
[----:B------:R-:W-:-:S01]  /*39f0*/  FADD.FTZ R62, R45, R62 ;  /* 0x0000003e2d3e7221 */ /* 0x000fc20000010000 */
[----:B------:R-:W-:Y:S01]  /*3a00*/  F2FP.SATFINITE.E4M3.F32.PACK_AB_MERGE_C R231, R9, R8, R11 ;  /* 0x0000000809e7723e */ /* 0x000fe2000480700b */
[----:B------:R-:W1:Y:S01]  /*3a10*/  MUFU.EX2 R14, R14 ;  /* 0x0000000e000e7308 */ /* 0x000e620000000800 */
[----:B0-----:R-:W-:-:S01]  /*3a20*/  FADD.FTZ R72, R12, R3 ;  /* 0x000000030c487221 */ /* 0x001fc20000010000 */
[----:B------:R-:W-:Y:S01]  /*3a30*/  FADD.FTZ R71, R47, R62 ;  /* 0x0000003e2f477221 */ /* 0x000fe20000010000 */
[----:B------:R-:W-:-:S02]  /*3a40*/  IMAD.MOV.U32 R47, RZ, RZ, R151 ;  /* 0x000000ffff2f7224 */ /* 0x000fc400078e0097 */
[----:B------:R-:W-:Y:S02]  /*3a50*/  IMAD.MOV.U32 R45, RZ, RZ, R151 ;  /* 0x000000ffff2d7224 */ /* 0x000fe400078e0097 */
[----:B------:R-:W-:-:S01]  /*3a60*/  FADD.FTZ R71, R50, R71 ;  /* 0x0000004732477221 */ /* 0x000fc20000010000 */
[----:B------:R-:W-:Y:S01]  /*3a70*/  IMAD.MOV.U32 R50, RZ, RZ, R151 ;  /* 0x000000ffff327224 */ /* 0x000fe200078e0097 */
[----:B------:R-:W0:Y:S01]  /*3a80*/  MUFU.EX2 R15, R15 ;  /* 0x0000000f000f7308 */ /* 0x000e220000000800 */
[----:B--2---:R-:W-:-:S07]  /*3a90*/  FADD.FTZ R3, R13, R72 ;  /* 0x000000480d037221 */ /* 0x004fce0000010000 */
[----:B------:R-:W2:Y:S01]  /*3aa0*/  MUFU.EX2 R20, R20 ;  /* 0x0000001400147308 */ /* 0x000ea20000000800 */
[----:B-1----:R-:W-:-:S07]  /*3ab0*/  FADD.FTZ R62, R14, R3 ;  /* 0x000000030e3e7221 */ /* 0x002fce0000010000 */
[----:B------:R-:W1:Y:S01]  /*3ac0*/  MUFU.EX2 R21, R21 ;  /* 0x0000001500157308 */ /* 0x000e620000000800 */
[----:B0-----:R-:W-:-:S01]  /*3ad0*/  FADD.FTZ R3, R15, R62 ;  /* 0x0000003e0f037221 */ /* 0x001fc20000010000 */
[----:B------:R-:W-:Y:S01]  /*3ae0*/  FADD.FTZ R62, R48, R71 ;  /* 0x00000047303e7221 */ /* 0x000fe20000010000 */
[----:B------:R-:W-:Y:S01]  /*3af0*/  F2FP.SATFINITE.E4M3.F32.PACK_AB_MERGE_C R14, R15, R14, RZ ;  /* 0x0000000e0f0e723e */ /* 0x000fe200048070ff */
[----:B------:R-:W-:Y:S02]  /*3b00*/  IMAD.MOV.U32 R71, RZ, RZ, R151 ;  /* 0x000000ffff477224 */ /* 0x000fe400078e0097 */
[----:B------:R-:W-:-:S01]  /*3b10*/  FADD.FTZ R62, R49, R62 ;  /* 0x0000003e313e7221 */ /* 0x000fc20000010000 */
[----:B------:R-:W-:Y:S01]  /*3b20*/  F2FP.SATFINITE.E4M3.F32.PACK_AB_MERGE_C R217, R13, R12, R14 ;  /* 0x0000000c0dd9723e */ /* 0x000fe2000480700e */
[----:B------:R-:W0:Y:S01]  /*3b30*/  MUFU.EX2 R24, R24 ;  /* 0x0000001800187308 */ /* 0x000e220000000800 */
[----:B--2---:R-:W-:-:S01]  /*3b40*/  FADD.FTZ R72, R20, R3 ;  /* 0x0000000314487221 */ /* 0x004fc20000010000 */
[----:B------:R-:W-:Y:S01]  /*3b50*/  FADD.FTZ R39, R63, R62 ;  /* 0x0000003e3f277221 */ /* 0x000fe20000010000 */
[----:B------:R-:W-:-:S02]  /*3b60*/  IMAD.MOV.U32 R63, RZ, RZ, R151 ;  /* 0x000000ffff3f7224 */ /* 0x000fc400078e0097 */
[----:B------:R-:W-:Y:S02]  /*3b70*/  IMAD.MOV.U32 R62, RZ, RZ, R151 ;  /* 0x000000ffff3e7224 */ /* 0x000fe400078e0097 */
[----:B------:R-:W-:-:S01]  /*3b80*/  FADD.FTZ R66, R66, R39 ;  /* 0x0000002742427221 */ /* 0x000fc20000010000 */
[----:B------:R-:W-:Y:S01]  /*3b90*/  F2FP.SATFINITE.E4M3.F32.PACK_AB_MERGE_C R39, R7, R6, RZ ;  /* 0x000000060727723e */ /* 0x000fe200048070ff */
[----:B------:R-:W2:Y:S01]  /*3ba0*/  MUFU.EX2 R25, R25 ;  /* 0x0000001900197308 */ /* 0x000ea20000000800 */
[----:B-1----:R-:W-:-:S01]  /*3bb0*/  FADD.FTZ R3, R21, R72 ;  /* 0x0000004815037221 */ /* 0x002fc20000010000 */
[----:B------:R-:W-:Y:S01]  /*3bc0*/  FADD.FTZ R7, R51, R66 ;  /* 0x0000004233077221 */ /* 0x000fe20000010000 */
[----:B------:R-:W-:Y:S01]  /*3bd0*/  F2FP.SATFINITE.E4M3.F32.PACK_AB_MERGE_C R229, R5, R4, R39 ;  /* 0x0000000405e5723e */ /* 0x000fe20004807027 */
[----:B------:R-:W-:Y:S02]  /*3be0*/  IMAD.MOV.U32 R72, RZ, RZ, R151 ;  /* 0x000000ffff487224 */ /* 0x000fe400078e0097 */
[----:B------:R-:W-:-:S01]  /*3bf0*/  FADD.FTZ R10, R52, R7 ;  /* 0x00000007340a7221 */ /* 0x000fc20000010000 */
[----:B------:R-:W-:Y:S01]  /*3c00*/  IMAD.MOV.U32 R66, RZ, RZ, R151 ;  /* 0x000000ffff427224 */ /* 0x000fe200078e0097 */
[----:B------:R-:W1:Y:S01]  /*3c10*/  MUFU.EX2 R26, R26 ;  /* 0x0000001a001a7308 */ /* 0x000e620000000800 */
[----:B0-----:R-:W-:-:S01]  /*3c20*/  FADD.FTZ R40, R24, R3 ;  /* 0x0000000318287221 */ /* 0x001fc20000010000 */
[----:B------:R-:W-:Y:S01]  /*3c30*/  FADD.FTZ R7, R67, R10 ;  /* 0x0000000a43077221 */ /* 0x000fe20000010000 */
[----:B------:R-:W-:Y:S01]  /*3c40*/  F2FP.SATFINITE.E4M3.F32.PACK_AB_MERGE_C R67, R70, R67, RZ ;  /* 0x000000434643723e */ /* 0x000fe200048070ff */
[----:B------:R-:W-:-:S02]  /*3c50*/  IMAD.MOV.U32 R49, RZ, RZ, R151 ;  /* 0x000000ffff317224 */ /* 0x000fc400078e0097 */
[----:B------:R-:W-:-:S01]  /*3c60*/  FADD.FTZ R70, R70, R7 ;  /* 0x0000000746467221 */ /* 0x000fc20000010000 */
[----:B------:R-:W-:Y:S01]  /*3c70*/  F2FP.SATFINITE.E4M3.F32.PACK_AB_MERGE_C R220, R52, R51, R67 ;  /* 0x0000003334dc723e */ /* 0x000fe20004807043 */
[----:B------:R-:W0:Y:S01]  /*3c80*/  MUFU.EX2 R27, R27 ;  /* 0x0000001b001b7308 */ /* 0x000e220000000800 */
[----:B--2---:R-:W-:-:S01]  /*3c90*/  FADD.FTZ R3, R25, R40 ;  /* 0x0000002819037221 */ /* 0x004fc20000010000 */
[----:B------:R-:W-:Y:S01]  /*3ca0*/  F2FP.SATFINITE.E4M3.F32.PACK_AB_MERGE_C R24, R25, R24, RZ ;  /* 0x000000181918723e */ /* 0x000fe200048070ff */
[--C-:B------:R-:W-:Y:S02]  /*3cb0*/  IMAD.MOV.U32 R67, RZ, RZ, R151.reuse ;  /* 0x000000ffff437224 */ /* 0x100fe400078e0097 */
[--C-:B------:R-:W-:Y:S01]  /*3cc0*/  IMAD.MOV.U32 R52, RZ, RZ, R151.reuse ;  /* 0x000000ffff347224 */ /* 0x100fe200078e0097 */
[----:B------:R-:W-:Y:S01]  /*3cd0*/  F2FP.SATFINITE.E4M3.F32.PACK_AB_MERGE_C R219, R21, R20, R24 ;  /* 0x0000001415db723e */ /* 0x000fe20004807018 */
[----:B------:R-:W-:Y:S01]  /*3ce0*/  IMAD.MOV.U32 R51, RZ, RZ, R151 ;  /* 0x000000ffff337224 */ /* 0x000fe200078e0097 */
[----:B------:R-:W2:Y:S01]  /*3cf0*/  MUFU.EX2 R28, R28 ;  /* 0x0000001c001c7308 */ /* 0x000ea20000000800 */
[----:B-1----:R-:W-:-:S01]  /*3d00*/  FADD.FTZ R6, R26, R3 ;  /* 0x000000031a067221 */ /* 0x002fc20000010000 */
[----:B------:R-:W-:-:S02]  /*3d10*/  IMAD.MOV.U32 R48, RZ, RZ, R151 ;  /* 0x000000ffff307224 */ /* 0x000fc400078e0097 */
[--C-:B------:R-:W-:Y:S02]  /*3d20*/  IMAD.MOV.U32 R40, RZ, RZ, R151.reuse ;  /* 0x000000ffff287224 */ /* 0x100fe400078e0097 */
[----:B------:R-:W-:Y:S02]  /*3d30*/  IMAD.MOV.U32 R39, RZ, RZ, R151 ;  /* 0x000000ffff277224 */ /* 0x000fe400078e0097 */
[----:B------:R-:W1:Y:S01]  /*3d40*/  MUFU.EX2 R29, R29 ;  /* 0x0000001d001d7308 */ /* 0x000e620000000800 */
[----:B0-----:R-:W-:-:S01]  /*3d50*/  FADD.FTZ R3, R27, R6 ;  /* 0x000000061b037221 */ /* 0x001fc20000010000 */
[--C-:B------:R-:W-:Y:S02]  /*3d60*/  IMAD.MOV.U32 R25, RZ, RZ, R151.reuse ;  /* 0x000000ffff197224 */ /* 0x100fe400078e0097 */
[----:B------:R-:W-:-:S04]  /*3d70*/  IMAD.MOV.U32 R24, RZ, RZ, R151 ;  /* 0x000000ffff187224 */ /* 0x000fc800078e0097 */
[----:B------:R-:W0:Y:S01]  /*3d80*/  MUFU.EX2 R53, R53 ;  /* 0x0000003500357308 */ /* 0x000e220000000800 */
[----:B--2---:R-:W-:-:S07]  /*3d90*/  FADD.FTZ R6, R28, R3 ;  /* 0x000000031c067221 */ /* 0x004fce0000010000 */
[----:B------:R-:W2:Y:S01]  /*3da0*/  MUFU.EX2 R30, R30 ;  /* 0x0000001e001e7308 */ /* 0x000ea20000000800 */
[C---:B-1----:R-:W-:Y:S01]  /*3db0*/  F2FP.SATFINITE.E4M3.F32.PACK_AB_MERGE_C R28, R29.reuse, R28, RZ ;  /* 0x0000001c1d1c723e */ /* 0x042fe200048070ff */
[----:B------:R-:W-:-:S03]  /*3dc0*/  FADD.FTZ R29, R29, R6 ;  /* 0x000000061d1d7221 */ /* 0x000fc60000010000 */
[----:B------:R-:W-:Y:S01]  /*3dd0*/  F2FP.SATFINITE.E4M3.F32.PACK_AB_MERGE_C R221, R27, R26, R28 ;  /* 0x0000001a1bdd723e */ /* 0x000fe2000480701c */
[----:B------:R-:W-:Y:S02]  /*3de0*/  IMAD.MOV.U32 R28, RZ, RZ, R151 ;  /* 0x000000ffff1c7224 */ /* 0x000fe400078e0097 */
[----:B------:R-:W1:Y:S01]  /*3df0*/  MUFU.EX2 R54, R54 ;  /* 0x0000003600367308 */ /* 0x000e620000000800 */
[----:B0-----:R-:W-:-:S01]  /*3e00*/  FADD.FTZ R3, R53, R70 ;  /* 0x0000004635037221 */ /* 0x001fc20000010000 */
[--C-:B------:R-:W-:Y:S02]  /*3e10*/  IMAD.MOV.U32 R70, RZ, RZ, R151.reuse ;  /* 0x000000ffff467224 */ /* 0x100fe400078e0097 */
[--C-:B------:R-:W-:Y:S02]  /*3e20*/  IMAD.MOV.U32 R27, RZ, RZ, R151.reuse ;  /* 0x000000ffff1b7224 */ /* 0x100fe400078e0097 */
[----:B------:R-:W-:Y:S02]  /*3e30*/  IMAD.MOV.U32 R26, RZ, RZ, R151 ;  /* 0x000000ffff1a7224 */ /* 0x000fe400078e0097 */
[----:B------:R-:W0:Y:S01]  /*3e40*/  MUFU.EX2 R31, R31 ;  /* 0x0000001f001f7308 */ /* 0x000e220000000800 */
[----:B--2---:R-:W-:-:S01]  /*3e50*/  FADD.FTZ R6, R30, R29 ;  /* 0x0000001d1e067221 */ /* 0x004fc20000010000 */
[----:B------:R-:W-:-:S06]  /*3e60*/  IMAD.MOV.U32 R29, RZ, RZ, R151 ;  /* 0x000000ffff1d7224 */ /* 0x000fcc00078e0097 */
[----:B------:R-:W2:Y:S01]  /*3e70*/  MUFU.EX2 R68, R68 ;  /* 0x0000004400447308 */ /* 0x000ea20000000800 */
[----:B-1----:R-:W-:-:S07]  /*3e80*/  FADD.FTZ R3, R54, R3 ;  /* 0x0000000336037221 */ /* 0x002fce0000010000 */
[----:B------:R-:W1:Y:S01]  /*3e90*/  MUFU.EX2 R32, R32 ;  /* 0x0000002000207308 */ /* 0x000e620000000800 */
[----:B0-----:R-:W-:-:S07]  /*3ea0*/  FADD.FTZ R7, R31, R6 ;  /* 0x000000061f077221 */ /* 0x001fce0000010000 */
[----:B------:R-:W0:Y:S01]  /*3eb0*/  MUFU.EX2 R69, R69 ;  /* 0x0000004500457308 */ /* 0x000e220000000800 */
[----:B--2---:R-:W-:-:S07]  /*3ec0*/  FADD.FTZ R6, R68, R3 ;  /* 0x0000000344067221 */ /* 0x004fce0000010000 */
[----:B------:R-:W2:Y:S01]  /*3ed0*/  MUFU.EX2 R33, R33 ;  /* 0x0000002100217308 */ /* 0x000ea20000000800 */
[----:B-1----:R-:W-:-:S07]  /*3ee0*/  FADD.FTZ R10, R32, R7 ;  /* 0x00000007200a7221 */ /* 0x002fce0000010000 */
[----:B------:R-:W1:Y:S01]  /*3ef0*/  MUFU.EX2 R34, R34 ;  /* 0x0000002200227308 */ /* 0x000e620000000800 */
[----:B0-----:R-:W-:-:S01]  /*3f00*/  FADD.FTZ R6, R69, R6 ;  /* 0x0000000645067221 */ /* 0x001fc20000010000 */
[----:B------:R-:W-:Y:S01]  /*3f10*/  F2FP.SATFINITE.E4M3.F32.PACK_AB_MERGE_C R68, R69, R68, RZ ;  /* 0x000000444544723e */ /* 0x000fe200048070ff */
[--C-:B------:R-:W-:Y:S02]  /*3f20*/  IMAD.MOV.U32 R69, RZ, RZ, R151.reuse ;  /* 0x000000ffff457224 */ /* 0x100fe400078e0097 */
[----:B------:R-:W-:Y:S01]  /*3f30*/  FADD.FTZ R3, R61, R6 ;  /* 0x000000063d037221 */ /* 0x000fe20000010000 */
[----:B------:R-:W-:Y:S01]  /*3f40*/  F2FP.SATFINITE.E4M3.F32.PACK_AB_MERGE_C R222, R54, R53, R68 ;  /* 0x0000003536de723e */ /* 0x000fe20004807044 */
[----:B------:R-:W-:Y:S01]  /*3f50*/  IMAD.MOV.U32 R68, RZ, RZ, R151 ;  /* 0x000000ffff447224 */ /* 0x000fe200078e0097 */
[----:B------:R-:W0:Y:S01]  /*3f60*/  MUFU.EX2 R35, R35 ;  /* 0x0000002300237308 */ /* 0x000e220000000800 */
[C---:B--2---:R-:W-:Y:S01]  /*3f70*/  F2FP.SATFINITE.E4M3.F32.PACK_AB_MERGE_C R32, R33.reuse, R32, RZ ;  /* 0x000000202120723e */ /* 0x044fe200048070ff */
[----:B------:R-:W-:Y:S01]  /*3f80*/  FADD.FTZ R33, R33, R10 ;  /* 0x0000000a21217221 */ /* 0x000fe20000010000 */
[----:B------:R-:W-:-:S01]  /*3f90*/  FADD.FTZ R3, R64, R3 ;  /* 0x0000000340037221 */ /* 0x000fc20000010000 */
[--C-:B------:R-:W-:Y:S01]  /*3fa0*/  IMAD.MOV.U32 R54, RZ, RZ, R151.reuse ;  /* 0x000000ffff367224 */ /* 0x100fe200078e0097 */
[----:B------:R-:W-:Y:S01]  /*3fb0*/  F2FP.SATFINITE.E4M3.F32.PACK_AB_MERGE_C R223, R31, R30, R32 ;  /* 0x0000001e1fdf723e */ /* 0x000fe20004807020 */
[----:B------:R-:W-:-:S02]  /*3fc0*/  IMAD.MOV.U32 R53, RZ, RZ, R151 ;  /* 0x000000ffff357224 */ /* 0x000fc400078e0097 */
[----:B------:R-:W-:Y:S01]  /*3fd0*/  MUFU.EX2 R60, R60 ;  /* 0x0000003c003c7308 */ /* 0x000fe20000000800 */
[----:B-1----:R-:W-:-:S01]  /*3fe0*/  FADD.FTZ R6, R34, R33 ;  /* 0x0000002122067221 */ /* 0x002fc20000010000 */
[--C-:B------:R-:W-:Y:S02]  /*3ff0*/  IMAD.MOV.U32 R33, RZ, RZ, R151.reuse ;  /* 0x000000ffff217224 */ /* 0x100fe400078e0097 */
[--C-:B------:R-:W-:Y:S02]  /*4000*/  IMAD.MOV.U32 R32, RZ, RZ, R151.reuse ;  /* 0x000000ffff207224 */ /* 0x100fe400078e0097 */
[----:B------:R-:W-:Y:S02]  /*4010*/  IMAD.MOV.U32 R31, RZ, RZ, R151 ;  /* 0x000000ffff1f7224 */ /* 0x000fe400078e0097 */
[----:B------:R-:W1:Y:S01]  /*4020*/  MUFU.EX2 R57, R57 ;  /* 0x0000003900397308 */ /* 0x000e620000000800 */
[----:B0-----:R-:W-:-:S01]  /*4030*/  FADD.FTZ R5, R35, R6 ;  /* 0x0000000623057221 */ /* 0x001fc20000010000 */
[----:B------:R-:W-:-:S06]  /*4040*/  IMAD.MOV.U32 R30, RZ, RZ, R151 ;  /* 0x000000ffff1e7224 */ /* 0x000fcc00078e0097 */
[----:B------:R-:W0:Y:S08]  /*4050*/  MUFU.EX2 R36, R36 ;  /* 0x0000002400247308 */ /* 0x000e300000000800 */
[----:B------:R-:W2:Y:S01]  /*4060*/  MUFU.EX2 R79, R79 ;  /* 0x0000004f004f7308 */ /* 0x000ea20000000800 */
[----:B-1----:R-:W-:Y:S01]  /*4070*/  F2FP.SATFINITE.E4M3.F32.PACK_AB_MERGE_C R7, R57, R60, RZ ;  /* 0x0000003c3907723e */ /* 0x002fe200048070ff */
[----:B------:R-:W-:-:S03]  /*4080*/  FADD.FTZ R60, R60, R3 ;  /* 0x000000033c3c7221 */ /* 0x000fc60000010000 */
[----:B------:R-:W-:Y:S01]  /*4090*/  F2FP.SATFINITE.E4M3.F32.PACK_AB_MERGE_C R224, R64, R61, R7 ;  /* 0x0000003d40e0723e */ /* 0x000fe20004807007 */
[----:B------:R-:W-:-:S01]  /*40a0*/  FADD.FTZ R60, R57, R60 ;  /* 0x0000003c393c7221 */ /* 0x000fc20000010000 */
[----:B------:R-:W-:Y:S01]  /*40b0*/  IMAD.MOV.U32 R64, RZ, RZ, R151 ;  /* 0x000000ffff407224 */ /* 0x000fe200078e0097 */
[----:B------:R-:W-:Y:S01]  /*40c0*/  MUFU.EX2 R56, R56 ;  /* 0x0000003800387308 */ /* 0x000fe20000000800 */
[----:B0-----:R-:W-:-:S01]  /*40d0*/  FADD.FTZ R4, R36, R5 ;  /* 0x0000000524047221 */ /* 0x001fc20000010000 */
[--C-:B------:R-:W-:Y:S02]  /*40e0*/  IMAD.MOV.U32 R61, RZ, RZ, R151.reuse ;  /* 0x000000ffff3d7224 */ /* 0x100fe400078e0097 */
[----:B------:R-:W-:-:S04]  /*40f0*/  IMAD.MOV.U32 R57, RZ, RZ, R151 ;  /* 0x000000ffff397224 */ /* 0x000fc800078e0097 */
[----:B------:R-:W0:Y:S01]  /*4100*/  MUFU.EX2 R59, R59 ;  /* 0x0000003b003b7308 */ /* 0x000e220000000800 */
[C---:B--2---:R-:W-:Y:S01]  /*4110*/  F2FP.SATFINITE.E4M3.F32.PACK_AB_MERGE_C R36, R79.reuse, R36, RZ ;  /* 0x000000244f24723e */ /* 0x044fe200048070ff */
[----:B------:R-:W-:-:S03]  /*4120*/  FADD.FTZ R79, R79, R4 ;  /* 0x000000044f4f7221 */ /* 0x000fc60000010000 */
[----:B------:R-:W-:Y:S01]  /*4130*/  F2FP.SATFINITE.E4M3.F32.PACK_AB_MERGE_C R225, R35, R34, R36 ;  /* 0x0000002223e1723e */ /* 0x000fe20004807024 */
[--C-:B------:R-:W-:Y:S02]  /*4140*/  IMAD.MOV.U32 R36, RZ, RZ, R151.reuse ;  /* 0x000000ffff247224 */ /* 0x100fe400078e0097 */
[----:B------:R-:W1:Y:S01]  /*4150*/  MUFU.EX2 R55, R55 ;  /* 0x0000003700377308 */ /* 0x000e620000000800 */
[--C-:B------:R-:W-:Y:S02]  /*4160*/  IMAD.MOV.U32 R35, RZ, RZ, R151.reuse ;  /* 0x000000ffff237224 */ /* 0x100fe400078e0097 */
[----:B------:R-:W-:-:S05]  /*4170*/  IMAD.MOV.U32 R34, RZ, RZ, R151 ;  /* 0x000000ffff227224 */ /* 0x000fca00078e0097 */
[----:B------:R-:W2:Y:S01]  /*4180*/  MUFU.EX2 R82, R82 ;  /* 0x0000005200527308 */ /* 0x000ea20000000800 */
[----:B0-----:R-:W-:-:S07]  /*4190*/  F2FP.SATFINITE.E4M3.F32.PACK_AB_MERGE_C R5, R59, R56, RZ ;  /* 0x000000383b05723e */ /* 0x001fce00048070ff */
[----:B------:R-:W0:Y:S01]  /*41a0*/  MUFU.EX2 R58, R58 ;  /* 0x0000003a003a7308 */ /* 0x000e220000000800 */
[----:B-1----:R-:W-:-:S01]  /*41b0*/  FADD.FTZ R3, R55, R60 ;  /* 0x0000003c37037221 */ /* 0x002fc20000010000 */
[----:B------:R-:W-:-:S06]  /*41c0*/  IMAD.MOV.U32 R60, RZ, RZ, R151 ;  /* 0x000000ffff3c7224 */ /* 0x000fcc00078e0097 */
[----:B------:R-:W1:Y:S01]  /*41d0*/  MUFU.EX2 R83, R83 ;  /* 0x0000005300537308 */ /* 0x000e620000000800 */
[----:B--2---:R-:W-:-:S01]  /*41e0*/  FADD.FTZ R4, R82, R79 ;  /* 0x0000004f52047221 */ /* 0x004fc20000010000 */
[----:B------:R-:W-:-:S06]  /*41f0*/  IMAD.MOV.U32 R79, RZ, RZ, R151 ;  /* 0x000000ffff4f7224 */ /* 0x000fcc00078e0097 */
[----:B------:R-:W2:Y:S01]  /*4200*/  MUFU.EX2 R86, R86 ;  /* 0x0000005600567308 */ /* 0x000ea20000000800 */
[C---:B0-----:R-:W-:Y:S01]  /*4210*/  F2FP.SATFINITE.E4M3.F32.PACK_AB_MERGE_C R226, R58.reuse, R55, R5 ;  /* 0x000000373ae2723e */ /* 0x041fe20004807005 */
[----:B------:R-:W-:Y:S01]  /*4220*/  FADD.FTZ R3, R58, R3 ;  /* 0x000000033a037221 */ /* 0x000fe20000010000 */
[--C-:B------:R-:W-:Y:S02]  /*4230*/  IMAD.MOV.U32 R58, RZ, RZ, R151.reuse ;  /* 0x000000ffff3a7224 */ /* 0x100fe400078e0097 */
[----:B------:R-:W-:Y:S02]  /*4240*/  IMAD.MOV.U32 R55, RZ, RZ, R151 ;  /* 0x000000ffff377224 */ /* 0x000fe400078e0097 */
[----:B------:R-:W-:-:S01]  /*4250*/  FADD.FTZ R56, R56, R3 ;  /* 0x0000000338387221 */ /* 0x000fc20000010000 */
[----:B------:R-:W0:Y:S01]  /*4260*/  MUFU.EX2 R65, R65 ;  /* 0x0000004100417308 */ /* 0x000e220000000800 */
[----:B-1----:R-:W-:-:S04]  /*4270*/  FADD.FTZ R5, R83, R4 ;  /* 0x0000000453057221 */ /* 0x002fc80000010000 */
[----:B--2---:R-:W-:Y:S01]  /*4280*/  FADD.FTZ R4, R86, R5 ;  /* 0x0000000556047221 */ /* 0x004fe20000010000 */
[----:B------:R-:W-:-:S01]  /*4290*/  FADD.FTZ R5, R59, R56 ;  /* 0x000000383b057221 */ /* 0x000fc20000010000 */
[--C-:B------:R-:W-:Y:S02]  /*42a0*/  IMAD.MOV.U32 R59, RZ, RZ, R151.reuse ;  /* 0x000000ffff3b7224 */ /* 0x100fe400078e0097 */
[----:B------:R-:W-:Y:S01]  /*42b0*/  IMAD.MOV.U32 R56, RZ, RZ, R151 ;  /* 0x000000ffff387224 */ /* 0x000fe200078e0097 */
[C---:B0-----:R-:W-:Y:S01]  /*42c0*/  F2FP.SATFINITE.E4M3.F32.PACK_AB_MERGE_C R6, R65.reuse, R86, RZ ;  /* 0x000000564106723e */ /* 0x041fe200048070ff */
[----:B------:R-:W-:-:S01]  /*42d0*/  FADD.FTZ R4, R65, R4 ;  /* 0x0000000441047221 */ /* 0x000fc20000010000 */
[--C-:B------:R-:W-:Y:S02]  /*42e0*/  IMAD.MOV.U32 R86, RZ, RZ, R151.reuse ;  /* 0x000000ffff567224 */ /* 0x100fe400078e0097 */
[----:B------:R-:W-:Y:S01]  /*42f0*/  F2FP.SATFINITE.E4M3.F32.PACK_AB_MERGE_C R227, R83, R82, R6 ;  /* 0x0000005253e3723e */ /* 0x000fe20004807006 */
[----:B------:R-:W-:-:S02]  /*4300*/  IMAD.MOV.U32 R83, RZ, RZ, R151 ;  /* 0x000000ffff537224 */ /* 0x000fc400078e0097 */
[--C-:B------:R-:W-:Y:S02]  /*4310*/  IMAD.MOV.U32 R82, RZ, RZ, R151.reuse ;  /* 0x000000ffff527224 */ /* 0x100fe400078e0097 */
[----:B------:R-:W-:Y:S01]  /*4320*/  IMAD.MOV.U32 R65, RZ, RZ, R151 ;  /* 0x000000ffff417224 */ /* 0x000fe200078e0097 */
[----:B------:R-:W-:Y:S06]  /*4330*/  @!P1 BRA `(.L_x_15) ;  /* 0x0000002c00e49947 */ /* 0x000fec0003800000 */
[----:B------:R-:W-:Y:S01]  /*4340*/  IMAD.MOV.U32 R6, RZ, RZ, R193 ;  /* 0x000000ffff067224 */ /* 0x000fe200078e00c1 */
[----:B------:R-:W-:Y:S01]  /*4350*/  CS2R R150, SRZ ;  /* 0x0000000000967805 */ /* 0x000fe2000001ff00 */
[----:B------:R-:W-:Y:S01]  /*4360*/  IMAD.MOV.U32 R3, RZ, RZ, R188 ;  /* 0x000000ffff037224 */ /* 0x000fe200078e00bc */
[----:B------:R-:W-:Y:S02]  /*4370*/  CS2R R148, SRZ ;  /* 0x0000000000947805 */ /* 0x000fe4000001ff00 */
[----:B------:R-:W-:Y:S02]  /*4380*/  CS2R R146, SRZ ;  /* 0x0000000000927805 */ /* 0x000fe4000001ff00 */
[----:B------:R-:W-:Y:S02]  /*4390*/  CS2R R144, SRZ ;  /* 0x0000000000907805 */ /* 0x000fe4000001ff00 */
[----:B------:R-:W-:Y:S02]  /*43a0*/  CS2R R142, SRZ ;  /* 0x00000000008e7805 */ /* 0x000fe4000001ff00 */
[----:B------:R-:W-:-:S02]  /*43b0*/  CS2R R140, SRZ ;  /* 0x00000000008c7805 */ /* 0x000fc4000001ff00 */
[----:B------:R-:W-:Y:S02]  /*43c0*/  CS2R R138, SRZ ;  /* 0x00000000008a7805 */ /* 0x000fe4000001ff00 */
        /* <DEDUP_REMOVED lines=56> */
[----:B------:R-:W-:Y:S01]  /*4750*/  CS2R R24, SRZ ;  /* 0x0000000000187805 */ /* 0x000fe2000001ff00 */
[----:B------:R-:W-:Y:S01]  /*4760*/  UIADD3 UR49, UR49, -0x2, URZ ;  /* 0xfffffffe31317890 */ /* 0x000fe2000fffe03f */
[----:B------:R-:W-:Y:S01]  /*4770*/  UMOV UR53, UR43 ;  /* 0x0000002b00357c82 */ /* 0x000fe20008000000 */
[----:B------:R-:W-:Y:S01]  /*4780*/  UMOV UR52, UR51 ;  /* 0x0000003300347c82 */ /* 0x000fe20008000000 */
[----:B------:R-:W-:-:S09]  /*4790*/  ULDC UR50, c[0x0][0x988] ;  /* 0x0002620000327ab9 */ /* 0x000fd20000000800 */
.L_x_25:
[----:B------:R-:W-:Y:S01]  /*47a0*/  ISETP.NE.AND P2, PT, RZ, UR37, PT ;  /* 0x00000025ff007c0c */ /* 0x000fe2000bf45270 */
[----:B------:R-:W-:-:S04]  /*47b0*/  UISETP.NE.AND UP0, UPT, UR52, 0x1, UPT ;  /* 0x000000013400788c */ /* 0x000fc8000bf05270 */
[----:B------:R-:W-:-:S04]  /*47c0*/  USEL UR43, URZ, 0x1, UP0 ;  /* 0x000000013f2b7887 */ /* 0x000fc80008000000 */
[----:B------:R-:W-:-:S04]  /*47d0*/  ULOP3.LUT UR43, UR53, UR43, URZ, 0x3c, !UPT ;  /* 0x0000002b352b7292 */ /* 0x000fc8000f8e3c3f */
[----:B------:R-:W-:Y:S08]  /*47e0*/  @P2 BRA `(.L_x_16) ;  /* 0x0000000000382947 */ /* 0x000ff00003800000 */
[----:B------:R-:W-:Y:S05]  /*47f0*/  @!P0 BRA `(.L_x_17) ;  /* 0x0000000000048947 */ /* 0x000fea0003800000 */
[----:B------:R-:W-:Y:S01]  /*4800*/  BPT.TRAP 0x1 ;  /* 0x000000040000795c */ /* 0x000fe20000300000 */
.L_x_17:
[----:B------:R-:W-:Y:S01]  /*4810*/  UIADD3 UR6, UR52, 0x1, URZ ;  /* 0x0000000134067890 */ /* 0x000fe2000fffe03f */
[----:B------:R-:W-:-:S03]  /*4820*/  IMAD.U32 R7, RZ, RZ, UR43 ;  /* 0x0000002bff077e24 */ /* 0x000fc6000f8e00ff */
[----:B------:R-:W-:Y:S02]  /*4830*/  UISETP.NE.AND UP0, UPT, UR6, 0x2, UPT ;  /* 0x000000020600788c */ /* 0x000fe4000bf05270 */
[----:B------:R-:W-:Y:S02]  /*4840*/  SHF.L.U32 R7, R7, 0x1f, RZ ;  /* 0x0000001f07077819 */ /* 0x000fe400000006ff */
[----:B------:R-:W-:-:S04]  /*4850*/  USEL UR6, UR6, URZ, UP0 ;  /* 0x0000003f06067287 */ /* 0x000fc80008000000 */
[----:B------:R-:W-:-:S09]  /*4860*/  ULEA UR6, UR6, UR39, 0x3 ;  /* 0x0000002706067291 */ /* 0x000fd2000f8e183f */
[----:B------:R0:W1:Y:S01]  /*4870*/  SYNCS.PHASECHK.TRANS64.TRYWAIT P1, [UR6+0x38830], R7 ;  /* 0x03883007ff0075a7 */ /* 0x0000620008020146 */
[----:B------:R-:W-:Y:S05]  /*4880*/  @!P0 BRA `(.L_x_18) ;  /* 0x0000000000048947 */ /* 0x000fea0003800000 */
[----:B------:R-:W-:Y:S01]  /*4890*/  BPT.TRAP 0x1 ;  /* 0x000000040000795c */ /* 0x000fe20000300000 */
.L_x_18:
[----:B-1----:R-:W-:Y:S05]  /*48a0*/  @P1 BRA `(.L_x_16) ;  /* 0x0000000000081947 */ /* 0x002fea0003800000 */
[----:B------:R-:W1:Y:S02]  /*48b0*/  SYNCS.PHASECHK.TRANS64.TRYWAIT P1, [UR6+0x38830], R7 ;  /* 0x03883007ff0075a7 */ /* 0x000e640008020146 */
[----:B-1----:R-:W-:Y:S05]  /*48c0*/  @!P1 BRA `(.L_x_19) ;  /* 0x000000a000889947 */ /* 0x002fea0003800000 */
.L_x_16:
[----:B-1----:R-:W1:Y:S01]  /*48d0*/  S2R R8, SR_TID.X ;  /* 0x0000000000087919 */ /* 0x002e620000002100 */
[----:B------:R-:W-:Y:S01]  /*48e0*/  UIADD3 UR51, UR52, 0x1, URZ ;  /* 0x0000000134337890 */ /* 0x000fe2000fffe03f */
[----:B------:R-:W-:Y:S01]  /*48f0*/  UMOV UR35, 0x40000040 ;  /* 0x4000004000237882 */ /* 0x000fe20000000000 */
[----:B------:R-:W-:Y:S02]  /*4900*/  UMOV UR7, 0x40000040 ;  /* 0x4000004000077882 */ /* 0x000fe40000000000 */
[----:B------:R-:W-:Y:S01]  /*4910*/  UISETP.NE.AND UP0, UPT, UR51, 0x2, UPT ;  /* 0x000000023300788c */ /* 0x000fe2000bf05270 */
[----:B------:R-:W-:Y:S01]  /*4920*/  UMOV UR11, 0x40000040 ;  /* 0x40000040000b7882 */ /* 0x000fe20000000000 */
[----:B------:R-:W-:Y:S02]  /*4930*/  UMOV UR15, 0x40000040 ;  /* 0x40000040000f7882 */ /* 0x000fe40000000000 */
[----:B------:R-:W-:Y:S01]  /*4940*/  USEL UR51, UR51, URZ, UP0 ;  /* 0x0000003f33337287 */ /* 0x000fe20008000000 */
[----:B------:R-:W-:Y:S01]  /*4950*/  UMOV UR19, 0x40000040 ;  /* 0x4000004000137882 */ /* 0x000fe20000000000 */
[----:B------:R-:W-:-:S02]  /*4960*/  UMOV UR23, 0x40000040 ;  /* 0x4000004000177882 */ /* 0x000fc40000000000 */
[----:B------:R-:W-:Y:S01]  /*4970*/  ULEA UR34, UR51, UR48, 0xb ;  /* 0x0000003033227291 */ /* 0x000fe2000f8e583f */
[----:B------:R-:W-:Y:S01]  /*4980*/  UMOV UR27, 0x40000040 ;  /* 0x40000040001b7882 */ /* 0x000fe20000000000 */
[----:B------:R-:W-:Y:S02]  /*4990*/  UMOV UR31, 0x40000040 ;  /* 0x40000040001f7882 */ /* 0x000fe40000000000 */
[----:B------:R-:W-:Y:S02]  /*49a0*/  UIADD3 UR6, UR34, 0x2, URZ ;  /* 0x0000000222067890 */ /* 0x000fe4000fffe03f */
[----:B------:R-:W-:Y:S02]  /*49b0*/  UIADD3 UR10, UR34, 0x4, URZ ;  /* 0x00000004220a7890 */ /* 0x000fe4000fffe03f */
[----:B------:R-:W-:Y:S02]  /*49c0*/  UIADD3 UR14, UR34, 0x6, URZ ;  /* 0x00000006220e7890 */ /* 0x000fe4000fffe03f */
[----:B------:R-:W-:-:S02]  /*49d0*/  UIADD3 UR18, UR34, 0x400, URZ ;  /* 0x0000040022127890 */ /* 0x000fc4000fffe03f */
[----:B------:R-:W-:Y:S02]  /*49e0*/  UIADD3 UR22, UR34, 0x402, URZ ;  /* 0x0000040222167890 */ /* 0x000fe4000fffe03f */
[----:B------:R-:W-:Y:S02]  /*49f0*/  UIADD3 UR26, UR34, 0x404, URZ ;  /* 0x00000404221a7890 */ /* 0x000fe4000fffe03f */
[----:B------:R-:W-:Y:S01]  /*4a00*/  UIADD3 UR30, UR34, 0x406, URZ ;  /* 0x00000406221e7890 */ /* 0x000fe2000fffe03f */
[----:B-1----:R-:W-:-:S05]  /*4a10*/  SHF.R.U32.HI R8, RZ, 0x7, R8 ;  /* 0x00000007ff087819 */ /* 0x002fca0000011608 */
[----:B0-----:R-:W-:-:S05]  /*4a20*/  VIADD R7, R8, 0x8 ;  /* 0x0000000808077836 */ /* 0x001fca0000000000 */
[----:B------:R0:W-:Y:S06]  /*4a30*/  BAR.SYNC.DEFER_BLOCKING R7, 0x100 ;  /* 0x000400070000751d */ /* 0x0001ec0000010000 */
[----:B------:R-:W-:-:S06]  /*4a40*/  WARPGROUP.ARRIVE ;  /* 0x00000000000079c5 */ /* 0x000fcc0000000000 */
[----:B------:R-:W-:Y:S03]  /*4a50*/  QGMMA.64x128x32.F32.E4M3.E4M3 R152, gdesc[UR32], RZ, !UPT, gsb0 ;  /* 0x01e00000209879f3 */ /* 0x000fe6000c0008ff */
        /* <DEDUP_REMOVED lines=22> */
[----:B0-----:R-:W-:Y:S05]  /*4bc0*/  @P2 BRA `(.L_x_20) ;  /* 0x00000000002c2947 */ /* 0x001fea0003800000 */
[----:B------:R-:W-:Y:S05]  /*4bd0*/  @!P0 BRA `(.L_x_21) ;  /* 0x0000000000048947 */ /* 0x000fea0003800000 */
[----:B------:R-:W-:Y:S01]  /*4be0*/  BPT.TRAP 0x1 ;  /* 0x000000040000795c */ /* 0x000fe20000300000 */
.L_x_21:
[----:B------:R-:W-:Y:S01]  /*4bf0*/  ULEA UR6, UR52, UR39, 0x3 ;  /* 0x0000002734067291 */ /* 0x000fe2000f8e183f */
[----:B------:R-:W-:-:S05]  /*4c00*/  IMAD.U32 R7, RZ, RZ, UR53 ;  /* 0x00000035ff077e24 */ /* 0x000fca000f8e00ff */
[----:B------:R-:W-:-:S04]  /*4c10*/  SHF.L.U32 R7, R7, 0x1f, RZ ;  /* 0x0000001f07077819 */ /* 0x000fc800000006ff */
[----:B------:R0:W1:Y:S01]  /*4c20*/  SYNCS.PHASECHK.TRANS64.TRYWAIT P1, [UR6+0x38850], R7 ;  /* 0x03885007ff0075a7 */ /* 0x0000620008020146 */
[----:B------:R-:W-:Y:S05]  /*4c30*/  @!P0 BRA `(.L_x_22) ;  /* 0x0000000000048947 */ /* 0x000fea0003800000 */
[----:B------:R-:W-:Y:S01]  /*4c40*/  BPT.TRAP 0x1 ;  /* 0x000000040000795c */ /* 0x000fe20000300000 */
.L_x_22:
[----:B-1----:R-:W-:Y:S05]  /*4c50*/  @P1 BRA `(.L_x_20) ;  /* 0x0000000000081947 */ /* 0x002fea0003800000 */
[----:B------:R-:W1:Y:S02]  /*4c60*/  SYNCS.PHASECHK.TRANS64.TRYWAIT P1, [UR6+0x38850], R7 ;  /* 0x03885007ff0075a7 */ /* 0x000e640008020146 */
[----:B-1----:R-:W-:Y:S05]  /*4c70*/  @!P1 BRA `(.L_x_23) ;  /* 0x0000009c00b49947 */ /* 0x002fea0003800000 */
.L_x_20:
[----:B------:R-:W-:Y:S01]  /*4c80*/  UIADD3 UR6, UR39, 0x400, URZ ;  /* 0x0000040027067890 */ /* 0x000fe2000fffe03f */
[----:B------:R-:W-:Y:S01]  /*4c90*/  WARPGROUP.ARRIVE ;  /* 0x00000000000079c5 */ /* 0x000fe20000000000 */
[----:B------:R-:W-:Y:S01]  /*4ca0*/  UMOV UR7, 0x40000040 ;  /* 0x4000004000077882 */ /* 0x000fe20000000000 */
[C---:B-1----:R-:W-:Y:S01]  /*4cb0*/  FMUL.FTZ R8, R0.reuse, R152 ;  /* 0x0000009800087220 */ /* 0x042fe20000410000 */
[----:B------:R-:W-:Y:S01]  /*4cc0*/  USHF.R.U32.HI UR6, URZ, 0x4, UR6 ;  /* 0x000000043f067899 */ /* 0x000fe20008011606 */
[C---:B------:R-:W-:Y:S01]  /*4cd0*/  FMUL.FTZ R9, R0.reuse, R154 ;  /* 0x0000009a00097220 */ /* 0x040fe20000410000 */
[C---:B0-----:R-:W-:Y:S01]  /*4ce0*/  FMUL.FTZ R7, R0.reuse, R153 ;  /* 0x0000009900077220 */ /* 0x041fe20000410000 */
[C---:B------:R-:W-:Y:S01]  /*4cf0*/  FMUL.FTZ R10, R0.reuse, R155 ;  /* 0x0000009b000a7220 */ /* 0x040fe20000410000 */
[----:B------:R-:W-:Y:S01]  /*4d00*/  ULOP3.LUT UR6, UR6, 0x3fff, URZ, 0xc0, !UPT ;  /* 0x00003fff06067892 */ /* 0x000fe2000f8ec03f */
[----:B------:R-:W0:Y:S01]  /*4d10*/  MUFU.TANH R8, R8 ;  /* 0x0000000800087308 */ /* 0x000e220000002400 */
[C---:B------:R-:W-:Y:S01]  /*4d20*/  FMUL.FTZ R11, R0.reuse, R156 ;  /* 0x0000009c000b7220 */ /* 0x040fe20000410000 */
[C---:B------:R-:W-:Y:S01]  /*4d30*/  FMUL.FTZ R13, R0.reuse, R158 ;  /* 0x0000009e000d7220 */ /* 0x040fe20000410000 */
[----:B------:R-:W-:Y:S01]  /*4d40*/  ULOP3.LUT UR6, UR6, 0x10000, URZ, 0xfc, !UPT ;  /* 0x0001000006067892 */ /* 0x000fe2000f8efc3f */
[C---:B------:R-:W-:Y:S01]  /*4d50*/  FMUL.FTZ R12, R0.reuse, R157 ;  /* 0x0000009d000c7220 */ /* 0x040fe20000410000 */
[C---:B------:R-:W-:Y:S01]  /*4d60*/  FMUL.FTZ R14, R0.reuse, R159 ;  /* 0x0000009f000e7220 */ /* 0x040fe20000410000 */
[C---:B------:R-:W-:Y:S01]  /*4d70*/  FMUL.FTZ R15, R0.reuse, R160 ;  /* 0x000000a0000f7220 */ /* 0x040fe20000410000 */
[----:B------:R-:W-:Y:S01]  /*4d80*/  ULEA UR10, UR52, UR6, 0xb ;  /* 0x00000006340a7291 */ /* 0x000fe2000f8e583f */
[----:B------:R-:W1:Y:S01]  /*4d90*/  MUFU.TANH R9, R9 ;  /* 0x0000000900097308 */ /* 0x000e620000002400 */
[C---:B------:R-:W-:Y:S01]  /*4da0*/  FMUL.FTZ R21, R0.reuse, R162 ;  /* 0x000000a200157220 */ /* 0x040fe20000410000 */
[C---:B------:R-:W-:Y:S01]  /*4db0*/  FMUL.FTZ R20, R0.reuse, R161 ;  /* 0x000000a100147220 */ /* 0x040fe20000410000 */
[C---:B------:R-:W-:Y:S01]  /*4dc0*/  FMUL.FTZ R155, R0.reuse, R166 ;  /* 0x000000a6009b7220 */ /* 0x040fe20000410000 */
[C---:B------:R-:W-:Y:S01]  /*4dd0*/  FMUL.FTZ R166, R0.reuse, R177 ;  /* 0x000000b100a67220 */ /* 0x040fe20000410000 */
[C---:B------:R-:W-:Y:S01]  /*4de0*/  FMUL.FTZ R177, R0.reuse, R188 ;  /* 0x000000bc00b17220 */ /* 0x040fe20000410000 */
[----:B------:R-:W-:Y:S01]  /*4df0*/  UMOV UR6, UR10 ;  /* 0x0000000a00067c82 */ /* 0x000fe20008000000 */
[C---:B------:R-:W-:Y:S01]  /*4e00*/  FMUL.FTZ R152, R0.reuse, R163 ;  /* 0x000000a300987220 */ /* 0x040fe20000410000 */
[----:B------:R-:W-:Y:S01]  /*4e10*/  QGMMA.64x256x32.F32.E4M3.E4M3 R24, R228, gdesc[UR4], R24, gsb0 ;  /* 0x03e00004e4187df3 */ /* 0x000fe20008000818 */
[----:B------:R-:W-:Y:S01]  /*4e20*/  UIADD3 UR6, UR10, 0x2, URZ ;  /* 0x000000020a067890 */ /* 0x000fe2000fffe03f */
[----:B------:R-:W2:Y:S01]  /*4e30*/  MUFU.TANH R7, R7 ;  /* 0x0000000700077308 */ /* 0x000ea20000002400 */
[----:B------:R-:W-:Y:S01]  /*4e40*/  UMOV UR7, 0x40000040 ;  /* 0x4000004000077882 */ /* 0x000fe20000000000 */
[----:B------:R-:W-:Y:S01]  /*4e50*/  FMUL.FTZ R160, R0, R171 ;  /* 0x000000ab00a07220 */ /* 0x000fe20000410000 */
[----:B0-----:R-:W-:Y:S01]  /*4e60*/  FMNMX.FTZ R188, R8, R3, !PT ;  /* 0x0000000308bc7209 */ /* 0x001fe20007810000 */
[C---:B------:R-:W-:Y:S01]  /*4e70*/  FMUL.FTZ R153, R0.reuse, R164 ;  /* 0x000000a400997220 */ /* 0x040fe20000410000 */
[C---:B------:R-:W-:Y:S01]  /*4e80*/  FMUL.FTZ R171, R0.reuse, R182 ;  /* 0x000000b600ab7220 */ /* 0x040fe20000410000 */
[C---:B------:R-:W-:Y:S01]  /*4e90*/  FMUL.FTZ R182, R0.reuse, R193 ;  /* 0x000000c100b67220 */ /* 0x040fe20000410000 */
[----:B-1----:R-:W-:Y:S01]  /*4ea0*/  FMNMX.FTZ R193, R9, R6, !PT ;  /* 0x0000000609c17209 */ /* 0x002fe20007810000 */
[----:B------:R-:W0:Y:S01]  /*4eb0*/  MUFU.TANH R10, R10 ;  /* 0x0000000a000a7308 */ /* 0x000e220000002400 */
[C---:B------:R-:W-:Y:S01]  /*4ec0*/  FMUL.FTZ R163, R0.reuse, R174 ;  /* 0x000000ae00a37220 */ /* 0x040fe20000410000 */
[C---:B------:R-:W-:Y:S01]  /*4ed0*/  FMUL.FTZ R154, R0.reuse, R165 ;  /* 0x000000a5009a7220 */ /* 0x040fe20000410000 */
[C---:B------:R-:W-:Y:S01]  /*4ee0*/  FMUL.FTZ R174, R0.reuse, R185 ;  /* 0x000000b900ae7220 */ /* 0x040fe20000410000 */
[C---:B------:R-:W-:Y:S01]  /*4ef0*/  FMUL.FTZ R185, R0.reuse, R196 ;  /* 0x000000c400b97220 */ /* 0x040fe20000410000 */
[C---:B------:R-:W-:Y:S01]  /*4f00*/  FMUL.FTZ R156, R0.reuse, R167 ;  /* 0x000000a7009c7220 */ /* 0x040fe20000410000 */
[C---:B------:R-:W-:Y:S01]  /*4f10*/  FMUL.FTZ R162, R0.reuse, R173 ;  /* 0x000000ad00a27220 */ /* 0x040fe20000410000 */
[C---:B------:R-:W-:Y:S01]  /*4f20*/  FMUL.FTZ R157, R0.reuse, R168 ;  /* 0x000000a8009d7220 */ /* 0x040fe20000410000 */
[----:B------:R-:W1:Y:S01]  /*4f30*/  MUFU.TANH R11, R11 ;  /* 0x0000000b000b7308 */ /* 0x000e620000002400 */
[----:B--2---:R-:W-:Y:S01]  /*4f40*/  FMNMX.FTZ R188, R7, R188, !PT ;  /* 0x000000bc07bc7209 */ /* 0x004fe20007810000 */
[C---:B------:R-:W-:Y:S01]  /*4f50*/  FMUL.FTZ R173, R0.reuse, R184 ;  /* 0x000000b800ad7220 */ /* 0x040fe20000410000 */
[C---:B------:R-:W-:Y:S01]  /*4f60*/  FMUL.FTZ R184, R0.reuse, R195 ;  /* 0x000000c300b87220 */ /* 0x040fe20000410000 */
[C---:B------:R-:W-:Y:S01]  /*4f70*/  FMUL.FTZ R159, R0.reuse, R170 ;  /* 0x000000aa009f7220 */ /* 0x040fe20000410000 */
[C---:B------:R-:W-:Y:S01]  /*4f80*/  FMUL.FTZ R158, R0.reuse, R169 ;  /* 0x000000a9009e7220 */ /* 0x040fe20000410000 */
[C---:B------:R-:W-:Y:S01]  /*4f90*/  FMUL.FTZ R164, R0.reuse, R175 ;  /* 0x000000af00a47220 */ /* 0x040fe20000410000 */
[----:B------:R-:W-:Y:S01]  /*4fa0*/  FMUL.FTZ R161, R0, R172 ;  /* 0x000000ac00a17220 */ /* 0x000fe20000410000 */
[----:B------:R-:W2:Y:S01]  /*4fb0*/  MUFU.TANH R13, R13 ;  /* 0x0000000d000d7308 */ /* 0x000ea20000002400 */
[----:B0-----:R-:W-:Y:S01]  /*4fc0*/  FMNMX.FTZ R196, R10, R193, !PT ;  /* 0x000000c10ac47209 */ /* 0x001fe20007810000 */
[C---:B------:R-:W-:Y:S01]  /*4fd0*/  FMUL.FTZ R175, R0.reuse, R186 ;  /* 0x000000ba00af7220 */ /* 0x040fe20000410000 */
[C---:B------:R-:W-:Y:S01]  /*4fe0*/  FMUL.FTZ R186, R0.reuse, R197 ;  /* 0x000000c500ba7220 */ /* 0x040fe20000410000 */
[C---:B------:R-:W-:Y:S01]  /*4ff0*/  FMUL.FTZ R165, R0.reuse, R176 ;  /* 0x000000b000a57220 */ /* 0x040fe20000410000 */
[C---:B------:R-:W-:Y:S01]  /*5000*/  FMUL.FTZ R176, R0.reuse, R187 ;  /* 0x000000bb00b07220 */ /* 0x040fe20000410000 */
[C---:B------:R-:W-:Y:S01]  /*5010*/  FMUL.FTZ R187, R0.reuse, R198 ;  /* 0x000000c600bb7220 */ /* 0x040fe20000410000 */
[C---:B------:R-:W-:Y:S01]  /*5020*/  FMUL.FTZ R167, R0.reuse, R178 ;  /* 0x000000b200a77220 */ /* 0x040fe20000410000 */
[----:B------:R-:W0:Y:S01]  /*5030*/  MUFU.TANH R12, R12 ;  /* 0x0000000c000c7308 */ /* 0x000e220000002400 */
[----:B-1----:R-:W-:Y:S01]  /*5040*/  FMNMX.FTZ R193, R11, R188, !PT ;  /* 0x000000bc0bc17209 */ /* 0x002fe20007810000 */
        /* <DEDUP_REMOVED lines=17> */
[----:B------:R-:W-:-:S05]  /*5160*/  FMUL.FTZ R194, R0, R203 ;  /* 0x000000cb00c27220 */ /* 0x000fca0000410000 */
[----:B------:R-:W0:Y:S01]  /*5170*/  MUFU.TANH R21, R21 ;  /* 0x0000001500157308 */ /* 0x000e220000002400 */
[----:B-1----:R-:W-:Y:S01]  /*5180*/  FMNMX.FTZ R196, R14, R195, !PT ;  /* 0x000000c30ec47209 */ /* 0x002fe20007810000 */
[----:B------:R-:W-:-:S06]  /*5190*/  FMUL.FTZ R195, R0, R204 ;  /* 0x000000cc00c37220 */ /* 0x000fcc0000410000 */
[----:B------:R-:W1:Y:S01]  /*51a0*/  MUFU.TANH R20, R20 ;  /* 0x0000001400147308 */ /* 0x000e620000002400 */
[----:B--2---:R-:W-:-:S07]  /*51b0*/  FMNMX.FTZ R193, R15, R188, !PT ;  /* 0x000000bc0fc17209 */ /* 0x004fce0007810000 */
[----:B------:R-:W2:Y:S01]  /*51c0*/  MUFU.TANH R152, R152 ;  /* 0x0000009800987308 */ /* 0x000ea20000002400 */
[----:B0-----:R-:W-:Y:S01]  /*51d0*/  FMNMX.FTZ R197, R21, R196, !PT ;  /* 0x000000c415c57209 */ /* 0x001fe20007810000 */
[----:B------:R-:W-:-:S06]  /*51e0*/  FMUL.FTZ R196, R0, R205 ;  /* 0x000000cd00c47220 */ /* 0x000fcc0000410000 */
[----:B------:R-:W0:Y:S01]  /*51f0*/  MUFU.TANH R153, R153 ;  /* 0x0000009900997308 */ /* 0x000e220000002400 */
[----:B-1----:R-:W-:-:S07]  /*5200*/  FMNMX.FTZ R188, R20, R193, !PT ;  /* 0x000000c114bc7209 */ /* 0x002fce0007810000 */
[----:B------:R-:W1:Y:S01]  /*5210*/  MUFU.TANH R155, R155 ;  /* 0x0000009b009b7308 */ /* 0x000e620000002400 */
[----:B--2---:R-:W-:-:S07]  /*5220*/  FMNMX.FTZ R198, R152, R197, !PT ;  /* 0x000000c598c67209 */ /* 0x004fce0007810000 */
[----:B------:R-:W2:Y:S01]  /*5230*/  MUFU.TANH R154, R154 ;  /* 0x0000009a009a7308 */ /* 0x000ea20000002400 */
[----:B0-----:R-:W-:-:S07]  /*5240*/  FMNMX.FTZ R193, R153, R188, !PT ;  /* 0x000000bc99c17209 */ /* 0x001fce0007810000 */
[----:B------:R-:W0:Y:S01]  /*5250*/  MUFU.TANH R156, R156 ;  /* 0x0000009c009c7308 */ /* 0x000e220000002400 */
[----:B-1----:R-:W-:-:S07]  /*5260*/  FMNMX.FTZ R197, R155, R198, !PT ;  /* 0x000000c69bc57209 */ /* 0x002fce0007810000 */
        /* <DEDUP_REMOVED lines=8> */
[----:B--2---:R-:W-:Y:S01]  /*52f0*/  FMNMX.FTZ R199, R159, R198, !PT ;  /* 0x000000c69fc77209 */ /* 0x004fe20007810000 */
[----:B------:R-:W-:-:S06]  /*5300*/  FMUL.FTZ R198, R0, R207 ;  /* 0x000000cf00c67220 */ /* 0x000fcc0000410000 */
[----:B------:R-:W2:Y:S01]  /*5310*/  MUFU.TANH R161, R161 ;  /* 0x000000a100a17308 */ /* 0x000ea20000002400 */
[----:B0-----:R-:W-:-:S07]  /*5320*/  FMNMX.FTZ R188, R158, R193, !PT ;  /* 0x000000c19ebc7209 */ /* 0x001fce0007810000 */
        /* <DEDUP_REMOVED lines=14> */
[----:B-1----:R-:W-:Y:S01]  /*5410*/  FMNMX.FTZ R201, R167, R200, !PT ;  /* 0x000000c8a7c97209 */ /* 0x002fe20007810000 */
[----:B------:R-:W-:-:S06]  /*5420*/  FMUL.FTZ R200, R0, R209 ;  /* 0x000000d100c87220 */ /* 0x000fcc0000410000 */
        /* <DEDUP_REMOVED lines=16> */
[----:B0-----:R-:W-:Y:S01]  /*5530*/  FMNMX.FTZ R203, R175, R202, !PT ;  /* 0x000000caafcb7209 */ /* 0x001fe20007810000 */
[----:B------:R-:W-:Y:S01]  /*5540*/  FMUL.FTZ R202, R0, R211 ;  /* 0x000000d300ca7220 */ /* 0x000fe20000410000 */
[----:B------:R-:W-:Y:S02]  /*5550*/  WARPGROUP.DEPBAR.LE gsb0, 0x0 ;  /* 0x00008000000079c5 */ /* 0x000fe40000010000 */
[----:B------:R-:W-:-:S06]  /*5560*/  WARPGROUP.ARRIVE ;  /* 0x00000000000079c5 */ /* 0x000fcc0000000000 */
[----:B------:R-:W0:Y:S01]  /*5570*/  S2R R231, SR_TID.X ;  /* 0x0000000000e77919 */ /* 0x000e220000002100 */
[----:B------:R-:W3:Y:S01]  /*5580*/  MUFU.TANH R177, R177 ;  /* 0x000000b100b17308 */ /* 0x000ee20000002400 */
[----:B-1----:R-:W-:Y:S01]  /*5590*/  FMNMX.FTZ R188, R174, R193, !PT ;  /* 0x000000c1aebc7209 */ /* 0x002fe20007810000 */
[----:B------:R-:W-:Y:S01]  /*55a0*/  QGMMA.64x256x32.F32.E4M3.E4M3 R24, R216, gdesc[UR4], R24, gsb0 ;  /* 0x03e00004d8187df3 */ /* 0x000fe20008000818 */
[----:B------:R-:W-:Y:S01]  /*55b0*/  UIADD3 UR6, UR10, 0x4, URZ ;  /* 0x000000040a067890 */ /* 0x000fe2000fffe03f */
[----:B------:R-:W-:-:S04]  /*55c0*/  UMOV UR7, 0x40000040 ;  /* 0x4000004000077882 */ /* 0x000fc80000000000 */
[----:B------:R-:W1:Y:S01]  /*55d0*/  MUFU.TANH R179, R179 ;  /* 0x000000b300b37308 */ /* 0x000e620000002400 */
[----:B--2---:R-:W-:-:S07]  /*55e0*/  FMNMX.FTZ R204, R176, R203, !PT ;  /* 0x000000cbb0cc7209 */ /* 0x004fce0007810000 */
[----:B------:R-:W2:Y:S01]  /*55f0*/  MUFU.TANH R178, R178 ;  /* 0x000000b200b27308 */ /* 0x000ea20000002400 */
[----:B---3--:R-:W-:-:S07]  /*5600*/  FMNMX.FTZ R193, R177, R188, !PT ;  /* 0x000000bcb1c17209 */ /* 0x008fce0007810000 */
[----:B------:R-:W3:Y:S01]  /*5610*/  MUFU.TANH R180, R180 ;  /* 0x000000b400b47308 */ /* 0x000ee20000002400 */
[----:B-1----:R-:W-:Y:S02]  /*5620*/  FMNMX.FTZ R203, R179, R204, !PT ;  /* 0x000000ccb3cb7209 */ /* 0x002fe40007810000 */
[----:B0-----:R-:W-:-:S05]  /*5630*/  LOP3.LUT P1, RZ, R231, 0x7f, RZ, 0xc0, !PT ;  /* 0x0000007fe7ff7812 */ /* 0x001fca000782c0ff */
[----:B------:R-:W0:Y:S01]  /*5640*/  MUFU.TANH R181, R181 ;  /* 0x000000b500b57308 */ /* 0x000e220000002400 */
[----:B--2---:R-:W-:Y:S02]  /*5650*/  FMNMX.FTZ R188, R178, R193, !PT ;  /* 0x000000c1b2bc7209 */ /* 0x004fe40007810000 */
[----:B------:R-:W-:-:S05]  /*5660*/  SHF.R.U32.HI R231, RZ, 0x7, R231 ;  /* 0x00000007ffe77819 */ /* 0x000fca00000116e7 */
[----:B------:R-:W1:Y:S01]  /*5670*/  MUFU.TANH R183, R183 ;  /* 0x000000b700b77308 */ /* 0x000e620000002400 */
[----:B---3--:R-:W-:Y:S01]  /*5680*/  FMNMX.FTZ R204, R180, R203, !PT ;  /* 0x000000cbb4cc7209 */ /* 0x008fe20007810000 */
        /* <DEDUP_REMOVED lines=47> */
[----:B0-----:R-:W-:Y:S02]  /*5980*/  FMNMX.FTZ R207, R205, R208, !PT ;  /* 0x000000d0cdcf7209 */ /* 0x001fe40007810000 */
[----:B-1----:R-:W-:-:S05]  /*5990*/  FMNMX.FTZ R208, R204, R193, !PT ;  /* 0x000000c1ccd07209 */ /* 0x002fca0007810000 */
[----:B------:R-:W0:Y:S01]  /*59a0*/  SHFL.BFLY PT, R193, R208, 0x2, 0x1f ;  /* 0x0c401f00d0c17f89 */ /* 0x000e2200000e0000 */
[----:B--2---:R-:W-:-:S05]  /*59b0*/  FMNMX.FTZ R207, R206, R207, !PT ;  /* 0x000000cfcecf7209 */ /* 0x004fca0007810000 */
[----:B------:R-:W1:Y:S01]  /*59c0*/  SHFL.BFLY PT, R188, R207, 0x2, 0x1f ;  /* 0x0c401f00cfbc7f89 */ /* 0x000e6200000e0000 */
[----:B0-----:R-:W-:Y:S02]  /*59d0*/  FMNMX.FTZ R209, R208, R193, !PT ;  /* 0x000000c1d0d17209 */ /* 0x001fe40007810000 */
[----:B-1----:R-:W-:-:S03]  /*59e0*/  FMNMX.FTZ R210, R207, R188, !PT ;  /* 0x000000bccfd27209 */ /* 0x002fc60007810000 */
[----:B------:R-:W0:Y:S04]  /*59f0*/  SHFL.BFLY PT, R188, R209, 0x1, 0x1f ;  /* 0x0c201f00d1bc7f89 */ /* 0x000e2800000e0000 */
[----:B------:R-:W1:Y:S01]  /*5a00*/  SHFL.BFLY PT, R193, R210, 0x1, 0x1f ;  /* 0x0c201f00d2c17f89 */ /* 0x000e6200000e0000 */
[----:B------:R-:W-:Y:S02]  /*5a10*/  WARPGROUP.DEPBAR.LE gsb0, 0x0 ;  /* 0x00008000000079c5 */ /* 0x000fe40000010000 */
[----:B------:R-:W-:-:S06]  /*5a20*/  WARPGROUP.ARRIVE ;  /* 0x00000000000079c5 */ /* 0x000fcc0000000000 */
[----:B------:R-:W-:Y:S01]  /*5a30*/  QGMMA.64x256x32.F32.E4M3.E4M3 R24, R220, gdesc[UR4], R24, gsb0 ;  /* 0x03e00004dc187df3 */ /* 0x000fe20008000818 */
[----:B------:R-:W-:Y:S01]  /*5a40*/  UIADD3 UR6, UR10, 0x6, URZ ;  /* 0x000000060a067890 */ /* 0x000fe2000fffe03f */
[----:B------:R-:W-:Y:S01]  /*5a50*/  UMOV UR7, 0x40000040 ;  /* 0x4000004000077882 */ /* 0x000fe20000000000 */
[----:B0-----:R-:W-:Y:S02]  /*5a60*/  FMNMX.FTZ R188, R209, R188, !PT ;  /* 0x000000bcd1bc7209 */ /* 0x001fe40007810000 */
[----:B-1----:R-:W-:-:S03]  /*5a70*/  FMNMX.FTZ R193, R210, R193, !PT ;  /* 0x000000c1d2c17209 */ /* 0x002fc60007810000 */
[----:B------:R-:W-:Y:S01]  /*5a80*/  FADD.FTZ R3, -R188, R3 ;  /* 0x00000003bc037221 */ /* 0x000fe20000010100 */
[----:B------:R-:W-:Y:S02]  /*5a90*/  WARPGROUP.DEPBAR.LE gsb0, 0x0 ;  /* 0x00008000000079c5 */ /* 0x000fe40000010000 */
[----:B------:R-:W-:-:S15]  /*5aa0*/  WARPGROUP.ARRIVE ;  /* 0x00000000000079c5 */ /* 0x000fde0000000000 */
[----:B------:R-:W-:-:S02]  /*5ab0*/  NOP ;  /* 0x0000000000007918 */ /* 0x000fc40000000000 */
[----:B------:R-:W-:Y:S01]  /*5ac0*/  QGMMA.64x256x32.F32.E4M3.E4M3 R24, R224, gdesc[UR4], R24, gsb0 ;  /* 0x03e00004e0187df3 */ /* 0x000fe20008000818 */
[----:B------:R-:W-:Y:S02]  /*5ad0*/  UMOV UR6, UR50 ;  /* 0x0000003200067c82 */ /* 0x000fe40008000000 */
[----:B------:R-:W-:Y:S02]  /*5ae0*/  IMAD.U32 R207, RZ, RZ, UR6 ;  /* 0x00000006ffcf7e24 */ /* 0x000fe4000f8e00ff */
[----:B------:R-:W-:Y:S01]  /*5af0*/  FMUL.FTZ R208, R3, UR6 ;  /* 0x0000000603d07c20 */ /* 0x000fe20008410000 */
[----:B------:R-:W-:Y:S01]  /*5b00*/  FADD.FTZ R3, -R193, R6 ;  /* 0x00000006c1037221 */ /* 0x000fe20000010100 */
[----:B------:R-:W-:-:S02]  /*5b10*/  FFMA.FTZ R207, R188, R207, -8 ;  /* 0xc1000000bccf7423 */ /* 0x000fc400000100cf */
[----:B------:R0:W-:Y:S01]  /*5b20*/  MUFU.EX2 R6, R208 ;  /* 0x000000d000067308 */ /* 0x0001e20000000800 */
[----:B------:R-:W-:Y:S01]  /*5b30*/  FMUL.FTZ R3, R3, UR6 ;  /* 0x0000000603037c20 */ /* 0x000fe20008410000 */
[--C-:B------:R-:W-:Y:S01]  /*5b40*/  FFMA.FTZ R209, R8, UR6, -R207.reuse ;  /* 0x0000000608d17c23 */ /* 0x100fe200080108cf */
[----:B------:R-:W-:-:S01]  /*5b50*/  FFMA.FTZ R8, R7, UR6, -R207 ;  /* 0x0000000607087c23 */ /* 0x000fc200080108cf */
        /* <DEDUP_REMOVED lines=12> */
[----:B------:R-:W-:Y:S01]  /*5c20*/  FFMA.FTZ R190, R191, UR6, -R207 ;  /* 0x00000006bfbe7c23 */ /* 0x000fe200080108cf */
[----:B0-----:R-:W-:-:S02]  /*5c30*/  IMAD.U32 R208, RZ, RZ, UR6 ;  /* 0x00000006ffd07e24 */ /* 0x001fc4000f8e00ff */
[--C-:B------:R-:W-:Y:S01]  /*5c40*/  FFMA.FTZ R191, R195, UR6, -R207.reuse ;  /* 0x00000006c3bf7c23 */ /* 0x100fe200080108cf */
[----:B------:R-:W-:-:S01]  /*5c50*/  FFMA.FTZ R195, R199, UR6, -R207 ;  /* 0x00000006c7c37c23 */ /* 0x000fc200080108cf */
[----:B------:R-:W-:Y:S01]  /*5c60*/  FFMA.FTZ R199, R203, UR6, -R207 ;  /* 0x00000006cbc77c23 */ /* 0x000fe200080108cf */
[----:B------:R-:W-:-:S01]  /*5c70*/  FFMA.FTZ R203, R193, R208, -8 ;  /* 0xc1000000c1cb7423 */ /* 0x000fc200000100d0 */
[----:B------:R-:W0:Y:S01]  /*5c80*/  MUFU.EX2 R209, R209 ;  /* 0x000000d100d17308 */ /* 0x000e220000000800 */
[----:B------:R-:W-:-:S01]  /*5c90*/  FFMA.FTZ R12, R12, UR6, -R207 ;  /* 0x000000060c0c7c23 */ /* 0x000fc200080108cf */
[----:B------:R-:W-:Y:S01]  /*5ca0*/  FFMA.FTZ R20, R20, UR6, -R207 ;  /* 0x0000000614147c23 */ /* 0x000fe200080108cf */
[----:B------:R-:W-:-:S01]  /*5cb0*/  FFMA.FTZ R208, R9, UR6, -R203 ;  /* 0x0000000609d07c23 */ /* 0x000fc200080108cb */
[--C-:B------:R-:W-:Y:S01]  /*5cc0*/  FFMA.FTZ R9, R10, UR6, -R203.reuse ;  /* 0x000000060a097c23 */ /* 0x100fe200080108cb */
[----:B------:R-:W-:-:S01]  /*5cd0*/  FFMA.FTZ R10, R13, UR6, -R203 ;  /* 0x000000060d0a7c23 */ /* 0x000fc200080108cb */
[--C-:B------:R-:W-:Y:S01]  /*5ce0*/  FFMA.FTZ R13, R14, UR6, -R203.reuse ;  /* 0x000000060e0d7c23 */ /* 0x100fe200080108cb */
[----:B------:R-:W-:-:S01]  /*5cf0*/  FFMA.FTZ R14, R21, UR6, -R203 ;  /* 0x00000006150e7c23 */ /* 0x000fc200080108cb */
[----:B------:R-:W-:Y:S01]  /*5d00*/  MUFU.EX2 R3, R3 ;  /* 0x0000000300037308 */ /* 0x000fe20000000800 */
[----:B------:R-:W-:-:S01]  /*5d10*/  FFMA.FTZ R21, R152, UR6, -R203 ;  /* 0x0000000698157c23 */ /* 0x000fc200080108cb */
[--C-:B------:R-:W-:Y:S01]  /*5d20*/  FFMA.FTZ R152, R155, UR6, -R203.reuse ;  /* 0x000000069b987c23 */ /* 0x100fe200080108cb */
[----:B------:R-:W-:-:S01]  /*5d30*/  FFMA.FTZ R155, R156, UR6, -R203 ;  /* 0x000000069c9b7c23 */ /* 0x000fc200080108cb */
[--C-:B------:R-:W-:Y:S01]  /*5d40*/  FFMA.FTZ R156, R159, UR6, -R203.reuse ;  /* 0x000000069f9c7c23 */ /* 0x100fe200080108cb */
[----:B------:R-:W-:-:S01]  /*5d50*/  FFMA.FTZ R159, R160, UR6, -R203 ;  /* 0x00000006a09f7c23 */ /* 0x000fc200080108cb */
[----:B------:R-:W-:Y:S01]  /*5d60*/  FFMA.FTZ R154, R154, UR6, -R207 ;  /* 0x000000069a9a7c23 */ /* 0x000fe200080108cf */
[----:B------:R-:W-:-:S01]  /*5d70*/  FFMA.FTZ R160, R163, UR6, -R203 ;  /* 0x00000006a3a07c23 */ /* 0x000fc200080108cb */
[----:B------:R-:W1:Y:S01]  /*5d80*/  MUFU.EX2 R208, R208 ;  /* 0x000000d000d07308 */ /* 0x000e620000000800 */
[----:B0-----:R-:W-:-:S01]  /*5d90*/  FFMA.FTZ R5, R6, R5, R209 ;  /* 0x0000000506057223 */ /* 0x001fc200000100d1 */
[----:B------:R-:W-:Y:S01]  /*5da0*/  FFMA.FTZ R163, R164, UR6, -R203 ;  /* 0x00000006a4a37c23 */ /* 0x000fe200080108cb */
[----:B------:R-:W-:-:S01]  /*5db0*/  FFMA.FTZ R158, R158, UR6, -R207 ;  /* 0x000000069e9e7c23 */ /* 0x000fc200080108cf */
[--C-:B------:R-:W-:Y:S01]  /*5dc0*/  FFMA.FTZ R162, R162, UR6, -R207.reuse ;  /* 0x00000006a2a27c23 */ /* 0x100fe200080108cf */
[----:B------:R-:W-:-:S01]  /*5dd0*/  FFMA.FTZ R166, R166, UR6, -R207 ;  /* 0x00000006a6a67c23 */ /* 0x000fc200080108cf */
[--C-:B------:R-:W-:Y:S01]  /*5de0*/  FFMA.FTZ R170, R170, UR6, -R207.reuse ;  /* 0x00000006aaaa7c23 */ /* 0x100fe200080108cf */
[----:B------:R-:W-:-:S01]  /*5df0*/  FFMA.FTZ R174, R174, UR6, -R207 ;  /* 0x00000006aeae7c23 */ /* 0x000fc200080108cf */
[----:B------:R-:W0:Y:S01]  /*5e00*/  MUFU.EX2 R8, R8 ;  /* 0x0000000800087308 */ /* 0x000e220000000800 */
[----:B------:R-:W-:-:S01]  /*5e10*/  FFMA.FTZ R178, R178, UR6, -R207 ;  /* 0x00000006b2b27c23 */ /* 0x000fc200080108cf */
[--C-:B------:R-:W-:Y:S01]  /*5e20*/  FFMA.FTZ R182, R182, UR6, -R207.reuse ;  /* 0x00000006b6b67c23 */ /* 0x100fe200080108cf */
[----:B------:R-:W-:-:S01]  /*5e30*/  FFMA.FTZ R186, R186, UR6, -R207 ;  /* 0x00000006baba7c23 */ /* 0x000fc200080108cf */
[--C-:B------:R-:W-:Y:S01]  /*5e40*/  FFMA.FTZ R196, R196, UR6, -R207.reuse ;  /* 0x00000006c4c47c23 */ /* 0x100fe200080108cf */
[----:B------:R-:W-:-:S01]  /*5e50*/  FFMA.FTZ R200, R200, UR6, -R207 ;  /* 0x00000006c8c87c23 */ /* 0x000fc200080108cf */
[----:B------:R-:W-:Y:S01]  /*5e60*/  FFMA.FTZ R204, R204, UR6, -R207 ;  /* 0x00000006cccc7c23 */ /* 0x000fe200080108cf */
[----:B------:R-:W-:-:S01]  /*5e70*/  FFMA.FTZ R164, R167, UR6, -R203 ;  /* 0x00000006a7a47c23 */ /* 0x000fc200080108cb */
[----:B------:R-:W2:Y:S01]  /*5e80*/  MUFU.EX2 R9, R9 ;  /* 0x0000000900097308 */ /* 0x000ea20000000800 */
[----:B-1----:R-:W-:-:S01]  /*5e90*/  FFMA.FTZ R4, R3, R4, R208 ;  /* 0x0000000403047223 */ /* 0x002fc200000100d0 */
[--C-:B------:R-:W-:Y:S01]  /*5ea0*/  FFMA.FTZ R167, R168, UR6, -R203.reuse ;  /* 0x00000006a8a77c23 */ /* 0x100fe200080108cb */
[----:B------:R-:W-:-:S01]  /*5eb0*/  FFMA.FTZ R168, R171, UR6, -R203 ;  /* 0x00000006aba87c23 */ /* 0x000fc200080108cb */
[--C-:B------:R-:W-:Y:S01]  /*5ec0*/  FFMA.FTZ R171, R172, UR6, -R203.reuse ;  /* 0x00000006acab7c23 */ /* 0x100fe200080108cb */
[----:B------:R-:W-:-:S01]  /*5ed0*/  FFMA.FTZ R172, R175, UR6, -R203 ;  /* 0x00000006afac7c23 */ /* 0x000fc200080108cb */
[--C-:B------:R-:W-:Y:S01]  /*5ee0*/  FFMA.FTZ R175, R176, UR6, -R203.reuse ;  /* 0x00000006b0af7c23 */ /* 0x100fe200080108cb */
[----:B------:R-:W-:-:S01]  /*5ef0*/  FFMA.FTZ R176, R179, UR6, -R203 ;  /* 0x00000006b3b07c23 */ /* 0x000fc200080108cb */
[----:B------:R-:W1:Y:S01]  /*5f00*/  MUFU.EX2 R7, R7 ;  /* 0x0000000700077308 */ /* 0x000e620000000800 */
[----:B0-----:R-:W-:-:S01]  /*5f10*/  FADD.FTZ R210, R8, R5 ;  /* 0x0000000508d27221 */ /* 0x001fc20000010000 */
[--C-:B------:R-:W-:Y:S01]  /*5f20*/  FFMA.FTZ R179, R180, UR6, -R203.reuse ;  /* 0x00000006b4b37c23 */ /* 0x100fe200080108cb */
[----:B------:R-:W-:-:S05]  /*5f30*/  FFMA.FTZ R180, R183, UR6, -R203 ;  /* 0x00000006b7b47c23 */ /* 0x000fca00080108cb */
[----:B------:R-:W0:Y:S01]  /*5f40*/  MUFU.EX2 R10, R10 ;  /* 0x0000000a000a7308 */ /* 0x000e220000000800 */
[----:B--2---:R-:W-:-:S07]  /*5f50*/  FADD.FTZ R5, R9, R4 ;  /* 0x0000000409057221 */ /* 0x004fce0000010000 */
        /* <DEDUP_REMOVED lines=13> */
[----:B-1----:R-:W-:-:S01]  /*6030*/  FADD.FTZ R210, R20, R183 ;  /* 0x000000b714d27221 */ /* 0x002fc20000010000 */
[--C-:B------:R-:W-:Y:S01]  /*6040*/  FFMA.FTZ R183, R184, UR6, -R203.reuse ;  /* 0x00000006b8b77c23 */ /* 0x100fe200080108cb */
[----:B------:R-:W-:-:S05]  /*6050*/  FFMA.FTZ R184, R187, UR6, -R203 ;  /* 0x00000006bbb87c23 */ /* 0x000fca00080108cb */
        /* <DEDUP_REMOVED lines=15> */
[----:B--2---:R-:W-:-:S01]  /*6150*/  FADD.FTZ R210, R158, R187 ;  /* 0x000000bb9ed27221 */ /* 0x004fc20000010000 */
[----:B------:R-:W-:-:S06]  /*6160*/  FFMA.FTZ R187, R189, UR6, -R203 ;  /* 0x00000006bdbb7c23 */ /* 0x000fcc00080108cb */
        /* <DEDUP_REMOVED lines=9> */
[----:B------:R-:W-:-:S01]  /*6200*/  FFMA.FTZ R192, R194, UR6, -R203 ;  /* 0x00000006c2c07c23 */ /* 0x000fc200080108cb */
[----:B------:R-:W-:-:S04]  /*6210*/  FFMA.FTZ R194, R197, UR6, -R203 ;  /* 0x00000006c5c27c23 */ /* 0x000fc800080108cb */
        /* <DEDUP_REMOVED lines=8> */
[----:B------:R-:W-:-:S06]  /*62a0*/  WARPGROUP.DEPBAR.LE gsb0, 0x0 ;  /* 0x00008000000079c5 */ /* 0x000fcc0000010000 */
        /* <DEDUP_REMOVED lines=28> */
[----:B------:R-:W-:-:S06]  /*6470*/  IADD3 R4, -R231, 0xb, RZ ;  /* 0x0000000be7047810 */ /* 0x000fcc0007ffe1ff */
        /* <DEDUP_REMOVED lines=8> */
[----:B------:R-:W-:-:S06]  /*6500*/  FFMA.FTZ R201, R202, UR6, -R203 ;  /* 0x00000006cac97c23 */ /* 0x000fcc00080108cb */
[----:B------:R-:W1:Y:S01]  /*6510*/  MUFU.EX2 R186, R186 ;  /* 0x000000ba00ba7308 */ /* 0x000e620000000800 */
[----:B0-----:R-:W-:-:S01]  /*6520*/  FADD.FTZ R202, R184, R5 ;  /* 0x00000005b8ca7221 */ /* 0x001fc20000010000 */
[----:B------:R-:W-:-:S06]  /*6530*/  IMAD.U32 R5, RZ, RZ, UR51 ;  /* 0x00000033ff057e24 */ /* 0x000fcc000f8e00ff */
[----:B------:R-:W0:Y:S01]  /*6540*/  MUFU.EX2 R187, R187 ;  /* 0x000000bb00bb7308 */ /* 0x000e220000000800 */
[----:B--2---:R-:W-:-:S07]  /*6550*/  FADD.FTZ R207, R181, R212 ;  /* 0x000000d4b5cf7221 */ /* 0x004fce0000010000 */
[----:B------:R-:W2:Y:S01]  /*6560*/  MUFU.EX2 R185, R185 ;  /* 0x000000b900b97308 */ /* 0x000ea20000000800 */
[----:B-1----:R-:W-:-:S01]  /*6570*/  FADD.FTZ R210, R186, R207 ;  /* 0x000000cfbad27221 */ /* 0x002fc20000010000 */
[----:B------:R-:W-:Y:S01]  /*6580*/  @!P1 LEA R207, R5, UR39, 0x3 ;  /* 0x0000002705cf9c11 */ /* 0x000fe2000f8e18ff */
[----:B------:R1:W-:Y:S06]  /*6590*/  BAR.ARV R4, 0x100 ;  /* 0x000400040000751d */ /* 0x0003ec0000002000 */
[----:B------:R-:W3:Y:S01]  /*65a0*/  MUFU.EX2 R189, R189 ;  /* 0x000000bd00bd7308 */ /* 0x000ee20000000800 */
[----:B0-----:R-:W-:-:S01]  /*65b0*/  FADD.FTZ R212, R187, R202 ;  /* 0x000000cabbd47221 */ /* 0x001fc20000010000 */
[----:B------:R-:W-:Y:S01]  /*65c0*/  FFMA.FTZ R202, R205, UR6, -R203 ;  /* 0x00000006cdca7c23 */ /* 0x000fe200080108cb */
[----:B-1----:R-:W-:-:S02]  /*65d0*/  @!P1 VIADD R4, R207, 0x38840 ;  /* 0x00038840cf049836 */ /* 0x002fc40000000000 */
[----:B------:R-:W-:-:S03]  /*65e0*/  FFMA.FTZ R203, R206, UR6, -R203 ;  /* 0x00000006cecb7c23 */ /* 0x000fc600080108cb */
[----:B------:R-:W0:Y:S01]  /*65f0*/  MUFU.EX2 R190, R190 ;  /* 0x000000be00be7308 */ /* 0x000e220000000800 */
[----:B--2---:R-:W-:-:S01]  /*6600*/  FADD.FTZ R5, R185, R210 ;  /* 0x000000d2b9057221 */ /* 0x004fc20000010000 */
[----:B------:R-:W-:-:S04]  /*6610*/  @!P1 PRMT R4, RZ, 0x654, R4 ;  /* 0x00000654ff049816 */ /* 0x000fc80000000004 */
[----:B------:R1:W-:Y:S02]  /*6620*/  @!P1 SYNCS.ARRIVE.TRANS64.RED.A1T0 RZ, [R4+URZ], RZ ;  /* 0x000000ff04ff99a7 */ /* 0x0003e4000810043f */
[----:B------:R-:W2:Y:S01]  /*6630*/  MUFU.EX2 R192, R192 ;  /* 0x000000c000c07308 */ /* 0x000ea20000000800 */
[----:B---3--:R-:W-:-:S07]  /*6640*/  FADD.FTZ R205, R189, R212 ;  /* 0x000000d4bdcd7221 */ /* 0x008fce0000010000 */
[----:B------:R-:W3:Y:S01]  /*6650*/  MUFU.EX2 R191, R191 ;  /* 0x000000bf00bf7308 */ /* 0x000ee20000000800 */
[----:B0-----:R-:W-:-:S07]  /*6660*/  FADD.FTZ R210, R190, R5 ;  /* 0x00000005bed27221 */ /* 0x001fce0000010000 */
[----:B------:R-:W0:Y:S01]  /*6670*/  MUFU.EX2 R194, R194 ;  /* 0x000000c200c27308 */ /* 0x000e220000000800 */
[----:B--2---:R-:W-:-:S07]  /*6680*/  FADD.FTZ R205, R192, R205 ;  /* 0x000000cdc0cd7221 */ /* 0x004fce0000010000 */
[----:B------:R-:W1:Y:S01]  /*6690*/  MUFU.EX2 R196, R196 ;  /* 0x000000c400c47308 */ /* 0x000e620000000800 */
[----:B---3--:R-:W-:-:S07]  /*66a0*/  FADD.FTZ R5, R191, R210 ;  /* 0x000000d2bf057221 */ /* 0x008fce0000010000 */
[----:B------:R-:W2:Y:S01]  /*66b0*/  MUFU.EX2 R197, R197 ;  /* 0x000000c500c57308 */ /* 0x000ea20000000800 */
[----:B0-----:R-:W-:-:S07]  /*66c0*/  FADD.FTZ R206, R194, R205 ;  /* 0x000000cdc2ce7221 */ /* 0x001fce0000010000 */
[----:B------:R-:W0:Y:S01]  /*66d0*/  MUFU.EX2 R195, R195 ;  /* 0x000000c300c37308 */ /* 0x000e220000000800 */
[----:B-1----:R-:W-:-:S07]  /*66e0*/  FADD.FTZ R4, R196, R5 ;  /* 0x00000005c4047221 */ /* 0x002fce0000010000 */
[----:B------:R-:W1:Y:S01]  /*66f0*/  MUFU.EX2 R198, R198 ;  /* 0x000000c600c67308 */ /* 0x000e620000000800 */
[----:B--2---:R-:W-:-:S07]  /*6700*/  FADD.FTZ R5, R197, R206 ;  /* 0x000000cec5057221 */ /* 0x004fce0000010000 */
        /* <DEDUP_REMOVED lines=11> */
[----:B--2---:R-:W-:-:S01]  /*67c0*/  FADD.FTZ R4, R202, R5 ;  /* 0x00000005ca047221 */ /* 0x004fc20000010000 */
[----:B0-----:R-:W-:-:S03]  /*67d0*/  FADD.FTZ R5, R204, R205 ;  /* 0x000000cdcc057221 */ /* 0x001fc60000010000 */
[----:B-1----:R-:W-:Y:S01]  /*67e0*/  FADD.FTZ R4, R203, R4 ;  /* 0x00000004cb047221 */ /* 0x002fe20000010000 */
[----:B------:R-:W-:Y:S06]  /*67f0*/  @!P0 BRA `(.L_x_24) ;  /* 0x0000000000048947 */ /* 0x000fec0003800000 */
[----:B------:R-:W-:Y:S01]  /*6800*/  BPT.TRAP 0x1 ;  /* 0x000000040000795c */ /* 0x000fe20000300000 */
.L_x_24:
[----:B------:R-:W-:Y:S01]  /*6810*/  ULEA UR7, UR52, UR39, 0x3 ;  /* 0x0000002734077291 */ /* 0x000fe2000f8e183f */
[----:B------:R-:W-:Y:S01]  /*6820*/  ISETP.LT.AND P1, PT, RZ, UR49, PT ;  /* 0x00000031ff007c0c */ /* 0x000fe2000bf21270 */
[----:B------:R-:W-:Y:S01]  /*6830*/  UIADD3 UR10, UR49, -0x1, URZ ;  /* 0xffffffff310a7890 */ /* 0x000fe2000fffe03f */
[----:B------:R-:W-:Y:S01]  /*6840*/  F2FP.SATFINITE.E4M3.F32.PACK_AB_MERGE_C R7, R12, R7, RZ ;  /* 0x000000070c07723e */ /* 0x000fe200048070ff */
[----:B------:R-:W-:Y:S01]  /*6850*/  UIADD3 UR7, UR7, 0x38860, URZ ;  /* 0x0003886007077890 */ /* 0x000fe2000fffe03f */
[----:B------:R-:W-:Y:S01]  /*6860*/  F2FP.SATFINITE.E4M3.F32.PACK_AB_MERGE_C R10, R13, R10, RZ ;  /* 0x0000000a0d0a723e */ /* 0x000fe200048070ff */
[----:B------:R-:W-:Y:S01]  /*6870*/  UMOV UR53, UR43 ;  /* 0x0000002b00357c82 */ /* 0x000fe20008000000 */
[----:B------:R-:W-:Y:S01]  /*6880*/  F2FP.SATFINITE.E4M3.F32.PACK_AB_MERGE_C R15, R154, R15, RZ ;  /* 0x0000000f9a0f723e */ /* 0x000fe200048070ff */
[----:B------:R-:W-:Y:S01]  /*6890*/  UPRMT UR7, UR36, 0x654, UR7 ;  /* 0x0000065424077896 */ /* 0x000fe20008000007 */
[----:B------:R-:W-:Y:S01]  /*68a0*/  F2FP.SATFINITE.E4M3.F32.PACK_AB_MERGE_C R152, R155, R152, RZ ;  /* 0x000000989b98723e */ /* 0x000fe200048070ff */
[----:B------:R-:W-:Y:S01]  /*68b0*/  UMOV UR49, UR10 ;  /* 0x0000000a00317c82 */ /* 0x000fe20008000000 */
[----:B------:R-:W-:Y:S01]  /*68c0*/  F2FP.SATFINITE.E4M3.F32.PACK_AB_MERGE_C R157, R162, R157, RZ ;  /* 0x0000009da29d723e */ /* 0x000fe200048070ff */
[----:B------:R-:W-:Y:S01]  /*68d0*/  UMOV UR52, UR51 ;  /* 0x0000003300347c82 */ /* 0x000fe20008000000 */
[----:B------:R-:W-:Y:S01]  /*68e0*/  F2FP.SATFINITE.E4M3.F32.PACK_AB_MERGE_C R160, R163, R160, RZ ;  /* 0x000000a0a3a0723e */ /* 0x000fe200048070ff */
[-C--:B------:R-:W-:Y:S01]  /*68f0*/  FMUL.FTZ R24, R24, R6.reuse ;  /* 0x0000000618187220 */ /* 0x080fe20000410000 */
[----:B------:R-:W-:Y:S01]  /*6900*/  F2FP.SATFINITE.E4M3.F32.PACK_AB_MERGE_C R165, R170, R165, RZ ;  /* 0x000000a5aaa5723e */ /* 0x000fe200048070ff */
[----:B------:R-:W-:Y:S01]  /*6910*/  FMUL.FTZ R25, R25, R6 ;  /* 0x0000000619197220 */ /* 0x000fe20000410000 */
[----:B------:R-:W-:Y:S01]  /*6920*/  F2FP.SATFINITE.E4M3.F32.PACK_AB_MERGE_C R168, R171, R168, RZ ;  /* 0x000000a8aba8723e */ /* 0x000fe200048070ff */
[----:B------:R-:W-:Y:S01]  /*6930*/  SYNCS.ARRIVE.TRANS64.RED.A1T0 RZ, [UR7], RZ ;  /* 0x000000ffffff79a7 */ /* 0x000fe20008100407 */
[----:B------:R-:W-:Y:S01]  /*6940*/  F2FP.SATFINITE.E4M3.F32.PACK_AB_MERGE_C R173, R178, R173, RZ ;  /* 0x000000adb2ad723e */ /* 0x000fe200048070ff */
[----:B------:R-:W-:Y:S01]  /*6950*/  FMUL.FTZ R28, R28, R6 ;  /* 0x000000061c1c7220 */ /* 0x000fe20000410000 */
[----:B------:R-:W-:Y:S01]  /*6960*/  F2FP.SATFINITE.E4M3.F32.PACK_AB_MERGE_C R176, R179, R176, RZ ;  /* 0x000000b0b3b0723e */ /* 0x000fe200048070ff */
[-C--:B------:R-:W-:Y:S01]  /*6970*/  FMUL.FTZ R29, R29, R6.reuse ;  /* 0x000000061d1d7220 */ /* 0x080fe20000410000 */
        /* <DEDUP_REMOVED lines=65> */
[----:B------:R-:W-:Y:S01]  /*6d90*/  FMUL.FTZ R149, R149, R6 ;  /* 0x0000000695957220 */ /* 0x000fe20000410000 */
        /* <DEDUP_REMOVED lines=64> */
[----:B------:R-:W-:Y:S01]  /*71a0*/  F2FP.SATFINITE.E4M3.F32.PACK_AB_MERGE_C R228, R8, R209, R7 ;  /* 0x000000d108e4723e */ /* 0x000fe20004807007 */
[----:B------:R-:W-:Y:S01]  /*71b0*/  IMAD.MOV.U32 R6, RZ, RZ, R193 ;  /* 0x000000ffff067224 */ /* 0x000fe200078e00c1 */
[----:B------:R-:W-:Y:S01]  /*71c0*/  F2FP.SATFINITE.E4M3.F32.PACK_AB_MERGE_C R229, R9, R208, R10 ;  /* 0x000000d009e5723e */ /* 0x000fe2000480700a */
[----:B------:R-:W-:Y:S01]  /*71d0*/  IMAD.MOV.U32 R3, RZ, RZ, R188 ;  /* 0x000000ffff037224 */ /* 0x000fe200078e00bc */
[----:B------:R-:W-:-:S02]  /*71e0*/  F2FP.SATFINITE.E4M3.F32.PACK_AB_MERGE_C R230, R20, R11, R15 ;  /* 0x0000000b14e6723e */ /* 0x000fc4000480700f */
[----:B------:R-:W-:Y:S02]  /*71f0*/  F2FP.SATFINITE.E4M3.F32.PACK_AB_MERGE_C R231, R21, R14, R152 ;  /* 0x0000000e15e7723e */ /* 0x000fe40004807098 */
[----:B------:R-:W-:Y:S02]  /*7200*/  F2FP.SATFINITE.E4M3.F32.PACK_AB_MERGE_C R216, R158, R153, R157 ;  /* 0x000000999ed8723e */ /* 0x000fe4000480709d */
[----:B------:R-:W-:Y:S02]  /*7210*/  F2FP.SATFINITE.E4M3.F32.PACK_AB_MERGE_C R217, R159, R156, R160 ;  /* 0x0000009c9fd9723e */ /* 0x000fe400048070a0 */
[----:B------:R-:W-:Y:S02]  /*7220*/  F2FP.SATFINITE.E4M3.F32.PACK_AB_MERGE_C R218, R166, R161, R165 ;  /* 0x000000a1a6da723e */ /* 0x000fe400048070a5 */
[----:B------:R-:W-:Y:S02]  /*7230*/  F2FP.SATFINITE.E4M3.F32.PACK_AB_MERGE_C R219, R167, R164, R168 ;  /* 0x000000a4a7db723e */ /* 0x000fe400048070a8 */
[----:B------:R-:W-:-:S02]  /*7240*/  F2FP.SATFINITE.E4M3.F32.PACK_AB_MERGE_C R220, R174, R169, R173 ;  /* 0x000000a9aedc723e */ /* 0x000fc400048070ad */
[----:B------:R-:W-:Y:S02]  /*7250*/  F2FP.SATFINITE.E4M3.F32.PACK_AB_MERGE_C R221, R175, R172, R176 ;  /* 0x000000acafdd723e */ /* 0x000fe400048070b0 */
[----:B------:R-:W-:Y:S02]  /*7260*/  F2FP.SATFINITE.E4M3.F32.PACK_AB_MERGE_C R222, R182, R177, R181 ;  /* 0x000000b1b6de723e */ /* 0x000fe400048070b5 */
[----:B------:R-:W-:Y:S02]  /*7270*/  F2FP.SATFINITE.E4M3.F32.PACK_AB_MERGE_C R223, R183, R180, R184 ;  /* 0x000000b4b7df723e */ /* 0x000fe400048070b8 */
[----:B------:R-:W-:Y:S02]  /*7280*/  F2FP.SATFINITE.E4M3.F32.PACK_AB_MERGE_C R224, R190, R185, R191 ;  /* 0x000000b9bee0723e */ /* 0x000fe400048070bf */
[----:B------:R-:W-:Y:S02]  /*7290*/  F2FP.SATFINITE.E4M3.F32.PACK_AB_MERGE_C R225, R192, R189, R194 ;  /* 0x000000bdc0e1723e */ /* 0x000fe400048070c2 */
[----:B------:R-:W-:-:S02]  /*72a0*/  F2FP.SATFINITE.E4M3.F32.PACK_AB_MERGE_C R226, R200, R195, R199 ;  /* 0x000000c3c8e2723e */ /* 0x000fc400048070c7 */
[----:B------:R-:W-:Y:S01]  /*72b0*/  F2FP.SATFINITE.E4M3.F32.PACK_AB_MERGE_C R227, R201, R198, R202 ;  /* 0x000000c6c9e3723e */ /* 0x000fe200048070ca */
[----:B------:R-:W-:Y:S06]  /*72c0*/  @P1 BRA `(.L_x_25) ;  /* 0xffffffd400341947 */ /* 0x000fec000383ffff */
.L_x_15:
[----:B------:R-:W-:Y:S06]  /*72d0*/  BAR.ARV 0x8, 0x180 ;  /* 0x0206000000007b1d */ /* 0x000fec0000002000 */
[----:B------:R-:W-:Y:S05]  /*72e0*/  @!P0 BRA `(.L_x_26) ;  /* 0x0000000000048947 */ /* 0x000fea0003800000 */
[----:B------:R-:W-:Y:S01]  /*72f0*/  BPT.TRAP 0x1 ;  /* 0x000000040000795c */ /* 0x000fe20000300000 */
.L_x_26:
[----:B------:R-:W-:Y:S01]  /*7300*/  ULEA UR7, UR51, UR39, 0x3 ;  /* 0x0000002733077291 */ /* 0x000fe2000f8e183f */
[----:B------:R-:W-:-:S05]  /*7310*/  IMAD.U32 R0, RZ, RZ, UR43 ;  /* 0x0000002bff007e24 */ /* 0x000fca000f8e00ff */
[----:B------:R-:W-:-:S04]  /*7320*/  SHF.L.U32 R0, R0, 0x1f, RZ ;  /* 0x0000001f00007819 */ /* 0x000fc800000006ff */
[----:B------:R0:W1:Y:S01]  /*7330*/  SYNCS.PHASECHK.TRANS64.TRYWAIT P1, [UR7+0x38850], R0 ;  /* 0x03885000ff0075a7 */ /* 0x0000620008020147 */
[----:B------:R-:W-:Y:S05]  /*7340*/  @!P0 BRA `(.L_x_27) ;  /* 0x0000000000048947 */ /* 0x000fea0003800000 */
[----:B------:R-:W-:Y:S01]  /*7350*/  BPT.TRAP 0x1 ;  /* 0x000000040000795c */ /* 0x000fe20000300000 */
.L_x_27:
[----:B-1----:R-:W-:Y:S05]  /*7360*/  @P1 BRA `(.L_x_28) ;  /* 0x0000000000081947 */ /* 0x002fea0003800000 */
[----:B------:R-:W1:Y:S02]  /*7370*/  SYNCS.PHASECHK.TRANS64.TRYWAIT P1, [UR7+0x38850], R0 ;  /* 0x03885000ff0075a7 */ /* 0x000e640008020147 */
[----:B-1----:R-:W-:Y:S05]  /*7380*/  @!P1 BRA `(.L_x_29) ;  /* 0x0000007800089947 */ /* 0x002fea0003800000 */
.L_x_28:
[----:B------:R-:W-:Y:S01]  /*7390*/  UIADD3 UR4, UR39, 0x400, URZ ;  /* 0x0000040027047890 */ /* 0x000fe2000fffe03f */
[----:B------:R-:W-:Y:S01]  /*73a0*/  WARPGROUP.ARRIVE ;  /* 0x00000000000079c5 */ /* 0x000fe20000000000 */
[----:B------:R-:W-:Y:S01]  /*73b0*/  UMOV UR11, 0x40000040 ;  /* 0x40000040000b7882 */ /* 0x000fe20000000000 */
[----:B------:R-:W-:Y:S01]  /*73c0*/  IMAD.MOV.U32 R8, RZ, RZ, 0x3f800000 ;  /* 0x3f800000ff087424 */ /* 0x000fe200078e00ff */
[----:B------:R-:W-:-:S04]  /*73d0*/  USHF.R.U32.HI UR4, URZ, 0x4, UR4 ;  /* 0x000000043f047899 */ /* 0x000fc80008011604 */
[----:B------:R-:W-:-:S04]  /*73e0*/  ULOP3.LUT UR4, UR4, 0x3fff, URZ, 0xc0, !UPT ;  /* 0x00003fff04047892 */ /* 0x000fc8000f8ec03f */
[----:B------:R-:W-:-:S04]  /*73f0*/  ULOP3.LUT UR4, UR4, 0x10000, URZ, 0xfc, !UPT ;  /* 0x0001000004047892 */ /* 0x000fc8000f8efc3f */
[----:B------:R-:W-:-:S03]  /*7400*/  ULEA UR12, UR51, UR4, 0xb ;  /* 0x00000004330c7291 */ /* 0x000fc6000f8e583f */
[----:B------:R-:W-:Y:S02]  /*7410*/  ULDC.64 UR4, c[0x0][0x9a0] ;  /* 0x0002680000047ab9 */ /* 0x000fe40000000a00 */
[----:B------:R-:W-:Y:S02]  /*7420*/  UISETP.NE.U32.AND UP0, UPT, UR4, URZ, UPT ;  /* 0x0000003f0400728c */ /* 0x000fe4000bf05070 */
[----:B------:R-:W-:Y:S02]  /*7430*/  UMOV UR10, UR12 ;  /* 0x0000000c000a7c82 */ /* 0x000fe40008000000 */
[----:B------:R-:W-:Y:S01]  /*7440*/  QGMMA.64x256x32.F32.E4M3.E4M3 R24, R228, gdesc[UR8], R24, gsb0 ;  /* 0x03e00008e4187df3 */ /* 0x000fe20008000818 */
[----:B------:R-:W-:Y:S01]  /*7450*/  UIADD3 UR10, UR12, 0x2, URZ ;  /* 0x000000020c0a7890 */ /* 0x000fe2000fffe03f */
[----:B------:R-:W-:Y:S01]  /*7460*/  UMOV UR11, 0x40000040 ;  /* 0x40000040000b7882 */ /* 0x000fe20000000000 */
[----:B------:R-:W-:-:S06]  /*7470*/  UISETP.NE.AND.EX UP0, UPT, UR5, URZ, UPT, UP0 ;  /* 0x0000003f0500728c */ /* 0x000fcc000bf05300 */
[----:B------:R-:W-:-:S05]  /*7480*/  PLOP3.LUT P1, PT, PT, PT, UP0, 0x80, 0x0 ;  /* 0x000000000000781c */ /* 0x000fca0003f2f008 */
[----:B------:R-:W-:Y:S01]  /*7490*/  @UP0 UIADD3 UR8, -UR40, URZ, URZ ;  /* 0x0000003f28080290 */ /* 0x000fe2000fffe13f */
[----:B------:R-:W-:Y:S01]  /*74a0*/  @UP0 ULDC.64 UR14, c[0x0][0x9c8] ;  /* 0x00027200000e0ab9 */ /* 0x000fe20000000a00 */
[----:B------:R-:W-:Y:S02]  /*74b0*/  @UP0 ULDC UR9, c[0x0][0xc44] ;  /* 0x0003110000090ab9 */ /* 0x000fe40000000800 */
[----:B------:R-:W-:Y:S02]  /*74c0*/  @UP0 UIMAD UR16, UR9, UR8, UR42 ;  /* 0x00000008091002a4 */ /* 0x000fe4000f8e022a */
[----:B------:R-:W-:Y:S01]  /*74d0*/  @UP0 UIMAD.WIDE.U32 UR8, UR40, UR14, URZ ;  /* 0x0000000e280802a5 */ /* 0x000fe2000f8e003f */
[----:B------:R-:W-:Y:S02]  /*74e0*/  WARPGROUP.DEPBAR.LE gsb0, 0x0 ;  /* 0x00008000000079c5 */ /* 0x000fe40000010000 */
[----:B------:R-:W-:-:S06]  /*74f0*/  WARPGROUP.ARRIVE ;  /* 0x00000000000079c5 */ /* 0x000fcc0000000000 */
[----:B------:R-:W-:Y:S01]  /*7500*/  QGMMA.64x256x32.F32.E4M3.E4M3 R24, R216, gdesc[UR8], R24, gsb0 ;  /* 0x03e00008d8187df3 */ /* 0x000fe20008000818 */
[----:B------:R-:W-:Y:S02]  /*7510*/  @UP0 USHF.R.S32.HI UR10, URZ, 0x1f, UR40 ;  /* 0x0000001f3f0a0899 */ /* 0x000fe40008011428 */
[----:B------:R-:W-:Y:S02]  /*7520*/  @UP0 USHF.R.S32.HI UR11, URZ, 0x1f, UR16 ;  /* 0x0000001f3f0b0899 */ /* 0x000fe40008011410 */
[----:B------:R-:W-:-:S04]  /*7530*/  @UP0 UIMAD UR10, UR10, UR14, URZ ;  /* 0x0000000e0a0a02a4 */ /* 0x000fc8000f8e023f */
[----:B------:R-:W-:-:S03]  /*7540*/  @UP0 UIMAD UR10, UR40, UR15, UR10 ;  /* 0x0000000f280a02a4 */ /* 0x000fc6000f8e020a */
[----:B------:R-:W-:Y:S01]  /*7550*/  @UP0 ULDC.64 UR14, c[0x0][0x9d0] ;  /* 0x00027400000e0ab9 */ /* 0x000fe20000000a00 */
[----:B------:R-:W-:Y:S02]  /*7560*/  @UP0 UIADD3 UR9, UR9, UR10, URZ ;  /* 0x0000000a09090290 */ /* 0x000fe4000fffe03f */
[----:B------:R-:W-:Y:S02]  /*7570*/  @UP0 UIMAD UR11, UR11, UR14, URZ ;  /* 0x0000000e0b0b02a4 */ /* 0x000fe4000f8e023f */
[----:B------:R-:W-:Y:S02]  /*7580*/  UIADD3 UR10, UR12, 0x4, URZ ;  /* 0x000000040c0a7890 */ /* 0x000fe4000fffe03f */
[----:B------:R-:W-:Y:S02]  /*7590*/  @UP0 UIMAD UR13, UR16, UR15, UR11 ;  /* 0x0000000f100d02a4 */ /* 0x000fe4000f8e020b */
[----:B------:R-:W-:Y:S01]  /*75a0*/  @UP0 UIMAD.WIDE.U32 UR8, UR16, UR14, UR8 ;  /* 0x0000000e100802a5 */ /* 0x000fe2000f8e0008 */
[----:B------:R-:W-:-:S03]  /*75b0*/  UMOV UR11, 0x40000040 ;  /* 0x40000040000b7882 */ /* 0x000fc60000000000 */
[----:B------:R-:W-:Y:S02]  /*75c0*/  @UP0 UIADD3 UR9, UR9, UR13, URZ ;  /* 0x0000000d09090290 */ /* 0x000fe4000fffe03f */
[----:B------:R-:W-:-:S04]  /*75d0*/  @UP0 ULEA UR4, UP1, UR8, UR4, 0x2 ;  /* 0x0000000408040291 */ /* 0x000fc8000f82103f */
[----:B------:R-:W-:Y:S02]  /*75e0*/  @UP0 ULEA.HI.X UR5, UR8, UR5, UR9, 0x2, UP1 ;  /* 0x0000000508050291 */ /* 0x000fe400088f1409 */
[----:B------:R-:W-:-:S04]  /*75f0*/  IMAD.U32 R6, RZ, RZ, UR4 ;  /* 0x00000004ff067e24 */ /* 0x000fc8000f8e00ff */
[----:B------:R-:W-:-:S05]  /*7600*/  IMAD.U32 R7, RZ, RZ, UR5 ;  /* 0x00000005ff077e24 */ /* 0x000fca000f8e00ff */
[----:B------:R2:W3:Y:S01]  /*7610*/  @P1 LDG.E R8, desc[UR46][R6.64] ;  /* 0x0000002e06081981 */ /* 0x0004e2000c1e1900 */
[----:B------:R-:W-:Y:S02]  /*7620*/  WARPGROUP.DEPBAR.LE gsb0, 0x0 ;  /* 0x00008000000079c5 */ /* 0x000fe40000010000 */
[----:B------:R-:W-:-:S06]  /*7630*/  WARPGROUP.ARRIVE ;  /* 0x00000000000079c5 */ /* 0x000fcc0000000000 */
[----:B------:R-:W-:Y:S01]  /*7640*/  QGMMA.64x256x32.F32.E4M3.E4M3 R24, R220, gdesc[UR8], R24, gsb0 ;  /* 0x03e00008dc187df3 */ /* 0x000fe20008000818 */
[----:B------:R-:W-:Y:S01]  /*7650*/  UIADD3 UR10, UR12, 0x6, URZ ;  /* 0x000000060c0a7890 */ /* 0x000fe2000fffe03f */
[----:B------:R-:W-:Y:S01]  /*7660*/  UMOV UR11, 0x40000040 ;  /* 0x40000040000b7882 */ /* 0x000fe20000000000 */
[----:B01----:R-:W0:Y:S04]  /*7670*/  SHFL.BFLY PT, R0, R5, 0x2, 0x1f ;  /* 0x0c401f0005007f89 */ /* 0x003e2800000e0000 */
[----:B------:R-:W1:Y:S01]  /*7680*/  SHFL.BFLY PT, R9, R4, 0x2, 0x1f ;  /* 0x0c401f0004097f89 */ /* 0x000e6200000e0000 */
[----:B0-----:R-:W-:-:S01]  /*7690*/  FADD.FTZ R0, R0, R5 ;  /* 0x0000000500007221 */ /* 0x001fc20000010000 */
[----:B-1----:R-:W-:-:S04]  /*76a0*/  FADD.FTZ R9, R9, R4 ;  /* 0x0000000409097221 */ /* 0x002fc80000010000 */
[----:B------:R-:W0:Y:S04]  /*76b0*/  SHFL.BFLY PT, R3, R0, 0x1, 0x1f ;  /* 0x0c201f0000037f89 */ /* 0x000e2800000e0000 */
[----:B------:R-:W1:Y:S01]  /*76c0*/  SHFL.BFLY PT, R10, R9, 0x1, 0x1f ;  /* 0x0c201f00090a7f89 */ /* 0x000e6200000e0000 */
[----:B------:R-:W-:Y:S02]  /*76d0*/  IMAD.MOV.U32 R5, RZ, RZ, RZ ;  /* 0x000000ffff057224 */ /* 0x000fe400078e00ff */
[----:B0-----:R-:W-:Y:S01]  /*76e0*/  FADD.FTZ R11, R0, R3 ;  /* 0x00000003000b7221 */ /* 0x001fe20000010000 */
[----:B-1----:R-:W-:-:S04]  /*76f0*/  FADD.FTZ R10, R9, R10 ;  /* 0x0000000a090a7221 */ /* 0x002fc80000010000 */
[C---:B------:R-:W-:Y:S01]  /*7700*/  FSETP.NE.FTZ.AND P1, PT, R11.reuse, RZ, PT ;  /* 0x000000ff0b00720b */ /* 0x040fe20003f35000 */
[----:B------:R-:W-:Y:S01]  /*7710*/  FMUL.FTZ R12, R11, 0.00390625 ;  /* 0x3b8000000b0c7820 */ /* 0x000fe20000410000 */
[----:B------:R-:W-:-:S04]  /*7720*/  FMUL.FTZ R13, R10, 0.00390625 ;  /* 0x3b8000000a0d7820 */ /* 0x000fc80000410000 */
[----:B------:R-:W-:Y:S02]  /*7730*/  FSETP.NE.FTZ.AND P2, PT, R12, RZ, PT ;  /* 0x000000ff0c00720b */ /* 0x000fe40003f55000 */
[----:B------:R-:W-:-:S05]  /*7740*/  FSETP.NE.FTZ.AND P3, PT, R13, RZ, PT ;  /* 0x000000ff0d00720b */ /* 0x000fca0003f75000 */
[----:B------:R0:W-:Y:S01]  /*7750*/  @P1 MUFU.RCP R5, R11 ;  /* 0x0000000b00051308 */ /* 0x0001e20000001000 */
[----:B------:R-:W-:Y:S01]  /*7760*/  FSETP.NE.FTZ.AND P1, PT, R10, RZ, PT ;  /* 0x000000ff0a00720b */ /* 0x000fe20003f35000 */
[----:B------:R-:W-:-:S06]  /*7770*/  IMAD.MOV.U32 R9, RZ, RZ, RZ ;  /* 0x000000ffff097224 */ /* 0x000fcc00078e00ff */
[----:B------:R-:W1:Y:S08]  /*7780*/  @P2 MUFU.LG2 R4, R12 ;  /* 0x0000000c00042308 */ /* 0x000e700000000c00 */
[----:B--2---:R-:W2:Y:S08]  /*7790*/  @P3 MUFU.LG2 R6, R13 ;  /* 0x0000000d00063308 */ /* 0x004eb00000000c00 */
[----:B------:R-:W4:Y:S01]  /*77a0*/  @P1 MUFU.RCP R9, R10 ;  /* 0x0000000a00091308 */ /* 0x000f220000001000 */
[----:B------:R-:W-:-:S02]  /*77b0*/  IMAD.U32 R7, RZ, RZ, UR6 ;  /* 0x00000006ff077e24 */ /* 0x000fc4000f8e00ff */
[----:B------:R-:W-:Y:S01]  /*77c0*/  IMAD.U32 R14, RZ, RZ, UR6 ;  /* 0x00000006ff0e7e24 */ /* 0x000fe2000f8e00ff */
[----:B------:R-:W-:Y:S02]  /*77d0*/  WARPGROUP.DEPBAR.LE gsb0, 0x0 ;  /* 0x00008000000079c5 */ /* 0x000fe40000010000 */
[----:B------:R-:W-:-:S06]  /*77e0*/  WARPGROUP.ARRIVE ;  /* 0x00000000000079c5 */ /* 0x000fcc0000000000 */
[----:B------:R-:W-:Y:S01]  /*77f0*/  QGMMA.64x256x32.F32.E4M3.E4M3 R24, R224, gdesc[UR8], R24, gsb0 ;  /* 0x03e00008e0187df3 */ /* 0x000fe20008000818 */
[----:B------:R-:W-:Y:S01]  /*7800*/  @P2 FMUL.FTZ R7, R7, 0.69314718246459960938 ;  /* 0x3f31721807072820 */ /* 0x000fe20000410000 */
[----:B0-----:R-:W-:Y:S01]  /*7810*/  @P3 FMUL.FTZ R11, R14, 0.69314718246459960938 ;  /* 0x3f3172180e0b3820 */ /* 0x001fe20000410000 */
[----:B-1----:R-:W-:Y:S01]  /*7820*/  @P2 FMUL.FTZ R4, R4, 0.69314718246459960938 ;  /* 0x3f31721804042820 */ /* 0x002fe20000410000 */
[----:B--2---:R-:W-:Y:S01]  /*7830*/  @P3 FMUL.FTZ R6, R6, 0.69314718246459960938 ;  /* 0x3f31721806063820 */ /* 0x004fe20000410000 */
[----:B------:R-:W-:Y:S02]  /*7840*/  IMAD.MOV.U32 R3, RZ, RZ, -0x800000 ;  /* 0xff800000ff037424 */ /* 0x000fe400078e00ff */
[----:B---3--:R-:W-:Y:S01]  /*7850*/  FMUL.FTZ R158, R5, R8 ;  /* 0x00000008059e7220 */ /* 0x008fe20000410000 */
[----:B------:R-:W-:Y:S02]  /*7860*/  IMAD.MOV.U32 R0, RZ, RZ, -0x800000 ;  /* 0xff800000ff007424 */ /* 0x000fe400078e00ff */
[----:B------:R-:W-:Y:S01]  /*7870*/  @P2 FFMA.FTZ R3, R7, R188, R4 ;  /* 0x000000bc07032223 */ /* 0x000fe20000010004 */
[----:B------:R-:W-:-:S01]  /*7880*/  @P3 FFMA.FTZ R0, R11, R193, R6 ;  /* 0x000000c10b003223 */ /* 0x000fc20000010006 */
[----:B----4-:R-:W-:Y:S01]  /*7890*/  FMUL.FTZ R8, R9, R8 ;  /* 0x0000000809087220 */ /* 0x010fe20000410000 */
[----:B------:R-:W-:-:S02]  /*78a0*/  WARPGROUP.DEPBAR.LE gsb0, 0x0 ;  /* 0x00008000000079c5 */ /* 0x000fc40000010000 */
[----:B------:R-:W-:Y:S05]  /*78b0*/  @!P0 BRA `(.L_x_30) ;  /* 0x0000000000048947 */ /* 0x000fea0003800000 */
[----:B------:R-:W-:Y:S01]  /*78c0*/  BPT.TRAP 0x1 ;  /* 0x000000040000795c */ /* 0x000fe20000300000 */
.L_x_30:
[----:B------:R-:W0:Y:S01]  /*78d0*/  S2R R159, SR_TID.X ;  /* 0x00000000009f7919 */ /* 0x000e220000002100 */
[----:B------:R-:W-:Y:S01]  /*78e0*/  FMUL.FTZ R14, R73, R158 ;  /* 0x0000009e490e7220 */ /* 0x000fe20000410000 */
[-C--:B------:R-:W-:Y:S01]  /*78f0*/  FMUL.FTZ R73, R26, R8.reuse ;  /* 0x000000081a497220 */ /* 0x080fe20000410000 */
[-C--:B------:R-:W-:Y:S01]  /*7900*/  FMUL.FTZ R26, R31, R8.reuse ;  /* 0x000000081f1a7220 */ /* 0x080fe20000410000 */
[-C--:B------:R-:W-:Y:S01]  /*7910*/  FMUL.FTZ R31, R38, R8.reuse ;  /* 0x00000008261f7220 */ /* 0x080fe20000410000 */
[-C--:B------:R-:W-:Y:S01]  /*7920*/  FMUL.FTZ R38, R39, R8.reuse ;  /* 0x0000000827267220 */ /* 0x080fe20000410000 */
[----:B------:R-:W-:Y:S01]  /*7930*/  FMUL.FTZ R39, R46, R8 ;  /* 0x000000082e277220 */ /* 0x000fe20000410000 */
[----:B------:R-:W-:Y:S01]  /*7940*/  FMUL.FTZ R157, R24, R158 ;  /* 0x0000009e189d7220 */ /* 0x000fe20000410000 */
[----:B------:R-:W-:Y:S01]  /*7950*/  FMUL.FTZ R46, R47, R8 ;  /* 0x000000082f2e7220 */ /* 0x000fe20000410000 */
[----:B------:R-:W-:Y:S01]  /*7960*/  FMUL.FTZ R24, R45, R158 ;  /* 0x0000009e2d187220 */ /* 0x000fe20000410000 */
[----:B------:R-:W-:Y:S01]  /*7970*/  FMUL.FTZ R47, R54, R8 ;  /* 0x00000008362f7220 */ /* 0x000fe20000410000 */
[----:B------:R-:W-:Y:S01]  /*7980*/  FMUL.FTZ R45, R41, R158 ;  /* 0x0000009e292d7220 */ /* 0x000fe20000410000 */
[----:B------:R-:W-:Y:S01]  /*7990*/  FMUL.FTZ R54, R55, R8 ;  /* 0x0000000837367220 */ /* 0x000fe20000410000 */
[-C--:B------:R-:W-:Y:S01]  /*79a0*/  FMUL.FTZ R20, R53, R158.reuse ;  /* 0x0000009e35147220 */ /* 0x080fe20000410000 */
[----:B------:R-:W-:Y:S01]  /*79b0*/  FMUL.FTZ R41, R49, R158 ;  /* 0x0000009e31297220 */ /* 0x000fe20000410000 */
[-C--:B------:R-:W-:Y:S01]  /*79c0*/  FMUL.FTZ R55, R62, R8.reuse ;  /* 0x000000083e377220 */ /* 0x080fe20000410000 */
[-C--:B------:R-:W-:Y:S01]  /*79d0*/  FMUL.FTZ R62, R63, R8.reuse ;  /* 0x000000083f3e7220 */ /* 0x080fe20000410000 */
[-C--:B------:R-:W-:Y:S01]  /*79e0*/  FMUL.FTZ R63, R70, R8.reuse ;  /* 0x00000008463f7220 */ /* 0x080fe20000410000 */
[-C--:B------:R-:W-:Y:S01]  /*79f0*/  FMUL.FTZ R70, R71, R8.reuse ;  /* 0x0000000847467220 */ /* 0x080fe20000410000 */
[----:B------:R-:W-:Y:S01]  /*7a00*/  FMUL.FTZ R71, R78, R8 ;  /* 0x000000084e477220 */ /* 0x000fe20000410000 */
[----:B------:R-:W-:Y:S01]  /*7a10*/  F2FP.BF16.F32.PACK_AB R78, R20, R41 ;  /* 0x00000029144e723e */ /* 0x000fe200000010ff */
[----:B------:R-:W-:Y:S01]  /*7a20*/  ULDC.64 UR4, c[0x4][0x38] ;  /* 0x01000e0000047ab9 */ /* 0x000fe20000000a00 */
        /* <DEDUP_REMOVED lines=9> */
[----:B------:R-:W-:Y:S01]  /*7ac0*/  FMUL.FTZ R116, R75, R8 ;  /* 0x000000084b747220 */ /* 0x000fe20000410000 */
[----:B0-----:R-:W-:-:S02]  /*7ad0*/  IMAD.SHL.U32 R20, R159, 0x4, RZ ;  /* 0x000000049f147824 */ /* 0x001fc400078e00ff */
[----:B------:R-:W-:Y:S01]  /*7ae0*/  FMUL.FTZ R117, R106, R8 ;  /* 0x000000086a757220 */ /* 0x000fe20000410000 */
[----:B------:R-:W-:Y:S01]  /*7af0*/  FMUL.FTZ R36, R44, R158 ;  /* 0x0000009e2c247220 */ /* 0x000fe20000410000 */
[-C--:B------:R-:W-:Y:S01]  /*7b00*/  FMUL.FTZ R75, R86, R8.reuse ;  /* 0x00000008564b7220 */ /* 0x080fe20000410000 */
[----:B------:R-:W-:Y:S01]  /*7b10*/  FMUL.FTZ R106, R111, R8 ;  /* 0x000000086f6a7220 */ /* 0x000fe20000410000 */
[----:B------:R-:W-:Y:S01]  /*7b20*/  LOP3.LUT R20, R20, 0xc, RZ, 0xc0, !PT ;  /* 0x0000000c14147812 */ /* 0x000fe200078ec0ff */
[-C--:B------:R-:W-:Y:S01]  /*7b30*/  FMUL.FTZ R155, R25, R158.reuse ;  /* 0x0000009e199b7220 */ /* 0x080fe20000410000 */
[-C--:B------:R-:W-:Y:S01]  /*7b40*/  FMUL.FTZ R156, R32, R158.reuse ;  /* 0x0000009e209c7220 */ /* 0x080fe20000410000 */
[-C--:B------:R-:W-:Y:S01]  /*7b50*/  FMUL.FTZ R44, R56, R158.reuse ;  /* 0x0000009e382c7220 */ /* 0x080fe20000410000 */
[----:B------:R-:W-:Y:S01]  /*7b60*/  IADD3 R20, P0, R20, UR4, RZ ;  /* 0x0000000414147c10 */ /* 0x000fe2000ff1e0ff */
[----:B------:R-:W-:Y:S01]  /*7b70*/  FMUL.FTZ R12, R84, R158 ;  /* 0x0000009e540c7220 */ /* 0x000fe20000410000 */
[-C--:B------:R-:W-:Y:S01]  /*7b80*/  FMUL.FTZ R30, R30, R8.reuse ;  /* 0x000000081e1e7220 */ /* 0x080fe20000410000 */
[-C--:B------:R-:W-:Y:S01]  /*7b90*/  FMUL.FTZ R86, R87, R8.reuse ;  /* 0x0000000857567220 */ /* 0x080fe20000410000 */
[----:B------:R-:W-:Y:S01]  /*7ba0*/  FMUL.FTZ R111, R118, R8 ;  /* 0x00000008766f7220 */ /* 0x000fe20000410000 */
[----:B------:R-:W-:Y:S01]  /*7bb0*/  F2FP.BF16.F32.PACK_AB R154, R21, R154 ;  /* 0x0000009a159a723e */ /* 0x000fe200000010ff */
        /* <DEDUP_REMOVED lines=8> */
[----:B------:R-:W-:Y:S01]  /*7c40*/  FMUL.FTZ R118, R119, R8 ;  /* 0x0000000877767220 */ /* 0x000fe20000410000 */
[----:B------:R-:W-:-:S02]  /*7c50*/  IMAD.X R21, RZ, RZ, UR5, P0 ;  /* 0x00000005ff157e24 */ /* 0x000fc400080e06ff */
        /* <DEDUP_REMOVED lines=56> */
[----:B------:R-:W-:Y:S01]  /*7fe0*/  F2FP.BF16.F32.PACK_AB R8, R30, R73 ;  /* 0x000000491e08723e */ /* 0x000fe200000010ff */
[----:B------:R-:W0:Y:S01]  /*7ff0*/  S2UR UR6, SR_SWINHI ;  /* 0x00000000000679c3 */ /* 0x000e220000002f00 */
[----:B------:R1:W2:Y:S01]  /*8000*/  LDG.E.CONSTANT R73, desc[UR46][R20.64] ;  /* 0x0000002e14497981 */ /* 0x0002a2000c1e9900 */
        /* <DEDUP_REMOVED lines=13> */
[----:B------:R-:W-:Y:S01]  /*80e0*/  F2FP.BF16.F32.PACK_AB R12, R12, R13 ;  /* 0x0000000d0c0c723e */ /* 0x000fe200000010ff */
[-C--:B------:R-:W-:Y:S01]  /*80f0*/  FMUL.FTZ R5, R68, R158.reuse ;  /* 0x0000009e44057220 */ /* 0x080fe20000410000 */
[----:B------:R-:W-:Y:S01]  /*8100*/  LOP3.LUT P0, R13, R159, 0x3, RZ, 0xc0, !PT ;  /* 0x000000039f0d7812 */ /* 0x000fe2000780c0ff */
[----:B------:R-:W-:Y:S01]  /*8110*/  FMUL.FTZ R48, R48, R158 ;  /* 0x0000009e30307220 */ /* 0x000fe20000410000 */
[----:B------:R-:W-:Y:S01]  /*8120*/  F2FP.BF16.F32.PACK_AB R15, R15, R40 ;  /* 0x000000280f0f723e */ /* 0x000fe200000010ff */
[-C--:B------:R-:W-:Y:S01]  /*8130*/  FMUL.FTZ R9, R72, R158.reuse ;  /* 0x0000009e48097220 */ /* 0x080fe20000410000 */
[----:B------:R-:W-:Y:S01]  /*8140*/  F2FP.BF16.F32.PACK_AB R108, R108, R109 ;  /* 0x0000006d6c6c723e */ /* 0x000fe200000010ff */
[----:B------:R-:W-:Y:S01]  /*8150*/  FMUL.FTZ R72, R105, R158 ;  /* 0x0000009e69487220 */ /* 0x000fe20000410000 */
[----:B------:R-:W-:Y:S01]  /*8160*/  ISETP.EQ.OR P0, PT, R13, 0x3, !P0 ;  /* 0x000000030d00780c */ /* 0x000fe20004702670 */
[----:B------:R-:W-:Y:S01]  /*8170*/  UMOV UR4, UR39 ;  /* 0x0000002700047c82 */ /* 0x000fe20008000000 */
[----:B0-----:R-:W-:Y:S01]  /*8180*/  UMOV UR5, UR6 ;  /* 0x0000000600057c82 */ /* 0x001fe20008000000 */
[----:B------:R-:W-:Y:S01]  /*8190*/  F2FP.BF16.F32.PACK_AB R113, R112, R113 ;  /* 0x000000717071723e */ /* 0x000fe200000010ff */
[----:B------:R-:W-:Y:S01]  /*81a0*/  IMAD.U32 R40, RZ, RZ, UR4 ;  /* 0x00000004ff287e24 */ /* 0x000fe2000f8e00ff */
[----:B------:R-:W-:Y:S01]  /*81b0*/  F2FP.BF16.F32.PACK_AB R99, R87, R90 ;  /* 0x0000005a5763723e */ /* 0x000fe200000010ff */
[----:B------:R-:W-:Y:S01]  /*81c0*/  IMAD.U32 R41, RZ, RZ, UR5 ;  /* 0x00000005ff297e24 */ /* 0x000fe2000f8e00ff */
[----:B------:R-:W-:Y:S01]  /*81d0*/  F2FP.BF16.F32.PACK_AB R87, R84, R85 ;  /* 0x000000555457723e */ /* 0x000fe200000010ff */
[-C--:B------:R-:W-:Y:S01]  /*81e0*/  FMUL.FTZ R37, R57, R158.reuse ;  /* 0x0000009e39257220 */ /* 0x080fe20000410000 */
[----:B------:R-:W-:Y:S01]  /*81f0*/  F2FP.BF16.F32.PACK_AB R88, R88, R89 ;  /* 0x000000595858723e */ /* 0x000fe200000010ff */
[----:B------:R-:W-:Y:S01]  /*8200*/  FMUL.FTZ R57, R100, R158 ;  /* 0x0000009e64397220 */ /* 0x000fe20000410000 */
[----:B------:R-:W-:Y:S01]  /*8210*/  F2FP.BF16.F32.PACK_AB R5, R5, R10 ;  /* 0x0000000a0505723e */ /* 0x000fe200000010ff */
[-C--:B------:R-:W-:Y:S01]  /*8220*/  FMUL.FTZ R68, R104, R158.reuse ;  /* 0x0000009e68447220 */ /* 0x080fe20000410000 */
[----:B------:R-:W-:Y:S01]  /*8230*/  F2FP.BF16.F32.PACK_AB R92, R92, R93 ;  /* 0x0000005d5c5c723e */ /* 0x000fe200000010ff */
[-C--:B------:R-:W-:Y:S01]  /*8240*/  FMUL.FTZ R100, R140, R158.reuse ;  /* 0x0000009e8c647220 */ /* 0x080fe20000410000 */
[----:B------:R-:W-:Y:S01]  /*8250*/  F2FP.BF16.F32.PACK_AB R97, R96, R97 ;  /* 0x000000616061723e */ /* 0x000fe200000010ff */
[-C--:B------:R-:W-:Y:S01]  /*8260*/  FMUL.FTZ R104, R141, R158.reuse ;  /* 0x0000009e8d687220 */ /* 0x080fe20000410000 */
[----:B------:R-:W-:Y:S01]  /*8270*/  SEL R142, R108, R113, P0 ;  /* 0x000000716c8e7207 */ /* 0x000fe20000000000 */
[----:B------:R-:W-:Y:S01]  /*8280*/  FMUL.FTZ R105, R137, R158 ;  /* 0x0000009e89697220 */ /* 0x000fe20000410000 */
[----:B------:R-:W-:Y:S01]  /*8290*/  SEL R90, R113, R108, P0 ;  /* 0x0000006c715a7207 */ /* 0x000fe20000000000 */
[----:B------:R-:W-:Y:S01]  /*82a0*/  IMAD.WIDE R112, R235, 0x2, R40 ;  /* 0x00000002eb707825 */ /* 0x000fe200078e0228 */
[----:B------:R-:W-:Y:S01]  /*82b0*/  F2FP.BF16.F32.PACK_AB R71, R71, R74 ;  /* 0x0000004a4747723e */ /* 0x000fe200000010ff */
[----:B------:R-:W-:Y:S01]  /*82c0*/  UIADD3 UR7, UR7, 0x38860, URZ ;  /* 0x0003886007077890 */ /* 0x000fe2000fffe03f */
[----:B------:R-:W-:Y:S01]  /*82d0*/  F2FP.BF16.F32.PACK_AB R10, R79, R116 ;  /* 0x000000744f0a723e */ /* 0x000fe200000010ff */
[----:B------:R-:W-:Y:S01]  /*82e0*/  ULDC.64 UR8, c[0x0][0xb90] ;  /* 0x0002e40000087ab9 */ /* 0x000fe20000000a00 */
[----:B------:R-:W-:-:S02]  /*82f0*/  F2FP.BF16.F32.PACK_AB R30, R133, R136 ;  /* 0x00000088851e723e */ /* 0x000fc400000010ff */
[----:B------:R-:W-:Y:S02]  /*8300*/  F2FP.BF16.F32.PACK_AB R29, R29, R156 ;  /* 0x0000009c1d1d723e */ /* 0x000fe400000010ff */
[----:B------:R-:W-:Y:S02]  /*8310*/  F2FP.BF16.F32.PACK_AB R63, R63, R66 ;  /* 0x000000423f3f723e */ /* 0x000fe400000010ff */
[----:B------:R-:W-:Y:S02]  /*8320*/  F2FP.BF16.F32.PACK_AB R70, R70, R67 ;  /* 0x000000434646723e */ /* 0x000fe400000010ff */
[----:B------:R-:W-:Y:S02]  /*8330*/  F2FP.BF16.F32.PACK_AB R98, R75, R82 ;  /* 0x000000524b62723e */ /* 0x000fe400000010ff */
[----:B------:R-:W-:Y:S02]  /*8340*/  F2FP.BF16.F32.PACK_AB R111, R111, R114 ;  /* 0x000000726f6f723e */ /* 0x000fe400000010ff */
[----:B------:R-:W-:-:S02]  /*8350*/  F2FP.BF16.F32.PACK_AB R25, R25, R48 ;  /* 0x000000301919723e */ /* 0x000fc400000010ff */
[----:B------:R-:W-:Y:S02]  /*8360*/  F2FP.BF16.F32.PACK_AB R27, R26, R27 ;  /* 0x0000001b1a1b723e */ /* 0x000fe400000010ff */
[----:B------:R-:W-:Y:S02]  /*8370*/  F2FP.BF16.F32.PACK_AB R4, R4, R11 ;  /* 0x0000000b0404723e */ /* 0x000fe400000010ff */
[----:B-1----:R-:W-:Y:S02]  /*8380*/  F2FP.BF16.F32.PACK_AB R20, R118, R115 ;  /* 0x000000737614723e */ /* 0x002fe400000010ff */
[----:B------:R-:W-:Y:S02]  /*8390*/  F2FP.BF16.F32.PACK_AB R102, R95, R102 ;  /* 0x000000665f66723e */ /* 0x000fe400000010ff */
[----:B------:R-:W-:Y:S02]  /*83a0*/  F2FP.BF16.F32.PACK_AB R119, R119, R122 ;  /* 0x0000007a7777723e */ /* 0x000fe400000010ff */
        /* <DEDUP_REMOVED lines=24> */
[----:B------:R-:W-:Y:S01]  /*8530*/  F2FP.BF16.F32.PACK_AB R110, R110, R117 ;  /* 0x000000756e6e723e */ /* 0x000fe200000010ff */
[----:B------:R-:W-:Y:S01]  /*8540*/  UIADD3 UR4, -UR40, URZ, URZ ;  /* 0x0000003f28047290 */ /* 0x000fe2000fffe13f */
[----:B------:R-:W-:Y:S01]  /*8550*/  SEL R136, R87, R88, P0 ;  /* 0x0000005857887207 */ /* 0x000fe20000000000 */
[----:B------:R-:W-:Y:S01]  /*8560*/  ULDC UR5, c[0x0][0xc44] ;  /* 0x0003110000057ab9 */ /* 0x000fe20000000800 */
[----:B------:R-:W-:-:S02]  /*8570*/  SEL R87, R88, R87, P0 ;  /* 0x0000005758577207 */ /* 0x000fc40000000000 */
[----:B------:R-:W-:Y:S02]  /*8580*/  SEL R138, R92, R97, P0 ;  /* 0x000000615c8a7207 */ /* 0x000fe40000000000 */
[----:B------:R-:W-:Y:S02]  /*8590*/  SEL R88, R97, R92, P0 ;  /* 0x0000005c61587207 */ /* 0x000fe40000000000 */
[----:B------:R-:W-:Y:S02]  /*85a0*/  SEL R156, R71, R10, P0 ;  /* 0x0000000a479c7207 */ /* 0x000fe40000000000 */
[----:B------:R-:W-:Y:S02]  /*85b0*/  SEL R97, R10, R71, P0 ;  /* 0x000000470a617207 */ /* 0x000fe40000000000 */
[----:B------:R-:W-:Y:S02]  /*85c0*/  IADD3 R71, P4, R112, 0xc060, RZ ;  /* 0x0000c06070477810 */ /* 0x000fe40007f9e0ff */
[----:B------:R-:W-:-:S02]  /*85d0*/  SEL R114, R29, R154, P0 ;  /* 0x0000009a1d727207 */ /* 0x000fc40000000000 */
[----:B------:R-:W-:Y:S02]  /*85e0*/  SEL R75, R154, R29, P0 ;  /* 0x0000001d9a4b7207 */ /* 0x000fe40000000000 */
[----:B------:R-:W-:Y:S02]  /*85f0*/  SEL R154, R63, R70, P0 ;  /* 0x000000463f9a7207 */ /* 0x000fe40000000000 */
[----:B------:R-:W-:Y:S02]  /*8600*/  SEL R96, R70, R63, P0 ;  /* 0x0000003f46607207 */ /* 0x000fe40000000000 */
[----:B------:R-:W-:Y:S02]  /*8610*/  LOP3.LUT R70, R71, 0x380, RZ, 0xc0, !PT ;  /* 0x0000038047467812 */ /* 0x000fe400078ec0ff */
[----:B------:R-:W-:Y:S02]  /*8620*/  F2FP.BF16.F32.PACK_AB R11, R80, R81 ;  /* 0x00000051500b723e */ /* 0x000fe400000010ff */
[----:B------:R-:W-:-:S02]  /*8630*/  SEL R118, R25, R78, P0 ;  /* 0x0000004e19767207 */ /* 0x000fc40000000000 */
[----:B------:R-:W-:Y:S02]  /*8640*/  SEL R78, R78, R25, P0 ;  /* 0x000000194e4e7207 */ /* 0x000fe40000000000 */
[----:B------:R-:W-:Y:S02]  /*8650*/  SEL R122, R5, R4, P0 ;  /* 0x00000004057a7207 */ /* 0x000fe40000000000 */
[----:B------:R-:W-:Y:S01]  /*8660*/  SEL R80, R4, R5, P0 ;  /* 0x0000000504507207 */ /* 0x000fe20000000000 */
[----:B------:R-:W-:Y:S01]  /*8670*/  IMAD R5, R22, 0x40, R2 ;  /* 0x0000004016057824 */ /* 0x000fe200078e0202 */
[----:B------:R-:W-:Y:S02]  /*8680*/  SEL R144, R8, R27, P0 ;  /* 0x0000001b08907207 */ /* 0x000fe40000000000 */
[----:B------:R-:W-:Y:S02]  /*8690*/  SEL R95, R27, R8, P0 ;  /* 0x000000081b5f7207 */ /* 0x000fe40000000000 */
[----:B------:R-:W-:-:S02]  /*86a0*/  F2FP.BF16.F32.PACK_AB R14, R94, R91 ;  /* 0x0000005b5e0e723e */ /* 0x000fc400000010ff */
[----:B------:R-:W-:Y:S02]  /*86b0*/  SHF.R.U64 R70, R70, 0x3, RZ ;  /* 0x0000000346467819 */ /* 0x000fe400000012ff */
[C---:B------:R-:W-:Y:S02]  /*86c0*/  IADD3 R29, P3, R112.reuse, 0xc040, RZ ;  /* 0x0000c040701d7810 */ /* 0x040fe40007f7e0ff */
[C---:B------:R-:W-:Y:S02]  /*86d0*/  IADD3 R27, P2, R112.reuse, 0xc020, RZ ;  /* 0x0000c020701b7810 */ /* 0x040fe40007f5e0ff */
[----:B------:R-:W-:Y:S01]  /*86e0*/  IADD3 R25, P6, R112, 0x8060, RZ ;  /* 0x0000806070197810 */ /* 0x000fe20007fde0ff */
[----:B------:R-:W-:Y:S01]  /*86f0*/  IMAD.WIDE R40, R5, 0x2, R40 ;  /* 0x0000000205287825 */ /* 0x000fe200078e0228 */
[----:B------:R-:W-:Y:S02]  /*8700*/  F2FP.BF16.F32.PACK_AB R106, R121, R124 ;  /* 0x0000007c796a723e */ /* 0x000fe400000010ff */
[----:B------:R-:W-:Y:S01]  /*8710*/  SEL R160, R99, R14, P0 ;  /* 0x0000000e63a07207 */ /* 0x000fe20000000000 */
[--C-:B------:R-:W-:Y:S01]  /*8720*/  IMAD.X R69, RZ, RZ, R113.reuse, P3 ;  /* 0x000000ffff457224 */ /* 0x100fe200018e0671 */
[----:B------:R-:W-:Y:S01]  /*8730*/  LOP3.LUT R70, R70, R71, RZ, 0x3c, !PT ;  /* 0x0000004746467212 */ /* 0x000fe200078e3cff */
[--C-:B------:R-:W-:Y:S01]  /*8740*/  IMAD.X R71, RZ, RZ, R113.reuse, P4 ;  /* 0x000000ffff477224 */ /* 0x100fe200020e0671 */
[----:B------:R-:W-:Y:S01]  /*8750*/  LOP3.LUT R4, R25, 0x380, RZ, 0xc0, !PT ;  /* 0x0000038019047812 */ /* 0x000fe200078ec0ff */
[----:B------:R-:W-:Y:S01]  /*8760*/  IMAD.X R67, RZ, RZ, R113, P2 ;  /* 0x000000ffff437224 */ /* 0x000fe200010e0671 */
[----:B------:R-:W-:-:S02]  /*8770*/  SEL R124, R6, R7, P0 ;  /* 0x00000007067c7207 */ /* 0x000fc40000000000 */
[----:B------:R-:W-:Y:S02]  /*8780*/  SEL R81, R7, R6, P0 ;  /* 0x0000000607517207 */ /* 0x000fe40000000000 */
[----:B------:R-:W-:Y:S02]  /*8790*/  SEL R126, R12, R15, P0 ;  /* 0x0000000f0c7e7207 */ /* 0x000fe40000000000 */
[----:B------:R-:W-:Y:S02]  /*87a0*/  SEL R82, R15, R12, P0 ;  /* 0x0000000c0f527207 */ /* 0x000fe40000000000 */
[----:B------:R-:W-:Y:S02]  /*87b0*/  SEL R99, R14, R99, P0 ;  /* 0x000000630e637207 */ /* 0x000fe40000000000 */
[----:B------:R-:W-:Y:S02]  /*87c0*/  LOP3.LUT R5, R112, 0x380, RZ, 0xc0, !PT ;  /* 0x0000038070057812 */ /* 0x000fe400078ec0ff */
[----:B------:R-:W-:-:S02]  /*87d0*/  F2FP.BF16.F32.PACK_AB R9, R86, R83 ;  /* 0x000000535609723e */ /* 0x000fc400000010ff */
[----:B------:R-:W-:Y:S02]  /*87e0*/  F2FP.BF16.F32.PACK_AB R57, R57, R60 ;  /* 0x0000003c3939723e */ /* 0x000fe400000010ff */
[----:B------:R-:W-:Y:S02]  /*87f0*/  F2FP.BF16.F32.PACK_AB R65, R65, R68 ;  /* 0x000000444141723e */ /* 0x000fe400000010ff */
[C---:B------:R-:W-:Y:S02]  /*8800*/  IADD3 R14, P1, R112.reuse, 0xc000, RZ ;  /* 0x0000c000700e7810 */ /* 0x040fe40007f3e0ff */
[C---:B------:R-:W-:Y:S02]  /*8810*/  IADD3 R7, P5, R112.reuse, 0x20, RZ ;  /* 0x0000002070077810 */ /* 0x040fe40007fbe0ff */
[C---:B------:R-:W-:Y:S02]  /*8820*/  IADD3 R21, P4, R112.reuse, 0x8040, RZ ;  /* 0x0000804070157810 */ /* 0x040fe40007f9e0ff */
[----:B------:R-:W-:-:S02]  /*8830*/  IADD3 R15, P3, R112, 0x8020, RZ ;  /* 0x00008020700f7810 */ /* 0x000fc40007f7e0ff */
[----:B------:R-:W-:Y:S02]  /*8840*/  IADD3 R12, P2, R112, 0x8000, RZ ;  /* 0x00008000700c7810 */ /* 0x000fe40007f5e0ff */
[----:B------:R-:W-:Y:S02]  /*8850*/  F2FP.BF16.F32.PACK_AB R101, R100, R101 ;  /* 0x000000656465723e */ /* 0x000fe400000010ff */
[----:B------:R-:W-:Y:S02]  /*8860*/  SHF.R.U64 R4, R4, 0x3, RZ ;  /* 0x0000000304047819 */ /* 0x000fe400000012ff */
[----:B------:R-:W-:Y:S02]  /*8870*/  F2FP.BF16.F32.PACK_AB R28, R129, R132 ;  /* 0x00000084811c723e */ /* 0x000fe400000010ff */
[----:B------:R-:W-:Y:S02]  /*8880*/  SEL R100, R152, R155, P0 ;  /* 0x0000009b98647207 */ /* 0x000fe40000000000 */
[----:B------:R-:W-:-:S02]  /*8890*/  SEL R74, R155, R152, P0 ;  /* 0x000000989b4a7207 */ /* 0x000fc40000000000 */
[----:B------:R-:W-:Y:S01]  /*88a0*/  SHF.R.U64 R5, R5, 0x3, RZ ;  /* 0x0000000305057819 */ /* 0x000fe200000012ff */
[--C-:B------:R-:W-:Y:S01]  /*88b0*/  IMAD.X R63, RZ, RZ, R113.reuse, P6 ;  /* 0x000000ffff3f7224 */ /* 0x100fe200030e0671 */
[----:B------:R-:W-:Y:S01]  /*88c0*/  SEL R130, R57, R64, P0 ;  /* 0x0000004039827207 */ /* 0x000fe20000000000 */
[--C-:B------:R-:W-:Y:S01]  /*88d0*/  IMAD.X R59, RZ, RZ, R113.reuse, P5 ;  /* 0x000000ffff3b7224 */ /* 0x100fe200028e0671 */
[----:B------:R-:W-:Y:S01]  /*88e0*/  SEL R84, R64, R57, P0 ;  /* 0x0000003940547207 */ /* 0x000fe20000000000 */
[--C-:B------:R-:W-:Y:S01]  /*88f0*/  IMAD.X R61, RZ, RZ, R113.reuse, P4 ;  /* 0x000000ffff3d7224 */ /* 0x100fe200020e0671 */
[----:B------:R-:W-:Y:S01]  /*8900*/  SEL R132, R65, R72, P0 ;  /* 0x0000004841847207 */ /* 0x000fe20000000000 */
[--C-:B------:R-:W-:Y:S01]  /*8910*/  IMAD.X R57, RZ, RZ, R113.reuse, P3 ;  /* 0x000000ffff397224 */ /* 0x100fe200018e0671 */
[----:B------:R-:W-:Y:S01]  /*8920*/  SEL R85, R72, R65, P0 ;  /* 0x0000004148557207 */ /* 0x000fe20000000000 */
[----:B------:R-:W-:Y:S01]  /*8930*/  IMAD.X R65, RZ, RZ, R113, P1 ;  /* 0x000000ffff417224 */ /* 0x000fe200008e0671 */
[----:B------:R-:W-:-:S02]  /*8940*/  SEL R152, R55, R62, P0 ;  /* 0x0000003e37987207 */ /* 0x000fc40000000000 */
[----:B------:R-:W-:Y:S01]  /*8950*/  SEL R94, R62, R55, P0 ;  /* 0x000000373e5e7207 */ /* 0x000fe20000000000 */
[----:B------:R-:W-:Y:S01]  /*8960*/  IMAD.X R55, RZ, RZ, R113, P2 ;  /* 0x000000ffff377224 */ /* 0x000fe200010e0671 */
[----:B------:R-:W-:Y:S02]  /*8970*/  SEL R158, R98, R9, P0 ;  /* 0x00000009629e7207 */ /* 0x000fe40000000000 */
[----:B------:R-:W-:Y:S02]  /*8980*/  SEL R134, R76, R11, P0 ;  /* 0x0000000b4c867207 */ /* 0x000fe40000000000 */
[----:B------:R-:W-:Y:S02]  /*8990*/  SEL R86, R11, R76, P0 ;  /* 0x0000004c0b567207 */ /* 0x000fe40000000000 */
[----:B------:R-:W-:Y:S02]  /*89a0*/  SEL R98, R9, R98, P0 ;  /* 0x0000006209627207 */ /* 0x000fe40000000000 */
[----:B------:R-:W-:-:S02]  /*89b0*/  IADD3 R13, P1, R112, 0x4060, RZ ;  /* 0x00004060700d7810 */ /* 0x000fc40007f3e0ff */
[C---:B------:R-:W-:Y:S02]  /*89c0*/  IADD3 R9, P6, R112.reuse, 0x40, RZ ;  /* 0x0000004070097810 */ /* 0x040fe40007fde0ff */
[C---:B------:R-:W-:Y:S02]  /*89d0*/  IADD3 R10, P5, R112.reuse, 0x4040, RZ ;  /* 0x00004040700a7810 */ /* 0x040fe40007fbe0ff */
[C---:B------:R-:W-:Y:S02]  /*89e0*/  IADD3 R8, P4, R112.reuse, 0x4020, RZ ;  /* 0x0000402070087810 */ /* 0x040fe40007f9e0ff */
[C---:B------:R-:W-:Y:S02]  /*89f0*/  IADD3 R6, P3, R112.reuse, 0x4000, RZ ;  /* 0x0000400070067810 */ /* 0x040fe40007f7e0ff */
[----:B------:R-:W-:Y:S02]  /*8a00*/  IADD3 R11, P2, R112, 0x60, RZ ;  /* 0x00000060700b7810 */ /* 0x000fe40007f5e0ff */
[----:B------:R-:W-:-:S02]  /*8a10*/  LOP3.LUT R62, R4, R25, RZ, 0x3c, !PT ;  /* 0x00000019043e7212 */ /* 0x000fc400078e3cff */
[----:B------:R-:W-:Y:S02]  /*8a20*/  LOP3.LUT R112, R5, R112, RZ, 0x3c, !PT ;  /* 0x0000007005707212 */ /* 0x000fe400078e3cff */
[----:B------:R-:W-:Y:S02]  /*8a30*/  LOP3.LUT R4, R7, 0x380, RZ, 0xc0, !PT ;  /* 0x0000038007047812 */ /* 0x000fe400078ec0ff */
[----:B------:R-:W-:Y:S02]  /*8a40*/  LOP3.LUT R5, R14, 0x380, RZ, 0xc0, !PT ;  /* 0x000003800e057812 */ /* 0x000fe400078ec0ff */
[----:B------:R-:W-:Y:S02]  /*8a50*/  F2FP.BF16.F32.PACK_AB R24, R125, R128 ;  /* 0x000000807d18723e */ /* 0x000fe400000010ff */
[----:B------:R-:W-:Y:S02]  /*8a60*/  SEL R128, R49, R56, P0 ;  /* 0x0000003831807207 */ /* 0x000fe40000000000 */
[----:B------:R-:W-:Y:S01]  /*8a70*/  SEL R83, R56, R49, P0 ;  /* 0x0000003138537207 */ /* 0x000fe20000000000 */
[----:B------:R-:W-:Y:S01]  /*8a80*/  IMAD.X R49, RZ, RZ, R113, P3 ;  /* 0x000000ffff317224 */ /* 0x000fe200018e0671 */
[----:B------:R-:W-:-:S02]  /*8a90*/  F2FP.BF16.F32.PACK_AB R32, R32, R37 ;  /* 0x000000252020723e */ /* 0x000fc400000010ff */
[----:B------:R-:W-:Y:S02]  /*8aa0*/  SHF.R.U64 R4, R4, 0x3, RZ ;  /* 0x0000000304047819 */ /* 0x000fe400000012ff */
[----:B------:R-:W-:Y:S02]  /*8ab0*/  SHF.R.U64 R5, R5, 0x3, RZ ;  /* 0x0000000305057819 */ /* 0x000fe400000012ff */
[----:B------:R-:W-:Y:S02]  /*8ac0*/  IADD3 R37, P3, R40, 0x2000, RZ ;  /* 0x0000200028257810 */ /* 0x000fe40007f7e0ff */
[----:B------:R-:W-:Y:S02]  /*8ad0*/  SEL R116, R36, R45, P0 ;  /* 0x0000002d24747207 */ /* 0x000fe40000000000 */
[----:B------:R-:W-:Y:S02]  /*8ae0*/  SEL R77, R45, R36, P0 ;  /* 0x000000242d4d7207 */ /* 0x000fe40000000000 */
[----:B------:R-:W-:-:S02]  /*8af0*/  LOP3.LUT R58, R4, R7, RZ, 0x3c, !PT ;  /* 0x00000007043a7212 */ /* 0x000fc400078e3cff */
[----:B------:R-:W-:Y:S02]  /*8b00*/  LOP3.LUT R64, R5, R14, RZ, 0x3c, !PT ;  /* 0x0000000e05407212 */ /* 0x000fe400078e3cff */
[----:B------:R-:W-:Y:S02]  /*8b10*/  LOP3.LUT R4, R9, 0x380, RZ, 0xc0, !PT ;  /* 0x0000038009047812 */ /* 0x000fe400078ec0ff */
[----:B------:R-:W-:Y:S02]  /*8b20*/  LOP3.LUT R36, R37, 0x380, RZ, 0xc0, !PT ;  /* 0x0000038025247812 */ /* 0x000fe400078ec0ff */
[----:B------:R-:W-:Y:S02]  /*8b30*/  LOP3.LUT R14, R15, 0x380, RZ, 0xc0, !PT ;  /* 0x000003800f0e7812 */ /* 0x000fe400078ec0ff */
[----:B------:R-:W-:Y:S02]  /*8b40*/  SHF.R.U64 R4, R4, 0x3, RZ ;  /* 0x0000000304047819 */ /* 0x000fe400000012ff */
[----:B------:R-:W-:-:S02]  /*8b50*/  SHF.R.U64 R36, R36, 0x3, RZ ;  /* 0x0000000324247819 */ /* 0x000fc400000012ff */
[----:B------:R-:W-:Y:S01]  /*8b60*/  SHF.R.U64 R14, R14, 0x3, RZ ;  /* 0x000000030e0e7819 */ /* 0x000fe200000012ff */
[----:B------:R-:W-:Y:S01]  /*8b70*/  IMAD.X R43, RZ, RZ, R113, P6 ;  /* 0x000000ffff2b7224 */ /* 0x000fe200030e0671 */
[----:B------:R-:W-:Y:S02]  /*8b80*/  LOP3.LUT R42, R4, R9, RZ, 0x3c, !PT ;  /* 0x00000009042a7212 */ /* 0x000fe400078e3cff */
[----:B------:R-:W-:Y:S01]  /*8b90*/  LOP3.LUT R36, R36, R37, RZ, 0x3c, !PT ;  /* 0x0000002524247212 */ /* 0x000fe200078e3cff */
[----:B------:R-:W-:Y:S01]  /*8ba0*/  IMAD.X R37, RZ, RZ, R41, P3 ;  /* 0x000000ffff257224 */ /* 0x000fe200018e0629 */
[----:B------:R-:W-:Y:S02]  /*8bb0*/  LOP3.LUT R56, R14, R15, RZ, 0x3c, !PT ;  /* 0x0000000f0e387212 */ /* 0x000fe400078e3cff */
[----:B------:R-:W-:Y:S02]  /*8bc0*/  F2FP.BF16.F32.PACK_AB R104, R104, R105 ;  /* 0x000000696868723e */ /* 0x000fe400000010ff */
[----:B------:R-:W-:-:S02]  /*8bd0*/  LOP3.LUT R5, R12, 0x380, RZ, 0xc0, !PT ;  /* 0x000003800c057812 */ /* 0x000fc400078ec0ff */
[----:B------:R-:W-:Y:S02]  /*8be0*/  IADD3 R15, P3, R40, 0x8000, RZ ;  /* 0x00008000280f7810 */ /* 0x000fe40007f7e0ff */
[----:B------:R-:W-:Y:S02]  /*8bf0*/  MOV R135, R42 ;  /* 0x0000002a00877202 */ /* 0x000fe40000000f00 */
[----:B------:R-:W-:Y:S01]  /*8c00*/  SEL R140, R101, R104, P0 ;  /* 0x00000068658c7207 */ /* 0x000fe20000000000 */
[----:B------:R-:W0:Y:S01]  /*8c10*/  LDC R42, c[0x0][0xbe8] ;  /* 0x0002fa00ff2a7b82 */ /* 0x000e220000000800 */
[----:B------:R-:W-:Y:S02]  /*8c20*/  SEL R89, R104, R101, P0 ;  /* 0x0000006568597207 */ /* 0x000fe40000000000 */
[----:B------:R-:W-:Y:S02]  /*8c30*/  SHF.R.U64 R5, R5, 0x3, RZ ;  /* 0x0000000305057819 */ /* 0x000fe400000012ff */
[----:B------:R-:W-:-:S02]  /*8c40*/  LOP3.LUT R14, R15, 0x380, RZ, 0xc0, !PT ;  /* 0x000003800f0e7812 */ /* 0x000fc400078ec0ff */
[----:B------:R-:W-:Y:S02]  /*8c50*/  F2FP.BF16.F32.PACK_AB R26, R31, R34 ;  /* 0x000000221f1a723e */ /* 0x000fe400000010ff */
[----:B------:R-:W-:Y:S02]  /*8c60*/  SEL R166, R111, R20, P0 ;  /* 0x000000146fa67207 */ /* 0x000fe40000000000 */
[----:B------:R-:W-:Y:S02]  /*8c70*/  SEL R104, R20, R111, P0 ;  /* 0x0000006f14687207 */ /* 0x000fe40000000000 */
[----:B------:R-:W-:Y:S02]  /*8c80*/  LOP3.LUT R20, R27, 0x380, RZ, 0xc0, !PT ;  /* 0x000003801b147812 */ /* 0x000fe400078ec0ff */
[----:B------:R-:W-:Y:S02]  /*8c90*/  SEL R150, R47, R54, P0 ;  /* 0x000000362f967207 */ /* 0x000fe40000000000 */
[----:B------:R-:W-:Y:S01]  /*8ca0*/  SEL R93, R54, R47, P0 ;  /* 0x0000002f365d7207 */ /* 0x000fe20000000000 */
[----:B------:R-:W-:Y:S01]  /*8cb0*/  IMAD.X R51, RZ, RZ, R113, P2 ;  /* 0x000000ffff337224 */ /* 0x000fe200010e0671 */
[----:B------:R-:W-:-:S02]  /*8cc0*/  LOP3.LUT R54, R5, R12, RZ, 0x3c, !PT ;  /* 0x0000000c05367212 */ /* 0x000fc400078e3cff */
[----:B------:R-:W-:Y:S02]  /*8cd0*/  SHF.R.U64 R14, R14, 0x3, RZ ;  /* 0x000000030e0e7819 */ /* 0x000fe400000012ff */
[----:B------:R-:W-:Y:S02]  /*8ce0*/  SEL R146, R26, R35, P0 ;  /* 0x000000231a927207 */ /* 0x000fe40000000000 */
[----:B------:R-:W-:Y:S02]  /*8cf0*/  SEL R91, R35, R26, P0 ;  /* 0x0000001a235b7207 */ /* 0x000fe40000000000 */
[----:B------:R-:W-:Y:S02]  /*8d00*/  LOP3.LUT R5, R8, 0x380, RZ, 0xc0, !PT ;  /* 0x0000038008057812 */ /* 0x000fe400078ec0ff */
[----:B------:R-:W-:Y:S02]  /*8d10*/  SHF.R.U64 R20, R20, 0x3, RZ ;  /* 0x0000000314147819 */ /* 0x000fe400000012ff */
[----:B------:R-:W-:-:S02]  /*8d20*/  IADD3 R35, P2, R40, 0x3000, RZ ;  /* 0x0000300028237810 */ /* 0x000fc40007f5e0ff */
[----:B------:R-:W-:Y:S01]  /*8d30*/  LOP3.LUT R14, R14, R15, RZ, 0x3c, !PT ;  /* 0x0000000f0e0e7212 */ /* 0x000fe200078e3cff */
[----:B------:R-:W-:Y:S01]  /*8d40*/  IMAD.X R15, RZ, RZ, R41, P3 ;  /* 0x000000ffff0f7224 */ /* 0x000fe200018e0629 */
[----:B------:R-:W-:Y:S02]  /*8d50*/  SHF.R.U64 R5, R5, 0x3, RZ ;  /* 0x0000000305057819 */ /* 0x000fe400000012ff */
[----:B------:R-:W-:Y:S02]  /*8d60*/  LOP3.LUT R66, R20, R27, RZ, 0x3c, !PT ;  /* 0x0000001b14427212 */ /* 0x000fe400078e3cff */
[----:B------:R-:W-:Y:S02]  /*8d70*/  LOP3.LUT R34, R35, 0x380, RZ, 0xc0, !PT ;  /* 0x0000038023227812 */ /* 0x000fe400078ec0ff */
[----:B------:R-:W-:Y:S02]  /*8d80*/  IADD3 R9, P3, R40, 0xe000, RZ ;  /* 0x0000e00028097810 */ /* 0x000fe40007f7e0ff */
[----:B------:R-:W-:-:S02]  /*8d90*/  LOP3.LUT R20, R21, 0x380, RZ, 0xc0, !PT ;  /* 0x0000038015147812 */ /* 0x000fc400078ec0ff */
[----:B------:R-:W-:Y:S02]  /*8da0*/  SEL R148, R39, R46, P0 ;  /* 0x0000002e27947207 */ /* 0x000fe40000000000 */
[----:B------:R-:W-:Y:S02]  /*8db0*/  SEL R92, R46, R39, P0 ;  /* 0x000000272e5c7207 */ /* 0x000fe40000000000 */
[----:B--2---:R-:W-:Y:S02]  /*8dc0*/  LOP3.LUT R43, R73, 0x2, RZ, 0x3c, !PT ;  /* 0x00000002492b7812 */ /* 0x004fe400078e3cff */
[----:B------:R-:W-:Y:S02]  /*8dd0*/  LOP3.LUT R46, R5, R8, RZ, 0x3c, !PT ;  /* 0x00000008052e7212 */ /* 0x000fe400078e3cff */
[----:B------:R-:W-:Y:S02]  /*8de0*/  SHF.R.U64 R34, R34, 0x3, RZ ;  /* 0x0000000322227819 */ /* 0x000fe400000012ff */
[----:B------:R-:W-:-:S02]  /*8df0*/  LOP3.LUT R8, R9, 0x380, RZ, 0xc0, !PT ;  /* 0x0000038009087812 */ /* 0x000fc400078ec0ff */
[----:B------:R-:W-:Y:S01]  /*8e00*/  SHF.R.U64 R20, R20, 0x3, RZ ;  /* 0x0000000314147819 */ /* 0x000fe200000012ff */
[----:B------:R-:W-:Y:S01]  /*8e10*/  SHFL.IDX PT, R114, R114, R73, 0x1c1f ;  /* 0x001c1f4972727589 */ /* 0x000fe200000e0000 */
[----:B------:R-:W-:Y:S02]  /*8e20*/  LOP3.LUT R7, R10, 0x380, RZ, 0xc0, !PT ;  /* 0x000003800a077812 */ /* 0x000fe400078ec0ff */
[----:B------:R-:W-:Y:S01]  /*8e30*/  LOP3.LUT R34, R34, R35, RZ, 0x3c, !PT ;  /* 0x0000002322227212 */ /* 0x000fe200078e3cff */
[----:B------:R-:W1:Y:S01]  /*8e40*/  SHFL.IDX PT, R75, R75, R43, 0x1c1f ;  /* 0x001c1f2b4b4b7589 */ /* 0x000e6200000e0000 */
[----:B------:R-:W-:Y:S01]  /*8e50*/  SHF.R.U64 R8, R8, 0x3, RZ ;  /* 0x0000000308087819 */ /* 0x000fe200000012ff */
[----:B------:R-:W-:Y:S01]  /*8e60*/  IMAD.X R35, RZ, RZ, R41, P2 ;  /* 0x000000ffff237224 */ /* 0x000fe200010e0629 */
[----:B------:R-:W-:Y:S02]  /*8e70*/  LOP3.LUT R60, R20, R21, RZ, 0x3c, !PT ;  /* 0x00000015143c7212 */ /* 0x000fe400078e3cff */
[----:B------:R-:W-:-:S02]  /*8e80*/  SHF.R.U64 R7, R7, 0x3, RZ ;  /* 0x0000000307077819 */ /* 0x000fc400000012ff */
[----:B------:R-:W-:Y:S01]  /*8e90*/  IADD3 R21, P2, R40, 0x9000, RZ ;  /* 0x0000900028157810 */ /* 0x000fe20007f5e0ff */
[--C-:B------:R-:W-:Y:S01]  /*8ea0*/  IMAD.X R45, RZ, RZ, R113.reuse, P5 ;  /* 0x000000ffff2d7224 */ /* 0x100fe200028e0671 */
[----:B------:R-:W-:Y:S01]  /*8eb0*/  LOP3.LUT R8, R8, R9, RZ, 0x3c, !PT ;  /* 0x0000000908087212 */ /* 0x000fe200078e3cff */
[----:B------:R-:W-:Y:S01]  /*8ec0*/  IMAD.X R47, RZ, RZ, R113, P4 ;  /* 0x000000ffff2f7224 */ /* 0x000fe200020e0671 */
[----:B------:R-:W-:Y:S01]  /*8ed0*/  LOP3.LUT R44, R7, R10, RZ, 0x3c, !PT ;  /* 0x0000000a072c7212 */ /* 0x000fe200078e3cff */
[----:B------:R-:W-:Y:S01]  /*8ee0*/  IMAD.X R9, RZ, RZ, R41, P3 ;  /* 0x000000ffff097224 */ /* 0x000fe200018e0629 */
[----:B------:R-:W-:Y:S02]  /*8ef0*/  LOP3.LUT R20, R21, 0x380, RZ, 0xc0, !PT ;  /* 0x0000038015147812 */ /* 0x000fe400078ec0ff */
[----:B0-----:R-:W-:Y:S01]  /*8f00*/  ISETP.NE.AND P3, PT, R42, 0x1, PT ;  /* 0x000000012a00780c */ /* 0x001fe20003f65270 */
[----:B------:R-:W-:Y:S01]  /*8f10*/  UPRMT UR7, UR36, 0x654, UR7 ;  /* 0x0000065424077896 */ /* 0x000fe20008000007 */
[----:B------:R-:W-:Y:S01]  /*8f20*/  IMAD.X R53, RZ, RZ, R113, P1 ;  /* 0x000000ffff357224 */ /* 0x000fe200008e0671 */
[----:B------:R-:W-:-:S02]  /*8f30*/  MOV R105, R112 ;  /* 0x0000007000697202 */ /* 0x000fc40000000f00 */
[----:B------:R-:W-:Y:S02]  /*8f40*/  MOV R60, R60 ;  /* 0x0000003c003c7202 */ /* 0x000fe40000000f00 */
[----:B------:R-:W-:Y:S02]  /*8f50*/  LOP3.LUT R5, R6, 0x380, RZ, 0xc0, !PT ;  /* 0x0000038006057812 */ /* 0x000fe400078ec0ff */
[----:B------:R-:W-:Y:S01]  /*8f60*/  LOP3.LUT R4, R11, 0x380, RZ, 0xc0, !PT ;  /* 0x000003800b047812 */ /* 0x000fe200078ec0ff */
[----:B------:R-:W-:Y:S01]  /*8f70*/  SHFL.IDX PT, R144, R144, R73, 0x1c1f ;  /* 0x001c1f4990907589 */ /* 0x000fe200000e0000 */
[----:B------:R-:W-:Y:S01]  /*8f80*/  SHF.R.U64 R20, R20, 0x3, RZ ;  /* 0x0000000314147819 */ /* 0x000fe200000012ff */
[----:B------:R-:W-:Y:S01]  /*8f90*/  SYNCS.ARRIVE.TRANS64.RED.A1T0 RZ, [UR7], RZ ;  /* 0x000000ffffff79a7 */ /* 0x000fe20008100407 */
[----:B------:R-:W-:Y:S02]  /*8fa0*/  MOV R61, R56 ;  /* 0x00000038003d7202 */ /* 0x000fe40000000f00 */
[----:B------:R-:W-:-:S02]  /*8fb0*/  MOV R112, R44 ;  /* 0x0000002c00707202 */ /* 0x000fc40000000f00 */
[----:B------:R-:W-:Y:S01]  /*8fc0*/  MOV R113, R46 ;  /* 0x0000002e00717202 */ /* 0x000fe20000000f00 */
[----:B------:R0:W-:Y:S01]  /*8fd0*/  SHFL.IDX PT, R45, R74, R43, 0x1c1f ;  /* 0x001c1f2b4a2d7589 */ /* 0x0001e200000e0000 */
[----:B------:R-:W2:Y:S03]  /*8fe0*/  LDC R56, c[0x0][0xc38] ;  /* 0x00030e00ff387b82 */ /* 0x000ea60000000800 */
[----:B------:R-:W3:Y:S01]  /*8ff0*/  SHFL.IDX PT, R46, R100, R73, 0x1c1f ;  /* 0x001c1f49642e7589 */ /* 0x000ee200000e0000 */
[----:B------:R-:W-:Y:S02]  /*9000*/  SEL R172, R123, R24, P0 ;  /* 0x000000187bac7207 */ /* 0x000fe40000000000 */
[----:B------:R-:W-:Y:S01]  /*9010*/  SEL R108, R24, R123, P0 ;  /* 0x0000007b186c7207 */ /* 0x000fe20000000000 */
[----:B------:R-:W4:Y:S01]  /*9020*/  SHFL.IDX PT, R95, R95, R43, 0x1c1f ;  /* 0x001c1f2b5f5f7589 */ /* 0x000f2200000e0000 */
[----:B------:R-:W-:Y:S01]  /*9030*/  LOP3.LUT R24, R29, 0x380, RZ, 0xc0, !PT ;  /* 0x000003801d187812 */ /* 0x000fe200078ec0ff */
[----:B0-----:R-:W0:Y:S01]  /*9040*/  @P3 LDC R74, c[0x0][0xbec] ;  /* 0x0002fb00ff4a3b82 */ /* 0x001e220000000800 */
[----:B------:R-:W-:Y:S01]  /*9050*/  SHF.R.U64 R5, R5, 0x3, RZ ;  /* 0x0000000305057819 */ /* 0x000fe200000012ff */
[----:B------:R-:W-:Y:S01]  /*9060*/  SHFL.IDX PT, R116, R116, R73, 0x1c1f ;  /* 0x001c1f4974747589 */ /* 0x000fe200000e0000 */
[----:B------:R-:W-:-:S02]  /*9070*/  SHF.R.U64 R4, R4, 0x3, RZ ;  /* 0x0000000304047819 */ /* 0x000fc400000012ff */
[----:B------:R-:W-:Y:S01]  /*9080*/  LOP3.LUT R20, R20, R21, RZ, 0x3c, !PT ;  /* 0x0000001514147212 */ /* 0x000fe200078e3cff */
[----:B------:R-:W4:Y:S01]  /*9090*/  SHFL.IDX PT, R77, R77, R43, 0x1c1f ;  /* 0x001c1f2b4d4d7589 */ /* 0x000f2200000e0000 */
[----:B------:R-:W-:Y:S01]  /*90a0*/  IMAD.X R21, RZ, RZ, R41, P2 ;  /* 0x000000ffff157224 */ /* 0x000fe200010e0629 */
[----:B------:R-:W-:Y:S02]  /*90b0*/  IADD3 R101, P2, R40, 0xf000, RZ ;  /* 0x0000f00028657810 */ /* 0x000fe40007f5e0ff */
[----:B------:R-:W-:Y:S02]  /*90c0*/  SHF.R.U64 R24, R24, 0x3, RZ ;  /* 0x0000000318187819 */ /* 0x000fe400000012ff */
[----:B------:R-:W-:Y:S02]  /*90d0*/  LOP3.LUT R48, R5, R6, RZ, 0x3c, !PT ;  /* 0x0000000605307212 */ /* 0x000fe400078e3cff */
[----:B------:R-:W-:Y:S02]  /*90e0*/  LOP3.LUT R50, R4, R11, RZ, 0x3c, !PT ;  /* 0x0000000b04327212 */ /* 0x000fe400078e3cff */
[----:B------:R-:W-:-:S02]  /*90f0*/  LOP3.LUT R10, R101, 0x380, RZ, 0xc0, !PT ;  /* 0x00000380650a7812 */ /* 0x000fc400078ec0ff */
[----:B------:R-:W-:Y:S02]  /*9100*/  SEL R162, R102, R103, P0 ;  /* 0x0000006766a27207 */ /* 0x000fe40000000000 */
[----:B------:R-:W-:Y:S02]  /*9110*/  SEL R174, R131, R30, P0 ;  /* 0x0000001e83ae7207 */ /* 0x000fe40000000000 */
[----:B------:R-:W-:Y:S02]  /*9120*/  SEL R111, R30, R131, P0 ;  /* 0x000000831e6f7207 */ /* 0x000fe40000000000 */
[----:B------:R-:W-:Y:S02]  /*9130*/  SEL R102, R103, R102, P0 ;  /* 0x0000006667667207 */ /* 0x000fe40000000000 */
[----:B------:R-:W-:Y:S02]  /*9140*/  LOP3.LUT R68, R24, R29, RZ, 0x3c, !PT ;  /* 0x0000001d18447212 */ /* 0x000fe400078e3cff */
[----:B------:R-:W-:-:S02]  /*9150*/  MOV R131, R48 ;  /* 0x0000003000837202 */ /* 0x000fc40000000f00 */
[----:B------:R-:W-:Y:S02]  /*9160*/  MOV R133, R50 ;  /* 0x0000003200857202 */ /* 0x000fe40000000f00 */
[----:B------:R-:W-:Y:S02]  /*9170*/  SEL R120, R33, R32, P0 ;  /* 0x0000002021787207 */ /* 0x000fe40000000000 */
[----:B------:R-:W-:Y:S02]  /*9180*/  SEL R164, R110, R107, P0 ;  /* 0x0000006b6ea47207 */ /* 0x000fe40000000000 */
[----:B------:R-:W-:Y:S02]  /*9190*/  SEL R103, R107, R110, P0 ;  /* 0x0000006e6b677207 */ /* 0x000fe40000000000 */
[----:B------:R-:W-:Y:S02]  /*91a0*/  SEL R168, R119, R106, P0 ;  /* 0x0000006a77a87207 */ /* 0x000fe40000000000 */
[----:B------:R-:W-:-:S02]  /*91b0*/  MOV R62, R62 ;  /* 0x0000003e003e7202 */ /* 0x000fc40000000f00 */
[----:B-1----:R-:W-:Y:S02]  /*91c0*/  SEL R48, R114, R75, P0 ;  /* 0x0000004b72307207 */ /* 0x002fe40000000000 */
[----:B------:R-:W-:Y:S01]  /*91d0*/  SEL R50, R75, R114, P0 ;  /* 0x000000724b327207 */ /* 0x000fe20000000000 */
[----:B------:R-:W-:Y:S01]  /*91e0*/  SHFL.IDX PT, R146, R146, R73, 0x1c1f ;  /* 0x001c1f4992927589 */ /* 0x000fe200000e0000 */
[----:B------:R-:W-:Y:S01]  /*91f0*/  SEL R79, R32, R33, P0 ;  /* 0x00000021204f7207 */ /* 0x000fe20000000000 */
[----:B------:R-:W1:Y:S01]  /*9200*/  @P3 LDC R75, c[0x0][0xbf0] ;  /* 0x0002fc00ff4b3b82 */ /* 0x000e620000000800 */
[----:B------:R-:W-:Y:S01]  /*9210*/  SEL R106, R106, R119, P0 ;  /* 0x000000776a6a7207 */ /* 0x000fe20000000000 */
[----:B------:R-:W-:Y:S01]  /*9220*/  SHFL.IDX PT, R148, R148, R73, 0x1c1f ;  /* 0x001c1f4994947589 */ /* 0x000fe200000e0000 */
[----:B------:R-:W-:Y:S02]  /*9230*/  SEL R170, R127, R28, P0 ;  /* 0x0000001c7faa7207 */ /* 0x000fe40000000000 */
[----:B------:R-:W-:Y:S01]  /*9240*/  SEL R110, R28, R127, P0 ;  /* 0x0000007f1c6e7207 */ /* 0x000fe20000000000 */
[----:B------:R-:W0:Y:S01]  /*9250*/  SHFL.IDX PT, R91, R91, R43, 0x1c1f ;  /* 0x001c1f2b5b5b7589 */ /* 0x000e2200000e0000 */
[----:B------:R-:W-:-:S02]  /*9260*/  SHF.R.U64 R10, R10, 0x3, RZ ;  /* 0x000000030a0a7819 */ /* 0x000fc400000012ff */
[----:B------:R-:W-:Y:S02]  /*9270*/  MOV R63, R54 ;  /* 0x00000036003f7202 */ /* 0x000fe40000000f00 */
[----:B------:R-:W-:Y:S01]  /*9280*/  LOP3.LUT R12, R13, 0x380, RZ, 0xc0, !PT ;  /* 0x000003800d0c7812 */ /* 0x000fe200078ec0ff */
[----:B------:R-:W0:Y:S01]  /*9290*/  SHFL.IDX PT, R55, R92, R43, 0x1c1f ;  /* 0x001c1f2b5c377589 */ /* 0x000e2200000e0000 */
[----:B------:R-:W-:Y:S02]  /*92a0*/  IADD3 R39, P4, R40, 0x1000, RZ ;  /* 0x0000100028277810 */ /* 0x000fe40007f9e0ff */
[----:B------:R-:W-:Y:S01]  /*92b0*/  MOV R76, R68 ;  /* 0x00000044004c7202 */ /* 0x000fe20000000f00 */
[----:B------:R-:W-:Y:S01]  /*92c0*/  SHFL.IDX PT, R118, R118, R73, 0x1c1f ;  /* 0x001c1f4976767589 */ /* 0x000fe200000e0000 */
[----:B------:R-:W-:Y:S02]  /*92d0*/  MOV R68, R66 ;  /* 0x0000004200447202 */ /* 0x000fe40000000f00 */
[----:B------:R-:W-:Y:S01]  /*92e0*/  LOP3.LUT R10, R10, R101, RZ, 0x3c, !PT ;  /* 0x000000650a0a7212 */ /* 0x000fe200078e3cff */
[----:B------:R-:W-:Y:S01]  /*92f0*/  SHFL.IDX PT, R67, R132, R73, 0x1c1f ;  /* 0x001c1f4984437589 */ /* 0x000fe200000e0000 */
[----:B------:R-:W-:-:S02]  /*9300*/  MOV R72, R70 ;  /* 0x0000004600487202 */ /* 0x000fc40000000f00 */
[----:B------:R-:W-:Y:S01]  /*9310*/  MOV R69, R64 ;  /* 0x0000004000457202 */ /* 0x000fe20000000f00 */
[----:B------:R-:W-:Y:S01]  /*9320*/  SHFL.IDX PT, R100, R134, R73, 0x1c1f ;  /* 0x001c1f4986647589 */ /* 0x000fe200000e0000 */
[----:B------:R-:W-:Y:S02]  /*9330*/  SHF.R.U64 R12, R12, 0x3, RZ ;  /* 0x000000030c0c7819 */ /* 0x000fe400000012ff */
[----:B------:R-:W-:Y:S01]  /*9340*/  LOP3.LUT R38, R39, 0x380, RZ, 0xc0, !PT ;  /* 0x0000038027267812 */ /* 0x000fe200078ec0ff */
[----:B------:R-:W1:Y:S04]  /*9350*/  SHFL.IDX PT, R57, R78, R43, 0x1c1f ;  /* 0x001c1f2b4e397589 */ /* 0x000e6800000e0000 */
[----:B------:R-:W-:Y:S04]  /*9360*/  SHFL.IDX PT, R120, R120, R73, 0x1c1f ;  /* 0x001c1f4978787589 */ /* 0x000fe800000e0000 */
        /* <DEDUP_REMOVED lines=24> */
[----:B------:R-:W1:Y:S01]  /*94f0*/  SHFL.IDX PT, R93, R93, R43, 0x1c1f ;  /* 0x001c1f2b5d5d7589 */ /* 0x000e6200000e0000 */
[----:B------:R-:W-:-:S03]  /*9500*/  LOP3.LUT R52, R12, R13, RZ, 0x3c, !PT ;  /* 0x0000000d0c347212 */ /* 0x000fc600078e3cff */
[----:B------:R-:W1:Y:S01]  /*9510*/  SHFL.IDX PT, R79, R79, R43, 0x1c1f ;  /* 0x001c1f2b4f4f7589 */ /* 0x000e6200000e0000 */
[----:B------:R-:W-:-:S03]  /*9520*/  SHF.R.U64 R38, R38, 0x3, RZ ;  /* 0x0000000326267819 */ /* 0x000fc600000012ff */
        /* <DEDUP_REMOVED lines=9> */
[----:B------:R-:W1:Y:S04]  /*95c0*/  SHFL.IDX PT, R125, R94, R43, 0x1c1f ;  /* 0x001c1f2b5e7d7589 */ /* 0x000e6800000e0000 */
[----:B------:R-:W1:Y:S04]  /*95d0*/  SHFL.IDX PT, R85, R96, R43, 0x1c1f ;  /* 0x001c1f2b60557589 */ /* 0x000e6800000e0000 */
[----:B------:R-:W1:Y:S04]  /*95e0*/  SHFL.IDX PT, R97, R97, R43, 0x1c1f ;  /* 0x001c1f2b61617589 */ /* 0x000e6800000e0000 */
[----:B------:R-:W1:Y:S04]  /*95f0*/  SHFL.IDX PT, R127, R98, R43, 0x1c1f ;  /* 0x001c1f2b627f7589 */ /* 0x000e6800000e0000 */
[----:B------:R-:W1:Y:S04]  /*9600*/  SHFL.IDX PT, R99, R99, R43, 0x1c1f ;  /* 0x001c1f2b63637589 */ /* 0x000e6800000e0000 */
[----:B------:R-:W1:Y:S04]  /*9610*/  SHFL.IDX PT, R87, R102, R43, 0x1c1f ;  /* 0x001c1f2b66577589 */ /* 0x000e6800000e0000 */
[----:B------:R-:W1:Y:S04]  /*9620*/  SHFL.IDX PT, R103, R103, R43, 0x1c1f ;  /* 0x001c1f2b67677589 */ /* 0x000e6800000e0000 */
[----:B------:R-:W1:Y:S04]  /*9630*/  SHFL.IDX PT, R129, R104, R43, 0x1c1f ;  /* 0x001c1f2b68817589 */ /* 0x000e6800000e0000 */
[----:B------:R-:W-:Y:S04]  /*9640*/  SHFL.IDX PT, R106, R106, R43, 0x1c1f ;  /* 0x001c1f2b6a6a7589 */ /* 0x000fe800000e0000 */
[----:B------:R-:W1:Y:S04]  /*9650*/  SHFL.IDX PT, R108, R108, R43, 0x1c1f ;  /* 0x001c1f2b6c6c7589 */ /* 0x000e6800000e0000 */
[----:B------:R-:W1:Y:S04]  /*9660*/  SHFL.IDX PT, R110, R110, R43, 0x1c1f ;  /* 0x001c1f2b6e6e7589 */ /* 0x000e6800000e0000 */
[----:B------:R4:W1:Y:S01]  /*9670*/  SHFL.IDX PT, R111, R111, R43, 0x1c1f ;  /* 0x001c1f2b6f6f7589 */ /* 0x00086200000e0000 */
[----:B------:R-:W-:Y:S01]  /*9680*/  IADD3 R31, P1, R40, 0x4000, RZ ;  /* 0x00004000281f7810 */ /* 0x000fe20007f3e0ff */
[----:B------:R-:W-:Y:S01]  /*9690*/  UIMAD UR10, UR5, UR4, UR42 ;  /* 0x00000004050a72a4 */ /* 0x000fe2000f8e022a */
[----:B---3--:R-:W-:-:S02]  /*96a0*/  SEL R44, R46, R45, P0 ;  /* 0x0000002d2e2c7207 */ /* 0x008fc40000000000 */
[----:B------:R-:W-:Y:S01]  /*96b0*/  SEL R46, R45, R46, P0 ;  /* 0x0000002e2d2e7207 */ /* 0x000fe20000000000 */
[----:B----4-:R-:W-:Y:S01]  /*96c0*/  IMAD R43, RZ, RZ, -UR42 ;  /* 0x8000002aff2b7e24 */ /* 0x010fe2000f8e02ff */
[----:B------:R-:W-:-:S03]  /*96d0*/  LOP3.LUT R38, R38, R39, RZ, 0x3c, !PT ;  /* 0x0000002726267212 */ /* 0x000fc600078e3cff */
[----:B--2---:R-:W-:Y:S01]  /*96e0*/  IMAD R43, R56, R43, UR41 ;  /* 0x00000029382b7e24 */ /* 0x004fe2000f8e022b */
[----:B------:R-:W-:Y:S01]  /*96f0*/  MOV R65, R52 ;  /* 0x0000003400417202 */ /* 0x000fe20000000f00 */
[----:B------:R-:W-:Y:S01]  /*9700*/  IMAD.X R39, RZ, RZ, R41, P4 ;  /* 0x000000ffff277224 */ /* 0x000fe200020e0629 */
[----:B------:R-:W-:Y:S01]  /*9710*/  SEL R45, R144, R95, P0 ;  /* 0x0000005f902d7207 */ /* 0x000fe20000000000 */
[----:B------:R-:W-:Y:S01]  /*9720*/  USHF.R.S32.HI UR7, URZ, 0x1f, UR10 ;  /* 0x0000001f3f077899 */ /* 0x000fe2000801140a */
[----:B------:R-:W-:Y:S01]  /*9730*/  SEL R47, R95, R144, P0 ;  /* 0x000000905f2f7207 */ /* 0x000fe20000000000 */
[----:B------:R-:W-:Y:S01]  /*9740*/  BAR.SYNC.DEFER_BLOCKING 0x1, 0x100 ;  /* 0x0044000000007b1d */ /* 0x000fe20000010000 */
[----:B------:R-:W-:Y:S02]  /*9750*/  LOP3.LUT R30, R31, 0x380, RZ, 0xc0, !PT ;  /* 0x000003801f1e7812 */ /* 0x000fe400078ec0ff */
[----:B------:R-:W-:Y:S02]  /*9760*/  SEL R52, R116, R77, P0 ;  /* 0x0000004d74347207 */ /* 0x000fe40000000000 */
[----:B------:R-:W-:Y:S01]  /*9770*/  SEL R54, R77, R116, P0 ;  /* 0x000000744d367207 */ /* 0x000fe20000000000 */
[----:B------:R-:W-:Y:S01]  /*9780*/  IMAD R77, R43, 0x80, R234 ;  /* 0x000000802b4d7824 */ /* 0x000fe200078e02ea */
[----:B------:R-:W-:Y:S01]  /*9790*/  IADD3 R27, P4, R40, 0x7000, RZ ;  /* 0x00007000281b7810 */ /* 0x000fe20007f9e0ff */
[----:B------:R-:W-:Y:S01]  /*97a0*/  UIMAD UR6, UR7, UR8, URZ ;  /* 0x00000008070672a4 */ /* 0x000fe2000f8e023f */
[----:B------:R-:W-:-:S02]  /*97b0*/  SHF.R.U64 R30, R30, 0x3, RZ ;  /* 0x000000031e1e7819 */ /* 0x000fc400000012ff */
[----:B------:R-:W-:Y:S01]  /*97c0*/  LOP3.LUT R26, R27, 0x380, RZ, 0xc0, !PT ;  /* 0x000003801b1a7812 */ /* 0x000fe200078ec0ff */
[----:B------:R-:W-:Y:S01]  /*97d0*/  UIMAD.WIDE.U32 UR4, UR10, UR8, URZ ;  /* 0x000000080a0472a5 */ /* 0x000fe2000f8e003f */
[----:B------:R-:W-:Y:S01]  /*97e0*/  LOP3.LUT R30, R30, R31, RZ, 0x3c, !PT ;  /* 0x0000001f1e1e7212 */ /* 0x000fe200078e3cff */
[----:B------:R-:W-:Y:S01]  /*97f0*/  UIMAD UR6, UR10, UR9, UR6 ;  /* 0x000000090a0672a4 */ /* 0x000fe2000f8e0206 */
[----:B------:R-:W-:Y:S01]  /*9800*/  IMAD.X R31, RZ, RZ, R41, P1 ;  /* 0x000000ffff1f7224 */ /* 0x000fe200008e0629 */
[----:B------:R-:W-:Y:S01]  /*9810*/  SHF.R.U64 R26, R26, 0x3, RZ ;  /* 0x000000031a1a7819 */ /* 0x000fe200000012ff */
[----:B------:R-:W-:Y:S01]  /*9820*/  USHF.R.S32.HI UR11, URZ, 0x1f, UR40 ;  /* 0x0000001f3f0b7899 */ /* 0x000fe20008011428 */
[----:B------:R-:W-:Y:S01]  /*9830*/  IADD3 R25, P1, R40, 0xa000, RZ ;  /* 0x0000a00028197810 */ /* 0x000fe20007f3e0ff */
[----:B------:R-:W-:Y:S01]  /*9840*/  ULDC.64 UR8, c[0x0][0xb98] ;  /* 0x0002e60000087ab9 */ /* 0x000fe20000000a00 */
[----:B------:R2:W-:Y:S01]  /*9850*/  STSM.16.M88.4 [R105], R44 ;  /* 0x0000002c69007844 */ /* 0x0005e20000000200 */
[----:B------:R-:W-:Y:S01]  /*9860*/  MOV R137, R58 ;  /* 0x0000003a00897202 */ /* 0x000fe20000000f00 */
[----:B------:R-:W-:Y:S01]  /*9870*/  UIADD3 UR5, UR5, UR6, URZ ;  /* 0x0000000605057290 */ /* 0x000fe2000fffe03f */
[----:B0-----:R-:W-:-:S02]  /*9880*/  SEL R49, R146, R91, P0 ;  /* 0x0000005b92317207 */ /* 0x001fc40000000000 */
[----:B------:R-:W-:Y:S02]  /*9890*/  SEL R51, R91, R146, P0 ;  /* 0x000000925b337207 */ /* 0x000fe40000000000 */
[----:B------:R-:W-:Y:S01]  /*98a0*/  SEL R53, R148, R55, P0 ;  /* 0x0000003794357207 */ /* 0x000fe20000000000 */
[----:B------:R-:W-:Y:S01]  /*98b0*/  UIMAD UR6, UR11, UR8, URZ ;  /* 0x000000080b0672a4 */ /* 0x000fe2000f8e023f */
[----:B------:R-:W-:Y:S01]  /*98c0*/  SEL R55, R55, R148, P0 ;  /* 0x0000009437377207 */ /* 0x000fe20000000000 */
[----:B--2---:R-:W-:-:S04]  /*98d0*/  @P3 IMAD.HI.U32 R44, R77, R74, RZ ;  /* 0x0000004a4d2c3227 */ /* 0x004fc800078e00ff */
[----:B------:R-:W-:Y:S01]  /*98e0*/  IMAD.MOV.U32 R74, RZ, RZ, R77 ;  /* 0x000000ffff4a7224 */ /* 0x000fe200078e004d */
[----:B-1----:R-:W-:Y:S02]  /*98f0*/  @P3 SHF.R.U32.HI R74, RZ, R75, R44 ;  /* 0x0000004bff4a3219 */ /* 0x002fe4000001162c */
[----:B------:R-:W-:Y:S01]  /*9900*/  LOP3.LUT R26, R26, R27, RZ, 0x3c, !PT ;  /* 0x0000001b1a1a7212 */ /* 0x000fe200078e3cff */
[----:B------:R-:W-:Y:S01]  /*9910*/  IMAD.X R27, RZ, RZ, R41, P4 ;  /* 0x000000ffff1b7224 */ /* 0x000fe200020e0629 */
[----:B------:R-:W-:Y:S01]  /*9920*/  LOP3.LUT R24, R25, 0x380, RZ, 0xc0, !PT ;  /* 0x0000038019187812 */ /* 0x000fe200078ec0ff */
[----:B------:R-:W-:Y:S01]  /*9930*/  IMAD.MOV R75, RZ, RZ, -R74 ;  /* 0x000000ffff4b7224 */ /* 0x000fe200078e0a4a */
[----:B------:R-:W-:Y:S02]  /*9940*/  SEL R56, R118, R57, P0 ;  /* 0x0000003976387207 */ /* 0x000fe40000000000 */
[----:B------:R-:W-:Y:S01]  /*9950*/  SEL R58, R57, R118, P0 ;  /* 0x00000076393a7207 */ /* 0x000fe20000000000 */
[----:B------:R0:W-:Y:S01]  /*9960*/  STSM.16.M88.4 [R137], R48 ;  /* 0x0000003089007844 */ /* 0x0001e20000000200 */
[----:B------:R-:W-:-:S02]  /*9970*/  IADD3 R7, P4, R40, 0xd000, RZ ;  /* 0x0000d00028077810 */ /* 0x000fc40007f9e0ff */
[----:B------:R-:W-:Y:S02]  /*9980*/  SEL R57, R150, R93, P0 ;  /* 0x0000005d96397207 */ /* 0x000fe40000000000 */
[----:B------:R-:W-:Y:S01]  /*9990*/  SEL R59, R93, R150, P0 ;  /* 0x000000965d3b7207 */ /* 0x000fe20000000000 */
[----:B------:R1:W-:Y:S01]  /*99a0*/  STSM.16.M88.4 [R135], R52 ;  /* 0x0000003487007844 */ /* 0x0003e20000000200 */
[----:B------:R-:W-:Y:S01]  /*99b0*/  SEL R44, R120, R79, P0 ;  /* 0x0000004f782c7207 */ /* 0x000fe20000000000 */
[----:B------:R-:W-:Y:S01]  /*99c0*/  UIMAD UR6, UR40, UR9, UR6 ;  /* 0x00000009280672a4 */ /* 0x000fe2000f8e0206 */
[----:B------:R-:W-:Y:S02]  /*99d0*/  SEL R46, R79, R120, P0 ;  /* 0x000000784f2e7207 */ /* 0x000fe40000000000 */
[----:B------:R-:W-:Y:S02]  /*99e0*/  SEL R45, R152, R125, P0 ;  /* 0x0000007d982d7207 */ /* 0x000fe40000000000 */
[----:B------:R-:W-:Y:S01]  /*99f0*/  SEL R47, R125, R152, P0 ;  /* 0x000000987d2f7207 */ /* 0x000fe20000000000 */
[----:B------:R-:W-:Y:S01]  /*9a00*/  UIMAD.WIDE.U32 UR4, UR40, UR8, UR4 ;  /* 0x00000008280472a5 */ /* 0x000fe2000f8e0004 */
[----:B------:R-:W-:-:S02]  /*9a10*/  SHF.R.U64 R24, R24, 0x3, RZ ;  /* 0x0000000318187819 */ /* 0x000fc400000012ff */
[----:B0-----:R-:W-:Y:S02]  /*9a20*/  SEL R48, R122, R115, P0 ;  /* 0x000000737a307207 */ /* 0x001fe40000000000 */
[----:B------:R-:W-:Y:S02]  /*9a30*/  SEL R50, R115, R122, P0 ;  /* 0x0000007a73327207 */ /* 0x000fe40000000000 */
[----:B------:R-:W-:Y:S02]  /*9a40*/  SEL R49, R154, R85, P0 ;  /* 0x000000559a317207 */ /* 0x000fe40000000000 */
[----:B------:R-:W-:Y:S01]  /*9a50*/  SEL R51, R85, R154, P0 ;  /* 0x0000009a55337207 */ /* 0x000fe20000000000 */
[----:B------:R-:W-:Y:S01]  /*9a60*/  IMAD R75, R42, R75, R77 ;  /* 0x0000004b2a4b7224 */ /* 0x000fe200078e024d */
[----:B-1----:R-:W-:Y:S02]  /*9a70*/  SEL R52, R124, R81, P0 ;  /* 0x000000517c347207 */ /* 0x002fe40000000000 */
[----:B------:R-:W-:-:S02]  /*9a80*/  SEL R54, R81, R124, P0 ;  /* 0x0000007c51367207 */ /* 0x000fc40000000000 */
[----:B------:R-:W-:Y:S02]  /*9a90*/  SEL R53, R156, R97, P0 ;  /* 0x000000619c357207 */ /* 0x000fe40000000000 */
[----:B------:R-:W-:Y:S01]  /*9aa0*/  SEL R55, R97, R156, P0 ;  /* 0x0000009c61377207 */ /* 0x000fe20000000000 */
[----:B------:R-:W-:Y:S01]  /*9ab0*/  STSM.16.M88.4 [R133], R56 ;  /* 0x0000003885007844 */ /* 0x000fe20000000200 */
[----:B------:R-:W-:Y:S02]  /*9ac0*/  LOP3.LUT R6, R7, 0x380, RZ, 0xc0, !PT ;  /* 0x0000038007067812 */ /* 0x000fe400078ec0ff */
[C---:B------:R-:W-:Y:S01]  /*9ad0*/  IADD3 R33, P6, R40.reuse, 0x5000, RZ ;  /* 0x0000500028217810 */ /* 0x040fe20007fde0ff */
[----:B------:R-:W-:Y:S01]  /*9ae0*/  STSM.16.M88.4 [R131], R44 ;  /* 0x0000002c83007844 */ /* 0x000fe20000000200 */
[----:B------:R-:W-:Y:S01]  /*9af0*/  IADD3 R29, P5, R40, 0x6000, RZ ;  /* 0x00006000281d7810 */ /* 0x000fe20007fbe0ff */
[----:B------:R-:W-:Y:S01]  /*9b00*/  IMAD.U32 R78, RZ, RZ, UR6 ;  /* 0x00000006ff4e7e24 */ /* 0x000fe2000f8e00ff */
[----:B------:R-:W-:Y:S01]  /*9b10*/  LOP3.LUT R24, R24, R25, RZ, 0x3c, !PT ;  /* 0x0000001918187212 */ /* 0x000fe200078e3cff */
[----:B------:R-:W-:Y:S01]  /*9b20*/  STSM.16.M88.4 [R113], R48 ;  /* 0x0000003071007844 */ /* 0x000fe20000000200 */
[----:B------:R-:W-:Y:S01]  /*9b30*/  SHF.R.U64 R6, R6, 0x3, RZ ;  /* 0x0000000306067819 */ /* 0x000fe200000012ff */
[----:B------:R-:W-:Y:S01]  /*9b40*/  IMAD.X R25, RZ, RZ, R41, P1 ;  /* 0x000000ffff197224 */ /* 0x000fe200008e0629 */
[----:B------:R-:W-:Y:S01]  /*9b50*/  LOP3.LUT R32, R33, 0x380, RZ, 0xc0, !PT ;  /* 0x0000038021207812 */ /* 0x000fe200078ec0ff */
[----:B------:R0:W-:Y:S01]  /*9b60*/  STSM.16.M88.4 [R112], R52 ;  /* 0x0000003470007844 */ /* 0x0001e20000000200 */
[----:B------:R-:W-:Y:S01]  /*9b70*/  LOP3.LUT R28, R29, 0x380, RZ, 0xc0, !PT ;  /* 0x000003801d1c7812 */ /* 0x000fe200078ec0ff */
[----:B------:R-:W-:Y:S01]  /*9b80*/  ULDC.64 UR8, c[0x0][0xb88] ;  /* 0x0002e20000087ab9 */ /* 0x000fe20000000a00 */
[----:B------:R-:W-:Y:S01]  /*9b90*/  LOP3.LUT R6, R6, R7, RZ, 0x3c, !PT ;  /* 0x0000000706067212 */ /* 0x000fe200078e3cff */
[----:B------:R-:W-:Y:S01]  /*9ba0*/  ULDC UR6, c[0x0][0xa88] ;  /* 0x0002a20000067ab9 */ /* 0x000fe20000000800 */
[----:B------:R-:W-:-:S02]  /*9bb0*/  LOP3.LUT R7, R40, 0x380, RZ, 0xc0, !PT ;  /* 0x0000038028077812 */ /* 0x000fc400078ec0ff */
[----:B------:R-:W-:Y:S02]  /*9bc0*/  SHF.R.U64 R32, R32, 0x3, RZ ;  /* 0x0000000320207819 */ /* 0x000fe400000012ff */
[----:B------:R-:W-:Y:S02]  /*9bd0*/  SHF.R.U64 R28, R28, 0x3, RZ ;  /* 0x000000031c1c7819 */ /* 0x000fe400000012ff */
[----:B0-----:R-:W-:Y:S02]  /*9be0*/  SHF.R.S32.HI R53, RZ, 0x1f, R74 ;  /* 0x0000001fff357819 */ /* 0x001fe4000001144a */
[----:B------:R-:W-:Y:S02]  /*9bf0*/  SHF.R.S32.HI R54, RZ, 0x1f, R75 ;  /* 0x0000001fff367819 */ /* 0x000fe4000001144b */
[----:B------:R-:W-:Y:S02]  /*9c00*/  IADD3 R52, P1, R74, UR4, RZ ;  /* 0x000000044a347c10 */ /* 0x000fe4000ff3e0ff */
[----:B------:R-:W-:Y:S01]  /*9c10*/  SEL R56, R126, R117, P0 ;  /* 0x000000757e387207 */ /* 0x000fe20000000000 */
[----:B------:R-:W-:Y:S01]  /*9c20*/  IMAD R54, R54, UR8, RZ ;  /* 0x0000000836367c24 */ /* 0x000fe2000f8e02ff */
[----:B------:R-:W-:Y:S01]  /*9c30*/  IADD3.X R53, R53, UR5, R78, P1, !PT ;  /* 0x0000000535357c10 */ /* 0x000fe20008ffe44e */
[----:B------:R-:W-:Y:S01]  /*9c40*/  ULDC.64 UR4, c[0x0][0xb50] ;  /* 0x0002d40000047ab9 */ /* 0x000fe20000000a00 */
[----:B------:R-:W-:-:S02]  /*9c50*/  SEL R58, R117, R126, P0 ;  /* 0x0000007e753a7207 */ /* 0x000fc40000000000 */
[----:B------:R-:W-:Y:S02]  /*9c60*/  SEL R57, R158, R127, P0 ;  /* 0x0000007f9e397207 */ /* 0x000fe40000000000 */
[----:B------:R-:W-:Y:S02]  /*9c70*/  SEL R59, R127, R158, P0 ;  /* 0x0000009e7f3b7207 */ /* 0x000fe40000000000 */
[----:B------:R-:W-:Y:S02]  /*9c80*/  SEL R44, R128, R83, P0 ;  /* 0x00000053802c7207 */ /* 0x000fe40000000000 */
[----:B------:R-:W-:Y:S02]  /*9c90*/  SEL R46, R83, R128, P0 ;  /* 0x00000080532e7207 */ /* 0x000fe40000000000 */
[----:B------:R-:W-:Y:S02]  /*9ca0*/  SEL R45, R160, R99, P0 ;  /* 0x00000063a02d7207 */ /* 0x000fe40000000000 */
[----:B------:R-:W-:Y:S01]  /*9cb0*/  SEL R47, R99, R160, P0 ;  /* 0x000000a0632f7207 */ /* 0x000fe20000000000 */
[----:B------:R-:W-:Y:S01]  /*9cc0*/  IMAD R55, R75, UR9, R54 ;  /* 0x000000094b377c24 */ /* 0x000fe2000f8e0236 */
[----:B------:R-:W-:Y:S01]  /*9cd0*/  SHF.R.U64 R7, R7, 0x3, RZ ;  /* 0x0000000307077819 */ /* 0x000fe200000012ff */
[----:B------:R-:W-:Y:S01]  /*9ce0*/  IMAD.WIDE.U32 R52, R75, UR8, R52 ;  /* 0x000000084b347c25 */ /* 0x000fe2000f8e0034 */
[----:B------:R-:W-:-:S02]  /*9cf0*/  LOP3.LUT R32, R32, R33, RZ, 0x3c, !PT ;  /* 0x0000002120207212 */ /* 0x000fc400078e3cff */
[----:B------:R-:W-:Y:S01]  /*9d00*/  LOP3.LUT R28, R28, R29, RZ, 0x3c, !PT ;  /* 0x0000001d1c1c7212 */ /* 0x000fe200078e3cff */
[--C-:B------:R-:W-:Y:S01]  /*9d10*/  IMAD.X R33, RZ, RZ, R41.reuse, P6 ;  /* 0x000000ffff217224 */ /* 0x100fe200030e0629 */
[C---:B------:R-:W-:Y:S01]  /*9d20*/  IADD3 R13, P6, R40.reuse, 0xb000, RZ ;  /* 0x0000b000280d7810 */ /* 0x040fe20007fde0ff */
[--C-:B------:R-:W-:Y:S01]  /*9d30*/  IMAD.X R29, RZ, RZ, R41.reuse, P5 ;  /* 0x000000ffff1d7224 */ /* 0x100fe200028e0629 */
[----:B------:R-:W-:Y:S01]  /*9d40*/  IADD3 R5, P5, R40, 0xc000, RZ ;  /* 0x0000c00028057810 */ /* 0x000fe20007fbe0ff */
[----:B------:R-:W-:Y:S01]  /*9d50*/  STSM.16.M88.4 [R65], R56 ;  /* 0x0000003841007844 */ /* 0x000fe20000000200 */
[----:B------:R-:W-:Y:S01]  /*9d60*/  LOP3.LUT R40, R7, R40, RZ, 0x3c, !PT ;  /* 0x0000002807287212 */ /* 0x000fe200078e3cff */
[----:B------:R-:W-:Y:S01]  /*9d70*/  IMAD.X R7, RZ, RZ, R41, P4 ;  /* 0x000000ffff077224 */ /* 0x000fe200020e0629 */
[----:B------:R-:W-:Y:S01]  /*9d80*/  SEL R48, R130, R119, P0 ;  /* 0x0000007782307207 */ /* 0x000fe20000000000 */
[----:B------:R0:W-:Y:S01]  /*9d90*/  STSM.16.M88.4 [R63], R44 ;  /* 0x0000002c3f007844 */ /* 0x0001e20000000200 */
[----:B------:R-:W-:-:S02]  /*9da0*/  SEL R50, R119, R130, P0 ;  /* 0x0000008277327207 */ /* 0x000fc40000000000 */
[----:B------:R-:W-:Y:S02]  /*9db0*/  SEL R49, R162, R87, P0 ;  /* 0x00000057a2317207 */ /* 0x000fe40000000000 */
[----:B------:R-:W-:Y:S02]  /*9dc0*/  SEL R51, R87, R162, P0 ;  /* 0x000000a257337207 */ /* 0x000fe40000000000 */
[----:B------:R-:W-:Y:S02]  /*9dd0*/  SEL R80, R67, R132, P0 ;  /* 0x0000008443507207 */ /* 0x000fe40000000000 */
[----:B------:R-:W-:Y:S02]  /*9de0*/  SEL R82, R132, R67, P0 ;  /* 0x0000004384527207 */ /* 0x000fe40000000000 */
[----:B------:R-:W-:Y:S02]  /*9df0*/  SEL R81, R164, R103, P0 ;  /* 0x00000067a4517207 */ /* 0x000fe40000000000 */
[----:B------:R-:W-:Y:S01]  /*9e00*/  SEL R83, R103, R164, P0 ;  /* 0x000000a467537207 */ /* 0x000fe20000000000 */
[----:B------:R-:W-:Y:S01]  /*9e10*/  IMAD R104, R42, UR6, RZ ;  /* 0x000000062a687c24 */ /* 0x000fe2000f8e02ff */
[----:B------:R-:W-:Y:S01]  /*9e20*/  LOP3.LUT P1, RZ, R23, 0x3, RZ, 0xc0, !PT ;  /* 0x0000000317ff7812 */ /* 0x000fe2000782c0ff */
[----:B0-----:R-:W-:Y:S01]  /*9e30*/  IMAD.IADD R47, R53, 0x1, R55 ;  /* 0x00000001352f7824 */ /* 0x001fe200078e0237 */
[C---:B------:R-:W-:Y:S01]  /*9e40*/  LEA R44, P4, R52.reuse, UR4, 0x2 ;  /* 0x00000004342c7c11 */ /* 0x040fe2000f8810ff */
[----:B------:R-:W-:Y:S01]  /*9e50*/  IMAD R67, R43, 0x80, R233 ;  /* 0x000000802b437824 */ /* 0x000fe200078e02e9 */
[----:B------:R-:W-:Y:S01]  /*9e60*/  STSM.16.M88.4 [R61], R48 ;  /* 0x000000303d007844 */ /* 0x000fe20000000200 */
[----:B------:R-:W-:Y:S01]  /*9e70*/  SEL R54, R121, R100, P0 ;  /* 0x0000006479367207 */ /* 0x000fe20000000000 */
[----:B------:R-:W-:Y:S01]  /*9e80*/  IMAD.X R11, RZ, RZ, R41, P2 ;  /* 0x000000ffff0b7224 */ /* 0x000fe200010e0629 */
[----:B------:R-:W-:Y:S01]  /*9e90*/  LEA.HI.X R47, R52, UR5, R47, 0x2, P4 ;  /* 0x00000005342f7c11 */ /* 0x000fe2000a0f142f */
[----:B------:R0:W-:Y:S01]  /*9ea0*/  STSM.16.M88.4 [R60], R80 ;  /* 0x000000503c007844 */ /* 0x0001e20000000200 */
[----:B------:R-:W-:Y:S01]  /*9eb0*/  SEL R52, R100, R121, P0 ;  /* 0x0000007964347207 */ /* 0x000fe20000000000 */
[----:B------:R-:W-:Y:S01]  /*9ec0*/  ULDC.64 UR8, c[0x0][0xae8] ;  /* 0x0002ba0000087ab9 */ /* 0x000fe20000000a00 */
[----:B------:R-:W-:-:S02]  /*9ed0*/  SEL R53, R166, R129, P0 ;  /* 0x00000081a6357207 */ /* 0x000fc40000000000 */
[----:B------:R-:W-:Y:S01]  /*9ee0*/  SEL R55, R129, R166, P0 ;  /* 0x000000a681377207 */ /* 0x000fe20000000000 */
[----:B------:R-:W-:Y:S01]  /*9ef0*/  VIADD R45, R67, 0x8 ;  /* 0x00000008432d7836 */ /* 0x000fe20000000000 */
[----:B------:R-:W-:Y:S02]  /*9f00*/  SEL R84, R70, R123, P0 ;  /* 0x0000007b46547207 */ /* 0x000fe40000000000 */
[----:B------:R-:W-:Y:S02]  /*9f10*/  SEL R86, R123, R70, P0 ;  /* 0x000000467b567207 */ /* 0x000fe40000000000 */
[----:B------:R-:W-:Y:S02]  /*9f20*/  SEL R85, R107, R108, P0 ;  /* 0x0000006c6b557207 */ /* 0x000fe40000000000 */
[----:B------:R-:W-:Y:S02]  /*9f30*/  SEL R87, R108, R107, P0 ;  /* 0x0000006b6c577207 */ /* 0x000fe40000000000 */
[----:B------:R-:W-:-:S02]  /*9f40*/  SEL R88, R64, R89, P0 ;  /* 0x0000005940587207 */ /* 0x000fc40000000000 */
[----:B0-----:R-:W-:Y:S02]  /*9f50*/  SEL R80, R71, R134, P0 ;  /* 0x0000008647507207 */ /* 0x001fe40000000000 */
[----:B------:R-:W-:Y:S02]  /*9f60*/  SEL R82, R134, R71, P0 ;  /* 0x0000004786527207 */ /* 0x000fe40000000000 */
[----:B------:R-:W-:Y:S02]  /*9f70*/  SEL R81, R109, R106, P0 ;  /* 0x0000006a6d517207 */ /* 0x000fe40000000000 */
[----:B------:R-:W-:Y:S02]  /*9f80*/  SEL R83, R106, R109, P0 ;  /* 0x0000006d6a537207 */ /* 0x000fe40000000000 */
[----:B------:R-:W-:Y:S02]  /*9f90*/  SEL R90, R89, R64, P0 ;  /* 0x00000040595a7207 */ /* 0x000fe40000000000 */
[----:B------:R-:W-:-:S02]  /*9fa0*/  ISETP.GE.OR P2, PT, R67, R104, P1 ;  /* 0x000000684300720c */ /* 0x000fc40000f46670 */
[----:B------:R-:W-:Y:S02]  /*9fb0*/  SEL R89, R101, R110, P0 ;  /* 0x0000006e65597207 */ /* 0x000fe40000000000 */
[----:B------:R-:W-:Y:S02]  /*9fc0*/  SEL R91, R110, R101, P0 ;  /* 0x000000656e5b7207 */ /* 0x000fe40000000000 */
[----:B------:R-:W-:Y:S01]  /*9fd0*/  SEL R64, R66, R73, P0 ;  /* 0x0000004942407207 */ /* 0x000fe20000000000 */
[----:B------:R-:W-:Y:S01]  /*9fe0*/  STSM.16.M88.4 [R62], R52 ;  /* 0x000000343e007844 */ /* 0x000fe20000000200 */
[----:B------:R-:W-:Y:S02]  /*9ff0*/  SEL R65, R174, R111, P0 ;  /* 0x0000006fae417207 */ /* 0x000fe40000000000 */
[----:B------:R-:W-:Y:S02]  /*a000*/  SEL R67, R111, R174, P0 ;  /* 0x000000ae6f437207 */ /* 0x000fe40000000000 */
[----:B------:R-:W-:Y:S01]  /*a010*/  SEL R66, R73, R66, P0 ;  /* 0x0000004249427207 */ /* 0x000fe20000000000 */
[----:B------:R-:W-:Y:S04]  /*a020*/  STSM.16.M88.4 [R69], R80 ;  /* 0x0000005045007844 */ /* 0x000fe80000000200 */
[----:B------:R-:W-:Y:S04]  /*a030*/  STSM.16.M88.4 [R68], R84 ;  /* 0x0000005444007844 */ /* 0x000fe80000000200 */
[----:B------:R-:W-:Y:S04]  /*a040*/  STSM.16.M88.4 [R76], R88 ;  /* 0x000000584c007844 */ /* 0x000fe80000000200 */
[----:B------:R-:W-:Y:S04]  /*a050*/  STSM.16.M88.4 [R72], R64 ;  /* 0x0000004048007844 */ /* 0x000fe80000000200 */
[----:B------:R-:W-:Y:S04]  /*a060*/  SHFL.IDX PT, R74, R44, RZ, 0x1c1f ;  /* 0x001c1fff2c4a7589 */ /* 0x000fe800000e0000 */
[----:B------:R-:W0:Y:S01]  /*a070*/  SHFL.IDX PT, R75, R47, RZ, 0x1c1f ;  /* 0x001c1fff2f4b7589 */ /* 0x000e2200000e0000 */
[----:B------:R-:W-:Y:S06]  /*a080*/  BAR.SYNC.DEFER_BLOCKING 0x1, 0x100 ;  /* 0x0044000000007b1d */ /* 0x000fec0000010000 */
[----:B------:R-:W-:Y:S04]  /*a090*/  SHFL.IDX PT, R78, R44, 0x1, 0x1c1f ;  /* 0x003c1f002c4e7f89 */ /* 0x000fe800000e0000 */
[----:B------:R-:W1:Y:S01]  /*a0a0*/  SHFL.IDX PT, R79, R47, 0x1, 0x1c1f ;  /* 0x003c1f002f4f7f89 */ /* 0x000e6200000e0000 */
[----:B------:R-:W-:-:S03]  /*a0b0*/  ISETP.GE.OR P1, PT, R45, R104, P1 ;  /* 0x000000682d00720c */ /* 0x000fc60000f26670 */
[----:B0-----:R-:W-:Y:S10]  /*a0c0*/  @!P2 ST.E desc[UR46][R74.64], R3 ;  /* 0x000000034a00a985 */ /* 0x001ff4000c10192e */
[----:B-1----:R0:W-:Y:S04]  /*a0d0*/  @!P1 ST.E desc[UR46][R78.64], R0 ;  /* 0x000000004e009985 */ /* 0x0021e8000c10192e */
[----:B------:R1:W5:Y:S04]  /*a0e0*/  LD.E.128 R80, desc[UR46][R30.64] ;  /* 0x0000002e1e507980 */ /* 0x000368000c101d00 */
[----:B------:R2:W5:Y:S01]  /*a0f0*/  LD.E.128 R60, desc[UR46][R28.64] ;  /* 0x0000002e1c3c7980 */ /* 0x000562000c101d00 */
[----:B------:R-:W-:Y:S01]  /*a100*/  UIMAD UR6, UR7, UR8, URZ ;  /* 0x00000008070672a4 */ /* 0x000fe2000f8e023f */
[----:B0-----:R-:W-:-:S02]  /*a110*/  IMAD R0, R19, 0x20, R22 ;  /* 0x0000002013007824 */ /* 0x001fc400078e0216 */
[----:B------:R0:W5:Y:S01]  /*a120*/  LD.E.128 R96, desc[UR46][R6.64] ;  /* 0x0000002e06607980 */ /* 0x000162000c101d00 */
[----:B-1----:R-:W1:Y:S01]  /*a130*/  @P3 LDC R31, c[0x0][0xbec] ;  /* 0x0002fb00ff1f3b82 */ /* 0x002e620000000800 */
[----:B------:R-:W-:Y:S01]  /*a140*/  UIMAD.WIDE.U32 UR4, UR10, UR8, URZ ;  /* 0x000000080a0472a5 */ /* 0x000fe2000f8e003f */
[----:B------:R-:W-:Y:S01]  /*a150*/  LOP3.LUT R4, R5, 0x380, RZ, 0xc0, !PT ;  /* 0x0000038005047812 */ /* 0x000fe200078ec0ff */
[----:B------:R-:W5:Y:S01]  /*a160*/  LD.E.128 R44, desc[UR46][R38.64] ;  /* 0x0000002e262c7980 */ /* 0x000f62000c101d00 */
[----:B------:R-:W-:-:S03]  /*a170*/  LOP3.LUT R12, R13, 0x380, RZ, 0xc0, !PT ;  /* 0x000003800d0c7812 */ /* 0x000fc600078ec0ff */
[----:B------:R-:W5:Y:S01]  /*a180*/  LD.E.128 R48, desc[UR46][R36.64] ;  /* 0x0000002e24307980 */ /* 0x000f62000c101d00 */
[----:B--2---:R-:W2:Y:S01]  /*a190*/  @P3 LDC R29, c[0x0][0xbf0] ;  /* 0x0002fc00ff1d3b82 */ /* 0x004ea20000000800 */
[----:B0-----:R-:W-:Y:S01]  /*a1a0*/  IMAD R6, R43, 0x80, R0 ;  /* 0x000000802b067824 */ /* 0x001fe200078e0200 */
[----:B------:R-:W-:Y:S01]  /*a1b0*/  UIMAD UR6, UR10, UR9, UR6 ;  /* 0x000000090a0672a4 */ /* 0x000fe2000f8e0206 */
[----:B------:R-:W5:Y:S02]  /*a1c0*/  LD.E.128 R56, desc[UR46][R40.64] ;  /* 0x0000002e28387980 */ /* 0x000f64000c101d00 */
[----:B------:R-:W-:Y:S01]  /*a1d0*/  ULDC.64 UR8, c[0x0][0xaf0] ;  /* 0x0002bc0000087ab9 */ /* 0x000fe20000000a00 */
[----:B------:R-:W-:Y:S01]  /*a1e0*/  UIADD3 UR5, UR5, UR6, URZ ;  /* 0x0000000605057290 */ /* 0x000fe2000fffe03f */
[----:B------:R-:W5:Y:S01]  /*a1f0*/  LD.E.128 R52, desc[UR46][R34.64] ;  /* 0x0000002e22347980 */ /* 0x000f62000c101d00 */
[----:B------:R-:W-:Y:S01]  /*a200*/  UIMAD UR7, UR11, UR8, URZ ;  /* 0x000000080b0772a4 */ /* 0x000fe2000f8e023f */
[----:B------:R-:W-:Y:S01]  /*a210*/  SHF.R.U64 R4, R4, 0x3, RZ ;  /* 0x0000000304047819 */ /* 0x000fe200000012ff */
[----:B------:R-:W-:Y:S01]  /*a220*/  IMAD.MOV.U32 R3, RZ, RZ, R6 ;  /* 0x000000ffff037224 */ /* 0x000fe200078e0006 */
[----:B------:R-:W-:Y:S01]  /*a230*/  SHF.R.U64 R12, R12, 0x3, RZ ;  /* 0x000000030c0c7819 */ /* 0x000fe200000012ff */
[----:B------:R-:W5:Y:S01]  /*a240*/  LD.E.128 R68, desc[UR46][R32.64] ;  /* 0x0000002e20447980 */ /* 0x000f62000c101d00 */
[----:B-1----:R-:W-:Y:S01]  /*a250*/  @P3 IMAD.HI.U32 R0, R6, R31, RZ ;  /* 0x0000001f06003227 */ /* 0x002fe200078e00ff */
[----:B------:R-:W-:-:S02]  /*a260*/  UIMAD UR6, UR40, UR9, UR7 ;  /* 0x00000009280672a4 */ /* 0x000fc4000f8e0207 */
[----:B------:R-:W5:Y:S01]  /*a270*/  LD.E.128 R64, desc[UR46][R26.64] ;  /* 0x0000002e1a407980 */ /* 0x000f62000c101d00 */
[----:B------:R-:W-:Y:S01]  /*a280*/  UIMAD.WIDE.U32 UR4, UR40, UR8, UR4 ;  /* 0x00000008280472a5 */ /* 0x000fe2000f8e0004 */
[----:B------:R-:W-:Y:S02]  /*a290*/  LOP3.LUT R4, R4, R5, RZ, 0x3c, !PT ;  /* 0x0000000504047212 */ /* 0x000fe400078e3cff */
[----:B------:R-:W5:Y:S01]  /*a2a0*/  LD.E.128 R92, desc[UR46][R14.64] ;  /* 0x0000002e0e5c7980 */ /* 0x000f62000c101d00 */
[----:B--2---:R-:W-:Y:S01]  /*a2b0*/  @P3 SHF.R.U32.HI R3, RZ, R29, R0 ;  /* 0x0000001dff033219 */ /* 0x004fe20000011600 */
[----:B------:R-:W-:Y:S01]  /*a2c0*/  IMAD.X R5, RZ, RZ, R41, P5 ;  /* 0x000000ffff057224 */ /* 0x000fe200028e0629 */
[----:B------:R-:W-:Y:S01]  /*a2d0*/  UIADD3 UR6, UR5, UR6, URZ ;  /* 0x0000000605067290 */ /* 0x000fe2000fffe03f */
[----:B------:R-:W5:Y:S01]  /*a2e0*/  LD.E.128 R84, desc[UR46][R20.64] ;  /* 0x0000002e14547980 */ /* 0x000f62000c101d00 */
[--C-:B------:R-:W-:Y:S01]  /*a2f0*/  SHF.R.S32.HI R0, RZ, 0x1f, R3.reuse ;  /* 0x0000001fff007819 */ /* 0x100fe20000011403 */
[----:B------:R-:W-:Y:S01]  /*a300*/  IMAD.MOV R7, RZ, RZ, -R3 ;  /* 0x000000ffff077224 */ /* 0x000fe200078e0a03 */
[----:B------:R-:W-:Y:S01]  /*a310*/  LOP3.LUT R12, R12, R13, RZ, 0x3c, !PT ;  /* 0x0000000d0c0c7212 */ /* 0x000fe200078e3cff */
[----:B------:R-:W-:Y:S01]  /*a320*/  IMAD.X R13, RZ, RZ, R41, P6 ;  /* 0x000000ffff0d7224 */ /* 0x000fe200030e0629 */
[----:B------:R-:W-:Y:S01]  /*a330*/  ULDC.64 UR8, c[0x0][0xae0] ;  /* 0x0002b80000087ab9 */ /* 0x000fe20000000a00 */
[----:B------:R0:W5:Y:S01]  /*a340*/  LD.E.128 R100, desc[UR46][R4.64] ;  /* 0x0000002e04647980 */ /* 0x000162000c101d00 */
[----:B------:R-:W-:-:S02]  /*a350*/  IMAD R0, R0, UR8, RZ ;  /* 0x0000000800007c24 */ /* 0x000fc4000f8e02ff */
[----:B------:R-:W-:Y:S01]  /*a360*/  IMAD R7, R42, R7, R6 ;  /* 0x000000072a077224 */ /* 0x000fe200078e0206 */
[----:B------:R-:W5:Y:S04]  /*a370*/  LD.E.128 R76, desc[UR46][R24.64] ;  /* 0x0000002e184c7980 */ /* 0x000f68000c101d00 */
[----:B------:R-:W5:Y:S01]  /*a380*/  LD.E.128 R72, desc[UR46][R12.64] ;  /* 0x0000002e0c487980 */ /* 0x000f62000c101d00 */
[----:B0-----:R-:W-:Y:S02]  /*a390*/  IMAD.U32 R5, RZ, RZ, UR5 ;  /* 0x00000005ff057e24 */ /* 0x001fe4000f8e00ff */
[----:B------:R-:W-:Y:S01]  /*a3a0*/  IMAD.U32 R4, RZ, RZ, UR4 ;  /* 0x00000004ff047e24 */ /* 0x000fe2000f8e00ff */
[----:B------:R0:W5:Y:S01]  /*a3b0*/  LD.E.128 R88, desc[UR46][R8.64] ;  /* 0x0000002e08587980 */ /* 0x000162000c101d00 */
[----:B------:R-:W-:Y:S01]  /*a3c0*/  IMAD.U32 R5, RZ, RZ, UR6 ;  /* 0x00000006ff057e24 */ /* 0x000fe2000f8e00ff */
[----:B------:R-:W-:-:S02]  /*a3d0*/  ULDC.64 UR6, c[0x0][0xad8] ;  /* 0x0002b60000067ab9 */ /* 0x000fc40000000a00 */
[----:B------:R1:W5:Y:S01]  /*a3e0*/  LD.E.128 R36, desc[UR46][R10.64] ;  /* 0x0000002e0a247980 */ /* 0x000362000c101d00 */
[C---:B------:R-:W-:Y:S01]  /*a3f0*/  IMAD.WIDE.U32 R4, R3.reuse, UR8, R4 ;  /* 0x0000000803047c25 */ /* 0x040fe2000f8e0004 */
[----:B------:R-:W-:Y:S01]  /*a400*/  @!PT LDS RZ, [RZ] ;  /* 0x00000000fffff984 */ /* 0x000fe20000000800 */
[----:B------:R-:W-:Y:S01]  /*a410*/  @!PT LDS RZ, [RZ] ;  /* 0x00000000fffff984 */ /* 0x000fe20000000800 */
[----:B------:R-:W-:Y:S01]  /*a420*/  @!PT LDS RZ, [RZ] ;  /* 0x00000000fffff984 */ /* 0x000fe20000000800 */
[----:B------:R-:W-:Y:S01]  /*a430*/  @!PT LDS RZ, [RZ] ;  /* 0x00000000fffff984 */ /* 0x000fe20000000800 */
[----:B------:R2:W-:Y:S06]  /*a440*/  MEMBAR.ALL.CTA ;  /* 0x0000000000007992 */ /* 0x0005ec0000008000 */
[----:B--2---:R-:W2:Y:S01]  /*a450*/  FENCE.VIEW.ASYNC.S ;  /* 0x00000000000073c6 */ /* 0x004ea20000000000 */
[----:B0-----:R-:W-:Y:S01]  /*a460*/  IMAD R9, R3, UR9, R0 ;  /* 0x0000000903097c24 */ /* 0x001fe2000f8e0200 */
[----:B------:R-:W-:Y:S01]  /*a470*/  SHF.R.S32.HI R0, RZ, 0x1f, R7 ;  /* 0x0000001fff007819 */ /* 0x000fe20000011407 */
[----:B------:R-:W-:-:S02]  /*a480*/  IMAD R43, R43, 0x80, R22 ;  /* 0x000000802b2b7824 */ /* 0x000fc400078e0216 */
[----:B------:R-:W-:Y:S02]  /*a490*/  IMAD.IADD R5, R5, 0x1, R9 ;  /* 0x0000000105057824 */ /* 0x000fe400078e0209 */
[----:B------:R-:W-:Y:S01]  /*a4a0*/  IMAD R0, R0, UR6, RZ ;  /* 0x0000000600007c24 */ /* 0x000fe2000f8e02ff */
[----:B------:R-:W-:Y:S01]  /*a4b0*/  UIADD3 UR39, UR39, 0x38820, URZ ;  /* 0x0003882027277890 */ /* 0x000fe2000fffe03f */
[----:B------:R-:W-:Y:S01]  /*a4c0*/  IMAD.WIDE.U32 R4, R7, UR6, R4 ;  /* 0x0000000607047c25 */ /* 0x000fe2000f8e0004 */
[----:B------:R-:W-:Y:S01]  /*a4d0*/  UIADD3 UR51, UR51, 0x1, URZ ;  /* 0x0000000133337890 */ /* 0x000fe2000fffe03f */
[----:B------:R-:W-:Y:S02]  /*a4e0*/  ISETP.GE.AND P2, PT, R43, R104, PT ;  /* 0x000000682b00720c */ /* 0x000fe40003f46270 */
[----:B------:R-:W-:Y:S01]  /*a4f0*/  IMAD R9, R7, UR7, R0 ;  /* 0x0000000707097c24 */ /* 0x000fe2000f8e0200 */
[----:B------:R-:W-:Y:S01]  /*a500*/  ULDC.64 UR6, c[0x0][0xa80] ;  /* 0x0002a00000067ab9 */ /* 0x000fe20000000a00 */
[----:B------:R-:W-:Y:S01]  /*a510*/  UPRMT UR39, URZ, 0x654, UR39 ;  /* 0x000006543f277896 */ /* 0x000fe20008000027 */
[----:B------:R-:W-:Y:S01]  /*a520*/  LEA R0, P3, R4, UR6, 0x1 ;  /* 0x0000000604007c11 */ /* 0x000fe2000f8608ff */
[----:B------:R-:W-:Y:S01]  /*a530*/  IMAD.IADD R5, R5, 0x1, R9 ;  /* 0x0000000105057824 */ /* 0x000fe200078e0209 */
[----:B------:R-:W-:Y:S01]  /*a540*/  UISETP.NE.AND UP0, UPT, UR51, 0x2, UPT ;  /* 0x000000023300788c */ /* 0x000fe2000bf05270 */
[----:B------:R-:W-:-:S03]  /*a550*/  VIADD R3, R43, 0x20 ;  /* 0x000000202b037836 */ /* 0x000fc60000000000 */
[----:B------:R-:W-:Y:S01]  /*a560*/  LEA.HI.X R14, R4, UR7, R5, 0x1, P3 ;  /* 0x00000007040e7c11 */ /* 0x000fe200098f0c05 */
[----:B------:R-:W-:Y:S01]  /*a570*/  USEL UR5, URZ, 0x1, UP0 ;  /* 0x000000013f057887 */ /* 0x000fe20008000000 */
[-C--:B------:R-:W-:Y:S01]  /*a580*/  ISETP.GE.AND P1, PT, R3, R104.reuse, PT ;  /* 0x000000680300720c */ /* 0x080fe20003f26270 */
[----:B------:R-:W-:Y:S01]  /*a590*/  ULDC UR4, c[0x0][0xc] ;  /* 0x0000030000047ab9 */ /* 0x000fe20000000800 */
[----:B------:R-:W-:Y:S01]  /*a5a0*/  VIADD R3, R43, 0x40 ;  /* 0x000000402b037836 */ /* 0x000fe20000000000 */
[----:B------:R-:W-:Y:S01]  /*a5b0*/  UIADD3 UR41, UR4, UR41, URZ ;  /* 0x0000002904297290 */ /* 0x000fe2000fffe03f */
[----:B--2---:R1:W0:Y:S01]  /*a5c0*/  SHFL.IDX PT, R6, R0, RZ, 0x181f ;  /* 0x00181fff00067589 */ /* 0x00422200000e0000 */
[----:B------:R-:W-:Y:S01]  /*a5d0*/  USEL UR51, UR51, URZ, UP0 ;  /* 0x0000003f33337287 */ /* 0x000fe20008000000 */
[----:B------:R-:W-:Y:S01]  /*a5e0*/  SYNCS.ARRIVE.TRANS64.RED.A1T0 RZ, [UR39], RZ ;  /* 0x000000ffffff79a7 */ /* 0x000fe20008100427 */
[----:B------:R-:W-:Y:S01]  /*a5f0*/  ULOP3.LUT UR43, UR43, UR5, URZ, 0x3c, !UPT ;  /* 0x000000052b2b7292 */ /* 0x000fe2000f8e3c3f */
[----:B------:R1:W2:Y:S01]  /*a600*/  SHFL.IDX PT, R7, R14, RZ, 0x181f ;  /* 0x00181fff0e077589 */ /* 0x0002a200000e0000 */
[----:B------:R-:W-:Y:S01]  /*a610*/  BSSY B0, `(.L_x_31) ;  /* 0x0000015000007945 */ /* 0x000fe20003800000 */
[----:B------:R-:W-:-:S02]  /*a620*/  ISETP.GE.AND P0, PT, R3, R104, PT ;  /* 0x000000680300720c */ /* 0x000fc40003f06270 */
[----:B------:R-:W-:Y:S02]  /*a630*/  SHF.R.S32.HI R139, RZ, 0x1f, R17 ;  /* 0x0000001fff8b7819 */ /* 0x000fe40000011411 */
[----:B------:R-:W-:Y:S01]  /*a640*/  SHF.R.S32.HI R141, RZ, 0x1f, R18 ;  /* 0x0000001fff8d7819 */ /* 0x000fe20000011412 */
[----:B------:R-:W-:Y:S08]  /*a650*/  @P2 BRA `(.L_x_32) ;  /* 0x0000000000402947 */ /* 0x000ff00003800000 */
[----:B------:R-:W-:Y:S02]  /*a660*/  ULDC UR4, c[0x0][0xac8] ;  /* 0x0002b20000047ab9 */ /* 0x000fe40000000800 */
[----:B------:R-:W-:Y:S02]  /*a670*/  ISETP.GE.AND P4, PT, R18, UR4, PT ;  /* 0x0000000412007c0c */ /* 0x000fe4000bf86270 */
[----:B------:R-:W-:Y:S02]  /*a680*/  ISETP.GE.AND P3, PT, R17, UR4, PT ;  /* 0x0000000411007c0c */ /* 0x000fe4000bf66270 */
[----:B------:R-:W-:Y:S02]  /*a690*/  ISETP.GE.AND P2, PT, R16, UR4, PT ;  /* 0x0000000410007c0c */ /* 0x000fe4000bf46270 */
[----:B------:R-:W-:-:S07]  /*a6a0*/  ISETP.GE.AND P5, PT, R2, UR4, PT ;  /* 0x0000000402007c0c */ /* 0x000fce000bfa6270 */
[----:B0-----:R-:W-:-:S04]  /*a6b0*/  @!P4 LEA R8, P6, R18, R6, 0x1 ;  /* 0x000000061208c211 */ /* 0x001fc800078c08ff */
[----:B--2---:R-:W-:Y:S02]  /*a6c0*/  @!P4 LEA.HI.X R9, R18, R7, R141, 0x1, P6 ;  /* 0x000000071209c211 */ /* 0x004fe400030f0c8d */
[----:B-1----:R-:W-:Y:S01]  /*a6d0*/  @!P3 LEA R10, P6, R17, R6, 0x1 ;  /* 0x00000006110ab211 */ /* 0x002fe200078c08ff */
[----:B------:R-:W-:-:S03]  /*a6e0*/  @!P5 IMAD.WIDE R4, R2, 0x2, R6 ;  /* 0x000000020204d825 */ /* 0x000fc600078e0206 */
[-C--:B------:R-:W-:Y:S02]  /*a6f0*/  @!P3 LEA.HI.X R11, R17, R7.reuse, R139, 0x1, P6 ;  /* 0x00000007110bb211 */ /* 0x080fe400030f0c8b */
[C---:B------:R-:W-:Y:S01]  /*a700*/  @!P2 LEA R12, P6, R16.reuse, R6, 0x1 ;  /* 0x00000006100ca211 */ /* 0x040fe200078c08ff */
[----:B-----5:R3:W-:Y:S03]  /*a710*/  @!P5 ST.E.128 desc[UR46][R4.64], R56 ;  /* 0x000000380400d985 */ /* 0x0207e6000c101d2e */
[----:B------:R-:W-:Y:S01]  /*a720*/  @!P2 LEA.HI.X R13, R16, R7, R237, 0x1, P6 ;  /* 0x00000007100da211 */ /* 0x000fe200030f0ced */
[----:B------:R3:W-:Y:S04]  /*a730*/  @!P4 ST.E.128 desc[UR46][R8.64], R80 ;  /* 0x000000500800c985 */ /* 0x0007e8000c101d2e */
[----:B------:R3:W-:Y:S04]  /*a740*/  @!P3 ST.E.128 desc[UR46][R10.64], R92 ;  /* 0x0000005c0a00b985 */ /* 0x0007e8000c101d2e */
[----:B------:R3:W-:Y:S02]  /*a750*/  @!P2 ST.E.128 desc[UR46][R12.64], R100 ;  /* 0x000000640c00a985 */ /* 0x0007e4000c101d2e */
.L_x_32:
[----:B------:R-:W-:Y:S05]  /*a760*/  BSYNC B0 ;  /* 0x0000000000007941 */ /* 0x000fea0003800000 */
.L_x_31:
[----:B--2---:R2:W4:Y:S01]  /*a770*/  SHFL.IDX PT, R7, R14, 0x1, 0x181f ;  /* 0x00381f000e077f89 */ /* 0x00452200000e0000 */
[----:B------:R-:W-:Y:S03]  /*a780*/  BSSY B0, `(.L_x_33) ;  /* 0x0000013000007945 */ /* 0x000fe60003800000 */
[----:B0-----:R2:W0:Y:S01]  /*a790*/  SHFL.IDX PT, R6, R0, 0x1, 0x181f ;  /* 0x00381f0000067f89 */ /* 0x00142200000e0000 */
[----:B------:R-:W-:Y:S05]  /*a7a0*/  @P1 BRA `(.L_x_34) ;  /* 0x0000000000401947 */ /* 0x000fea0003800000 */
[----:B------:R-:W-:Y:S02]  /*a7b0*/  ULDC UR4, c[0x0][0xac8] ;  /* 0x0002b20000047ab9 */ /* 0x000fe40000000800 */
[----:B------:R-:W-:Y:S02]  /*a7c0*/  ISETP.GE.AND P3, PT, R18, UR4, PT ;  /* 0x0000000412007c0c */ /* 0x000fe4000bf66270 */
[----:B------:R-:W-:Y:S02]  /*a7d0*/  ISETP.GE.AND P2, PT, R17, UR4, PT ;  /* 0x0000000411007c0c */ /* 0x000fe4000bf46270 */
[----:B------:R-:W-:Y:S02]  /*a7e0*/  ISETP.GE.AND P1, PT, R16, UR4, PT ;  /* 0x0000000410007c0c */ /* 0x000fe4000bf26270 */
[----:B------:R-:W-:-:S07]  /*a7f0*/  ISETP.GE.AND P4, PT, R2, UR4, PT ;  /* 0x0000000402007c0c */ /* 0x000fce000bf86270 */
[CC--:B0--3--:R-:W-:Y:S02]  /*a800*/  @!P3 LEA R8, P6, R18.reuse, R6.reuse, 0x1 ;  /* 0x000000061208b211 */ /* 0x0c9fe400078c08ff */
[CC--:B-1----:R-:W-:Y:S02]  /*a810*/  @!P2 LEA R10, P5, R17.reuse, R6.reuse, 0x1 ;  /* 0x00000006110aa211 */ /* 0x0c2fe400078a08ff */
[-C--:B----4-:R-:W-:Y:S02]  /*a820*/  @!P3 LEA.HI.X R9, R18, R7.reuse, R141, 0x1, P6 ;  /* 0x000000071209b211 */ /* 0x090fe400030f0c8d */
[----:B------:R-:W-:Y:S01]  /*a830*/  @!P1 LEA R12, P6, R16, R6, 0x1 ;  /* 0x00000006100c9211 */ /* 0x000fe200078c08ff */
[----:B------:R-:W-:Y:S01]  /*a840*/  @!P4 IMAD.WIDE R4, R2, 0x2, R6 ;  /* 0x000000020204c825 */ /* 0x000fe200078e0206 */
[-C--:B------:R-:W-:Y:S02]  /*a850*/  @!P2 LEA.HI.X R11, R17, R7.reuse, R139, 0x1, P5 ;  /* 0x00000007110ba211 */ /* 0x080fe400028f0c8b */
[----:B------:R-:W-:-:S02]  /*a860*/  @!P1 LEA.HI.X R13, R16, R7, R237, 0x1, P6 ;  /* 0x00000007100d9211 */ /* 0x000fc400030f0ced */
[----:B-----5:R0:W-:Y:S04]  /*a870*/  @!P4 ST.E.128 desc[UR46][R4.64], R44 ;  /* 0x0000002c0400c985 */ /* 0x0201e8000c101d2e */
[----:B------:R0:W-:Y:S04]  /*a880*/  @!P3 ST.E.128 desc[UR46][R8.64], R68 ;  /* 0x000000440800b985 */ /* 0x0001e8000c101d2e */
[----:B------:R0:W-:Y:S04]  /*a890*/  @!P2 ST.E.128 desc[UR46][R10.64], R84 ;  /* 0x000000540a00a985 */ /* 0x0001e8000c101d2e */
[----:B------:R0:W-:Y:S02]  /*a8a0*/  @!P1 ST.E.128 desc[UR46][R12.64], R96 ;  /* 0x000000600c009985 */ /* 0x0001e4000c101d2e */
.L_x_34:
[----:B------:R-:W-:Y:S05]  /*a8b0*/  BSYNC B0 ;  /* 0x0000000000007941 */ /* 0x000fea0003800000 */
.L_x_33:
[----:B----4-:R4:W1:Y:S01]  /*a8c0*/  SHFL.IDX PT, R7, R14, 0x2, 0x181f ;  /* 0x00581f000e077f89 */ /* 0x01086200000e0000 */
        /* <DEDUP_REMOVED lines=8> */
[-C--:B0--3--:R-:W-:Y:S02]  /*a950*/  @!P4 LEA R8, P0, R18, R6.reuse, 0x1 ;  /* 0x000000061208c211 */ /* 0x089fe400078008ff */
[CC--:B-1----:R-:W-:Y:S02]  /*a960*/  @!P5 LEA R10, P1, R17.reuse, R6.reuse, 0x1 ;  /* 0x00000006110ad211 */ /* 0x0c2fe400078208ff */
[----:B------:R-:W-:Y:S02]  /*a970*/  @!P6 LEA R12, P2, R16, R6, 0x1 ;  /* 0x00000006100ce211 */ /* 0x000fe400078408ff */
[----:B------:R-:W-:Y:S01]  /*a980*/  @!P3 IMAD.WIDE R4, R2, 0x2, R6 ;  /* 0x000000020204b825 */ /* 0x000fe200078e0206 */
[-C--:B------:R-:W-:Y:S02]  /*a990*/  @!P4 LEA.HI.X R9, R18, R7.reuse, R141, 0x1, P0 ;  /* 0x000000071209c211 */ /* 0x080fe400000f0c8d */
[-C--:B------:R-:W-:Y:S02]  /*a9a0*/  @!P5 LEA.HI.X R11, R17, R7.reuse, R139, 0x1, P1 ;  /* 0x00000007110bd211 */ /* 0x080fe400008f0c8b */
[----:B------:R-:W-:Y:S01]  /*a9b0*/  @!P6 LEA.HI.X R13, R16, R7, R237, 0x1, P2 ;  /* 0x00000007100de211 */ /* 0x000fe200010f0ced */
[----:B-----5:R0:W-:Y:S04]  /*a9c0*/  @!P3 ST.E.128 desc[UR46][R4.64], R48 ;  /* 0x000000300400b985 */ /* 0x0201e8000c101d2e */
[----:B------:R0:W-:Y:S04]  /*a9d0*/  @!P4 ST.E.128 desc[UR46][R8.64], R60 ;  /* 0x0000003c0800c985 */ /* 0x0001e8000c101d2e */
[----:B------:R0:W-:Y:S04]  /*a9e0*/  @!P5 ST.E.128 desc[UR46][R10.64], R76 ;  /* 0x0000004c0a00d985 */ /* 0x0001e8000c101d2e */
[----:B------:R0:W-:Y:S02]  /*a9f0*/  @!P6 ST.E.128 desc[UR46][R12.64], R88 ;  /* 0x000000580c00e985 */ /* 0x0001e4000c101d2e */
.L_x_36:
[----:B------:R-:W-:Y:S05]  /*aa00*/  BSYNC B0 ;  /* 0x0000000000007941 */ /* 0x000fea0003800000 */
.L_x_35:
[----:B------:R-:W-:Y:S01]  /*aa10*/  VIADD R3, R43, 0x60 ;  /* 0x000000602b037836 */ /* 0x000fe20000000000 */
[----:B-1----:R1:W1:Y:S01]  /*aa20*/  SHFL.IDX PT, R7, R14, 0x3, 0x181f ;  /* 0x00781f000e077f89 */ /* 0x00226200000e0000 */
[----:B------:R-:W-:Y:S01]  /*aa30*/  UIADD3 UR44, UR44, 0x1, URZ ;  /* 0x000000012c2c7890 */ /* 0x000fe2000fffe03f */
[----:B------:R-:W-:Y:S02]  /*aa40*/  BSSY B0, `(.L_x_37) ;  /* 0x0000014000007945 */ /* 0x000fe40003800000 */
[----:B------:R-:W-:Y:S01]  /*aa50*/  ISETP.GE.AND P0, PT, R3, R104, PT ;  /* 0x000000680300720c */ /* 0x000fe20003f06270 */
[----:B0-----:R0:W0:-:S12]  /*aa60*/  SHFL.IDX PT, R6, R0, 0x3, 0x181f ;  /* 0x00781f0000067f89 */ /* 0x00101800000e0000 */
[----:B------:R-:W-:Y:S05]  /*aa70*/  @P0 BRA `(.L_x_38) ;  /* 0x0000000000400947 */ /* 0x000fea0003800000 */
[----:B------:R-:W-:Y:S02]  /*aa80*/  ULDC UR4, c[0x0][0xac8] ;  /* 0x0002b20000047ab9 */ /* 0x000fe40000000800 */
[----:B------:R-:W-:Y:S02]  /*aa90*/  ISETP.GE.AND P4, PT, R18, UR4, PT ;  /* 0x0000000412007c0c */ /* 0x000fe4000bf86270 */
[----:B------:R-:W-:Y:S02]  /*aaa0*/  ISETP.GE.AND P5, PT, R17, UR4, PT ;  /* 0x0000000411007c0c */ /* 0x000fe4000bfa6270 */
[----:B------:R-:W-:Y:S02]  /*aab0*/  ISETP.GE.AND P6, PT, R16, UR4, PT ;  /* 0x0000000410007c0c */ /* 0x000fe4000bfc6270 */
[----:B------:R-:W-:-:S07]  /*aac0*/  ISETP.GE.AND P3, PT, R2, UR4, PT ;  /* 0x0000000402007c0c */ /* 0x000fce000bf66270 */
[-C--:B0--3--:R-:W-:Y:S02]  /*aad0*/  @!P4 LEA R8, P0, R18, R6.reuse, 0x1 ;  /* 0x000000061208c211 */ /* 0x089fe400078008ff */
[CC--:B------:R-:W-:Y:S02]  /*aae0*/  @!P5 LEA R10, P1, R17.reuse, R6.reuse, 0x1 ;  /* 0x00000006110ad211 */ /* 0x0c0fe400078208ff */
[----:B------:R-:W-:Y:S02]  /*aaf0*/  @!P6 LEA R12, P2, R16, R6, 0x1 ;  /* 0x00000006100ce211 */ /* 0x000fe400078408ff */
[----:B-1----:R-:W-:Y:S01]  /*ab00*/  @!P3 IMAD.WIDE R4, R2, 0x2, R6 ;  /* 0x000000020204b825 */ /* 0x002fe200078e0206 */
[-C--:B------:R-:W-:Y:S02]  /*ab10*/  @!P4 LEA.HI.X R9, R18, R7.reuse, R141, 0x1, P0 ;  /* 0x000000071209c211 */ /* 0x080fe400000f0c8d */
[-C--:B------:R-:W-:Y:S02]  /*ab20*/  @!P5 LEA.HI.X R11, R17, R7.reuse, R139, 0x1, P1 ;  /* 0x00000007110bd211 */ /* 0x080fe400008f0c8b */
[----:B------:R-:W-:Y:S01]  /*ab30*/  @!P6 LEA.HI.X R13, R16, R7, R237, 0x1, P2 ;  /* 0x00000007100de211 */ /* 0x000fe200010f0ced */
[----:B-----5:R0:W-:Y:S04]  /*ab40*/  @!P3 ST.E.128 desc[UR46][R4.64], R52 ;  /* 0x000000340400b985 */ /* 0x0201e8000c101d2e */
[----:B------:R0:W-:Y:S04]  /*ab50*/  @!P4 ST.E.128 desc[UR46][R8.64], R64 ;  /* 0x000000400800c985 */ /* 0x0001e8000c101d2e */
[----:B------:R0:W-:Y:S04]  /*ab60*/  @!P5 ST.E.128 desc[UR46][R10.64], R72 ;  /* 0x000000480a00d985 */ /* 0x0001e8000c101d2e */
[----:B------:R0:W-:Y:S02]  /*ab70*/  @!P6 ST.E.128 desc[UR46][R12.64], R36 ;  /* 0x000000240c00e985 */ /* 0x0001e4000c101d2e */
.L_x_38:
[----:B------:R-:W-:Y:S05]  /*ab80*/  BSYNC B0 ;  /* 0x0000000000007941 */ /* 0x000fea0003800000 */
.L_x_37:
[----:B0-2-4-:R-:W0:Y:S02]  /*ab90*/  LDC R0, c[0x0][0xc34] ;  /* 0x00030d00ff007b82 */ /* 0x015e240000000800 */
[----:B0-----:R-:W-:-:S13]  /*aba0*/  ISETP.LE.AND P0, PT, R0, UR41, PT ;  /* 0x0000002900007c0c */ /* 0x001fda000bf03270 */
[----:B------:R-:W-:Y:S05]  /*abb0*/  @!P0 BRA `(.L_x_39) ;  /* 0xffffff6000888947 */ /* 0x000fea000383ffff */
[----:B------:R-:W-:Y:S05]  /*abc0*/  EXIT ;  /* 0x000000000000794d */ /* 0x000fea0003800000 */
.L_x_7:
[----:B------:R-:W-:-:S08]  /*abd0*/  NOP ;  /* 0x0000000000007918 */ /* 0x000fd00000000000 */
[----:B------:R-:W0:-:S00]  /*abe0*/  USETMAXREG.DEALLOC.CTAPOOL 0x18 ;  /* 0x00000018000079c8 */ /* 0x000e0000080e0500 */
[----:B------:R-:W1:Y:S01]  /*abf0*/  S2UR UR50, SR_CTAID.X ;  /* 0x00000000003279c3 */ /* 0x000e620000002500 */
[----:B0-----:R-:W-:Y:S01]  /*ac00*/  IMAD.MOV.U32 R0, RZ, RZ, 0x1 ;  /* 0x00000001ff007424 */ /* 0x001fe200078e00ff */
[----:B------:R0:W-:Y:S01]  /*ac10*/  STL [R1], RZ ;  /* 0x000000ff01007387 */ /* 0x0001e20000100800 */
[----:B------:R-:W-:-:S03]  /*ac20*/  UMOV UR48, 0x1 ;  /* 0x0000000100307882 */ /* 0x000fc60000000000 */
[----:B------:R0:W-:Y:S02]  /*ac30*/  STL [R1+0x4], R0 ;  /* 0x0000040001007387 */ /* 0x0001e40000100800 */
[----:B------:R-:W1:Y:S02]  /*ac40*/  LDC R2, c[0x0][0xc34] ;  /* 0x00030d00ff027b82 */ /* 0x000e640000000800 */
[----:B-1----:R-:W-:-:S13]  /*ac50*/  ISETP.LE.AND P0, PT, R2, UR50, PT ;  /* 0x0000003202007c0c */ /* 0x002fda000bf03270 */
[----:B0-----:R-:W-:Y:S05]  /*ac60*/  @P0 BRA `(.L_x_40) ;  /* 0x00000038008c0947 */ /* 0x001fea0003800000 */
[----:B------:R-:W0:Y:S01]  /*ac70*/  S2R R7, SR_TID.X ;  /* 0x0000000000077919 */ /* 0x000e220000002100 */
[----:B------:R-:W1:Y:S01]  /*ac80*/  S2UR UR4, SR_CgaCtaId ;  /* 0x00000000000479c3 */ /* 0x000e620000008800 */
[----:B------:R-:W-:Y:S01]  /*ac90*/  UMOV UR41, 0x400 ;  /* 0x0000040000297882 */ /* 0x000fe20000000000 */
[----:B------:R-:W-:Y:S01]  /*aca0*/  ULDC.64 UR52, c[0x0][0x198] ;  /* 0x0000660000347ab9 */ /* 0x000fe20000000a00 */
[----:B------:R-:W-:Y:S02]  /*acb0*/  ULOP3.LUT UR42, UR38, 0x1, URZ, 0xfc, !UPT ;  /* 0x00000001262a7892 */ /* 0x000fe4000f8efc3f */
[----:B------:R-:W-:Y:S01]  /*acc0*/  ULOP3.LUT UR49, UR38, 0x2, URZ, 0xfc, !UPT ;  /* 0x0000000226317892 */ /* 0x000fe2000f8efc3f */
[----:B------:R-:W-:Y:S01]  /*acd0*/  ULDC UR43, c[0x0][0xc] ;  /* 0x00000300002b7ab9 */ /* 0x000fe20000000800 */
[----:B------:R-:W-:Y:S01]  /*ace0*/  UMOV UR48, URZ ;  /* 0x0000003f00307c82 */ /* 0x000fe20008000000 */
[----:B-1----:R-:W-:Y:S01]  /*acf0*/  ULEA UR41, UR4, UR41, 0x18 ;  /* 0x0000002904297291 */ /* 0x002fe2000f8ec03f */
[C---:B0-----:R-:W-:Y:S01]  /*ad00*/  IMAD.SHL.U32 R2, R7.reuse, 0x80, RZ ;  /* 0x0000008007027824 */ /* 0x041fe200078e00ff */
[----:B------:R-:W-:-:S02]  /*ad10*/  LOP3.LUT R6, R7, 0x7f, RZ, 0xc0, !PT ;  /* 0x0000007f07067812 */ /* 0x000fc400078ec0ff */
[----:B------:R-:W-:Y:S02]  /*ad20*/  R2P PR, R7, 0x6 ;  /* 0x0000000607007804 */ /* 0x000fe40000000000 */
[----:B------:R-:W-:Y:S02]  /*ad30*/  SHF.R.U32.HI R0, RZ, 0x5, R6 ;  /* 0x00000005ff007819 */ /* 0x000fe40000011606 */
[C---:B------:R-:W-:Y:S02]  /*ad40*/  LOP3.LUT R5, R2.reuse, 0x400, RZ, 0xc0, !PT ;  /* 0x0000040002057812 */ /* 0x040fe400078ec0ff */
[----:B------:R-:W-:-:S03]  /*ad50*/  LOP3.LUT R3, R2, 0x380, RZ, 0xc0, !PT ;  /* 0x0000038002037812 */ /* 0x000fc600078ec0ff */
[C---:B------:R-:W-:Y:S02]  /*ad60*/  IMAD R4, R0.reuse, 0x800, R5 ;  /* 0x0000080000047824 */ /* 0x040fe400078e0205 */
[----:B------:R-:W-:Y:S01]  /*ad70*/  IMAD R5, R0, 0x10, R3 ;  /* 0x0000001000057824 */ /* 0x000fe200078e0203 */
[----:B------:R-:W-:Y:S01]  /*ad80*/  LOP3.LUT R3, R3, 0x10, R7, 0xf8, !PT ;  /* 0x0000001003037812 */ /* 0x000fe200078ef807 */
[----:B------:R-:W-:-:S05]  /*ad90*/  IMAD.SHL.U32 R0, R7, 0x10, RZ ;  /* 0x0000001007007824 */ /* 0x000fca00078e00ff */
[--C-:B------:R-:W-:Y:S02]  /*ada0*/  LOP3.LUT R5, R5, 0x70, R0.reuse, 0x78, !PT ;  /* 0x0000007005057812 */ /* 0x100fe400078e7800 */
[----:B------:R-:W-:Y:S02]  /*adb0*/  LOP3.LUT R3, R3, 0x70, R0, 0x78, !PT ;  /* 0x0000007003037812 */ /* 0x000fe400078e7800 */
[----:B------:R-:W-:-:S03]  /*adc0*/  LOP3.LUT R5, R5, 0xc00, R2, 0xf8, !PT ;  /* 0x00000c0005057812 */ /* 0x000fc600078ef802 */
[----:B------:R-:W-:Y:S02]  /*add0*/  IMAD.IADD R2, R4, 0x1, R3 ;  /* 0x0000000104027824 */ /* 0x000fe400078e0203 */
[----:B------:R0:W-:Y:S01]  /*ade0*/  STL [R1+0x20], R5 ;  /* 0x0000200501007387 */ /* 0x0001e20000100800 */
[----:B------:R-:W-:-:S03]  /*adf0*/  IMAD.SHL.U32 R3, R7, 0x2, RZ ;  /* 0x0000000207037824 */ /* 0x000fc600078e00ff */
[----:B------:R1:W-:Y:S01]  /*ae00*/  STL [R1+0x1c], R2 ;  /* 0x00001c0201007387 */ /* 0x0003e20000100800 */
[----:B0-----:R-:W-:Y:S02]  /*ae10*/  SHF.R.U32.HI R5, RZ, 0x3, R6 ;  /* 0x00000003ff057819 */ /* 0x001fe40000011606 */
[----:B-1----:R-:W-:-:S04]  /*ae20*/  LOP3.LUT R2, R0, 0x3f0, RZ, 0xc0, !PT ;  /* 0x000003f000027812 */ /* 0x002fc800078ec0ff */
[----:B------:R-:W-:Y:S01]  /*ae30*/  LOP3.LUT R3, R2, 0x70, R3, 0x78, !PT ;  /* 0x0000007002037812 */ /* 0x000fe200078e7803 */
[----:B------:R-:W-:-:S05]  /*ae40*/  IMAD.SHL.U32 R2, R6, 0x10, RZ ;  /* 0x0000001006027824 */ /* 0x000fca00078e00ff */
[----:B------:R-:W-:Y:S01]  /*ae50*/  LOP3.LUT R2, R3, 0x400, R2, 0xf8, !PT ;  /* 0x0000040003027812 */ /* 0x000fe200078ef802 */
[----:B------:R-:W-:-:S05]  /*ae60*/  IMAD.MOV.U32 R3, RZ, RZ, 0x40 ;  /* 0x00000040ff037424 */ /* 0x000fca00078e00ff */
[----:B------:R-:W-:Y:S01]  /*ae70*/  SEL R4, R3, 0xffffffc0, !P2 ;  /* 0xffffffc003047807 */ /* 0x000fe20005000000 */
[----:B------:R-:W-:-:S04]  /*ae80*/  IMAD.MOV.U32 R3, RZ, RZ, 0x20 ;  /* 0x00000020ff037424 */ /* 0x000fc800078e00ff */
[----:B------:R0:W-:Y:S01]  /*ae90*/  STL [R1+0x14], R4 ;  /* 0x0000140401007387 */ /* 0x0001e20000100800 */
[----:B------:R-:W-:Y:S02]  /*aea0*/  SEL R6, R3, 0xffffffe0, !P1 ;  /* 0xffffffe003067807 */ /* 0x000fe40004800000 */
[----:B------:R-:W-:-:S03]  /*aeb0*/  LOP3.LUT R3, R5, 0x70, R0, 0xf8, !PT ;  /* 0x0000007005037812 */ /* 0x000fc600078ef800 */
[----:B------:R-:W-:Y:S01]  /*aec0*/  STL [R1+0x10], R6 ;  /* 0x0000100601007387 */ /* 0x000fe20000100800 */
[----:B0-----:R-:W-:Y:S01]  /*aed0*/  LOP3.LUT R4, R0, 0x70, RZ, 0xc0, !PT ;  /* 0x0000007000047812 */ /* 0x001fe200078ec0ff */
[----:B------:R-:W-:Y:S02]  /*aee0*/  VIADD R0, R2, UR41 ;  /* 0x0000002902007c36 */ /* 0x000fe40008000000 */
[----:B------:R-:W-:Y:S01]  /*aef0*/  STL [R1], RZ ;  /* 0x000000ff01007387 */ /* 0x000fe20000100800 */
[----:B------:R-:W-:-:S03]  /*af00*/  IMAD.MOV.U32 R2, RZ, RZ, 0x1 ;  /* 0x00000001ff027424 */ /* 0x000fc600078e00ff */
[----:B------:R0:W-:Y:S04]  /*af10*/  STL [R1+0x24], R0 ;  /* 0x0000240001007387 */ /* 0x0001e80000100800 */
[----:B------:R1:W-:Y:S01]  /*af20*/  STL [R1+0x4], R2 ;  /* 0x0000040201007387 */ /* 0x0003e20000100800 */
[----:B0-----:R-:W-:-:S07]  /*af30*/  LOP3.LUT R0, R4, 0x80, RZ, 0xfc, !PT ;  /* 0x0000008004007812 */ /* 0x001fce00078efcff */
.L_x_87:
[----:B------:R-:W-:Y:S01]  /*af40*/  ULDC UR4, c[0x0][0xc38] ;  /* 0x00030e0000047ab9 */ /* 0x000fe20000000800 */
[----:B------:R-:W-:Y:S01]  /*af50*/  ULDC UR6, c[0x0][0xc44] ;  /* 0x0003110000067ab9 */ /* 0x000fe20000000800 */
[----:B------:R-:W-:Y:S02]  /*af60*/  UISETP.NE.AND UP2, UPT, UR4, 0x1, UPT ;  /* 0x000000010400788c */ /* 0x000fe4000bf45270 */
[----:B------:R-:W-:Y:S01]  /*af70*/  UISETP.NE.AND UP1, UPT, UR6, 0x1, UPT ;  /* 0x000000010600788c */ /* 0x000fe2000bf25270 */
[----:B------:R-:W-:Y:S01]  /*af80*/  ULDC.64 UR4, c[0x0][0x418] ;  /* 0x0001060000047ab9 */ /* 0x000fe20000000a00 */
[----:B------:R-:W-:Y:S02]  /*af90*/  UIADD3 UR10, UR41, 0x28400, URZ ;  /* 0x00028400290a7890 */ /* 0x000fe4000fffe03f */
[----:B------:R-:W-:Y:S01]  /*afa0*/  UISETP.NE.U32.AND UP0, UPT, UR4, URZ, UPT ;  /* 0x0000003f0400728c */ /* 0x000fe2000bf05070 */
[----:B------:R-:W-:Y:S01]  /*afb0*/  ULDC UR7, c[0x0][0x424] ;  /* 0x0001090000077ab9 */ /* 0x000fe20000000800 */
[----:B------:R-:W-:-:S02]  /*afc0*/  UMOV UR45, UR50 ;  /* 0x00000032002d7c82 */ /* 0x000fc40008000000 */
[----:B------:R-:W-:Y:S01]  /*afd0*/  UISETP.NE.AND.EX UP0, UPT, UR5, URZ, UPT, UP0 ;  /* 0x0000003f0500728c */ /* 0x000fe2000bf05300 */
[----:B------:R-:W-:Y:S01]  /*afe0*/  @UP2 ULDC UR4, c[0x0][0xc3c] ;  /* 0x00030f0000042ab9 */ /* 0x000fe20000000800 */
[----:B------:R-:W-:Y:S01]  /*aff0*/  @UP2 ULDC UR8, c[0x0][0xc40] ;  /* 0x0003100000082ab9 */ /* 0x000fe20000000800 */
[----:B------:R-:W-:Y:S02]  /*b000*/  UIMAD.WIDE.U32 UR4, UR50, UR4, URZ ;  /* 0x00000004320472a5 */ /* 0x000fe4000f8e003f */
[----:B------:R-:W-:Y:S02]  /*b010*/  USEL UR7, UR7, 0x1, UP0 ;  /* 0x0000000107077887 */ /* 0x000fe40008000000 */
[----:B------:R-:W-:Y:S02]  /*b020*/  ULOP3.LUT UP0, URZ, UR10, 0x3ff, URZ, 0xc0, !UPT ;  /* 0x000003ff0a3f7892 */ /* 0x000fe4000f80c03f */
[----:B------:R-:W-:Y:S01]  /*b030*/  @UP2 USHF.R.U32.HI UR45, URZ, UR8, UR5 ;  /* 0x000000083f2d2299 */ /* 0x000fe20008011605 */
[----:B------:R-:W-:-:S02]  /*b040*/  ULDC UR40, c[0x0][0x2f0] ;  /* 0x0000bc0000287ab9 */ /* 0x000fc40000000800 */
[----:B------:R-:W-:Y:S01]  /*b050*/  @UP1 ULDC.64 UR8, c[0x0][0xc48] ;  /* 0x0003120000081ab9 */ /* 0x000fe20000000a00 */
[----:B------:R-:W-:Y:S01]  /*b060*/  UIMAD UR40, UR7, UR40, URZ ;  /* 0x00000028072872a4 */ /* 0x000fe2000f8e023f */
[----:B------:R-:W-:Y:S01]  /*b070*/  PLOP3.LUT P0, PT, PT, PT, UP0, 0x80, 0x0 ;  /* 0x000000000000781c */ /* 0x000fe20003f0f008 */
[----:B------:R-:W-:Y:S02]  /*b080*/  UIMAD.WIDE.U32 UR4, UR45, UR8, URZ ;  /* 0x000000082d0472a5 */ /* 0x000fe4000f8e003f */
[----:B------:R-:W-:Y:S01]  /*b090*/  UMOV UR44, UR45 ;  /* 0x0000002d002c7c82 */ /* 0x000fe20008000000 */
[----:B------:R-:W-:Y:S02]  /*b0a0*/  UIADD3 UR39, UR40, 0x7f, URZ ;  /* 0x0000007f28277890 */ /* 0x000fe4000fffe03f */
[----:B------:R-:W-:Y:S02]  /*b0b0*/  @UP1 USHF.R.U32.HI UR44, URZ, UR9, UR5 ;  /* 0x000000093f2c1299 */ /* 0x000fe40008011605 */
[----:B------:R-:W-:-:S02]  /*b0c0*/  USHF.R.S32.HI UR4, URZ, 0x1f, UR39 ;  /* 0x0000001f3f047899 */ /* 0x000fc40008011427 */
[----:B------:R-:W-:Y:S02]  /*b0d0*/  UIADD3 UR36, -UR44, URZ, URZ ;  /* 0x0000003f2c247290 */ /* 0x000fe4000fffe13f */
[----:B------:R-:W-:Y:S02]  /*b0e0*/  ULEA.HI UR39, UR4, UR39, URZ, 0x7 ;  /* 0x0000002704277291 */ /* 0x000fe4000f8f383f */
[----:B------:R-:W-:Y:S01]  /*b0f0*/  UIMAD UR36, UR6, UR36, UR45 ;  /* 0x00000024062472a4 */ /* 0x000fe2000f8e022d */
[----:B0-----:R-:W-:Y:S11]  /*b100*/  @!P0 BRA `(.L_x_41) ;  /* 0x0000000000408947 */ /* 0x001ff60003800000 */
[----:B-1----:R-:W-:Y:S01]  /*b110*/  MOV R2, 0x0 ;  /* 0x0000000000027802 */ /* 0x002fe20000000f00 */
[----:B------:R-:W-:Y:S01]  /*b120*/  ULDC.64 UR6, c[0x4][0xc0] ;  /* 0x0100300000067ab9 */ /* 0x000fe20000000a00 */
[----:B------:R-:W-:Y:S01]  /*b130*/  ULDC.64 UR8, c[0x4][0xc8] ;  /* 0x0100320000087ab9 */ /* 0x000fe20000000a00 */
[----:B------:R-:W-:Y:S01]  /*b140*/  ULDC.64 UR4, c[0x4][0x8] ;  /* 0x0100020000047ab9 */ /* 0x000fe20000000a00 */
[----:B------:R-:W-:Y:S02]  /*b150*/  IMAD.U32 R4, RZ, RZ, UR6 ;  /* 0x00000006ff047e24 */ /* 0x000fe4000f8e00ff */
[----:B------:R-:W0:Y:S01]  /*b160*/  LDC.64 R2, c[0x4][R2] ;  /* 0x0100000002027b82 */ /* 0x000e220000000a00 */
[----:B------:R-:W-:Y:S02]  /*b170*/  IMAD.U32 R5, RZ, RZ, UR7 ;  /* 0x00000007ff057e24 */ /* 0x000fe4000f8e00ff */
[----:B------:R-:W-:Y:S02]  /*b180*/  IMAD.U32 R6, RZ, RZ, UR8 ;  /* 0x00000008ff067e24 */ /* 0x000fe4000f8e00ff */
[----:B------:R-:W-:-:S02]  /*b190*/  IMAD.U32 R7, RZ, RZ, UR9 ;  /* 0x00000009ff077e24 */ /* 0x000fc4000f8e00ff */
[----:B------:R-:W-:Y:S02]  /*b1a0*/  IMAD.U32 R10, RZ, RZ, UR4 ;  /* 0x00000004ff0a7e24 */ /* 0x000fe4000f8e00ff */
[----:B------:R-:W-:Y:S02]  /*b1b0*/  IMAD.U32 R11, RZ, RZ, UR5 ;  /* 0x00000005ff0b7e24 */ /* 0x000fe4000f8e00ff */
[----:B------:R-:W-:Y:S02]  /*b1c0*/  IMAD.MOV.U32 R8, RZ, RZ, 0x70 ;  /* 0x00000070ff087424 */ /* 0x000fe400078e00ff */
[----:B------:R-:W-:Y:S02]  /*b1d0*/  IMAD.MOV.U32 R12, RZ, RZ, 0x1 ;  /* 0x00000001ff0c7424 */ /* 0x000fe400078e00ff */
[----:B------:R-:W-:-:S07]  /*b1e0*/  IMAD.MOV.U32 R13, RZ, RZ, RZ ;  /* 0x000000ffff0d7224 */ /* 0x000fce00078e00ff */
[----:B------:R-:W-:-:S07]  /*b1f0*/  LEPC R20, `(.L_x_41) ;  /* 0x000000001014794e */ /* 0x000fce0000000000 */
[----:B0-----:R-:W-:Y:S05]  /*b200*/  CALL.ABS.NOINC R2 ;  /* 0x0000000002007343 */ /* 0x001fea0003c00000 */
.L_x_41:
[----:B------:R-:W-:-:S06]  /*b210*/  UIADD3 UR4, UR41, 0x10400, URZ ;  /* 0x0001040029047890 */ /* 0x000fcc000fffe03f */
[----:B------:R-:W-:-:S05]  /*b220*/  IMAD.U32 R16, RZ, RZ, UR4 ;  /* 0x00000004ff107e24 */ /* 0x000fca000f8e00ff */
[----:B------:R-:W-:-:S13]  /*b230*/  LOP3.LUT P0, RZ, R16, 0x3ff, RZ, 0xc0, !PT ;  /* 0x000003ff10ff7812 */ /* 0x000fda000780c0ff */
[----:B------:R-:W-:Y:S05]  /*b240*/  @!P0 BRA `(.L_x_42) ;  /* 0x0000000000408947 */ /* 0x000fea0003800000 */
        /* <DEDUP_REMOVED lines=16> */
.L_x_42:
[----:B------:R-:W-:-:S04]  /*b350*/  UIADD3 UR4, UR41, 0x400, URZ ;  /* 0x0000040029047890 */ /* 0x000fc8000fffe03f */
[----:B------:R-:W-:-:S06]  /*b360*/  ULOP3.LUT UP0, URZ, UR4, 0x3ff, URZ, 0xc0, !UPT ;  /* 0x000003ff043f7892 */ /* 0x000fcc000f80c03f */
[----:B------:R-:W-:-:S13]  /*b370*/  PLOP3.LUT P0, PT, PT, PT, UP0, 0x80, 0x0 ;  /* 0x000000000000781c */ /* 0x000fda0003f0f008 */
        /* <DEDUP_REMOVED lines=17> */
.L_x_43:
        /* <DEDUP_REMOVED lines=18> */
.L_x_44:
[----:B------:R-:W-:Y:S01]  /*b5b0*/  ULDC.64 UR4, c[0x0][0x9f8] ;  /* 0x00027e0000047ab9 */ /* 0x000fe20000000a00 */
[----:B------:R-:W2:Y:S01]  /*b5c0*/  LDL.LU R17, [R1+0xc] ;  /* 0x00000c0001117983 */ /* 0x000ea20000300800 */
[----:B------:R-:W-:Y:S01]  /*b5d0*/  UISETP.NE.U32.AND UP0, UPT, UR4, URZ, UPT ;  /* 0x0000003f0400728c */ /* 0x000fe2000bf05070 */
[----:B------:R-:W-:-:S03]  /*b5e0*/  IMAD.U32 R8, RZ, RZ, UR44 ;  /* 0x0000002cff087e24 */ /* 0x000fc6000f8e00ff */
[----:B------:R-:W-:-:S06]  /*b5f0*/  UISETP.NE.AND.EX UP0, UPT, UR5, URZ, UPT, UP0 ;  /* 0x0000003f0500728c */ /* 0x000fcc000bf05300 */
[----:B------:R-:W-:-:S05]  /*b600*/  PLOP3.LUT P0, PT, PT, PT, UP0, 0x80, 0x0 ;  /* 0x000000000000781c */ /* 0x000fca0003f0f008 */
[----:B------:R-:W-:Y:S02]  /*b610*/  @UP0 ULDC.64 UR4, c[0x0][0x9f8] ;  /* 0x00027e0000040ab9 */ /* 0x000fe40000000a00 */
[----:B------:R-:W-:-:S06]  /*b620*/  @UP0 UIMAD.WIDE UR4, UR44, 0x4, UR4 ;  /* 0x000000042c0408a5 */ /* 0x000fcc000f8e0204 */
[----:B-1----:R-:W-:Y:S02]  /*b630*/  IMAD.U32 R2, RZ, RZ, UR4 ;  /* 0x00000004ff027e24 */ /* 0x002fe4000f8e00ff */
[----:B------:R-:W-:-:S05]  /*b640*/  IMAD.U32 R3, RZ, RZ, UR5 ;  /* 0x00000005ff037e24 */ /* 0x000fca000f8e00ff */
[----:B------:R0:W3:Y:S01]  /*b650*/  @P0 LDG.E R8, desc[UR46][R2.64] ;  /* 0x0000002e02080981 */ /* 0x0000e2000c1e1900 */
[----:B------:R-:W-:Y:S01]  /*b660*/  UMOV UR4, 0xffffffff ;  /* 0xffffffff00047882 */ /* 0x000fe20000000000 */
[----:B------:R-:W1:Y:S01]  /*b670*/  S2R R18, SR_TID.X ;  /* 0x0000000000127919 */ /* 0x000e620000002100 */
[----:B0-----:R-:W0:Y:S02]  /*b680*/  LDC.64 R2, c[0x0][0x418] ;  /* 0x00010600ff027b82 */ /* 0x001e240000000a00 */
[----:B0-----:R-:W-:Y:S02]  /*b690*/  ISETP.NE.U32.AND P0, PT, R2, RZ, PT ;  /* 0x000000ff0200720c */ /* 0x001fe40003f05070 */
[----:B-1----:R-:W-:Y:S02]  /*b6a0*/  SHF.R.U32.HI R18, RZ, 0x5, R18 ;  /* 0x00000005ff127819 */ /* 0x002fe40000011612 */
[----:B------:R-:W-:Y:S02]  /*b6b0*/  ISETP.NE.AND.EX P1, PT, R3, RZ, PT, P0 ;  /* 0x000000ff0300720c */ /* 0x000fe40003f25300 */
[----:B------:R-:W-:-:S02]  /*b6c0*/  LOP3.LUT R18, R18, 0x3, RZ, 0xc0, !PT ;  /* 0x0000000312127812 */ /* 0x000fc400078ec0ff */
[----:B--2---:R-:W-:-:S09]  /*b6d0*/  LOP3.LUT R17, R17, 0xfffffffe, RZ, 0xc0, !PT ;  /* 0xfffffffe11117812 */ /* 0x004fd200078ec0ff */
[----:B------:R-:W-:Y:S02]  /*b6e0*/  @P1 LOP3.LUT R17, R17, 0x1, RZ, 0xfc, !PT ;  /* 0x0000000111111812 */ /* 0x000fe400078efcff */
[----:B---3--:R-:W-:Y:S01]  /*b6f0*/  SHF.R.S32.HI R9, RZ, 0x1f, R8 ;  /* 0x0000001fff097819 */ /* 0x008fe20000011408 */
[----:B------:R0:W-:Y:S01]  /*b700*/  STL [R1+0x8], R8 ;  /* 0x0000080801007387 */ /* 0x0001e20000100800 */
[----:B------:R-:W-:-:S03]  /*b710*/  SEL R16, R8, RZ, !P1 ;  /* 0x000000ff08107207 */ /* 0x000fc60004800000 */
[----:B------:R0:W-:Y:S04]  /*b720*/  STL [R1+0x18], R9 ;  /* 0x0000180901007387 */ /* 0x0001e80000100800 */
[----:B------:R0:W-:Y:S01]  /*b730*/  STL [R1+0xc], R17 ;  /* 0x00000c1101007387 */ /* 0x0001e20000100800 */
[----:B------:R-:W-:Y:S05]  /*b740*/  BRA.DIV UR4, `(.L_x_45) ;  /* 0x0000003604307947 */ /* 0x000fea000b800000 */
[----:B------:R1:W2:Y:S02]  /*b750*/  SHFL.IDX PT, R14, R18, RZ, 0x1f ;  /* 0x00001fff120e7589 */ /* 0x0002a400000e0000 */
.L_x_103:
[----:B------:R-:W-:Y:S01]  /*b760*/  PLOP3.LUT P2, PT, PT, PT, PT, 0x8, 0x0 ;  /* 0x000000000000781c */ /* 0x000fe20003f4e170 */
[----:B------:R-:W-:Y:S01]  /*b770*/  IMAD.MOV.U32 R0, RZ, RZ, R17 ;  /* 0x000000ffff007224 */ /* 0x000fe200078e0011 */
[----:B--2---:R-:W-:-:S04]  /*b780*/  ISETP.NE.AND P0, PT, R14, RZ, PT ;  /* 0x000000ff0e00720c */ /* 0x004fc80003f05270 */
[----:B------:R-:W-:-:S07]  /*b790*/  LOP3.LUT R0, R0, 0xfffffffd, RZ, 0xc0, !PT ;  /* 0xfffffffd00007812 */ /* 0x000fce00078ec0ff */
[----:B------:R-:W-:-:S05]  /*b7a0*/  @P2 LOP3.LUT R0, R0, 0x2, RZ, 0xfc, !PT ;  /* 0x0000000200002812 */ /* 0x000fca00078efcff */
[----:B------:R2:W-:Y:S01]  /*b7b0*/  STL [R1+0xc], R0 ;  /* 0x00000c0001007387 */ /* 0x0005e20000100800 */
[----:B------:R-:W-:Y:S05]  /*b7c0*/  @P0 BRA `(.L_x_46) ;  /* 0x0000000400900947 */ /* 0x000fea0003800000 */
[----:B------:R-:W-:-:S06]  /*b7d0*/  ULEA.HI.SX32 UR4, UR39, 0xffffffff, 0x19 ;  /* 0xffffffff27047891 */ /* 0x000fcc000f8fca3f */
[----:B--2---:R-:W-:Y:S01]  /*b7e0*/  IMAD.U32 R0, RZ, RZ, UR4 ;  /* 0x00000004ff007e24 */ /* 0x004fe2000f8e00ff */
[----:B------:R-:W-:-:S03]  /*b7f0*/  UMOV UR4, 0xffffffff ;  /* 0xffffffff00047882 */ /* 0x000fc60000000000 */
[----:B------:R-:W-:Y:S05]  /*b800*/  BRA.DIV UR4, `(.L_x_47) ;  /* 0x0000003604207947 */ /* 0x000fea000b800000 */
[----:B------:R-:W-:-:S13]  /*b810*/  ELECT P6, URZ, PT ;  /* 0x00000000003f782f */ /* 0x000fda00038c0000 */
.L_x_106:
[----:B------:R-:W-:Y:S05]  /*b820*/  @!P6 BRA `(.L_x_46) ;  /* 0x000000040078e947 */ /* 0x000fea0003800000 */
[----:B------:R-:W-:Y:S01]  /*b830*/  IMAD.MOV.U32 R16, RZ, RZ, R8 ;  /* 0x000000ffff107224 */ /* 0x000fe200078e0008 */
[----:B------:R-:W-:Y:S06]  /*b840*/  @!P1 BRA `(.L_x_48) ;  /* 0x0000000000449947 */ /* 0x000fec0003800000 */
[----:B------:R-:W2:Y:S01]  /*b850*/  LDC R7, c[0x0][0x43c] ;  /* 0x00010f00ff077b82 */ /* 0x000ea20000000800 */
[----:B------:R-:W-:Y:S01]  /*b860*/  ULDC.64 UR4, c[0x0][0x428] ;  /* 0x00010a0000047ab9 */ /* 0x000fe20000000a00 */
[----:B--2---:R-:W-:-:S13]  /*b870*/  ISETP.NE.AND P0, PT, R7, 0x1, PT ;  /* 0x000000010700780c */ /* 0x004fda0003f05270 */
[----:B------:R-:W2:Y:S02]  /*b880*/  @P0 LDC.64 R4, c[0x0][0x440] ;  /* 0x00011000ff040b82 */ /* 0x000ea40000000a00 */
[----:B--2---:R-:W-:-:S04]  /*b890*/  @P0 IMAD.HI.U32 R6, R0, R4, RZ ;  /* 0x0000000400060227 */ /* 0x004fc800078e00ff */
[----:B------:R-:W-:Y:S01]  /*b8a0*/  IMAD.MOV.U32 R4, RZ, RZ, R0 ;  /* 0x000000ffff047224 */ /* 0x000fe200078e0000 */
[----:B------:R-:W-:Y:S01]  /*b8b0*/  @P0 SHF.R.U32.HI R4, RZ, R5, R6 ;  /* 0x00000005ff040219 */ /* 0x000fe20000011606 */
[----:B------:R-:W-:-:S04]  /*b8c0*/  IMAD R6, R9, UR4, RZ ;  /* 0x0000000409067c24 */ /* 0x000fc8000f8e02ff */
[----:B------:R-:W-:Y:S02]  /*b8d0*/  IMAD.MOV R5, RZ, RZ, -R4 ;  /* 0x000000ffff057224 */ /* 0x000fe400078e0a04 */
[----:B------:R-:W-:Y:S02]  /*b8e0*/  IMAD R6, R8, UR5, R6 ;  /* 0x0000000508067c24 */ /* 0x000fe4000f8e0206 */
[----:B------:R-:W-:Y:S01]  /*b8f0*/  IMAD R0, R7, R5, R0 ;  /* 0x0000000507007224 */ /* 0x000fe200078e0200 */
[----:B------:R-:W-:-:S03]  /*b900*/  SHF.R.S32.HI R5, RZ, 0x1f, R4 ;  /* 0x0000001fff057819 */ /* 0x000fc60000011404 */
[----:B------:R-:W-:-:S04]  /*b910*/  IMAD.WIDE.U32 R4, R8, UR4, R4 ;  /* 0x0000000408047c25 */ /* 0x000fc8000f8e0004 */
[----:B------:R-:W-:Y:S01]  /*b920*/  IMAD.IADD R6, R5, 0x1, R6 ;  /* 0x0000000105067824 */ /* 0x000fe200078e0206 */
[----:B------:R-:W-:-:S04]  /*b930*/  LEA R2, P0, R4, R2, 0x2 ;  /* 0x0000000204027211 */ /* 0x000fc800078010ff */
[----:B------:R-:W-:-:S05]  /*b940*/  LEA.HI.X R3, R4, R3, R6, 0x2, P0 ;  /* 0x0000000304037211 */ /* 0x000fca00000f1406 */
[----:B------:R2:W5:Y:S04]  /*b950*/  LDG.E R16, desc[UR46][R2.64] ;  /* 0x0000002e02107981 */ /* 0x000568000c1e1900 */
.L_x_48:
[----:B------:R-:W3:Y:S04]  /*b960*/  LDL R4, [R1] ;  /* 0x0000000001047983 */ /* 0x000ee80000100800 */
[----:B--2---:R-:W2:Y:S01]  /*b970*/  LDL R3, [R1+0x4] ;  /* 0x0000040001037983 */ /* 0x004ea20000100800 */
[----:B------:R-:W4:Y:S02]  /*b980*/  S2R R2, SR_TID.X ;  /* 0x0000000000027919 */ /* 0x000f240000002100 */
[----:B----4-:R-:W-:-:S04]  /*b990*/  LOP3.LUT R2, R2, 0x7f, RZ, 0xc0, !PT ;  /* 0x0000007f02027812 */ /* 0x010fc800078ec0ff */
[----:B------:R-:W-:Y:S02]  /*b9a0*/  ISETP.NE.AND P1, PT, R2, RZ, PT ;  /* 0x000000ff0200720c */ /* 0x000fe40003f25270 */
[----:B---3--:R-:W-:Y:S02]  /*b9b0*/  LEA R4, R4, UR41, 0x3 ;  /* 0x0000002904047c11 */ /* 0x008fe4000f8e18ff */
[----:B--2---:R-:W-:-:S04]  /*b9c0*/  SHF.L.U32 R3, R3, 0x1f, RZ ;  /* 0x0000001f03037819 */ /* 0x004fc800000006ff */
[----:B------:R-:W2:Y:S02]  /*b9d0*/  SYNCS.PHASECHK.TRANS64.TRYWAIT P0, [R4+URZ+0x38880], R3 ;  /* 0x03888003040075a7 */ /* 0x000ea4000800017f */
[----:B--2---:R-:W-:Y:S05]  /*b9e0*/  @!P0 BRA `(.L_x_49) ;  /* 0x0000003000c88947 */ /* 0x004fea0003800000 */
.L_x_107:
[----:B------:R-:W-:Y:S05]  /*b9f0*/  @P1 BRA `(.L_x_50) ;  /* 0x00000000001c1947 */ /* 0x000fea0003800000 */
[----:B------:R-:W3:Y:S02]  /*ba00*/  S2R R2, SR_TID.X ;  /* 0x0000000000027919 */ /* 0x000ee40000002100 */
[----:B---3--:R-:W-:Y:S01]  /*ba10*/  LOP3.LUT R5, R2, 0x1f, RZ, 0xc0, !PT ;  /* 0x0000001f02057812 */ /* 0x008fe200078ec0ff */
[----:B------:R-:W-:-:S03]  /*ba20*/  IMAD.MOV.U32 R2, RZ, RZ, 0x8000 ;  /* 0x00008000ff027424 */ /* 0x000fc600078e00ff */
[----:B------:R-:W-:Y:S01]  /*ba30*/  ISETP.NE.AND P0, PT, R5, RZ, PT ;  /* 0x000000ff0500720c */ /* 0x000fe20003f05270 */
[----:B------:R3:W-:-:S12]  /*ba40*/  SYNCS.ARRIVE.TRANS64 RZ, [R4+URZ+0x38870], R2 ;  /* 0x0388700204ff79a7 */ /* 0x0007d8000800003f */
[----:B---3--:R-:W-:Y:S05]  /*ba50*/  @!P0 BRA `(.L_x_50) ;  /* 0x0000000000048947 */ /* 0x008fea0003800000 */
[----:B------:R-:W-:Y:S01]  /*ba60*/  BPT.TRAP 0x1 ;  /* 0x000000040000795c */ /* 0x000fe20000300000 */
.L_x_50:
[----:B------:R-:W3:Y:S01]  /*ba70*/  LDL R2, [R1] ;  /* 0x0000000001027983 */ /* 0x000ee20000100800 */
[----:B------:R-:W-:Y:S01]  /*ba80*/  R2UR UR33, R4 ;  /* 0x00000000042172ca */ /* 0x000fe200000e0000 */
[----:B------:R-:W-:Y:S01]  /*ba90*/  IMAD.SHL.U32 R0, R0, 0x80, RZ ;  /* 0x0000008000007824 */ /* 0x000fe200078e00ff */
[----:B-----5:R-:W-:Y:S01]  /*baa0*/  R2UR UR37, R16 ;  /* 0x00000000102572ca */ /* 0x020fe200000e0000 */
[----:B------:R-:W-:Y:S01]  /*bab0*/  UIADD3 UR4, UP0, UR52, 0x470, URZ ;  /* 0x0000047034047890 */ /* 0x000fe2000ff1e03f */
[----:B------:R-:W-:Y:S02]  /*bac0*/  UMOV UR6, 0x0 ;  /* 0x0000000000067882 */ /* 0x000fe40000000000 */
[----:B------:R-:W-:Y:S01]  /*bad0*/  R2UR UR35, R0 ;  /* 0x00000000002372ca */ /* 0x000fe200000e0000 */
[----:B------:R-:W-:Y:S01]  /*bae0*/  UIADD3.X UR5, URZ, UR53, URZ, UP0, !UPT ;  /* 0x000000353f057290 */ /* 0x000fe200087fe43f */
[----:B------:R-:W-:Y:S01]  /*baf0*/  UMOV UR7, 0x14f00000 ;  /* 0x14f0000000077882 */ /* 0x000fe20000000000 */
[----:B------:R-:W-:Y:S01]  /*bb00*/  UMOV UR34, URZ ;  /* 0x0000003f00227c82 */ /* 0x000fe20008000000 */
[----:B------:R-:W-:Y:S01]  /*bb10*/  UMOV UR10, 0x80 ;  /* 0x00000080000a7882 */ /* 0x000fe20000000000 */
[----:B------:R-:W-:-:S02]  /*bb20*/  UMOV UR12, UR36 ;  /* 0x00000024000c7c82 */ /* 0x000fc40008000000 */
[----:B------:R-:W-:Y:S02]  /*bb30*/  UIADD3 UR33, UR33, 0x38870, URZ ;  /* 0x0003887021217890 */ /* 0x000fe4000fffe03f */
[----:B------:R-:W-:-:S04]  /*bb40*/  UMOV UR13, UR37 ;  /* 0x00000025000d7c82 */ /* 0x000fc80008000000 */
[----:B------:R-:W-:Y:S01]  /*bb50*/  UMOV UR11, UR35 ;  /* 0x00000023000b7c82 */ /* 0x000fe20008000000 */
[----:B------:R-:W-:Y:S01]  /*bb60*/  UMOV UR9, UR33 ;  /* 0x0000002100097c82 */ /* 0x000fe20008000000 */
[----:B---3--:R-:W-:-:S04]  /*bb70*/  LEA R2, R2, UR41, 0xf ;  /* 0x0000002902027c11 */ /* 0x008fc8000f8e78ff */
[----:B------:R-:W-:-:S13]  /*bb80*/  R2UR UR8, R2 ;  /* 0x00000000020872ca */ /* 0x000fda00000e0000 */
[----:B------:R-:W-:Y:S02]  /*bb90*/  UIADD3 UR32, UR8, 0x10400, URZ ;  /* 0x0001040008207890 */ /* 0x000fe4000fffe03f */
[----:B------:R-:W-:-:S07]  /*bba0*/  UIADD3 UR8, UR8, 0x14400, URZ ;  /* 0x0001440008087890 */ /* 0x000fce000fffe03f */
[----:B------:R3:W-:Y:S02]  /*bbb0*/  UTMALDG.4D [UR32], [UR4], desc[UR6] ;  /* 0x00000620040075b4 */ /* 0x0007e40008019000 */
[----:B------:R3:W-:Y:S01]  /*bbc0*/  UTMALDG.4D [UR8], [UR4], desc[UR6] ;  /* 0x00000608040075b4 */ /* 0x0007e20008019000 */
[----:B------:R-:W4:Y:S02]  /*bbd0*/  SYNCS.PHASECHK.TRANS64.TRYWAIT P0, [R4+URZ+0x38840], R3 ;  /* 0x03884003040075a7 */ /* 0x000f24000800017f */
[----:B---34-:R-:W-:Y:S05]  /*bbe0*/  @!P0 BRA `(.L_x_51) ;  /* 0x00000030005c8947 */ /* 0x018fea0003800000 */
.L_x_108:
[----:B------:R-:W-:Y:S05]  /*bbf0*/  @P1 BRA `(.L_x_52) ;  /* 0x00000000001c1947 */ /* 0x000fea0003800000 */
[----:B------:R-:W4:Y:S01]  /*bc00*/  S2R R5, SR_TID.X ;  /* 0x0000000000057919 */ /* 0x000f220000002100 */
[----:B--23--:R-:W-:-:S04]  /*bc10*/  IMAD.MOV.U32 R3, RZ, RZ, 0x8000 ;  /* 0x00008000ff037424 */ /* 0x00cfc800078e00ff */
[----:B------:R2:W-:Y:S01]  /*bc20*/  SYNCS.ARRIVE.TRANS64 RZ, [R4+URZ+0x38830], R3 ;  /* 0x0388300304ff79a7 */ /* 0x0005e2000800003f */
[----:B----4-:R-:W-:-:S04]  /*bc30*/  LOP3.LUT R5, R5, 0x1f, RZ, 0xc0, !PT ;  /* 0x0000001f05057812 */ /* 0x010fc800078ec0ff */
[----:B------:R-:W-:-:S13]  /*bc40*/  ISETP.NE.AND P0, PT, R5, RZ, PT ;  /* 0x000000ff0500720c */ /* 0x000fda0003f05270 */
[----:B--2---:R-:W-:Y:S05]  /*bc50*/  @!P0 BRA `(.L_x_52) ;  /* 0x0000000000048947 */ /* 0x004fea0003800000 */
[----:B------:R-:W-:Y:S01]  /*bc60*/  BPT.TRAP 0x1 ;  /* 0x000000040000795c */ /* 0x000fe20000300000 */
.L_x_52:
[----:B--23--:R-:W2:Y:S01]  /*bc70*/  LDL.LU R3, [R1+0xc] ;  /* 0x00000c0001037983 */ /* 0x00cea20000300800 */
[----:B------:R-:W-:Y:S01]  /*bc80*/  R2UR UR8, R2 ;  /* 0x00000000020872ca */ /* 0x000fe200000e0000 */
[----:B------:R-:W-:Y:S01]  /*bc90*/  UIADD3 UR4, UP0, UR52, 0x370, URZ ;  /* 0x0000037034047890 */ /* 0x000fe2000ff1e03f */
[----:B------:R-:W-:Y:S01]  /*bca0*/  R2UR UR17, R4 ;  /* 0x00000000041172ca */ /* 0x000fe200000e0000 */
[----:B------:R-:W-:Y:S01]  /*bcb0*/  UMOV UR6, 0x0 ;  /* 0x0000000000067882 */ /* 0x000fe20000000000 */
[----:B------:R-:W-:Y:S01]  /*bcc0*/  PLOP3.LUT P0, PT, PT, PT, PT, 0x80, 0x0 ;  /* 0x000000000000781c */ /* 0x000fe20003f0f070 */
[----:B------:R-:W-:Y:S01]  /*bcd0*/  UIADD3.X UR5, URZ, UR53, URZ, UP0, !UPT ;  /* 0x000000353f057290 */ /* 0x000fe200087fe43f */
[----:B------:R-:W-:Y:S01]  /*bce0*/  R2UR UR19, R0 ;  /* 0x00000000001372ca */ /* 0x000fe200000e0000 */
[----:B------:R-:W-:Y:S01]  /*bcf0*/  UMOV UR7, 0x14f00000 ;  /* 0x14f0000000077882 */ /* 0x000fe20000000000 */
[----:B------:R-:W-:Y:S01]  /*bd00*/  R2UR UR21, R16 ;  /* 0x00000000101572ca */ /* 0x000fe200000e0000 */
[----:B------:R-:W-:Y:S01]  /*bd10*/  UMOV UR18, URZ ;  /* 0x0000003f00127c82 */ /* 0x000fe20008000000 */
[----:B------:R-:W-:Y:S01]  /*bd20*/  UMOV UR20, UR36 ;  /* 0x0000002400147c82 */ /* 0x000fe20008000000 */
[----:B------:R-:W-:Y:S01]  /*bd30*/  UMOV UR10, 0x80 ;  /* 0x00000080000a7882 */ /* 0x000fe20000000000 */
[----:B------:R-:W-:Y:S01]  /*bd40*/  UMOV UR12, UR36 ;  /* 0x00000024000c7c82 */ /* 0x000fe20008000000 */
[----:B------:R-:W-:-:S02]  /*bd50*/  UIADD3 UR16, UR8, 0x28400, URZ ;  /* 0x0002840008107890 */ /* 0x000fc4000fffe03f */
[----:B------:R-:W-:Y:S02]  /*bd60*/  UIADD3 UR17, UR17, 0x38830, URZ ;  /* 0x0003883011117890 */ /* 0x000fe4000fffe03f */
[----:B------:R-:W-:Y:S02]  /*bd70*/  UIADD3 UR8, UR8, 0x2c400, URZ ;  /* 0x0002c40008087890 */ /* 0x000fe4000fffe03f */
[----:B------:R-:W-:Y:S02]  /*bd80*/  UMOV UR11, UR19 ;  /* 0x00000013000b7c82 */ /* 0x000fe40008000000 */
[----:B------:R-:W-:Y:S01]  /*bd90*/  UMOV UR13, UR21 ;  /* 0x00000015000d7c82 */ /* 0x000fe20008000000 */
[----:B------:R-:W-:Y:S02]  /*bda0*/  UMOV UR9, UR17 ;  /* 0x0000001100097c82 */ /* 0x000fe40008000000 */
[----:B------:R3:W-:Y:S02]  /*bdb0*/  UTMALDG.4D [UR16], [UR4], desc[UR6] ;  /* 0x00000610040075b4 */ /* 0x0007e40008019000 */
[----:B------:R3:W-:Y:S01]  /*bdc0*/  UTMALDG.4D [UR8], [UR4], desc[UR6] ;  /* 0x00000608040075b4 */ /* 0x0007e20008019000 */
[----:B--2---:R-:W-:-:S04]  /*bdd0*/  LOP3.LUT R3, R3, 0xfffffffd, RZ, 0xc0, !PT ;  /* 0xfffffffd03037812 */ /* 0x004fc800078ec0ff */
[----:B------:R-:W-:-:S05]  /*bde0*/  @P0 LOP3.LUT R3, R3, 0x2, RZ, 0xfc, !PT ;  /* 0x0000000203030812 */ /* 0x000fca00078efcff */
[----:B------:R3:W-:Y:S01]  /*bdf0*/  STL [R1+0xc], R3 ;  /* 0x00000c0301007387 */ /* 0x0007e20000100800 */
[----:B------:R-:W-:Y:S01]  /*be00*/  NOP ;  /* 0x0000000000007918 */ /* 0x000fe20000000000 */
.L_x_46:
[----:B------:R-:W-:Y:S05]  /*be10*/  WARPSYNC.ALL ;  /* 0x0000000000007948 */ /* 0x000fea0003800000 */
[----:B---3--:R-:W-:Y:S01]  /*be20*/  UIADD3 UR4, UR41, 0x20400, URZ ;  /* 0x0002040029047890 */ /* 0x008fe2000fffe03f */
[----:B------:R-:W-:Y:S03]  /*be30*/  BAR.SYNC.DEFER_BLOCKING 0x8, 0x180 ;  /* 0x0206000000007b1d */ /* 0x000fe60000010000 */
[----:B------:R-:W-:-:S06]  /*be40*/  ULOP3.LUT UP0, URZ, UR4, 0x3ff, URZ, 0xc0, !UPT ;  /* 0x000003ff043f7892 */ /* 0x000fcc000f80c03f */
[----:B------:R-:W-:-:S13]  /*be50*/  PLOP3.LUT P0, PT, PT, PT, UP0, 0x80, 0x0 ;  /* 0x000000000000781c */ /* 0x000fda0003f0f008 */
[----:B------:R-:W-:Y:S05]  /*be60*/  @!P0 BRA `(.L_x_53) ;  /* 0x0000000000408947 */ /* 0x000fea0003800000 */
[----:B------:R-:W-:Y:S01]  /*be70*/  MOV R2, 0x0 ;  /* 0x0000000000027802 */ /* 0x000fe20000000f00 */
[----:B------:R-:W-:Y:S01]  /*be80*/  ULDC.64 UR6, c[0x4][0xc0] ;  /* 0x0100300000067ab9 */ /* 0x000fe20000000a00 */
[----:B------:R-:W-:Y:S01]  /*be90*/  ULDC.64 UR8, c[0x4][0xc8] ;  /* 0x0100320000087ab9 */ /* 0x000fe20000000a00 */
[----:B------:R-:W-:Y:S01]  /*bea0*/  ULDC.64 UR4, c[0x4][0x28] ;  /* 0x01000a0000047ab9 */ /* 0x000fe20000000a00 */
[----:B------:R-:W-:Y:S02]  /*beb0*/  IMAD.U32 R4, RZ, RZ, UR6 ;  /* 0x00000006ff047e24 */ /* 0x000fe4000f8e00ff */
[----:B------:R-:W3:Y:S01]  /*bec0*/  LDC.64 R2, c[0x4][R2] ;  /* 0x0100000002027b82 */ /* 0x000ee20000000a00 */
[----:B------:R-:W-:Y:S02]  /*bed0*/  IMAD.U32 R5, RZ, RZ, UR7 ;  /* 0x00000007ff057e24 */ /* 0x000fe4000f8e00ff */
[----:B------:R-:W-:Y:S02]  /*bee0*/  IMAD.U32 R6, RZ, RZ, UR8 ;  /* 0x00000008ff067e24 */ /* 0x000fe4000f8e00ff */
[----:B------:R-:W-:-:S02]  /*bef0*/  IMAD.U32 R7, RZ, RZ, UR9 ;  /* 0x00000009ff077e24 */ /* 0x000fc4000f8e00ff */
[----:B------:R-:W-:Y:S02]  /*bf00*/  IMAD.U32 R10, RZ, RZ, UR4 ;  /* 0x00000004ff0a7e24 */ /* 0x000fe4000f8e00ff */
[----:B------:R-:W-:Y:S02]  /*bf10*/  IMAD.U32 R11, RZ, RZ, UR5 ;  /* 0x00000005ff0b7e24 */ /* 0x000fe4000f8e00ff */
[----:B0-----:R-:W-:Y:S02]  /*bf20*/  IMAD.MOV.U32 R8, RZ, RZ, 0x70 ;  /* 0x00000070ff087424 */ /* 0x001fe400078e00ff */
[----:B------:R-:W-:Y:S02]  /*bf30*/  IMAD.MOV.U32 R12, RZ, RZ, 0x1 ;  /* 0x00000001ff0c7424 */ /* 0x000fe400078e00ff */
[----:B------:R-:W-:-:S07]  /*bf40*/  IMAD.MOV.U32 R13, RZ, RZ, RZ ;  /* 0x000000ffff0d7224 */ /* 0x000fce00078e00ff */
[----:B------:R-:W-:-:S07]  /*bf50*/  LEPC R20, `(.L_x_53) ;  /* 0x000000001014794e */ /* 0x000fce0000000000 */
[----:B-123--:R-:W-:Y:S05]  /*bf60*/  CALL.ABS.NOINC R2 ;  /* 0x0000000002007343 */ /* 0x00efea0003c00000 */
.L_x_53:
[----:B0-----:R0:W5:Y:S01]  /*bf70*/  LDL R9, [R1+0x24] ;  /* 0x0000240001097983 */ /* 0x0011620000100800 */
[----:B------:R-:W3:Y:S01]  /*bf80*/  LDC R8, c[0x0][0x448] ;  /* 0x00011200ff087b82 */ /* 0x000ee20000000800 */
[----:B------:R-:W4:Y:S01]  /*bf90*/  S2R R2, SR_TID.X ;  /* 0x0000000000027919 */ /* 0x000f220000002100 */
[----:B------:R-:W2:Y:S06]  /*bfa0*/  S2R R17, SR_TID.X ;  /* 0x0000000000117919 */ /* 0x000eac0000002100 */
[----:B------:R-:W0:Y:S01]  /*bfb0*/  LDC R4, c[0x0][0xc38] ;  /* 0x00030e00ff047b82 */ /* 0x000e220000000800 */
[----:B------:R-:W-:Y:S01]  /*bfc0*/  USHF.R.S32.HI UR4, URZ, 0x1f, UR36 ;  /* 0x0000001f3f047899 */ /* 0x000fe20008011424 */
[----:B------:R-:W-:Y:S01]  /*bfd0*/  ULDC.64 UR8, c[0x0][0x2d8] ;  /* 0x0000b60000087ab9 */ /* 0x000fe20000000a00 */
[----:B---3--:R-:W-:-:S02]  /*bfe0*/  ISETP.NE.AND P0, PT, R8, 0x1, PT ;  /* 0x000000010800780c */ /* 0x008fc40003f05270 */
[----:B----4-:R-:W-:-:S11]  /*bff0*/  LOP3.LUT R2, R2, 0x7f, RZ, 0xc0, !PT ;  /* 0x0000007f02027812 */ /* 0x010fd600078ec0ff */
[----:B------:R-:W3:Y:S01]  /*c000*/  @P0 LDC R3, c[0x0][0x44c] ;  /* 0x00011300ff030b82 */ /* 0x000ee20000000800 */
[----:B-1----:R-:W-:Y:S01]  /*c010*/  SHF.R.U32.HI R18, RZ, 0x3, R2 ;  /* 0x00000003ff127819 */ /* 0x002fe20000011602 */
[----:B------:R-:W-:Y:S02]  /*c020*/  IMAD R2, RZ, RZ, -UR45 ;  /* 0x8000002dff027e24 */ /* 0x000fe4000f8e02ff */
[----:B--2---:R-:W-:Y:S02]  /*c030*/  IMAD.SHL.U32 R17, R17, 0x10, RZ ;  /* 0x0000001011117824 */ /* 0x004fe400078e00ff */
[----:B0-----:R-:W-:Y:S02]  /*c040*/  IMAD R2, R4, R2, UR50 ;  /* 0x0000003204027e24 */ /* 0x001fe4000f8e0202 */
[----:B------:R-:W0:Y:S01]  /*c050*/  @P0 LDC R0, c[0x0][0x450] ;  /* 0x00011400ff000b82 */ /* 0x000e220000000800 */
[----:B------:R-:W-:Y:S01]  /*c060*/  LOP3.LUT R17, R18, 0x70, R17, 0xf8, !PT ;  /* 0x0000007012117812 */ /* 0x000fe200078ef811 */
[----:B------:R-:W-:-:S05]  /*c070*/  IMAD.SHL.U32 R5, R2, 0x80, RZ ;  /* 0x0000008002057824 */ /* 0x000fca00078e00ff */
[----:B------:R-:W-:-:S05]  /*c080*/  LOP3.LUT R2, R17, R5, RZ, 0xfc, !PT ;  /* 0x0000000511027212 */ /* 0x000fca00078efcff */
[----:B---3--:R-:W-:-:S04]  /*c090*/  @P0 IMAD.HI.U32 R3, R2, R3, RZ ;  /* 0x0000000302030227 */ /* 0x008fc800078e00ff */
[----:B------:R-:W-:Y:S01]  /*c0a0*/  IMAD.MOV.U32 R6, RZ, RZ, R2 ;  /* 0x000000ffff067224 */ /* 0x000fe200078e0002 */
[----:B0-----:R-:W-:-:S05]  /*c0b0*/  @P0 SHF.R.U32.HI R6, RZ, R0, R3 ;  /* 0x00000000ff060219 */ /* 0x001fca0000011603 */
[----:B------:R-:W-:Y:S01]  /*c0c0*/  IMAD.MOV R0, RZ, RZ, -R6 ;  /* 0x000000ffff007224 */ /* 0x000fe200078e0a06 */
[----:B------:R-:W0:Y:S03]  /*c0d0*/  S2R R18, SR_TID.X ;  /* 0x0000000000127919 */ /* 0x000e260000002100 */
[----:B------:R-:W-:Y:S02]  /*c0e0*/  IMAD R0, R8, R0, R2 ;  /* 0x0000000008007224 */ /* 0x000fe400078e0202 */
[----:B------:R-:W1:Y:S01]  /*c0f0*/  LDC.64 R2, c[0x0][0x2d0] ;  /* 0x0000b400ff027b82 */ /* 0x000e620000000a00 */
[----:B------:R-:W2:Y:S01]  /*c100*/  S2R R17, SR_TID.X ;  /* 0x0000000000117919 */ /* 0x000ea20000002100 */
[----:B------:R-:W-:Y:S02]  /*c110*/  UIMAD UR6, UR4, UR8, URZ ;  /* 0x00000008040672a4 */ /* 0x000fe4000f8e023f */
[----:B------:R-:W-:-:S02]  /*c120*/  UIMAD.WIDE.U32 UR4, UR36, UR8, URZ ;  /* 0x00000008240472a5 */ /* 0x000fc4000f8e003f */
[----:B------:R-:W-:Y:S02]  /*c130*/  UIMAD UR6, UR36, UR9, UR6 ;  /* 0x00000009240672a4 */ /* 0x000fe4000f8e0206 */
[----:B------:R-:W-:Y:S01]  /*c140*/  USHF.R.S32.HI UR7, URZ, 0x1f, UR44 ;  /* 0x0000001f3f077899 */ /* 0x000fe2000801142c */
[----:B------:R-:W-:Y:S01]  /*c150*/  ULDC.64 UR8, c[0x0][0x2e0] ;  /* 0x0000b80000087ab9 */ /* 0x000fe20000000a00 */
[----:B------:R-:W-:Y:S02]  /*c160*/  UIADD3 UR5, UR5, UR6, URZ ;  /* 0x0000000605057290 */ /* 0x000fe4000fffe03f */
[----:B------:R-:W-:Y:S01]  /*c170*/  UIMAD UR6, UR7, UR8, URZ ;  /* 0x00000008070672a4 */ /* 0x000fe2000f8e023f */
[----:B------:R-:W-:Y:S01]  /*c180*/  SHF.R.S32.HI R4, RZ, 0x1f, R6 ;  /* 0x0000001fff047819 */ /* 0x000fe20000011406 */
[----:B------:R-:W-:Y:S02]  /*c190*/  UIMAD.WIDE.U32 UR4, UR44, UR8, UR4 ;  /* 0x000000082c0472a5 */ /* 0x000fe4000f8e0004 */
[----:B------:R-:W-:-:S04]  /*c1a0*/  UIMAD UR6, UR44, UR9, UR6 ;  /* 0x000000092c0672a4 */ /* 0x000fc8000f8e0206 */
[----:B------:R-:W-:Y:S01]  /*c1b0*/  UIADD3 UR5, UR5, UR6, URZ ;  /* 0x0000000605057290 */ /* 0x000fe2000fffe03f */
[-C--:B-1----:R-:W-:Y:S02]  /*c1c0*/  IMAD R4, R4, R2.reuse, RZ ;  /* 0x0000000204047224 */ /* 0x082fe400078e02ff */
[----:B------:R-:W-:Y:S02]  /*c1d0*/  ULDC.64 UR6, c[0x0][0x280] ;  /* 0x0000a00000067ab9 */ /* 0x000fe40000000a00 */
[C---:B------:R-:W-:Y:S02]  /*c1e0*/  IMAD R4, R6.reuse, R3, R4 ;  /* 0x0000000306047224 */ /* 0x040fe400078e0204 */
[----:B------:R-:W-:Y:S01]  /*c1f0*/  IMAD.WIDE.U32 R2, R6, R2, UR4 ;  /* 0x0000000406027e25 */ /* 0x000fe2000f8e0002 */
[----:B------:R-:W-:-:S03]  /*c200*/  ULDC.64 UR4, c[0x0][0x2c8] ;  /* 0x0000b20000047ab9 */ /* 0x000fc60000000a00 */
[----:B0-----:R-:W-:Y:S02]  /*c210*/  IMAD.SHL.U32 R18, R18, 0x10, RZ ;  /* 0x0000001012127824 */ /* 0x001fe400078e00ff */
[----:B------:R-:W-:Y:S01]  /*c220*/  IMAD.IADD R3, R3, 0x1, R4 ;  /* 0x0000000103037824 */ /* 0x000fe200078e0204 */
[----:B------:R-:W-:Y:S01]  /*c230*/  SHF.R.S32.HI R4, RZ, 0x1f, R0 ;  /* 0x0000001fff047819 */ /* 0x000fe20000011400 */
[----:B--2---:R-:W-:Y:S01]  /*c240*/  IMAD.SHL.U32 R10, R17, 0x10, RZ ;  /* 0x00000010110a7824 */ /* 0x004fe200078e00ff */
[----:B------:R-:W-:Y:S01]  /*c250*/  LOP3.LUT R18, R18, 0x70, RZ, 0xc0, !PT ;  /* 0x0000007012127812 */ /* 0x000fe200078ec0ff */
[----:B------:R-:W-:-:S04]  /*c260*/  IMAD.WIDE.U32 R2, R0, UR4, R2 ;  /* 0x0000000400027c25 */ /* 0x000fc8000f8e0002 */
[----:B------:R-:W-:Y:S01]  /*c270*/  IMAD R4, R4, UR4, RZ ;  /* 0x0000000404047c24 */ /* 0x000fe2000f8e02ff */
[----:B------:R-:W-:Y:S01]  /*c280*/  LOP3.LUT R10, R10, 0x70, RZ, 0xc0, !PT ;  /* 0x000000700a0a7812 */ /* 0x000fe200078ec0ff */
[----:B------:R-:W-:Y:S01]  /*c290*/  ULDC UR4, c[0x0][0x2b8] ;  /* 0x0000ae0000047ab9 */ /* 0x000fe20000000800 */
[----:B------:R-:W-:Y:S01]  /*c2a0*/  LOP3.LUT R7, R18, 0x80, RZ, 0xfc, !PT ;  /* 0x0000008012077812 */ /* 0x000fe200078efcff */
[----:B------:R-:W-:Y:S01]  /*c2b0*/  IMAD R4, R0, UR5, R4 ;  /* 0x0000000500047c24 */ /* 0x000fe2000f8e0204 */
[----:B------:R-:W-:Y:S02]  /*c2c0*/  IADD3 R0, P2, R2, UR6, RZ ;  /* 0x0000000602007c10 */ /* 0x000fe4000ff5e0ff */
[----:B------:R-:W-:Y:S02]  /*c2d0*/  ISETP.GE.AND P0, PT, R10, UR4, PT ;  /* 0x000000040a007c0c */ /* 0x000fe4000bf06270 */
[----:B------:R-:W-:Y:S01]  /*c2e0*/  ISETP.GE.AND P1, PT, R7, UR4, PT ;  /* 0x0000000407007c0c */ /* 0x000fe2000bf26270 */
[----:B------:R-:W-:Y:S01]  /*c2f0*/  UMOV UR4, 0xffffffff ;  /* 0xffffffff00047882 */ /* 0x000fe20000000000 */
[----:B------:R-:W-:-:S02]  /*c300*/  LOP3.LUT R17, R17, 0x7f, RZ, 0xc0, !PT ;  /* 0x0000007f11117812 */ /* 0x000fc400078ec0ff */
[----:B------:R-:W-:Y:S02]  /*c310*/  IADD3.X R4, R3, UR7, R4, P2, !PT ;  /* 0x0000000703047c10 */ /* 0x000fe400097fe404 */
[----:B------:R-:W-:Y:S01]  /*c320*/  SHF.R.U32.HI R17, RZ, 0x3, R17 ;  /* 0x00000003ff117819 */ /* 0x000fe20000011611 */
[----:B------:R-:W-:Y:S06]  /*c330*/  BRA.DIV UR4, `(.L_x_54) ;  /* 0x0000002a049c7947 */ /* 0x000fec000b800000 */
[----:B------:R-:W0:Y:S01]  /*c340*/  SHFL.IDX PT, R7, R0, RZ, 0x181f ;  /* 0x00181fff00077589 */ /* 0x000e2200000e0000 */
[----:B------:R-:W-:Y:S01]  /*c350*/  ULDC UR4, c[0x0][0x288] ;  /* 0x0000a20000047ab9 */ /* 0x000fe20000000800 */
[----:B------:R-:W-:Y:S02]  /*c360*/  IMAD.IADD R2, R17, 0x1, R5 ;  /* 0x0000000111027824 */ /* 0x000fe400078e0205 */
[----:B------:R-:W1:Y:S01]  /*c370*/  SHFL.IDX PT, R6, R4, RZ, 0x181f ;  /* 0x00181fff04067589 */ /* 0x000e6200000e0000 */
[----:B------:R-:W-:Y:S02]  /*c380*/  IMAD R3, R8, UR4, RZ ;  /* 0x0000000408037c24 */ /* 0x000fe4000f8e02ff */
[C---:B------:R-:W-:Y:S01]  /*c390*/  VIADD R5, R2.reuse, 0x10 ;  /* 0x0000001002057836 */ /* 0x040fe20000000000 */
[----:B------:R-:W2:Y:S02]  /*c3a0*/  SHFL.IDX PT, R8, R0, 0x1, 0x181f ;  /* 0x00381f0000087f89 */ /* 0x000ea400000e0000 */
[----:B------:R-:W-:-:S02]  /*c3b0*/  ISETP.GE.AND P4, PT, R2, R3, PT ;  /* 0x000000030200720c */ /* 0x000fc40003f86270 */
[----:B------:R-:W-:Y:S02]  /*c3c0*/  ISETP.GE.AND P2, PT, R5, R3, PT ;  /* 0x000000030500720c */ /* 0x000fe40003f46270 */
[----:B------:R-:W3:Y:S09]  /*c3d0*/  SHFL.IDX PT, R5, R4, 0x1, 0x181f ;  /* 0x00381f0004057f89 */ /* 0x000ef200000e0000 */
[----:B0-----:R-:W-:-:S05]  /*c3e0*/  @!P4 IADD3 R7, P3, R10, R7, RZ ;  /* 0x000000070a07c210 */ /* 0x001fca0007f7e0ff */
[----:B-1----:R-:W-:-:S05]  /*c3f0*/  @!P4 IMAD.X R6, RZ, RZ, R6, P3 ;  /* 0x000000ffff06c224 */ /* 0x002fca00018e0606 */
[----:B------:R-:W-:-:S04]  /*c400*/  @!P4 LOP3.LUT R7, R7, R6, RZ, 0x3c, !PT ;  /* 0x000000060707c212 */ /* 0x000fc800078e3cff */
[----:B------:R-:W-:-:S04]  /*c410*/  @!P4 LOP3.LUT R6, R7, R6, RZ, 0x3c, !PT ;  /* 0x000000060706c212 */ /* 0x000fc800078e3cff */
[----:B------:R-:W-:-:S05]  /*c420*/  @!P4 LOP3.LUT R7, R7, R6, RZ, 0x3c, !PT ;  /* 0x000000060707c212 */ /* 0x000fca00078e3cff */
[----:B-----5:R-:W-:Y:S04]  /*c430*/  @!P4 LDGSTS.E.BYPASS.LTC128B.128 [R9+0x20400], desc[UR46][R6.64], !P0 ;  /* 0x204000000609cfae */ /* 0x020fe8000c101d6e */
[----:B------:R2:W-:Y:S02]  /*c440*/  @!P4 LDGSTS.E.BYPASS.LTC128B.128 [R9+0x24400], desc[UR46][R6.64+0x80], !P1 ;  /* 0x244000800609cfae */ /* 0x0005e4000c901d6e */
[----:B--2---:R-:W-:-:S05]  /*c450*/  @!P2 IADD3 R6, P3, R10, R8, RZ ;  /* 0x000000080a06a210 */ /* 0x004fca0007f7e0ff */
[----:B---3--:R-:W-:-:S04]  /*c460*/  @!P2 IMAD.X R5, RZ, RZ, R5, P3 ;  /* 0x000000ffff05a224 */ /* 0x008fc800018e0605 */
[----:B------:R-:W-:Y:S02]  /*c470*/  @!P2 IMAD.MOV.U32 R7, RZ, RZ, R5 ;  /* 0x000000ffff07a224 */ /* 0x000fe400078e0005 */
[----:B------:R-:W-:-:S03]  /*c480*/  VIADD R5, R2, 0x20 ;  /* 0x0000002002057836 */ /* 0x000fc60000000000 */
[----:B------:R-:W-:Y:S04]  /*c490*/  @!P2 LDGSTS.E.BYPASS.LTC128B.128 [R9+0x20c00], desc[UR46][R6.64], !P0 ;  /* 0x20c000000609afae */ /* 0x000fe8000c101d6e */
[----:B------:R0:W-:Y:S01]  /*c4a0*/  @!P2 LDGSTS.E.BYPASS.LTC128B.128 [R9+0x24c00], desc[UR46][R6.64+0x80], !P1 ;  /* 0x24c000800609afae */ /* 0x0001e2000c901d6e */
[----:B------:R-:W-:-:S03]  /*c4b0*/  ISETP.GE.AND P2, PT, R5, R3, PT ;  /* 0x000000030500720c */ /* 0x000fc60003f46270 */
[----:B------:R-:W-:Y:S04]  /*c4c0*/  SHFL.IDX PT, R5, R4, 0x2, 0x181f ;  /* 0x00581f0004057f89 */ /* 0x000fe800000e0000 */
[----:B0-----:R-:W0:Y:S06]  /*c4d0*/  SHFL.IDX PT, R6, R0, 0x2, 0x181f ;  /* 0x00581f0000067f89 */ /* 0x001e2c00000e0000 */
[----:B0-----:R-:W-:-:S05]  /*c4e0*/  @!P2 IADD3 R6, P3, R10, R6, RZ ;  /* 0x000000060a06a210 */ /* 0x001fca0007f7e0ff */
[----:B------:R-:W-:-:S04]  /*c4f0*/  @!P2 IMAD.X R5, RZ, RZ, R5, P3 ;  /* 0x000000ffff05a224 */ /* 0x000fc800018e0605 */
        /* <DEDUP_REMOVED lines=33> */
[----:B------:R-:W-:Y:S04]  /*c710*/  SHFL.IDX PT, R4, R4, 0x7, 0x181f ;  /* 0x00f81f0004047f89 */ /* 0x000fe800000e0000 */
[----:B0-----:R-:W0:Y:S04]  /*c720*/  SHFL.IDX PT, R6, R0, 0x6, 0x181f ;  /* 0x00d81f0000067f89 */ /* 0x001e2800000e0000 */
[----:B------:R-:W1:Y:S01]  /*c730*/  SHFL.IDX PT, R0, R0, 0x7, 0x181f ;  /* 0x00f81f0000007f89 */ /* 0x000e6200000e0000 */
[----:B0-----:R-:W-:-:S05]  /*c740*/  @!P2 IADD3 R6, P3, R10, R6, RZ ;  /* 0x000000060a06a210 */ /* 0x001fca0007f7e0ff */
[----:B------:R-:W-:-:S04]  /*c750*/  @!P2 IMAD.X R5, RZ, RZ, R5, P3 ;  /* 0x000000ffff05a224 */ /* 0x000fc800018e0605 */
[----:B------:R-:W-:-:S05]  /*c760*/  @!P2 IMAD.MOV.U32 R7, RZ, RZ, R5 ;  /* 0x000000ffff07a224 */ /* 0x000fca00078e0005 */
[----:B------:R0:W-:Y:S04]  /*c770*/  @!P2 LDGSTS.E.BYPASS.LTC128B.128 [R9+0x23400], desc[UR46][R6.64], !P0 ;  /* 0x234000000609afae */ /* 0x0001e8000c101d6e */
[----:B-1----:R0:W-:Y:S02]  /*c780*/  @!P2 LDGSTS.E.BYPASS.LTC128B.128 [R9+0x27400], desc[UR46][R6.64+0x80], !P1 ;  /* 0x274000800609afae */ /* 0x0021e4000c901d6e */
.L_x_125:
[----:B------:R-:W-:Y:S01]  /*c790*/  VIADD R2, R2, 0x70 ;  /* 0x0000007002027836 */ /* 0x000fe20000000000 */
[----:B------:R-:W-:Y:S04]  /*c7a0*/  BSSY B0, `(.L_x_55) ;  /* 0x000000a000007945 */ /* 0x000fe80003800000 */
[----:B------:R-:W-:-:S13]  /*c7b0*/  ISETP.GE.AND P2, PT, R2, R3, PT ;  /* 0x000000030200720c */ /* 0x000fda0003f46270 */
[----:B------:R-:W-:Y:S05]  /*c7c0*/  @P2 BRA `(.L_x_56) ;  /* 0x00000000001c2947 */ /* 0x000fea0003800000 */
[----:B------:R-:W-:-:S05]  /*c7d0*/  IADD3 R2, P2, R10, R0, RZ ;  /* 0x000000000a027210 */ /* 0x000fca0007f5e0ff */
[----:B------:R-:W-:-:S05]  /*c7e0*/  IMAD.X R3, RZ, RZ, R4, P2 ;  /* 0x000000ffff037224 */ /* 0x000fca00010e0604 */
[----:B------:R-:W-:Y:S01]  /*c7f0*/  @!PT LDS RZ, [RZ] ;  /* 0x00000000fffff984 */ /* 0x000fe20000000800 */
[----:B------:R-:W-:Y:S01]  /*c800*/  @!PT LDS RZ, [RZ] ;  /* 0x00000000fffff984 */ /* 0x000fe20000000800 */
[----:B------:R-:W-:Y:S01]  /*c810*/  @!PT LDS RZ, [RZ] ;  /* 0x00000000fffff984 */ /* 0x000fe20000000800 */
[----:B------:R1:W-:Y:S04]  /*c820*/  LDGSTS.E.BYPASS.LTC128B.128 [R9+0x23c00], desc[UR46][R2.64], !P0 ;  /* 0x23c0000002097fae */ /* 0x0003e8000c101d6e */
[----:B------:R1:W-:Y:S02]  /*c830*/  LDGSTS.E.BYPASS.LTC128B.128 [R9+0x27c00], desc[UR46][R2.64+0x80], !P1 ;  /* 0x27c0008002097fae */ /* 0x0003e4000c901d6e */
.L_x_56:
[----:B------:R-:W-:Y:S05]  /*c840*/  BSYNC B0 ;  /* 0x0000000000007941 */ /* 0x000fea0003800000 */
.L_x_55:
[----:B------:R-:W-:Y:S01]  /*c850*/  NOP ;  /* 0x0000000000007918 */ /* 0x000fe20000000000 */
[----:B------:R-:W-:Y:S01]  /*c860*/  SYNCS.ARRIVE.TRANS64.RED.A0T1 RZ, [UR41+0x38800], RZ ;  /* 0x038800ffffff79a7 */ /* 0x000fe20008200429 */
[----:B------:R-:W-:Y:S01]  /*c870*/  ARRIVES.LDGSTSBAR.64.TRANSCNT [UR41+0x38800] ;  /* 0x03880000ff0079b0 */ /* 0x000fe20008000aa9 */
[----:B------:R-:W-:Y:S01]  /*c880*/  NOP ;  /* 0x0000000000007918 */ /* 0x000fe20000000000 */
[----:B------:R-:W-:Y:S01]  /*c890*/  ULOP3.LUT UR4, UR48, 0x1, URZ, 0xc, !UPT ;  /* 0x0000000130047892 */ /* 0x000fe2000f8e0c3f */
[----:B------:R-:W-:Y:S05]  /*c8a0*/  SYNCS.ARRIVE.TRANS64.A1T0 RZ, [UR41+0x38800], RZ ;  /* 0x038800ffffff79a7 */ /* 0x000fea0008100029 */
[----:B------:R-:W-:-:S05]  /*c8b0*/  IMAD.U32 R0, RZ, RZ, UR4 ;  /* 0x00000004ff007e24 */ /* 0x000fca000f8e00ff */
[----:B------:R-:W-:-:S04]  /*c8c0*/  SHF.L.U32 R0, R0, 0x1f, RZ ;  /* 0x0000001f00007819 */ /* 0x000fc800000006ff */
[----:B------:R-:W2:Y:S02]  /*c8d0*/  SYNCS.PHASECHK.TRANS64.TRYWAIT P0, [UR41+0x38820], R0 ;  /* 0x03882000ff0075a7 */ /* 0x000ea40008000169 */
[----:B--2---:R-:W-:Y:S05]  /*c8e0*/  @!P0 BRA `(.L_x_57) ;  /* 0x0000002c00c48947 */ /* 0x004fea0003800000 */
.L_x_126:
[----:B------:R-:W-:-:S06]  /*c8f0*/  UISETP.GE.AND UP0, UPT, UR40, 0x81, UPT ;  /* 0x000000812800788c */ /* 0x000fcc000bf06270 */
[----:B------:R-:W-:-:S13]  /*c900*/  PLOP3.LUT P0, PT, PT, PT, UP0, 0x80, 0x0 ;  /* 0x000000000000781c */ /* 0x000fda0003f0f008 */
[----:B------:R-:W-:Y:S05]  /*c910*/  @!P0 BRA `(.L_x_58) ;  /* 0x0000001000b88947 */ /* 0x000fea0003800000 */
[----:B-1----:R1:W5:Y:S01]  /*c920*/  LDL.LU R0, [R1+0x4] ;  /* 0x0000040001007983 */ /* 0x0023620000300800 */
[----:B------:R-:W-:-:S03]  /*c930*/  ULEA.HI.SX32 UR4, UR39, 0xfffffffe, 0x19 ;  /* 0xfffffffe27047891 */ /* 0x000fc6000f8fca3f */
[----:B0-----:R1:W5:Y:S03]  /*c940*/  LDL.LU R6, [R1] ;  /* 0x0000000001067983 */ /* 0x0013660000300800 */
[----:B------:R-:W-:-:S07]  /*c950*/  IMAD.U32 R17, RZ, RZ, UR4 ;  /* 0x00000004ff117e24 */ /* 0x000fce000f8e00ff */
.L_x_80:
[----:B------:R-:W2:Y:S01]  /*c960*/  LDL R4, [R1+0xc] ;  /* 0x00000c0001047983 */ /* 0x000ea20000100800 */
[----:B-----5:R-:W-:Y:S01]  /*c970*/  VIADD R2, R6, 0x1 ;  /* 0x0000000106027836 */ /* 0x020fe20000000000 */
[----:B------:R-:W-:Y:S04]  /*c980*/  BSSY B0, `(.L_x_59) ;  /* 0x000008a000007945 */ /* 0x000fe80003800000 */
[----:B------:R-:W-:-:S04]  /*c990*/  ISETP.NE.AND P0, PT, R2, 0x2, PT ;  /* 0x000000020200780c */ /* 0x000fc80003f05270 */
[----:B0-----:R-:W-:Y:S02]  /*c9a0*/  SEL R3, RZ, 0x1, P0 ;  /* 0x00000001ff037807 */ /* 0x001fe40000000000 */
[----:B------:R-:W-:Y:S02]  /*c9b0*/  SEL R9, R2, RZ, P0 ;  /* 0x000000ff02097207 */ /* 0x000fe40000000000 */
[----:B------:R-:W-:-:S05]  /*c9c0*/  LOP3.LUT R8, R0, R3, RZ, 0x3c, !PT ;  /* 0x0000000300087212 */ /* 0x000fca00078e3cff */
[----:B------:R0:W-:Y:S04]  /*c9d0*/  STL [R1+0x4], R8 ;  /* 0x0000040801007387 */ /* 0x0001e80000100800 */
[----:B------:R0:W-:Y:S01]  /*c9e0*/  STL [R1], R9 ;  /* 0x0000000901007387 */ /* 0x0001e20000100800 */
[----:B--2---:R-:W-:-:S13]  /*c9f0*/  LOP3.LUT P1, RZ, R4, 0x2, RZ, 0xc0, !PT ;  /* 0x0000000204ff7812 */ /* 0x004fda000782c0ff */
[----:B0-----:R-:W-:Y:S05]  /*ca00*/  @!P1 BRA `(.L_x_60) ;  /* 0x0000000800049947 */ /* 0x001fea0003800000 */
[----:B------:R-:W-:Y:S01]  /*ca10*/  LOP3.LUT P1, RZ, R4, 0x1, RZ, 0xc0, !PT ;  /* 0x0000000104ff7812 */ /* 0x000fe2000782c0ff */
[----:B------:R-:W-:-:S12]  /*ca20*/  IMAD.MOV.U32 R7, RZ, RZ, R17 ;  /* 0x000000ffff077224 */ /* 0x000fd800078e0011 */
[----:B------:R-:W-:Y:S05]  /*ca30*/  @!P1 BRA `(.L_x_61) ;  /* 0x0000000000509947 */ /* 0x000fea0003800000 */
[----:B------:R-:W2:Y:S01]  /*ca40*/  LDL R10, [R1+0x18] ;  /* 0x00001800010a7983 */ /* 0x000ea20000100800 */
[----:B------:R-:W0:Y:S01]  /*ca50*/  LDC R7, c[0x0][0x43c] ;  /* 0x00010f00ff077b82 */ /* 0x000e220000000800 */
[----:B------:R-:W-:Y:S02]  /*ca60*/  ULDC.64 UR4, c[0x0][0x428] ;  /* 0x00010a0000047ab9 */ /* 0x000fe40000000a00 */
[----:B------:R-:W3:Y:S01]  /*ca70*/  LDL R5, [R1+0x8] ;  /* 0x0000080001057983 */ /* 0x000ee20000100800 */
[----:B0-----:R-:W-:-:S13]  /*ca80*/  ISETP.NE.AND P0, PT, R7, 0x1, PT ;  /* 0x000000010700780c */ /* 0x001fda0003f05270 */
[----:B------:R-:W0:Y:S02]  /*ca90*/  @P0 LDC.64 R2, c[0x0][0x440] ;  /* 0x00011000ff020b82 */ /* 0x000e240000000a00 */
[----:B0-----:R-:W-:-:S04]  /*caa0*/  @P0 IMAD.HI.U32 R4, R17, R2, RZ ;  /* 0x0000000211040227 */ /* 0x001fc800078e00ff */
[----:B------:R-:W-:Y:S01]  /*cab0*/  IMAD.MOV.U32 R2, RZ, RZ, R17 ;  /* 0x000000ffff027224 */ /* 0x000fe200078e0011 */
[----:B------:R-:W-:-:S05]  /*cac0*/  @P0 SHF.R.U32.HI R2, RZ, R3, R4 ;  /* 0x00000003ff020219 */ /* 0x000fca0000011604 */
[----:B------:R-:W-:-:S04]  /*cad0*/  IMAD.MOV R3, RZ, RZ, -R2 ;  /* 0x000000ffff037224 */ /* 0x000fc800078e0a02 */
[----:B------:R-:W-:Y:S01]  /*cae0*/  IMAD R7, R7, R3, R17 ;  /* 0x0000000307077224 */ /* 0x000fe200078e0211 */
[----:B------:R-:W-:Y:S01]  /*caf0*/  SHF.R.S32.HI R3, RZ, 0x1f, R2 ;  /* 0x0000001fff037819 */ /* 0x000fe20000011402 */
[----:B--2---:R-:W-:-:S04]  /*cb00*/  IMAD R4, R10, UR4, RZ ;  /* 0x000000040a047c24 */ /* 0x004fc8000f8e02ff */
[C---:B---3--:R-:W-:Y:S02]  /*cb10*/  IMAD R4, R5.reuse, UR5, R4 ;  /* 0x0000000505047c24 */ /* 0x048fe4000f8e0204 */
[----:B------:R-:W-:Y:S01]  /*cb20*/  IMAD.WIDE.U32 R2, R5, UR4, R2 ;  /* 0x0000000405027c25 */ /* 0x000fe2000f8e0002 */
[----:B------:R-:W-:-:S03]  /*cb30*/  ULDC.64 UR4, c[0x0][0x418] ;  /* 0x0001060000047ab9 */ /* 0x000fc60000000a00 */
[----:B------:R-:W-:Y:S01]  /*cb40*/  IMAD.IADD R3, R4, 0x1, R3 ;  /* 0x0000000104037824 */ /* 0x000fe200078e0203 */
[----:B------:R-:W-:-:S04]  /*cb50*/  LEA R4, P0, R2, UR4, 0x2 ;  /* 0x0000000402047c11 */ /* 0x000fc8000f8010ff */
[----:B------:R-:W-:-:S05]  /*cb60*/  LEA.HI.X R5, R2, UR5, R3, 0x2, P0 ;  /* 0x0000000502057c11 */ /* 0x000fca00080f1403 */
[----:B------:R0:W5:Y:S04]  /*cb70*/  LDG.E R16, desc[UR46][R4.64] ;  /* 0x0000002e04107981 */ /* 0x000168000c1e1900 */
.L_x_61:
[----:B------:R-:W2:Y:S01]  /*cb80*/  S2R R2, SR_TID.X ;  /* 0x0000000000027919 */ /* 0x000ea20000002100 */
[----:B0-----:R-:W-:Y:S01]  /*cb90*/  LEA R4, R9, UR41, 0x3 ;  /* 0x0000002909047c11 */ /* 0x001fe2000f8e18ff */
[----:B------:R-:W-:Y:S01]  /*cba0*/  BSSY B1, `(.L_x_62) ;  /* 0x0000006000017945 */ /* 0x000fe20003800000 */
[----:B--2---:R-:W-:Y:S02]  /*cbb0*/  LOP3.LUT R3, R2, 0x7f, RZ, 0xc0, !PT ;  /* 0x0000007f02037812 */ /* 0x004fe400078ec0ff */
[----:B------:R-:W-:Y:S02]  /*cbc0*/  SHF.L.U32 R2, R8, 0x1f, RZ ;  /* 0x0000001f08027819 */ /* 0x000fe400000006ff */
[----:B------:R-:W-:Y:S02]  /*cbd0*/  ISETP.NE.AND P1, PT, R3, RZ, PT ;  /* 0x000000ff0300720c */ /* 0x000fe40003f25270 */
[----:B------:R-:W0:Y:S02]  /*cbe0*/  SYNCS.PHASECHK.TRANS64.TRYWAIT P0, [R4+URZ+0x38880], R2 ;  /* 0x03888002040075a7 */ /* 0x000e24000800017f */
[----:B0-----:R-:W-:Y:S09]  /*cbf0*/  @!P0 BRA `(.L_x_63) ;  /* 0x0000002c00188947 */ /* 0x001ff20003800000 */
.L_x_127:
[----:B------:R-:W-:Y:S05]  /*cc00*/  BSYNC B1 ;  /* 0x0000000000017941 */ /* 0x000fea0003800000 */
.L_x_62:
[----:B------:R-:W-:Y:S04]  /*cc10*/  BSSY B1, `(.L_x_64) ;  /* 0x0000009000017945 */ /* 0x000fe80003800000 */
[----:B------:R-:W-:Y:S05]  /*cc20*/  @P1 BRA `(.L_x_65) ;  /* 0x00000000001c1947 */ /* 0x000fea0003800000 */
[----:B------:R-:W2:Y:S02]  /*cc30*/  S2R R3, SR_TID.X ;  /* 0x0000000000037919 */ /* 0x000ea40000002100 */
[----:B--2---:R-:W-:Y:S01]  /*cc40*/  LOP3.LUT R5, R3, 0x1f, RZ, 0xc0, !PT ;  /* 0x0000001f03057812 */ /* 0x004fe200078ec0ff */
[----:B------:R-:W-:-:S03]  /*cc50*/  IMAD.MOV.U32 R3, RZ, RZ, 0x8000 ;  /* 0x00008000ff037424 */ /* 0x000fc600078e00ff */
[----:B------:R-:W-:Y:S01]  /*cc60*/  ISETP.NE.AND P0, PT, R5, RZ, PT ;  /* 0x000000ff0500720c */ /* 0x000fe20003f05270 */
[----:B------:R2:W-:-:S12]  /*cc70*/  SYNCS.ARRIVE.TRANS64 RZ, [R4+URZ+0x38870], R3 ;  /* 0x0388700304ff79a7 */ /* 0x0005d8000800003f */
[----:B--2---:R-:W-:Y:S05]  /*cc80*/  @!P0 BRA `(.L_x_65) ;  /* 0x0000000000048947 */ /* 0x004fea0003800000 */
[----:B------:R-:W-:Y:S01]  /*cc90*/  BPT.TRAP 0x1 ;  /* 0x000000040000795c */ /* 0x000fe20000300000 */
.L_x_65:
[----:B------:R-:W-:Y:S05]  /*cca0*/  BSYNC B1 ;  /* 0x0000000000017941 */ /* 0x000fea0003800000 */
.L_x_64:
[----:B------:R-:W2:Y:S01]  /*ccb0*/  LDL R3, [R1] ;  /* 0x0000000001037983 */ /* 0x000ea20000100800 */
[----:B------:R-:W-:Y:S01]  /*ccc0*/  IMAD.MOV.U32 R10, RZ, RZ, RZ ;  /* 0x000000ffff0a7224 */ /* 0x000fe200078e00ff */
[----:B------:R-:W-:Y:S01]  /*ccd0*/  UIADD3 UR4, UP0, UR52, 0x470, URZ ;  /* 0x0000047034047890 */ /* 0x000fe2000ff1e03f */
[----:B------:R-:W-:Y:S01]  /*cce0*/  PLOP3.LUT P0, PT, PT, PT, PT, 0x80, 0x0 ;  /* 0x000000000000781c */ /* 0x000fe20003f0f070 */
[----:B------:R-:W-:Y:S01]  /*ccf0*/  IMAD.SHL.U32 R7, R7, 0x80, RZ ;  /* 0x0000008007077824 */ /* 0x000fe200078e00ff */
[----:B------:R-:W-:Y:S01]  /*cd00*/  UMOV UR6, 0x0 ;  /* 0x0000000000067882 */ /* 0x000fe20000000000 */
[----:B------:R-:W-:Y:S01]  /*cd10*/  R2UR UR10, R10 ;  /* 0x000000000a0a72ca */ /* 0x000fe200000e0000 */
[----:B------:R-:W-:Y:S01]  /*cd20*/  UIADD3.X UR5, URZ, UR53, URZ, UP0, !UPT ;  /* 0x000000353f057290 */ /* 0x000fe200087fe43f */
[----:B------:R-:W-:Y:S01]  /*cd30*/  UMOV UR7, 0x14f00000 ;  /* 0x14f0000000077882 */ /* 0x000fe20000000000 */
[----:B--2---:R-:W-:Y:S01]  /*cd40*/  LEA R5, R3, UR41, 0xf ;  /* 0x0000002903057c11 */ /* 0x004fe2000f8e78ff */
[----:B------:R-:W-:-:S04]  /*cd50*/  VIADD R3, R4, 0x38870 ;  /* 0x0003887004037836 */ /* 0x000fc80000000000 */
[----:B------:R-:W-:-:S07]  /*cd60*/  VIADD R8, R5, 0x10400 ;  /* 0x0001040005087836 */ /* 0x000fce0000000000 */
.L_x_66:
[----:B------:R-:W-:-:S13]  /*cd70*/  @P0 ELECT P2, URZ, PT ;  /* 0x00000000003f082f */ /* 0x000fda0003840000 */
[----:B-----5:R-:W-:Y:S01]  /*cd80*/  @P2 R2UR UR13, R16 ;  /* 0x00000000100d22ca */ /* 0x020fe200000e0000 */
[----:B------:R-:W-:Y:S01]  /*cd90*/  UMOV UR12, UR36 ;  /* 0x00000024000c7c82 */ /* 0x000fe20008000000 */
[----:B------:R-:W-:Y:S02]  /*cda0*/  @P2 R2UR UR11, R7 ;  /* 0x00000000070b22ca */ /* 0x000fe400000e0000 */
[----:B------:R-:W-:Y:S02]  /*cdb0*/  @P2 R2UR UR9, R3 ;  /* 0x00000000030922ca */ /* 0x000fe400000e0000 */
[----:B------:R-:W-:Y:S02]  /*cdc0*/  @P2 R2UR UR8, R8 ;  /* 0x00000000080822ca */ /* 0x000fe400000e0000 */
[----:B------:R-:W-:Y:S02]  /*cdd0*/  @P2 PLOP3.LUT P0, PT, P2, PT, PT, 0x8, 0x0 ;  /* 0x000000000000281c */ /* 0x000fe4000170e170 */
[----:B------:R-:W-:-:S09]  /*cde0*/  PLOP3.LUT P2, PT, PT, PT, PT, 0x8, 0x0 ;  /* 0x000000000000781c */ /* 0x000fd20003f4e170 */
[----:B------:R2:W-:Y:S02]  /*cdf0*/  UTMALDG.4D [UR8], [UR4], desc[UR6] ;  /* 0x00000608040075b4 */ /* 0x0005e40008019000 */
[----:B--2---:R-:W-:Y:S05]  /*ce00*/  @P0 BRA.U.ANY `(.L_x_66) ;  /* 0xfffffffd00d80947 */ /* 0x004fea000393ffff */
[----:B------:R-:W-:Y:S01]  /*ce10*/  IMAD.MOV.U32 R8, RZ, RZ, 0x80 ;  /* 0x00000080ff087424 */ /* 0x000fe200078e00ff */
[----:B------:R-:W-:Y:S01]  /*ce20*/  PLOP3.LUT P0, PT, PT, PT, PT, 0x80, 0x0 ;  /* 0x000000000000781c */ /* 0x000fe20003f0f070 */
[----:B------:R-:W-:Y:S01]  /*ce30*/  VIADD R9, R5, 0x14400 ;  /* 0x0001440005097836 */ /* 0x000fe20000000000 */
[----:B------:R-:W-:Y:S01]  /*ce40*/  UMOV UR6, 0x0 ;  /* 0x0000000000067882 */ /* 0x000fe20000000000 */
[----:B------:R-:W-:Y:S01]  /*ce50*/  UMOV UR7, 0x14f00000 ;  /* 0x14f0000000077882 */ /* 0x000fe20000000000 */
[----:B------:R-:W-:-:S15]  /*ce60*/  R2UR UR10, R8 ;  /* 0x00000000080a72ca */ /* 0x000fde00000e0000 */
.L_x_67:
[----:B------:R-:W-:-:S13]  /*ce70*/  @P0 ELECT P2, URZ, PT ;  /* 0x00000000003f082f */ /* 0x000fda0003840000 */
[----:B------:R-:W-:Y:S01]  /*ce80*/  @P2 R2UR UR13, R16 ;  /* 0x00000000100d22ca */ /* 0x000fe200000e0000 */
        /* <DEDUP_REMOVED lines=8> */
[----:B------:R-:W2:Y:S01]  /*cf10*/  SYNCS.PHASECHK.TRANS64.TRYWAIT P0, [R4+URZ+0x38840], R2 ;  /* 0x03884002040075a7 */ /* 0x000ea2000800017f */
[----:B------:R-:W-:Y:S04]  /*cf20*/  BSSY B1, `(.L_x_68) ;  /* 0x0000002000017945 */ /* 0x000fe80003800000 */
[----:B--2---:R-:W-:Y:S05]  /*cf30*/  @!P0 BRA `(.L_x_69) ;  /* 0x00000028005c8947 */ /* 0x004fea0003800000 */
.L_x_128:
[----:B------:R-:W-:Y:S05]  /*cf40*/  BSYNC B1 ;  /* 0x0000000000017941 */ /* 0x000fea0003800000 */
.L_x_68:
[----:B------:R-:W-:Y:S01]  /*cf50*/  BSSY B1, `(.L_x_70) ;  /* 0x000000b000017945 */ /* 0x000fe20003800000 */
[----:B0-2---:R-:W-:Y:S02]  /*cf60*/  IMAD.MOV.U32 R2, RZ, RZ, 0x0 ;  /* 0x00000000ff027424 */ /* 0x005fe400078e00ff */
[----:B------:R-:W-:Y:S01]  /*cf70*/  IMAD.MOV.U32 R3, RZ, RZ, 0x14f00000 ;  /* 0x14f00000ff037424 */ /* 0x000fe200078e00ff */
[----:B------:R-:W-:Y:S06]  /*cf80*/  @P1 BRA `(.L_x_71) ;  /* 0x00000000001c1947 */ /* 0x000fec0003800000 */
[----:B------:R-:W0:Y:S02]  /*cf90*/  S2R R9, SR_TID.X ;  /* 0x0000000000097919 */ /* 0x000e240000002100 */
[----:B0-----:R-:W-:Y:S01]  /*cfa0*/  LOP3.LUT R11, R9, 0x1f, RZ, 0xc0, !PT ;  /* 0x0000001f090b7812 */ /* 0x001fe200078ec0ff */
[----:B------:R-:W-:-:S03]  /*cfb0*/  IMAD.MOV.U32 R9, RZ, RZ, 0x8000 ;  /* 0x00008000ff097424 */ /* 0x000fc600078e00ff */
[----:B------:R-:W-:Y:S01]  /*cfc0*/  ISETP.NE.AND P0, PT, R11, RZ, PT ;  /* 0x000000ff0b00720c */ /* 0x000fe20003f05270 */
[----:B------:R0:W-:-:S12]  /*cfd0*/  SYNCS.ARRIVE.TRANS64 RZ, [R4+URZ+0x38830], R9 ;  /* 0x0388300904ff79a7 */ /* 0x0001d8000800003f */
[----:B0-----:R-:W-:Y:S05]  /*cfe0*/  @!P0 BRA `(.L_x_71) ;  /* 0x0000000000048947 */ /* 0x001fea0003800000 */
[----:B------:R-:W-:Y:S01]  /*cff0*/  BPT.TRAP 0x1 ;  /* 0x000000040000795c */ /* 0x000fe20000300000 */
.L_x_71:
[----:B------:R-:W-:Y:S05]  /*d000*/  BSYNC B1 ;  /* 0x0000000000017941 */ /* 0x000fea0003800000 */
.L_x_70:
[----:B------:R-:W-:Y:S01]  /*d010*/  R2UR UR10, R10 ;  /* 0x000000000a0a72ca */ /* 0x000fe200000e0000 */
[----:B------:R-:W-:Y:S01]  /*d020*/  UIADD3 UR4, UP0, UR52, 0x370, URZ ;  /* 0x0000037034047890 */ /* 0x000fe2000ff1e03f */
[----:B------:R-:W-:Y:S01]  /*d030*/  R2UR UR6, R2 ;  /* 0x00000000020672ca */ /* 0x000fe200000e0000 */
[----:B------:R-:W-:Y:S01]  /*d040*/  VIADD R4, R4, 0x38830 ;  /* 0x0003883004047836 */ /* 0x000fe20000000000 */
[----:B------:R-:W-:Y:S01]  /*d050*/  R2UR UR7, R3 ;  /* 0x00000000030772ca */ /* 0x000fe200000e0000 */
[----:B------:R-:W-:Y:S01]  /*d060*/  VIADD R9, R5, 0x28400 ;  /* 0x0002840005097836 */ /* 0x000fe20000000000 */
[----:B------:R-:W-:Y:S01]  /*d070*/  PLOP3.LUT P0, PT, PT, PT, PT, 0x80, 0x0 ;  /* 0x000000000000781c */ /* 0x000fe20003f0f070 */
[----:B------:R-:W-:-:S12]  /*d080*/  UIADD3.X UR5, URZ, UR53, URZ, UP0, !UPT ;  /* 0x000000353f057290 */ /* 0x000fd800087fe43f */
.L_x_72:
        /* <DEDUP_REMOVED lines=9> */
[----:B0-----:R-:W-:Y:S05]  /*d120*/  @P0 BRA.U.ANY `(.L_x_72) ;  /* 0xfffffffd00d80947 */ /* 0x001fea000393ffff */
[----:B------:R-:W-:Y:S01]  /*d130*/  R2UR UR10, R8 ;  /* 0x00000000080a72ca */ /* 0x000fe200000e0000 */
[----:B------:R-:W-:Y:S01]  /*d140*/  VIADD R5, R5, 0x2c400 ;  /* 0x0002c40005057836 */ /* 0x000fe20000000000 */
[----:B------:R-:W-:Y:S02]  /*d150*/  R2UR UR6, R2 ;  /* 0x00000000020672ca */ /* 0x000fe400000e0000 */
[----:B------:R-:W-:Y:S02]  /*d160*/  R2UR UR7, R3 ;  /* 0x00000000030772ca */ /* 0x000fe400000e0000 */
[----:B------:R-:W-:-:S13]  /*d170*/  PLOP3.LUT P0, PT, PT, PT, PT, 0x80, 0x0 ;  /* 0x000000000000781c */ /* 0x000fda0003f0f070 */
.L_x_73:
        /* <DEDUP_REMOVED lines=10> */
.L_x_60:
[----:B------:R-:W-:Y:S05]  /*d220*/  BSYNC B0 ;  /* 0x0000000000007941 */ /* 0x000fea0003800000 */
.L_x_59:
[----:B------:R-:W-:-:S06]  /*d230*/  UISETP.NE.AND UP0, UPT, UR42, 0x3, UPT ;  /* 0x000000032a00788c */ /* 0x000fcc000bf05270 */
[----:B------:R-:W-:-:S13]  /*d240*/  PLOP3.LUT P0, PT, PT, PT, UP0, 0x80, 0x0 ;  /* 0x000000000000781c */ /* 0x000fda0003f0f008 */
[----:B------:R-:W-:Y:S05]  /*d250*/  @!P0 BRA `(.L_x_74) ;  /* 0x0000000000048947 */ /* 0x000fea0003800000 */
[----:B------:R-:W-:Y:S01]  /*d260*/  BPT.TRAP 0x1 ;  /* 0x000000040000795c */ /* 0x000fe20000300000 */
.L_x_74:
[----:B------:R-:W-:Y:S01]  /*d270*/  IMAD.U32 R2, RZ, RZ, UR49 ;  /* 0x00000031ff027e24 */ /* 0x000fe2000f8e00ff */
[----:B------:R-:W-:Y:S01]  /*d280*/  LEA R19, R6, UR41, 0x3 ;  /* 0x0000002906137c11 */ /* 0x000fe2000f8e18ff */
[----:B------:R-:W-:Y:S03]  /*d290*/  BSSY B0, `(.L_x_75) ;  /* 0x0000006000007945 */ /* 0x000fe60003800000 */
[----:B------:R-:W-:Y:S02]  /*d2a0*/  ISETP.NE.AND P1, PT, R2, 0x3, PT ;  /* 0x000000030200780c */ /* 0x000fe40003f25270 */
[----:B------:R-:W-:-:S04]  /*d2b0*/  LOP3.LUT R2, R0, 0x1, RZ, 0x3c, !PT ;  /* 0x0000000100027812 */ /* 0x000fc800078e3cff */
[----:B------:R-:W-:-:S04]  /*d2c0*/  SHF.L.U32 R2, R2, 0x1f, RZ ;  /* 0x0000001f02027819 */ /* 0x000fc800000006ff */
[----:B------:R-:W0:Y:S02]  /*d2d0*/  SYNCS.PHASECHK.TRANS64.TRYWAIT P0, [R19+URZ+0x38870], R2 ;  /* 0x03887002130075a7 */ /* 0x000e24000800017f */
[----:B0-----:R-:W-:Y:S05]  /*d2e0*/  @!P0 BRA `(.L_x_76) ;  /* 0x0000002400848947 */ /* 0x001fea0003800000 */
.L_x_129:
[----:B------:R-:W-:Y:S05]  /*d2f0*/  BSYNC B0 ;  /* 0x0000000000007941 */ /* 0x000fea0003800000 */
.L_x_75:
[----:B------:R-:W-:Y:S05]  /*d300*/  @!P1 BRA `(.L_x_77) ;  /* 0x0000000000049947 */ /* 0x000fea0003800000 */
[----:B------:R-:W-:Y:S01]  /*d310*/  BPT.TRAP 0x1 ;  /* 0x000000040000795c */ /* 0x000fe20000300000 */
.L_x_77:
[----:B------:R-:W-:Y:S01]  /*d320*/  SHF.L.U32 R0, R0, 0x1f, RZ ;  /* 0x0000001f00007819 */ /* 0x000fe200000006ff */
[----:B------:R-:W-:-:S03]  /*d330*/  IMAD.SHL.U32 R3, R6, 0x8000, RZ ;  /* 0x0000800006037824 */ /* 0x000fc600078e00ff */
[----:B------:R-:W2:Y:S02]  /*d340*/  SYNCS.PHASECHK.TRANS64.TRYWAIT P0, [R19+URZ+0x38860], R0 ;  /* 0x03886000130075a7 */ /* 0x000ea4000800017f */
[----:B--2---:R-:W-:Y:S05]  /*d350*/  @!P0 BRA `(.L_x_78) ;  /* 0x00000024007c8947 */ /* 0x004fea0003800000 */
.L_x_130:
[----:B0-----:R-:W2:Y:S04]  /*d360*/  LDL R2, [R1+0x20] ;  /* 0x0000200001027983 */ /* 0x001ea80000100800 */
[----:B------:R-:W3:Y:S04]  /*d370*/  LDL R18, [R1+0x14] ;  /* 0x0000140001127983 */ /* 0x000ee80000100800 */
[----:B------:R-:W4:Y:S01]  /*d380*/  LDL R12, [R1+0x1c] ;  /* 0x00001c00010c7983 */ /* 0x000f220000100800 */
[----:B------:R-:W-:Y:S05]  /*d390*/  WARPSYNC.ALL ;  /* 0x0000000000007948 */ /* 0x000fea0003800000 */
[----:B--2---:R-:W-:-:S05]  /*d3a0*/  LOP3.LUT R0, R3, R2, RZ, 0xfc, !PT ;  /* 0x0000000203007212 */ /* 0x004fca00078efcff */
[----:B------:R-:W0:Y:S01]  /*d3b0*/  LDSM.16.MT88.4 R8, [R0+UR41+0x10400] ;  /* 0x010400290008783b */ /* 0x000e220008004200 */
[----:B------:R-:W-:-:S04]  /*d3c0*/  VIADD R2, R0, UR41 ;  /* 0x0000002900027c36 */ /* 0x000fc80008000000 */
[----:B---3--:R-:W-:Y:S01]  /*d3d0*/  IMAD.IADD R2, R18, 0x1, R2 ;  /* 0x0000000112027824 */ /* 0x008fe200078e0202 */
[C-C-:B0-----:R-:W-:Y:S02]  /*d3e0*/  PRMT R4, R8.reuse, 0x6420, R9.reuse ;  /* 0x0000642008047816 */ /* 0x141fe40000000009 */
[----:B------:R-:W-:Y:S02]  /*d3f0*/  PRMT R5, R8, 0x7531, R9 ;  /* 0x0000753108057816 */ /* 0x000fe40000000009 */
[C-C-:B------:R-:W-:Y:S02]  /*d400*/  PRMT R6, R10.reuse, 0x6420, R11.reuse ;  /* 0x000064200a067816 */ /* 0x140fe4000000000b */
[----:B------:R-:W-:Y:S02]  /*d410*/  PRMT R7, R10, 0x7531, R11 ;  /* 0x000075310a077816 */ /* 0x000fe4000000000b */
[----:B------:R-:W0:Y:S01]  /*d420*/  LDSM.16.MT88.4 R8, [R2+0x10400] ;  /* 0x010400000208783b */ /* 0x000e220000004200 */
[----:B----4-:R-:W-:-:S05]  /*d430*/  IADD3 R3, R3, UR41, R12 ;  /* 0x0000002903037c10 */ /* 0x010fca000fffe00c */
[----:B------:R-:W-:Y:S01]  /*d440*/  STSM.16.M88.4 [R3+0x400], R4 ;  /* 0x0004000403007844 */ /* 0x000fe20000000200 */
[C-C-:B0-----:R-:W-:Y:S02]  /*d450*/  PRMT R12, R8.reuse, 0x6420, R9.reuse ;  /* 0x00006420080c7816 */ /* 0x141fe40000000009 */
[----:B------:R-:W-:Y:S02]  /*d460*/  PRMT R13, R8, 0x7531, R9 ;  /* 0x00007531080d7816 */ /* 0x000fe40000000009 */
[C-C-:B------:R-:W-:Y:S02]  /*d470*/  PRMT R14, R10.reuse, 0x6420, R11.reuse ;  /* 0x000064200a0e7816 */ /* 0x140fe4000000000b */
[----:B------:R-:W-:-:S05]  /*d480*/  PRMT R15, R10, 0x7531, R11 ;  /* 0x000075310a0f7816 */ /* 0x000fca000000000b */
[----:B------:R-:W-:Y:S04]  /*d490*/  STSM.16.M88.4 [R3+0x2400], R12 ;  /* 0x0024000c03007844 */ /* 0x000fe80000000200 */
[----:B------:R-:W0:Y:S02]  /*d4a0*/  LDSM.16.MT88.4 R8, [R0+UR41+0x14400] ;  /* 0x014400290008783b */ /* 0x000e240008004200 */
[C-C-:B0-----:R-:W-:Y:S02]  /*d4b0*/  PRMT R4, R8.reuse, 0x6420, R9.reuse ;  /* 0x0000642008047816 */ /* 0x141fe40000000009 */
[----:B------:R-:W-:Y:S02]  /*d4c0*/  PRMT R5, R8, 0x7531, R9 ;  /* 0x0000753108057816 */ /* 0x000fe40000000009 */
[----:B------:R-:W-:-:S02]  /*d4d0*/  PRMT R6, R10, 0x6420, R11 ;  /* 0x000064200a067816 */ /* 0x000fc4000000000b */
[----:B------:R-:W-:Y:S02]  /*d4e0*/  PRMT R7, R10, 0x7531, R11 ;  /* 0x000075310a077816 */ /* 0x000fe4000000000b */
[----:B------:R-:W0:Y:S04]  /*d4f0*/  LDSM.16.MT88.4 R8, [R2+0x14400] ;  /* 0x014400000208783b */ /* 0x000e280000004200 */
[----:B------:R-:W-:Y:S01]  /*d500*/  STSM.16.M88.4 [R3+0x4400], R4 ;  /* 0x0044000403007844 */ /* 0x000fe20000000200 */
[C-C-:B0-----:R-:W-:Y:S02]  /*d510*/  PRMT R12, R8.reuse, 0x6420, R9.reuse ;  /* 0x00006420080c7816 */ /* 0x141fe40000000009 */
[----:B------:R-:W-:Y:S02]  /*d520*/  PRMT R13, R8, 0x7531, R9 ;  /* 0x00007531080d7816 */ /* 0x000fe40000000009 */
[----:B------:R-:W-:-:S02]  /*d530*/  PRMT R14, R10, 0x6420, R11 ;  /* 0x000064200a0e7816 */ /* 0x000fc4000000000b */
[----:B------:R-:W-:-:S05]  /*d540*/  PRMT R15, R10, 0x7531, R11 ;  /* 0x000075310a0f7816 */ /* 0x000fca000000000b */
[----:B------:R0:W-:Y:S04]  /*d550*/  STSM.16.M88.4 [R3+0x6400], R12 ;  /* 0x0064000c03007844 */ /* 0x0001e80000000200 */
[----:B------:R-:W2:Y:S04]  /*d560*/  LDSM.16.MT88.4 R8, [R0+UR41+0x11400] ;  /* 0x011400290008783b */ /* 0x000ea80008004200 */
[----:B0-----:R-:W3:Y:S01]  /*d570*/  LDL R15, [R1+0x10] ;  /* 0x00001000010f7983 */ /* 0x001ee20000100800 */
[C-C-:B--2---:R-:W-:Y:S02]  /*d580*/  PRMT R4, R8.reuse, 0x6420, R9.reuse ;  /* 0x0000642008047816 */ /* 0x144fe40000000009 */
[----:B------:R-:W-:-:S02]  /*d590*/  PRMT R5, R8, 0x7531, R9 ;  /* 0x0000753108057816 */ /* 0x000fc40000000009 */
[C-C-:B------:R-:W-:Y:S02]  /*d5a0*/  PRMT R6, R10.reuse, 0x6420, R11.reuse ;  /* 0x000064200a067816 */ /* 0x140fe4000000000b */
[----:B------:R-:W-:Y:S02]  /*d5b0*/  PRMT R7, R10, 0x7531, R11 ;  /* 0x000075310a077816 */ /* 0x000fe4000000000b */
[----:B------:R-:W0:Y:S01]  /*d5c0*/  LDSM.16.MT88.4 R8, [R2+0x11400] ;  /* 0x011400000208783b */ /* 0x000e220000004200 */
[----:B------:R-:W-:Y:S01]  /*d5d0*/  IMAD.MOV.U32 R14, RZ, RZ, R18 ;  /* 0x000000ffff0e7224 */ /* 0x000fe200078e0012 */
[C-C-:B0-----:R-:W-:Y:S02]  /*d5e0*/  PRMT R12, R8.reuse, 0x6420, R9.reuse ;  /* 0x00006420080c7816 */ /* 0x141fe40000000009 */
[----:B------:R-:W-:Y:S02]  /*d5f0*/  PRMT R13, R8, 0x7531, R9 ;  /* 0x00007531080d7816 */ /* 0x000fe40000000009 */
[----:B---3--:R-:W-:-:S05]  /*d600*/  IADD3 R18, R15, 0x400, R3 ;  /* 0x000004000f127810 */ /* 0x008fca0007ffe003 */
[----:B------:R0:W-:Y:S02]  /*d610*/  STSM.16.M88.4 [R18], R4 ;  /* 0x0000000412007844 */ /* 0x0001e40000000200 */
[----:B0-----:R-:W-:Y:S01]  /*d620*/  IMAD.MOV.U32 R6, RZ, RZ, R14 ;  /* 0x000000ffff067224 */ /* 0x001fe200078e000e */
[C---:B------:R-:W-:Y:S01]  /*d630*/  PRMT R14, R10.reuse, 0x6420, R11 ;  /* 0x000064200a0e7816 */ /* 0x040fe2000000000b */
[----:B------:R-:W-:Y:S01]  /*d640*/  IMAD.MOV.U32 R7, RZ, RZ, R15 ;  /* 0x000000ffff077224 */ /* 0x000fe200078e000f */
[----:B------:R-:W-:-:S05]  /*d650*/  PRMT R15, R10, 0x7531, R11 ;  /* 0x000075310a0f7816 */ /* 0x000fca000000000b */
[----:B------:R0:W-:Y:S04]  /*d660*/  STSM.16.M88.4 [R18+0x2000], R12 ;  /* 0x0020000c12007844 */ /* 0x0001e80000000200 */
[----:B------:R-:W2:Y:S01]  /*d670*/  LDSM.16.MT88.4 R8, [R0+UR41+0x15400] ;  /* 0x015400290008783b */ /* 0x000ea20008004200 */
[----:B0-----:R-:W-:Y:S02]  /*d680*/  IMAD.MOV.U32 R14, RZ, RZ, R6 ;  /* 0x000000ffff0e7224 */ /* 0x001fe400078e0006 */
[----:B------:R-:W-:Y:S01]  /*d690*/  IMAD.MOV.U32 R15, RZ, RZ, R7 ;  /* 0x000000ffff0f7224 */ /* 0x000fe200078e0007 */
[C-C-:B--2---:R-:W-:Y:S02]  /*d6a0*/  PRMT R4, R8.reuse, 0x6420, R9.reuse ;  /* 0x0000642008047816 */ /* 0x144fe40000000009 */
[----:B------:R-:W-:-:S02]  /*d6b0*/  PRMT R5, R8, 0x7531, R9 ;  /* 0x0000753108057816 */ /* 0x000fc40000000009 */
[C-C-:B------:R-:W-:Y:S02]  /*d6c0*/  PRMT R6, R10.reuse, 0x6420, R11.reuse ;  /* 0x000064200a067816 */ /* 0x140fe4000000000b */
[----:B------:R-:W-:Y:S02]  /*d6d0*/  PRMT R7, R10, 0x7531, R11 ;  /* 0x000075310a077816 */ /* 0x000fe4000000000b */
[----:B------:R-:W0:Y:S04]  /*d6e0*/  LDSM.16.MT88.4 R8, [R2+0x15400] ;  /* 0x015400000208783b */ /* 0x000e280000004200 */
[----:B------:R2:W-:Y:S02]  /*d6f0*/  STSM.16.M88.4 [R18+0x4000], R4 ;  /* 0x0040000412007844 */ /* 0x0005e40000000200 */
[----:B--2---:R-:W-:-:S02]  /*d700*/  IMAD.MOV.U32 R6, RZ, RZ, R14 ;  /* 0x000000ffff067224 */ /* 0x004fc400078e000e */
[----:B------:R-:W-:Y:S01]  /*d710*/  IMAD.MOV.U32 R7, RZ, RZ, R15 ;  /* 0x000000ffff077224 */ /* 0x000fe200078e000f */
[C-C-:B0-----:R-:W-:Y:S02]  /*d720*/  PRMT R12, R8.reuse, 0x6420, R9.reuse ;  /* 0x00006420080c7816 */ /* 0x141fe40000000009 */
[----:B------:R-:W-:Y:S02]  /*d730*/  PRMT R13, R8, 0x7531, R9 ;  /* 0x00007531080d7816 */ /* 0x000fe40000000009 */
[C-C-:B------:R-:W-:Y:S02]  /*d740*/  PRMT R14, R10.reuse, 0x6420, R11.reuse ;  /* 0x000064200a0e7816 */ /* 0x140fe4000000000b */
        /* <DEDUP_REMOVED lines=9> */
[----:B------:R-:W0:Y:S01]  /*d7e0*/  LDSM.16.MT88.4 R8, [R2+0x12400] ;  /* 0x012400000208783b */ /* 0x000e220000004200 */
[----:B------:R-:W-:-:S05]  /*d7f0*/  IADD3 R3, R15, 0x400, R3 ;  /* 0x000004000f037810 */ /* 0x000fca0007ffe003 */
[----:B------:R-:W-:Y:S01]  /*d800*/  STSM.16.M88.4 [R3], R4 ;  /* 0x0000000403007844 */ /* 0x000fe20000000200 */
        /* <DEDUP_REMOVED lines=16> */
[----:B------:R-:W-:Y:S04]  /*d910*/  STSM.16.M88.4 [R3+0x6000], R12 ;  /* 0x0060000c03007844 */ /* 0x000fe80000000200 */
[----:B------:R-:W0:Y:S02]  /*d920*/  LDSM.16.MT88.4 R8, [R0+UR41+0x13400] ;  /* 0x013400290008783b */ /* 0x000e240008004200 */
[C-C-:B0-----:R-:W-:Y:S02]  /*d930*/  PRMT R4, R8.reuse, 0x6420, R9.reuse ;  /* 0x0000642008047816 */ /* 0x141fe40000000009 */
[----:B------:R-:W-:Y:S02]  /*d940*/  PRMT R5, R8, 0x7531, R9 ;  /* 0x0000753108057816 */ /* 0x000fe40000000009 */
[----:B------:R-:W-:-:S02]  /*d950*/  PRMT R6, R10, 0x6420, R11 ;  /* 0x000064200a067816 */ /* 0x000fc4000000000b */
[----:B------:R-:W-:Y:S02]  /*d960*/  PRMT R7, R10, 0x7531, R11 ;  /* 0x000075310a077816 */ /* 0x000fe4000000000b */
[----:B------:R-:W0:Y:S01]  /*d970*/  LDSM.16.MT88.4 R8, [R2+0x13400] ;  /* 0x013400000208783b */ /* 0x000e220000004200 */
[----:B------:R-:W-:-:S05]  /*d980*/  IMAD.IADD R3, R18, 0x1, R3 ;  /* 0x0000000112037824 */ /* 0x000fca00078e0203 */
[----:B------:R0:W-:Y:S02]  /*d990*/  STSM.16.M88.4 [R3], R4 ;  /* 0x0000000403007844 */ /* 0x0001e40000000200 */
[C-C-:B0-----:R-:W-:Y:S02]  /*d9a0*/  PRMT R4, R8.reuse, 0x6420, R9.reuse ;  /* 0x0000642008047816 */ /* 0x141fe40000000009 */
[----:B------:R-:W-:Y:S02]  /*d9b0*/  PRMT R5, R8, 0x7531, R9 ;  /* 0x0000753108057816 */ /* 0x000fe40000000009 */
[C-C-:B------:R-:W-:Y:S02]  /*d9c0*/  PRMT R6, R10.reuse, 0x6420, R11.reuse ;  /* 0x000064200a067816 */ /* 0x140fe4000000000b */
[----:B------:R-:W-:-:S05]  /*d9d0*/  PRMT R7, R10, 0x7531, R11 ;  /* 0x000075310a077816 */ /* 0x000fca000000000b */
[----:B------:R-:W-:Y:S04]  /*d9e0*/  STSM.16.M88.4 [R3+0x2000], R4 ;  /* 0x0020000403007844 */ /* 0x000fe80000000200 */
[----:B------:R-:W0:Y:S04]  /*d9f0*/  LDSM.16.MT88.4 R8, [R0+UR41+0x17400] ;  /* 0x017400290008783b */ /* 0x000e280008004200 */
[----:B------:R-:W2:Y:S01]  /*da00*/  LDSM.16.MT88.4 R4, [R2+0x17400] ;  /* 0x017400000204783b */ /* 0x000ea20000004200 */
[C-C-:B0-----:R-:W-:Y:S02]  /*da10*/  PRMT R12, R8.reuse, 0x6420, R9.reuse ;  /* 0x00006420080c7816 */ /* 0x141fe40000000009 */
[----:B------:R-:W-:-:S02]  /*da20*/  PRMT R13, R8, 0x7531, R9 ;  /* 0x00007531080d7816 */ /* 0x000fc40000000009 */
[C-C-:B------:R-:W-:Y:S02]  /*da30*/  PRMT R14, R10.reuse, 0x6420, R11.reuse ;  /* 0x000064200a0e7816 */ /* 0x140fe4000000000b */
[----:B------:R-:W-:Y:S02]  /*da40*/  PRMT R15, R10, 0x7531, R11 ;  /* 0x000075310a0f7816 */ /* 0x000fe4000000000b */
[C-C-:B--2---:R-:W-:Y:S02]  /*da50*/  PRMT R8, R4.reuse, 0x6420, R5.reuse ;  /* 0x0000642004087816 */ /* 0x144fe40000000005 */
[----:B------:R-:W-:Y:S02]  /*da60*/  PRMT R9, R4, 0x7531, R5 ;  /* 0x0000753104097816 */ /* 0x000fe40000000005 */
[C-C-:B------:R-:W-:Y:S02]  /*da70*/  PRMT R10, R6.reuse, 0x6420, R7.reuse ;  /* 0x00006420060a7816 */ /* 0x140fe40000000007 */
[----:B------:R-:W-:Y:S01]  /*da80*/  PRMT R11, R6, 0x7531, R7 ;  /* 0x00007531060b7816 */ /* 0x000fe20000000007 */
[----:B------:R0:W-:Y:S04]  /*da90*/  STSM.16.M88.4 [R3+0x4000], R12 ;  /* 0x0040000c03007844 */ /* 0x0001e80000000200 */
[----:B------:R0:W-:Y:S01]  /*daa0*/  STSM.16.M88.4 [R3+0x6000], R8 ;  /* 0x0060000803007844 */ /* 0x0001e20000000200 */
[----:B------:R-:W-:Y:S01]  /*dab0*/  @!PT LDS RZ, [RZ] ;  /* 0x00000000fffff984 */ /* 0x000fe20000000800 */
[----:B------:R-:W-:Y:S01]  /*dac0*/  @!PT LDS RZ, [RZ] ;  /* 0x00000000fffff984 */ /* 0x000fe20000000800 */
[----:B------:R-:W-:Y:S01]  /*dad0*/  @!PT LDS RZ, [RZ] ;  /* 0x00000000fffff984 */ /* 0x000fe20000000800 */
[----:B------:R-:W-:Y:S01]  /*dae0*/  @!PT LDS RZ, [RZ] ;  /* 0x00000000fffff984 */ /* 0x000fe20000000800 */
[----:B------:R2:W-:Y:S06]  /*daf0*/  MEMBAR.ALL.CTA ;  /* 0x0000000000007992 */ /* 0x0005ec0000008000 */
[----:B--2---:R-:W2:Y:S01]  /*db00*/  FENCE.VIEW.ASYNC.S ;  /* 0x00000000000073c6 */ /* 0x004ea20000000000 */
[----:B------:R-:W-:Y:S05]  /*db10*/  @!P1 BRA `(.L_x_79) ;  /* 0x0000000000049947 */ /* 0x000fea0003800000 */
[----:B------:R-:W-:Y:S01]  /*db20*/  BPT.TRAP 0x1 ;  /* 0x000000040000795c */ /* 0x000fe20000300000 */
.L_x_79:
[----:B------:R-:W3:Y:S01]  /*db30*/  S2R R0, SR_TID.X ;  /* 0x0000000000007919 */ /* 0x000ee20000002100 */
[----:B--2---:R2:W-:Y:S01]  /*db40*/  SYNCS.ARRIVE.TRANS64.A1T0 RZ, [R19+URZ+0x38850], RZ ;  /* 0x038850ff13ff79a7 */ /* 0x0045e2000810003f */
[----:B------:R4:W5:Y:S01]  /*db50*/  LDL R6, [R1] ;  /* 0x0000000001067983 */ /* 0x0009620000100800 */
[----:B---3--:R-:W-:Y:S01]  /*db60*/  LOP3.LUT R0, R0, 0x7f, RZ, 0xc0, !PT ;  /* 0x0000007f00007812 */ /* 0x008fe200078ec0ff */
[----:B------:R-:W-:Y:S03]  /*db70*/  BAR.SYNC.DEFER_BLOCKING 0x2, 0x80 ;  /* 0x0082000000007b1d */ /* 0x000fe60000010000 */
[----:B------:R-:W-:-:S03]  /*db80*/  ISETP.NE.AND P0, PT, R0, RZ, PT ;  /* 0x000000ff0000720c */ /* 0x000fc60003f05270 */
[----:B------:R4:W5:Y:S10]  /*db90*/  LDL R0, [R1+0x4] ;  /* 0x0000040001007983 */ /* 0x0009740000100800 */
[----:B--2---:R-:W-:-:S05]  /*dba0*/  @!P0 VIADD R19, R19, 0x38880 ;  /* 0x0003888013138836 */ /* 0x004fca0000000000 */
[----:B------:R-:W-:-:S04]  /*dbb0*/  @!P0 PRMT R19, RZ, 0x654, R19 ;  /* 0x00000654ff138816 */ /* 0x000fc80000000013 */
[----:B------:R4:W-:Y:S01]  /*dbc0*/  @!P0 SYNCS.ARRIVE.TRANS64.RED.A1T0 RZ, [R19+URZ], RZ ;  /* 0x000000ff13ff89a7 */ /* 0x0009e2000810043f */
[C---:B------:R-:W-:Y:S01]  /*dbd0*/  ISETP.GT.AND P0, PT, R17.reuse, RZ, PT ;  /* 0x000000ff1100720c */ /* 0x040fe20003f04270 */
[----:B------:R-:W-:-:S12]  /*dbe0*/  VIADD R17, R17, 0xffffffff ;  /* 0xffffffff11117836 */ /* 0x000fd80000000000 */
[----:B----4-:R-:W-:Y:S05]  /*dbf0*/  @P0 BRA `(.L_x_80) ;  /* 0xffffffec00580947 */ /* 0x010fea000383ffff */
.L_x_58:
[----:B------:R-:W-:-:S06]  /*dc00*/  UISETP.NE.AND UP0, UPT, UR42, 0x3, UPT ;  /* 0x000000032a00788c */ /* 0x000fcc000bf05270 */
[----:B------:R-:W-:-:S13]  /*dc10*/  PLOP3.LUT P0, PT, PT, PT, UP0, 0x80, 0x0 ;  /* 0x000000000000781c */ /* 0x000fda0003f0f008 */
[----:B------:R-:W-:Y:S05]  /*dc20*/  @!P0 BRA `(.L_x_81) ;  /* 0x0000000000048947 */ /* 0x000fea0003800000 */
[----:B------:R-:W-:Y:S01]  /*dc30*/  BPT.TRAP 0x1 ;  /* 0x000000040000795c */ /* 0x000fe20000300000 */
.L_x_81:
[----:B-1---5:R-:W2:Y:S04]  /*dc40*/  LDL R0, [R1+0x4] ;  /* 0x0000040001007983 */ /* 0x022ea80000100800 */
[----:B------:R-:W3:Y:S01]  /*dc50*/  LDL R2, [R1] ;  /* 0x0000000001027983 */ /* 0x000ee20000100800 */
[----:B------:R-:W-:Y:S01]  /*dc60*/  BSSY B0, `(.L_x_82) ;  /* 0x0000008000007945 */ /* 0x000fe20003800000 */
[----:B--2---:R-:W-:-:S04]  /*dc70*/  LOP3.LUT R0, R0, 0x1, RZ, 0x3c, !PT ;  /* 0x0000000100007812 */ /* 0x004fc800078e3cff */
[----:B------:R-:W-:Y:S02]  /*dc80*/  SHF.L.U32 R0, R0, 0x1f, RZ ;  /* 0x0000001f00007819 */ /* 0x000fe400000006ff */
[----:B---3--:R-:W-:-:S04]  /*dc90*/  LEA R21, R2, UR41, 0x3 ;  /* 0x0000002902157c11 */ /* 0x008fc8000f8e18ff */
[----:B------:R-:W1:Y:S01]  /*dca0*/  SYNCS.PHASECHK.TRANS64.TRYWAIT P0, [R21+URZ+0x38870], R0 ;  /* 0x03887000150075a7 */ /* 0x000e62000800017f */
[----:B------:R-:W-:-:S05]  /*dcb0*/  IMAD.U32 R2, RZ, RZ, UR49 ;  /* 0x00000031ff027e24 */ /* 0x000fca000f8e00ff */
[----:B------:R-:W-:Y:S01]  /*dcc0*/  ISETP.NE.AND P1, PT, R2, 0x3, PT ;  /* 0x000000030200780c */ /* 0x000fe20003f25270 */
[----:B-1----:R-:W-:-:S12]  /*dcd0*/  @!P0 BRA `(.L_x_83) ;  /* 0x0000001c00308947 */ /* 0x002fd80003800000 */
.L_x_131:
[----:B------:R-:W-:Y:S05]  /*dce0*/  BSYNC B0 ;  /* 0x0000000000007941 */ /* 0x000fea0003800000 */
.L_x_82:
[----:B------:R-:W-:Y:S05]  /*dcf0*/  @!P1 BRA `(.L_x_84) ;  /* 0x0000000000049947 */ /* 0x000fea0003800000 */
[----:B------:R-:W-:Y:S01]  /*dd00*/  BPT.TRAP 0x1 ;  /* 0x000000040000795c */ /* 0x000fe20000300000 */
.L_x_84:
[----:B-1----:R-:W2:Y:S02]  /*dd10*/  LDL R0, [R1+0x4] ;  /* 0x0000040001007983 */ /* 0x002ea40000100800 */
[----:B--2---:R-:W-:-:S04]  /*dd20*/  SHF.L.U32 R0, R0, 0x1f, RZ ;  /* 0x0000001f00007819 */ /* 0x004fc800000006ff */
[----:B------:R-:W1:Y:S02]  /*dd30*/  SYNCS.PHASECHK.TRANS64.TRYWAIT P0, [R21+URZ+0x38860], R0 ;  /* 0x03886000150075a7 */ /* 0x000e64000800017f */
[----:B-1----:R-:W-:Y:S05]  /*dd40*/  @!P0 BRA `(.L_x_85) ;  /* 0x0000001c00288947 */ /* 0x002fea0003800000 */
.L_x_132:
[----:B0-----:R-:W2:Y:S04]  /*dd50*/  LDL R3, [R1] ;  /* 0x0000000001037983 */ /* 0x001ea80000100800 */
[----:B------:R-:W1:Y:S04]  /*dd60*/  LDL R2, [R1+0x20] ;  /* 0x0000200001027983 */ /* 0x000e680000100800 */
[----:B------:R-:W3:Y:S04]  /*dd70*/  LDL R16, [R1+0x14] ;  /* 0x0000140001107983 */ /* 0x000ee80000100800 */
[----:B------:R-:W4:Y:S01]  /*dd80*/  LDL R12, [R1+0x1c] ;  /* 0x00001c00010c7983 */ /* 0x000f220000100800 */
[----:B------:R-:W-:Y:S05]  /*dd90*/  WARPSYNC.ALL ;  /* 0x0000000000007948 */ /* 0x000fea0003800000 */
[----:B--2---:R-:W-:-:S05]  /*dda0*/  IMAD.SHL.U32 R3, R3, 0x8000, RZ ;  /* 0x0000800003037824 */ /* 0x004fca00078e00ff */
[----:B-1----:R-:W-:-:S05]  /*ddb0*/  LOP3.LUT R0, R3, R2, RZ, 0xfc, !PT ;  /* 0x0000000203007212 */ /* 0x002fca00078efcff */
        /* <DEDUP_REMOVED lines=9> */
[----:B------:R0:W-:Y:S02]  /*de50*/  STSM.16.M88.4 [R3+0x400], R8 ;  /* 0x0004000803007844 */ /* 0x0001e40000000200 */
        /* <DEDUP_REMOVED lines=11> */
[----:B------:R1:W-:Y:S04]  /*df10*/  STSM.16.M88.4 [R3+0x4400], R12 ;  /* 0x0044000c03007844 */ /* 0x0003e80000000200 */
[----:B-1----:R-:W2:Y:S01]  /*df20*/  LDL R15, [R1+0x10] ;  /* 0x00001000010f7983 */ /* 0x002ea20000100800 */
[----:B0-----:R-:W-:-:S02]  /*df30*/  PRMT R8, R4, 0x6420, R5 ;  /* 0x0000642004087816 */ /* 0x001fc40000000005 */
[----:B------:R-:W-:Y:S02]  /*df40*/  PRMT R9, R4, 0x7531, R5 ;  /* 0x0000753104097816 */ /* 0x000fe40000000005 */
[C-C-:B------:R-:W-:Y:S02]  /*df50*/  PRMT R10, R6.reuse, 0x6420, R7.reuse ;  /* 0x00006420060a7816 */ /* 0x140fe40000000007 */
[----:B------:R-:W-:-:S05]  /*df60*/  PRMT R11, R6, 0x7531, R7 ;  /* 0x00007531060b7816 */ /* 0x000fca0000000007 */
[----:B------:R-:W-:Y:S04]  /*df70*/  STSM.16.M88.4 [R3+0x6400], R8 ;  /* 0x0064000803007844 */ /* 0x000fe80000000200 */
[----:B------:R-:W0:Y:S01]  /*df80*/  LDSM.16.MT88.4 R4, [R0+UR41+0x11400] ;  /* 0x011400290004783b */ /* 0x000e220008004200 */
[----:B------:R-:W-:Y:S01]  /*df90*/  IMAD.MOV.U32 R14, RZ, RZ, R16 ;  /* 0x000000ffff0e7224 */ /* 0x000fe200078e0010 */
[C-C-:B0-----:R-:W-:Y:S02]  /*dfa0*/  PRMT R16, R4.reuse, 0x6420, R5.reuse ;  /* 0x0000642004107816 */ /* 0x141fe40000000005 */
[----:B------:R-:W-:Y:S02]  /*dfb0*/  PRMT R17, R4, 0x7531, R5 ;  /* 0x0000753104117816 */ /* 0x000fe40000000005 */
[----:B------:R-:W-:-:S02]  /*dfc0*/  PRMT R18, R6, 0x6420, R7 ;  /* 0x0000642006127816 */ /* 0x000fc40000000007 */
[----:B------:R-:W-:Y:S02]  /*dfd0*/  PRMT R19, R6, 0x7531, R7 ;  /* 0x0000753106137816 */ /* 0x000fe40000000007 */
[----:B------:R-:W0:Y:S02]  /*dfe0*/  LDSM.16.MT88.4 R4, [R2+0x11400] ;  /* 0x011400000204783b */ /* 0x000e240000004200 */
[C-C-:B0-----:R-:W-:Y:S02]  /*dff0*/  PRMT R8, R4.reuse, 0x6420, R5.reuse ;  /* 0x0000642004087816 */ /* 0x141fe40000000005 */
[----:B------:R-:W-:Y:S02]  /*e000*/  PRMT R9, R4, 0x7531, R5 ;  /* 0x0000753104097816 */ /* 0x000fe40000000005 */
[C-C-:B------:R-:W-:Y:S02]  /*e010*/  PRMT R10, R6.reuse, 0x6420, R7.reuse ;  /* 0x00006420060a7816 */ /* 0x140fe40000000007 */
[----:B------:R-:W-:-:S02]  /*e020*/  PRMT R11, R6, 0x7531, R7 ;  /* 0x00007531060b7816 */ /* 0x000fc40000000007 */
[----:B--2---:R-:W-:-:S05]  /*e030*/  IADD3 R20, R15, 0x400, R3 ;  /* 0x000004000f147810 */ /* 0x004fca0007ffe003 */
[----:B------:R0:W-:Y:S04]  /*e040*/  STSM.16.M88.4 [R20], R16 ;  /* 0x0000001014007844 */ /* 0x0001e80000000200 */
[----:B------:R-:W-:Y:S04]  /*e050*/  STSM.16.M88.4 [R20+0x2000], R8 ;  /* 0x0020000814007844 */ /* 0x000fe80000000200 */
[----:B------:R-:W1:Y:S01]  /*e060*/  LDSM.16.MT88.4 R4, [R0+UR41+0x15400] ;  /* 0x015400290004783b */ /* 0x000e620008004200 */
[----:B0-----:R-:W-:Y:S02]  /*e070*/  IMAD.MOV.U32 R18, RZ, RZ, R14 ;  /* 0x000000ffff127224 */ /* 0x001fe400078e000e */
[----:B------:R-:W-:Y:S01]  /*e080*/  IMAD.MOV.U32 R19, RZ, RZ, R15 ;  /* 0x000000ffff137224 */ /* 0x000fe200078e000f */
[----:B-1----:R-:W-:-:S02]  /*e090*/  PRMT R12, R4, 0x6420, R5 ;  /* 0x00006420040c7816 */ /* 0x002fc40000000005 */
[----:B------:R-:W-:Y:S02]  /*e0a0*/  PRMT R13, R4, 0x7531, R5 ;  /* 0x00007531040d7816 */ /* 0x000fe40000000005 */
[C-C-:B------:R-:W-:Y:S02]  /*e0b0*/  PRMT R14, R6.reuse, 0x6420, R7.reuse ;  /* 0x00006420060e7816 */ /* 0x140fe40000000007 */
[----:B------:R-:W-:Y:S02]  /*e0c0*/  PRMT R15, R6, 0x7531, R7 ;  /* 0x00007531060f7816 */ /* 0x000fe40000000007 */
[----:B------:R-:W0:Y:S04]  /*e0d0*/  LDSM.16.MT88.4 R4, [R2+0x15400] ;  /* 0x015400000204783b */ /* 0x000e280000004200 */
[----:B------:R1:W-:Y:S01]  /*e0e0*/  STSM.16.M88.4 [R20+0x4000], R12 ;  /* 0x0040000c14007844 */ /* 0x0003e20000000200 */
[----:B0-----:R-:W-:-:S02]  /*e0f0*/  PRMT R8, R4, 0x6420, R5 ;  /* 0x0000642004087816 */ /* 0x001fc40000000005 */
[----:B------:R-:W-:Y:S02]  /*e100*/  PRMT R9, R4, 0x7531, R5 ;  /* 0x0000753104097816 */ /* 0x000fe40000000005 */
[C-C-:B------:R-:W-:Y:S02]  /*e110*/  PRMT R10, R6.reuse, 0x6420, R7.reuse ;  /* 0x00006420060a7816 */ /* 0x140fe40000000007 */
[----:B------:R-:W-:-:S05]  /*e120*/  PRMT R11, R6, 0x7531, R7 ;  /* 0x00007531060b7816 */ /* 0x000fca0000000007 */
[----:B------:R-:W-:Y:S04]  /*e130*/  STSM.16.M88.4 [R20+0x6000], R8 ;  /* 0x0060000814007844 */ /* 0x000fe80000000200 */
[----:B------:R-:W0:Y:S01]  /*e140*/  LDSM.16.MT88.4 R4, [R0+UR41+0x12400] ;  /* 0x012400290004783b */ /* 0x000e220008004200 */
[----:B-1----:R-:W-:Y:S02]  /*e150*/  IMAD.MOV.U32 R14, RZ, RZ, R18 ;  /* 0x000000ffff0e7224 */ /* 0x002fe400078e0012 */
[----:B------:R-:W-:Y:S01]  /*e160*/  IMAD.MOV.U32 R15, RZ, RZ, R19 ;  /* 0x000000ffff0f7224 */ /* 0x000fe200078e0013 */
[C-C-:B0-----:R-:W-:Y:S02]  /*e170*/  PRMT R16, R4.reuse, 0x6420, R5.reuse ;  /* 0x0000642004107816 */ /* 0x141fe40000000005 */
[----:B------:R-:W-:-:S02]  /*e180*/  PRMT R17, R4, 0x7531, R5 ;  /* 0x0000753104117816 */ /* 0x000fc40000000005 */
[C-C-:B------:R-:W-:Y:S02]  /*e190*/  PRMT R18, R6.reuse, 0x6420, R7.reuse ;  /* 0x0000642006127816 */ /* 0x140fe40000000007 */
[----:B------:R-:W-:Y:S02]  /*e1a0*/  PRMT R19, R6, 0x7531, R7 ;  /* 0x0000753106137816 */ /* 0x000fe40000000007 */
[----:B------:R-:W0:Y:S01]  /*e1b0*/  LDSM.16.MT88.4 R4, [R2+0x12400] ;  /* 0x012400000204783b */ /* 0x000e220000004200 */
[----:B------:R-:W-:-:S05]  /*e1c0*/  IADD3 R3, R14, 0x400, R3 ;  /* 0x000004000e037810 */ /* 0x000fca0007ffe003 */
[----:B------:R1:W-:Y:S01]  /*e1d0*/  STSM.16.M88.4 [R3], R16 ;  /* 0x0000001003007844 */ /* 0x0003e20000000200 */
[C-C-:B0-----:R-:W-:Y:S02]  /*e1e0*/  PRMT R8, R4.reuse, 0x6420, R5.reuse ;  /* 0x0000642004087816 */ /* 0x141fe40000000005 */
[----:B------:R-:W-:Y:S02]  /*e1f0*/  PRMT R9, R4, 0x7531, R5 ;  /* 0x0000753104097816 */ /* 0x000fe40000000005 */
[C-C-:B------:R-:W-:Y:S02]  /*e200*/  PRMT R10, R6.reuse, 0x6420, R7.reuse ;  /* 0x00006420060a7816 */ /* 0x140fe40000000007 */
[----:B------:R-:W-:-:S05]  /*e210*/  PRMT R11, R6, 0x7531, R7 ;  /* 0x00007531060b7816 */ /* 0x000fca0000000007 */
[----:B------:R-:W-:Y:S04]  /*e220*/  STSM.16.M88.4 [R3+0x2000], R8 ;  /* 0x0020000803007844 */ /* 0x000fe80000000200 */
[----:B------:R-:W0:Y:S01]  /*e230*/  LDSM.16.MT88.4 R4, [R0+UR41+0x16400] ;  /* 0x016400290004783b */ /* 0x000e220008004200 */
[----:B-1----:R-:W-:Y:S01]  /*e240*/  IMAD.MOV.U32 R19, RZ, RZ, R15 ;  /* 0x000000ffff137224 */ /* 0x002fe200078e000f */
[C-C-:B0-----:R-:W-:Y:S02]  /*e250*/  PRMT R12, R4.reuse, 0x6420, R5.reuse ;  /* 0x00006420040c7816 */ /* 0x141fe40000000005 */
[----:B------:R-:W-:Y:S02]  /*e260*/  PRMT R13, R4, 0x7531, R5 ;  /* 0x00007531040d7816 */ /* 0x000fe40000000005 */
[----:B------:R-:W-:-:S02]  /*e270*/  PRMT R14, R6, 0x6420, R7 ;  /* 0x00006420060e7816 */ /* 0x000fc40000000007 */
[----:B------:R-:W-:Y:S02]  /*e280*/  PRMT R15, R6, 0x7531, R7 ;  /* 0x00007531060f7816 */ /* 0x000fe40000000007 */
[----:B------:R-:W0:Y:S04]  /*e290*/  LDSM.16.MT88.4 R4, [R2+0x16400] ;  /* 0x016400000204783b */ /* 0x000e280000004200 */
[----:B------:R1:W-:Y:S01]  /*e2a0*/  STSM.16.M88.4 [R3+0x4000], R12 ;  /* 0x0040000c03007844 */ /* 0x0003e20000000200 */
[C-C-:B0-----:R-:W-:Y:S02]  /*e2b0*/  PRMT R8, R4.reuse, 0x6420, R5.reuse ;  /* 0x0000642004087816 */ /* 0x141fe40000000005 */
[----:B------:R-:W-:Y:S02]  /*e2c0*/  PRMT R9, R4, 0x7531, R5 ;  /* 0x0000753104097816 */ /* 0x000fe40000000005 */
[----:B------:R-:W-:-:S02]  /*e2d0*/  PRMT R10, R6, 0x6420, R7 ;  /* 0x00006420060a7816 */ /* 0x000fc40000000007 */
        /* <DEDUP_REMOVED lines=8> */
[----:B------:R-:W0:Y:S01]  /*e360*/  LDSM.16.MT88.4 R4, [R2+0x13400] ;  /* 0x013400000204783b */ /* 0x000e220000004200 */
[----:B------:R-:W-:-:S05]  /*e370*/  IMAD.IADD R3, R15, 0x1, R3 ;  /* 0x000000010f037824 */ /* 0x000fca00078e0203 */
        /* <DEDUP_REMOVED lines=17> */
[----:B------:R1:W-:Y:S01]  /*e490*/  STSM.16.M88.4 [R3+0x6000], R8 ;  /* 0x0060000803007844 */ /* 0x0003e20000000200 */
[----:B------:R-:W-:Y:S01]  /*e4a0*/  @!PT LDS RZ, [RZ] ;  /* 0x00000000fffff984 */ /* 0x000fe20000000800 */
[----:B------:R-:W-:Y:S01]  /*e4b0*/  @!PT LDS RZ, [RZ] ;  /* 0x00000000fffff984 */ /* 0x000fe20000000800 */
[----:B------:R-:W-:Y:S01]  /*e4c0*/  @!PT LDS RZ, [RZ] ;  /* 0x00000000fffff984 */ /* 0x000fe20000000800 */
[----:B------:R-:W-:Y:S01]  /*e4d0*/  @!PT LDS RZ, [RZ] ;  /* 0x00000000fffff984 */ /* 0x000fe20000000800 */
[----:B------:R0:W-:Y:S06]  /*e4e0*/  MEMBAR.ALL.CTA ;  /* 0x0000000000007992 */ /* 0x0001ec0000008000 */
[----:B0-----:R-:W0:Y:S01]  /*e4f0*/  FENCE.VIEW.ASYNC.S ;  /* 0x00000000000073c6 */ /* 0x001e220000000000 */
[----:B------:R-:W-:Y:S05]  /*e500*/  @!P1 BRA `(.L_x_86) ;  /* 0x0000000000049947 */ /* 0x000fea0003800000 */
[----:B------:R-:W-:Y:S01]  /*e510*/  BPT.TRAP 0x1 ;  /* 0x000000040000795c */ /* 0x000fe20000300000 */
.L_x_86:
[----:B------:R-:W2:Y:S01]  /*e520*/  LDL.LU R2, [R1] ;  /* 0x0000000001027983 */ /* 0x000ea20000300800 */
[----:B0-----:R-:W-:Y:S03]  /*e530*/  SYNCS.ARRIVE.TRANS64.A1T0 RZ, [R21+URZ+0x38850], RZ ;  /* 0x038850ff15ff79a7 */ /* 0x001fe6000810003f */
[----:B-1----:R-:W3:Y:S01]  /*e540*/  LDL.LU R3, [R1+0x4] ;  /* 0x0000040001037983 */ /* 0x002ee20000300800 */
[----:B------:R-:W0:Y:S01]  /*e550*/  S2R R0, SR_TID.X ;  /* 0x0000000000007919 */ /* 0x000e220000002100 */
[----:B------:R-:W-:Y:S01]  /*e560*/  UIADD3 UR50, UR43, UR50, URZ ;  /* 0x000000322b327290 */ /* 0x000fe2000fffe03f */
[----:B0-----:R-:W-:Y:S01]  /*e570*/  LOP3.LUT R0, R0, 0x7f, RZ, 0xc0, !PT ;  /* 0x0000007f00007812 */ /* 0x001fe200078ec0ff */
[----:B------:R-:W-:Y:S03]  /*e580*/  BAR.SYNC.DEFER_BLOCKING 0x2, 0x80 ;  /* 0x0082000000007b1d */ /* 0x000fe60000010000 */
[----:B------:R-:W-:-:S13]  /*e590*/  ISETP.NE.AND P0, PT, R0, RZ, PT ;  /* 0x000000ff0000720c */ /* 0x000fda0003f05270 */
[----:B------:R-:W-:-:S05]  /*e5a0*/  @!P0 VIADD R0, R21, 0x38880 ;  /* 0x0003888015008836 */ /* 0x000fca0000000000 */
[----:B------:R-:W-:-:S04]  /*e5b0*/  @!P0 PRMT R0, RZ, 0x654, R0 ;  /* 0x00000654ff008816 */ /* 0x000fc80000000000 */
[----:B------:R0:W-:Y:S01]  /*e5c0*/  @!P0 SYNCS.ARRIVE.TRANS64.RED.A1T0 RZ, [R0+URZ], RZ ;  /* 0x000000ff00ff89a7 */ /* 0x0001e2000810043f */
[----:B------:R-:W-:Y:S01]  /*e5d0*/  UIADD3 UR48, UR48, 0x1, URZ ;  /* 0x0000000130307890 */ /* 0x000fe2000fffe03f */
[----:B--2---:R-:W-:Y:S02]  /*e5e0*/  IMAD.MOV.U32 R4, RZ, RZ, R2 ;  /* 0x000000ffff047224 */ /* 0x004fe400078e0002 */
[----:B------:R-:W1:Y:S02]  /*e5f0*/  LDC R2, c[0x0][0xc34] ;  /* 0x00030d00ff027b82 */ /* 0x000e640000000800 */
[----:B0-----:R-:W-:-:S05]  /*e600*/  VIADD R0, R4, 0x1 ;  /* 0x0000000104007836 */ /* 0x001fca0000000000 */
[----:B------:R-:W-:-:S04]  /*e610*/  ISETP.NE.AND P0, PT, R0, 0x2, PT ;  /* 0x000000020000780c */ /* 0x000fc80003f05270 */
[----:B------:R-:W-:Y:S02]  /*e620*/  SEL R0, R0, RZ, P0 ;  /* 0x000000ff00007207 */ /* 0x000fe40000000000 */
[----:B-1----:R-:W-:Y:S02]  /*e630*/  ISETP.LE.AND P1, PT, R2, UR50, PT ;  /* 0x0000003202007c0c */ /* 0x002fe4000bf23270 */
[----:B------:R-:W-:-:S04]  /*e640*/  SEL R2, RZ, 0x1, P0 ;  /* 0x00000001ff027807 */ /* 0x000fc80000000000 */
[----:B---3--:R-:W-:Y:S01]  /*e650*/  LOP3.LUT R3, R3, R2, RZ, 0x3c, !PT ;  /* 0x0000000203037212 */ /* 0x008fe200078e3cff */
[----:B------:R0:W-:Y:S04]  /*e660*/  STL [R1], R0 ;  /* 0x0000000001007387 */ /* 0x0001e80000100800 */
[----:B------:R0:W-:Y:S02]  /*e670*/  STL [R1+0x4], R3 ;  /* 0x0000040301007387 */ /* 0x0001e40000100800 */
[----:B------:R-:W-:Y:S05]  /*e680*/  @!P1 BRA `(.L_x_87) ;  /* 0xffffffc8002c9947 */ /* 0x000fea000383ffff */
[----:B------:R-:W-:-:S12]  /*e690*/  ULOP3.LUT UR48, UR48, 0x1, URZ, 0xc, !UPT ;  /* 0x0000000130307892 */ /* 0x000fd8000f8e0c3f */
.L_x_40:
[----:B0-----:R-:W0:Y:S01]  /*e6a0*/  S2R R3, SR_CgaCtaId ;  /* 0x0000000000037919 */ /* 0x001e220000008800 */
[----:B------:R-:W-:-:S04]  /*e6b0*/  MOV R0, 0x400 ;  /* 0x0000040000007802 */ /* 0x000fc80000000f00 */
[----:B0-----:R-:W-:Y:S01]  /*e6c0*/  LEA R9, R3, R0, 0x18 ;  /* 0x0000000003097211 */ /* 0x001fe200078ec0ff */
[----:B------:R-:W-:-:S05]  /*e6d0*/  IMAD.U32 R0, RZ, RZ, UR48 ;  /* 0x00000030ff007e24 */ /* 0x000fca000f8e00ff */
[----:B------:R-:W-:-:S04]  /*e6e0*/  SHF.L.U32 R0, R0, 0x1f, RZ ;  /* 0x0000001f00007819 */ /* 0x000fc800000006ff */
[----:B------:R-:W0:Y:S02]  /*e6f0*/  SYNCS.PHASECHK.TRANS64.TRYWAIT P0, [R9+URZ+0x38820], R0 ;  /* 0x03882000090075a7 */ /* 0x000e24000800017f */
[----:B0-----:R-:W-:Y:S05]  /*e700*/  @!P0 BRA `(.L_x_88) ;  /* 0x0000001000cc8947 */ /* 0x001fea0003800000 */
.L_x_133:
[----:B------:R-:W1:Y:S02]  /*e710*/  S2R R2, SR_TID.X ;  /* 0x0000000000027919 */ /* 0x000e640000002100 */
[----:B-1----:R-:W-:-:S04]  /*e720*/  SHF.R.U32.HI R2, RZ, 0x5, R2 ;  /* 0x00000005ff027819 */ /* 0x002fc80000011602 */
[----:B------:R-:W-:-:S05]  /*e730*/  LOP3.LUT R2, R2, 0x3, RZ, 0xc0, !PT ;  /* 0x0000000302027812 */ /* 0x000fca00078ec0ff */
[----:B0-----:R-:W0:Y:S02]  /*e740*/  SHFL.IDX PT, R0, R2, RZ, 0x1f ;  /* 0x00001fff02007589 */ /* 0x001e2400000e0000 */
[----:B0-----:R-:W-:-:S13]  /*e750*/  ISETP.NE.AND P0, PT, R0, RZ, PT ;  /* 0x000000ff0000720c */ /* 0x001fda0003f05270 */
[----:B------:R-:W-:Y:S05]  /*e760*/  @P0 EXIT ;  /* 0x000000000000094d */ /* 0x000fea0003800000 */
[----:B------:R-:W-:Y:S01]  /*e770*/  ELECT P0, URZ, PT ;  /* 0x00000000003f782f */ /* 0x000fe20003800000 */
[----:B------:R-:W-:-:S12]  /*e780*/  BSSY B0, `(.L_x_89) ;  /* 0x000002a000007945 */ /* 0x000fd80003800000 */
[----:B------:R-:W-:Y:S05]  /*e790*/  @!P0 BRA `(.L_x_90) ;  /* 0x0000000000a08947 */ /* 0x000fea0003800000 */
[----:B------:R-:W-:-:S06]  /*e7a0*/  ULOP3.LUT UR4, UR38, 0x2, URZ, 0xfc, !UPT ;  /* 0x0000000226047892 */ /* 0x000fcc000f8efc3f */
[----:B------:R-:W-:-:S05]  /*e7b0*/  IMAD.U32 R0, RZ, RZ, UR4 ;  /* 0x00000004ff007e24 */ /* 0x000fca000f8e00ff */
[----:B------:R-:W-:-:S13]  /*e7c0*/  ISETP.NE.AND P0, PT, R0, 0x3, PT ;  /* 0x000000030000780c */ /* 0x000fda0003f05270 */
[----:B------:R-:W-:Y:S05]  /*e7d0*/  @!P0 BRA `(.L_x_91) ;  /* 0x0000000000048947 */ /* 0x000fea0003800000 */
[----:B------:R-:W-:Y:S01]  /*e7e0*/  BPT.TRAP 0x1 ;  /* 0x000000040000795c */ /* 0x000fe20000300000 */
.L_x_91:
[----:B------:R-:W2:Y:S04]  /*e7f0*/  LDL R2, [R1] ;  /* 0x0000000001027983 */ /* 0x000ea80000100800 */
[----:B------:R-:W3:Y:S01]  /*e800*/  LDL.LU R6, [R1+0x4] ;  /* 0x0000040001067983 */ /* 0x000ee20000300800 */
[----:B------:R-:W-:-:S04]  /*e810*/  VIADD R0, R9, 0x38840 ;  /* 0x0003884009007836 */ /* 0x000fc80000000000 */
[C---:B--2---:R-:W-:Y:S02]  /*e820*/  IMAD R5, R2.reuse, 0x8, R0 ;  /* 0x0000000802057824 */ /* 0x044fe400078e0200 */
[----:B------:R-:W-:Y:S01]  /*e830*/  VIADD R2, R2, 0x1 ;  /* 0x0000000102027836 */ /* 0x000fe20000000000 */
[----:B---3--:R-:W-:-:S04]  /*e840*/  SHF.L.U32 R4, R6, 0x1f, RZ ;  /* 0x0000001f06047819 */ /* 0x008fc800000006ff */
[----:B------:R-:W-:Y:S01]  /*e850*/  ISETP.NE.AND P2, PT, R2, 0x2, PT ;  /* 0x000000020200780c */ /* 0x000fe20003f45270 */
[----:B------:R-:W0:Y:S03]  /*e860*/  SYNCS.PHASECHK.TRANS64.TRYWAIT P1, [R5+URZ], R4 ;  /* 0x00000004050075a7 */ /* 0x000e26000802017f */
[----:B------:R-:W-:-:S04]  /*e870*/  SEL R3, RZ, 0x1, P2 ;  /* 0x00000001ff037807 */ /* 0x000fc80001000000 */
[----:B------:R-:W-:Y:S02]  /*e880*/  LOP3.LUT R6, R6, R3, RZ, 0x3c, !PT ;  /* 0x0000000306067212 */ /* 0x000fe400078e3cff */
[----:B------:R-:W-:-:S05]  /*e890*/  SEL R3, R2, RZ, P2 ;  /* 0x000000ff02037207 */ /* 0x000fca0001000000 */
[----:B------:R-:W-:Y:S01]  /*e8a0*/  IMAD R7, R3, 0x8, R0 ;  /* 0x0000000803077824 */ /* 0x000fe200078e0200 */
[----:B------:R-:W-:Y:S01]  /*e8b0*/  SHF.L.U32 R0, R6, 0x1f, RZ ;  /* 0x0000001f06007819 */ /* 0x000fe200000006ff */
[----:B0-----:R-:W-:Y:S06]  /*e8c0*/  @!P1 BRA `(.L_x_92) ;  /* 0x0000001000709947 */ /* 0x001fec0003800000 */
.L_x_134:
[----:B------:R-:W1:Y:S02]  /*e8d0*/  SYNCS.PHASECHK.TRANS64.TRYWAIT P1, [R7+URZ], R0 ;  /* 0x00000000070075a7 */ /* 0x000e64000802017f */
[----:B-1----:R-:W-:Y:S05]  /*e8e0*/  @!P1 BRA `(.L_x_93) ;  /* 0x00000010007c9947 */ /* 0x002fea0003800000 */
.L_x_135:
[----:B------:R-:W-:Y:S05]  /*e8f0*/  @!P0 BRA `(.L_x_94) ;  /* 0x0000000000048947 */ /* 0x000fea0003800000 */
[----:B------:R-:W-:Y:S01]  /*e900*/  BPT.TRAP 0x1 ;  /* 0x000000040000795c */ /* 0x000fe20000300000 */
.L_x_94:
[----:B------:R-:W0:Y:S02]  /*e910*/  LDL.LU R2, [R1] ;  /* 0x0000000001027983 */ /* 0x000e240000300800 */
[----:B0-----:R-:W-:-:S04]  /*e920*/  IMAD R5, R2, 0x8, R9 ;  /* 0x0000000802057824 */ /* 0x001fc800078e0209 */
[----:B------:R-:W0:Y:S02]  /*e930*/  SYNCS.PHASECHK.TRANS64.TRYWAIT P1, [R5+URZ+0x38860], R4 ;  /* 0x03886004050075a7 */ /* 0x000e24000802017f */
[----:B0-----:R-:W-:Y:S05]  /*e940*/  @!P1 BRA `(.L_x_95) ;  /* 0x0000001000789947 */ /* 0x001fea0003800000 */
.L_x_136:
[----:B------:R-:W-:Y:S05]  /*e950*/  @!P0 BRA `(.L_x_96) ;  /* 0x0000000000048947 */ /* 0x000fea0003800000 */
[----:B------:R-:W-:Y:S01]  /*e960*/  BPT.TRAP 0x1 ;  /* 0x000000040000795c */ /* 0x000fe20000300000 */
.L_x_96:
[----:B------:R-:W-:-:S04]  /*e970*/  IMAD R3, R3, 0x8, R9 ;  /* 0x0000000803037824 */ /* 0x000fc800078e0209 */
[----:B------:R-:W2:Y:S02]  /*e980*/  SYNCS.PHASECHK.TRANS64.TRYWAIT P1, [R3+URZ+0x38860], R0 ;  /* 0x03886000030075a7 */ /* 0x000ea4000802017f */
[----:B--2---:R-:W-:Y:S05]  /*e990*/  @!P1 BRA `(.L_x_97) ;  /* 0x0000001000789947 */ /* 0x004fea0003800000 */
.L_x_137:
[----:B------:R-:W-:Y:S05]  /*e9a0*/  @!P0 BRA `(.L_x_98) ;  /* 0x0000000000048947 */ /* 0x000fea0003800000 */
[----:B------:R-:W-:Y:S01]  /*e9b0*/  BPT.TRAP 0x1 ;  /* 0x000000040000795c */ /* 0x000fe20000300000 */
.L_x_98:
[----:B------:R-:W3:Y:S02]  /*e9c0*/  SYNCS.PHASECHK.TRANS64.TRYWAIT P0, [R5+URZ+0x38880], R4 ;  /* 0x03888004050075a7 */ /* 0x000ee4000800017f */
[----:B---3--:R-:W-:Y:S05]  /*e9d0*/  @!P0 BRA `(.L_x_99) ;  /* 0x00000010007c8947 */ /* 0x008fea0003800000 */
.L_x_100:
[----:B----4-:R4:W0:Y:S02]  /*e9e0*/  SYNCS.PHASECHK.TRANS64.TRYWAIT P0, [R3+URZ+0x38880], R0 ;  /* 0x03888000030075a7 */ /* 0x010824000800017f */
[----:B0-----:R-:W-:Y:S05]  /*e9f0*/  @!P0 NANOSLEEP.SYNCS 0x989680 ;  /* 0x009896800000895d */ /* 0x001fea0003900000 */
[----:B------:R-:W0:Y:S02]  /*ea00*/  @!P0 SYNCS.PHASECHK.TRANS64 P0, [R3+URZ+0x38880], R0 ;  /* 0x03888000030085a7 */ /* 0x000e24000800007f */
[----:B0-----:R-:W-:Y:S05]  /*ea10*/  @!P0 BRA `(.L_x_100) ;  /* 0xfffffffc00f08947 */ /* 0x001fea000383ffff */
.L_x_90:
[----:B------:R-:W-:Y:S05]  /*ea20*/  BSYNC B0 ;  /* 0x0000000000007941 */ /* 0x000fea0003800000 */
.L_x_89:
[----:B------:R-:W-:Y:S05]  /*ea30*/  EXIT ;  /* 0x000000000000794d */ /* 0x000fea0003800000 */
.L_x_10:
[----:B0-----:R-:W-:-:S04]  /*ea40*/  IMAD.U32 R3, RZ, RZ, UR39 ;  /* 0x00000027ff037e24 */ /* 0x001fc8000f8e00ff */
[----:B------:R0:W1:Y:S03]  /*ea50*/  SYNCS.PHASECHK.TRANS64.TRYWAIT P1, [R3+URZ+0x38800], R8 ;  /* 0x03880008030075a7 */ /* 0x000066000802017f */
[----:B-1----:R-:W-:Y:S05]  /*ea60*/  @!P1 NANOSLEEP.SYNCS 0x989680 ;  /* 0x009896800000995d */ /* 0x002fea0003900000 */
[----:B------:R-:W1:Y:S02]  /*ea70*/  @!P1 SYNCS.PHASECHK.TRANS64 P1, [R3+URZ+0x38800], R8 ;  /* 0x03880008030095a7 */ /* 0x000e64000802007f */
[----:B-1----:R-:W-:Y:S05]  /*ea80*/  @!P1 BRA `(.L_x_10) ;  /* 0xfffffffc00ec9947 */ /* 0x002fea000383ffff */
[----:B------:R-:W-:Y:S05]  /*ea90*/  BRA `(.L_x_101) ;  /* 0xffffff28009c7947 */ /* 0x000fea000383ffff */
.L_x_14:
[----:B-1----:R1:W2:Y:S02]  /*eaa0*/  SYNCS.PHASECHK.TRANS64.TRYWAIT P1, [R3+URZ+0x38830], R4 ;  /* 0x03883004030075a7 */ /* 0x0022a4000802017f */
[----:B--2---:R-:W-:Y:S05]  /*eab0*/  @!P1 NANOSLEEP.SYNCS 0x989680 ;  /* 0x009896800000995d */ /* 0x004fea0003900000 */
[----:B------:R-:W2:Y:S02]  /*eac0*/  @!P1 SYNCS.PHASECHK.TRANS64 P1, [R3+URZ+0x38830], R4 ;  /* 0x03883004030095a7 */ /* 0x000ea4000802007f */
[----:B--2---:R-:W-:Y:S05]  /*ead0*/  @!P1 BRA `(.L_x_14) ;  /* 0xfffffffc00f09947 */ /* 0x004fea000383ffff */
[----:B------:R-:W-:Y:S05]  /*eae0*/  BRA `(.L_x_13) ;  /* 0xffffff2800c47947 */ /* 0x000fea000383ffff */
.L_x_19:
[----:B-1----:R-:W-:-:S04]  /*eaf0*/  IMAD.U32 R8, RZ, RZ, UR6 ;  /* 0x00000006ff087e24 */ /* 0x002fc8000f8e00ff */
[----:B------:R1:W2:Y:S03]  /*eb00*/  SYNCS.PHASECHK.TRANS64.TRYWAIT P1, [R8+URZ+0x38830], R7 ;  /* 0x03883007080075a7 */ /* 0x0002a6000802017f */
[----:B--2---:R-:W-:Y:S05]  /*eb10*/  @!P1 NANOSLEEP.SYNCS 0x989680 ;  /* 0x009896800000995d */ /* 0x004fea0003900000 */
[----:B------:R-:W2:Y:S02]  /*eb20*/  @!P1 SYNCS.PHASECHK.TRANS64 P1, [R8+URZ+0x38830], R7 ;  /* 0x03883007080095a7 */ /* 0x000ea4000802007f */
[----:B--2---:R-:W-:Y:S05]  /*eb30*/  @!P1 BRA `(.L_x_19) ;  /* 0xfffffffc00ec9947 */ /* 0x004fea000383ffff */
[----:B------:R-:W-:Y:S05]  /*eb40*/  BRA `(.L_x_16) ;  /* 0xffffff5c00607947 */ /* 0x000fea000383ffff */
.L_x_23:
[----:B-1----:R-:W-:-:S04]  /*eb50*/  IMAD.U32 R8, RZ, RZ, UR6 ;  /* 0x00000006ff087e24 */ /* 0x002fc8000f8e00ff */
[----:B------:R1:W2:Y:S03]  /*eb60*/  SYNCS.PHASECHK.TRANS64.TRYWAIT P1, [R8+URZ+0x38850], R7 ;  /* 0x03885007080075a7 */ /* 0x0002a6000802017f */
[----:B--2---:R-:W-:Y:S05]  /*eb70*/  @!P1 NANOSLEEP.SYNCS 0x989680 ;  /* 0x009896800000995d */ /* 0x004fea0003900000 */
[----:B------:R-:W2:Y:S02]  /*eb80*/  @!P1 SYNCS.PHASECHK.TRANS64 P1, [R8+URZ+0x38850], R7 ;  /* 0x03885007080095a7 */ /* 0x000ea4000802007f */
[----:B--2---:R-:W-:Y:S05]  /*eb90*/  @!P1 BRA `(.L_x_23) ;  /* 0xfffffffc00ec9947 */ /* 0x004fea000383ffff */
[----:B------:R-:W-:Y:S05]  /*eba0*/  BRA `(.L_x_20) ;  /* 0xffffff6000347947 */ /* 0x000fea000383ffff */
.L_x_29:
[----:B-1----:R-:W-:-:S04]  /*ebb0*/  IMAD.U32 R3, RZ, RZ, UR7 ;  /* 0x00000007ff037e24 */ /* 0x002fc8000f8e00ff */
[----:B------:R1:W2:Y:S03]  /*ebc0*/  SYNCS.PHASECHK.TRANS64.TRYWAIT P1, [R3+URZ+0x38850], R0 ;  /* 0x03885000030075a7 */ /* 0x0002a6000802017f */
[----:B--2---:R-:W-:Y:S05]  /*ebd0*/  @!P1 NANOSLEEP.SYNCS 0x989680 ;  /* 0x009896800000995d */ /* 0x004fea0003900000 */
[----:B------:R-:W2:Y:S02]  /*ebe0*/  @!P1 SYNCS.PHASECHK.TRANS64 P1, [R3+URZ+0x38850], R0 ;  /* 0x03885000030095a7 */ /* 0x000ea4000802007f */
[----:B--2---:R-:W-:Y:S05]  /*ebf0*/  @!P1 BRA `(.L_x_29) ;  /* 0xfffffffc00ec9947 */ /* 0x004fea000383ffff */
[----:B------:R-:W-:Y:S05]  /*ec00*/  BRA `(.L_x_28) ;  /* 0xffffff8400e07947 */ /* 0x000fea000383ffff */
.L_x_45:
[----:B------:R-:W-:Y:S02]  /*ec10*/  IMAD.MOV.U32 R13, RZ, RZ, R18 ;  /* 0x000000ffff0d7224 */ /* 0x000fe400078e0012 */
[----:B------:R-:W-:Y:S02]  /*ec20*/  IMAD.MOV.U32 R12, RZ, RZ, RZ ;  /* 0x000000ffff0c7224 */ /* 0x000fe400078e00ff */
[----:B------:R-:W-:Y:S02]  /*ec30*/  IMAD.MOV.U32 R11, RZ, RZ, 0x1f ;  /* 0x0000001fff0b7424 */ /* 0x000fe400078e00ff */
[----:B------:R-:W-:-:S07]  /*ec40*/  IMAD.MOV.U32 R15, RZ, RZ, -0x1 ;  /* 0xffffffffff0f7424 */ /* 0x000fce00078e00ff */
[----:B0-----:R-:W-:Y:S05]  /*ec50*/  WARPSYNC.COLLECTIVE R15, `(.L_x_102) ;  /* 0x000000000f087348 */ /* 0x001fea0003c00000 */
[----:B------:R1:W2:Y:S02]  /*ec60*/  SHFL.IDX P6, R14, R13, R12, R11 ;  /* 0x0000000c0d0e7389 */ /* 0x0002a400000c000b */
[----:B012---:R-:W-:Y:S01]  /*ec70*/  ENDCOLLECTIVE ;  /* 0x000000000000791b */ /* 0x007fe20003800000 */
.L_x_102:
[----:B------:R-:W-:Y:S05]  /*ec80*/  BRA `(.L_x_103) ;  /* 0xffffffc800b47947 */ /* 0x000fea000383ffff */
.L_x_47:
[----:B------:R-:W-:Y:S01]  /*ec90*/  BSSY B0, `(.L_x_104) ;  /* 0x0000006000007945 */ /* 0x000fe20003800000 */
[----:B------:R-:W-:-:S07]  /*eca0*/  IMAD.MOV.U32 R15, RZ, RZ, -0x1 ;  /* 0xffffffffff0f7424 */ /* 0x000fce00078e00ff */
[----:B01----:R-:W-:Y:S05]  /*ecb0*/  WARPSYNC.COLLECTIVE R15, `(.L_x_105) ;  /* 0x000000000f0c7348 */ /* 0x003fea0003c00000 */
[----:B------:R-:W-:Y:S02]  /*ecc0*/  ELECT P6, UR62, PT ;  /* 0x00000000003e782f */ /* 0x000fe400038c0000 */
[----:B------:R-:W-:Y:S01]  /*ecd0*/  MOV R14, UR62 ;  /* 0x0000003e000e7c02 */ /* 0x000fe20008000f00 */
[----:B01----:R-:W-:Y:S10]  /*ece0*/  ENDCOLLECTIVE ;  /* 0x000000000000791b */ /* 0x003ff40003800000 */
.L_x_105:
[----:B------:R-:W-:Y:S05]  /*ecf0*/  BSYNC B0 ;  /* 0x0000000000007941 */ /* 0x000fea0003800000 */
.L_x_104:
[----:B------:R-:W-:Y:S05]  /*ed00*/  BRA `(.L_x_106) ;  /* 0xffffffc800c47947 */ /* 0x000fea000383ffff */
.L_x_49:
[----:B--2---:R2:W3:Y:S02]  /*ed10*/  SYNCS.PHASECHK.TRANS64.TRYWAIT P0, [R4+URZ+0x38880], R3 ;  /* 0x03888003040075a7 */ /* 0x0044e4000800017f */
[----:B---3--:R-:W-:Y:S05]  /*ed20*/  @!P0 NANOSLEEP.SYNCS 0x989680 ;  /* 0x009896800000895d */ /* 0x008fea0003900000 */
[----:B------:R-:W3:Y:S02]  /*ed30*/  @!P0 SYNCS.PHASECHK.TRANS64 P0, [R4+URZ+0x38880], R3 ;  /* 0x03888003040085a7 */ /* 0x000ee4000800007f */
[----:B---3--:R-:W-:Y:S05]  /*ed40*/  @!P0 BRA `(.L_x_49) ;  /* 0xfffffffc00f08947 */ /* 0x008fea000383ffff */
[----:B------:R-:W-:Y:S05]  /*ed50*/  BRA `(.L_x_107) ;  /* 0xffffffcc00247947 */ /* 0x000fea000383ffff */
.L_x_51:
[----:B---3--:R3:W4:Y:S02]  /*ed60*/  SYNCS.PHASECHK.TRANS64.TRYWAIT P0, [R4+URZ+0x38840], R3 ;  /* 0x03884003040075a7 */ /* 0x008724000800017f */
[----:B----4-:R-:W-:Y:S05]  /*ed70*/  @!P0 NANOSLEEP.SYNCS 0x989680 ;  /* 0x009896800000895d */ /* 0x010fea0003900000 */
[----:B------:R-:W4:Y:S02]  /*ed80*/  @!P0 SYNCS.PHASECHK.TRANS64 P0, [R4+URZ+0x38840], R3 ;  /* 0x03884003040085a7 */ /* 0x000f24000800007f */
[----:B----4-:R-:W-:Y:S05]  /*ed90*/  @!P0 BRA `(.L_x_51) ;  /* 0xfffffffc00f08947 */ /* 0x010fea000383ffff */
[----:B------:R-:W-:Y:S05]  /*eda0*/  BRA `(.L_x_108) ;  /* 0xffffffcc00907947 */ /* 0x000fea000383ffff */
.L_x_54:
[----:B------:R-:W-:Y:S02]  /*edb0*/  IMAD.MOV.U32 R13, RZ, RZ, R4 ;  /* 0x000000ffff0d7224 */ /* 0x000fe400078e0004 */
[----:B------:R-:W-:Y:S02]  /*edc0*/  IMAD.MOV.U32 R12, RZ, RZ, RZ ;  /* 0x000000ffff0c7224 */ /* 0x000fe400078e00ff */
[----:B------:R-:W-:Y:S02]  /*edd0*/  IMAD.MOV.U32 R11, RZ, RZ, 0x181f ;  /* 0x0000181fff0b7424 */ /* 0x000fe400078e00ff */
[----:B------:R-:W-:Y:S02]  /*ede0*/  IMAD.MOV.U32 R15, RZ, RZ, -0x1 ;  /* 0xffffffffff0f7424 */ /* 0x000fe400078e00ff */
[----:B------:R-:W-:-:S07]  /*edf0*/  IMAD.IADD R2, R17, 0x1, R5 ;  /* 0x0000000111027824 */ /* 0x000fce00078e0205 */
[----:B-----5:R-:W-:Y:S05]  /*ee00*/  WARPSYNC.COLLECTIVE R15, `(.L_x_109) ;  /* 0x000000000f087348 */ /* 0x020fea0003c00000 */
[----:B------:R0:W1:Y:S02]  /*ee10*/  SHFL.IDX P6, R14, R13, R12, R11 ;  /* 0x0000000c0d0e7389 */ /* 0x00006400000c000b */
[----:B01---5:R-:W-:Y:S01]  /*ee20*/  ENDCOLLECTIVE ;  /* 0x000000000000791b */ /* 0x023fe20003800000 */
.L_x_109:
[----:B------:R-:W-:Y:S02]  /*ee30*/  VIADD R5, R2, 0x10 ;  /* 0x0000001002057836 */ /* 0x000fe40000000000 */
[----:B------:R-:W-:Y:S02]  /*ee40*/  IMAD.MOV.U32 R13, RZ, RZ, R0 ;  /* 0x000000ffff0d7224 */ /* 0x000fe400078e0000 */
[----:B------:R-:W-:-:S07]  /*ee50*/  IMAD.MOV.U32 R6, RZ, RZ, R14 ;  /* 0x000000ffff067224 */ /* 0x000fce00078e000e */
[----:B------:R-:W-:Y:S05]  /*ee60*/  WARPSYNC.COLLECTIVE R15, `(.L_x_110) ;  /* 0x000000000f087348 */ /* 0x000fea0003c00000 */
[----:B------:R0:W1:Y:S02]  /*ee70*/  SHFL.IDX P6, R14, R13, R12, R11 ;  /* 0x0000000c0d0e7389 */ /* 0x00006400000c000b */
[----:B01----:R-:W-:Y:S01]  /*ee80*/  ENDCOLLECTIVE ;  /* 0x000000000000791b */ /* 0x003fe20003800000 */
.L_x_110:
[----:B------:R-:W-:Y:S02]  /*ee90*/  ULDC UR4, c[0x0][0x288] ;  /* 0x0000a20000047ab9 */ /* 0x000fe40000000800 */
[----:B------:R-:W-:-:S05]  /*eea0*/  IMAD R3, R8, UR4, RZ ;  /* 0x0000000408037c24 */ /* 0x000fca000f8e02ff */
[----:B------:R-:W-:Y:S01]  /*eeb0*/  ISETP.GE.AND P2, PT, R2, R3, PT ;  /* 0x000000030200720c */ /* 0x000fe20003f46270 */
[----:B------:R-:W-:Y:S02]  /*eec0*/  IMAD.MOV.U32 R13, RZ, RZ, R4 ;  /* 0x000000ffff0d7224 */ /* 0x000fe400078e0004 */
[----:B------:R-:W-:Y:S02]  /*eed0*/  IMAD.MOV.U32 R12, RZ, RZ, 0x1 ;  /* 0x00000001ff0c7424 */ /* 0x000fe400078e00ff */
[----:B------:R-:W-:-:S08]  /*eee0*/  IMAD.MOV.U32 R7, RZ, RZ, R14 ;  /* 0x000000ffff077224 */ /* 0x000fd000078e000e */
[----:B------:R-:W-:Y:S05]  /*eef0*/  WARPSYNC.COLLECTIVE R15, `(.L_x_111) ;  /* 0x000000000f087348 */ /* 0x000fea0003c00000 */
[----:B------:R0:W1:Y:S02]  /*ef00*/  SHFL.IDX P6, R14, R13, R12, R11 ;  /* 0x0000000c0d0e7389 */ /* 0x00006400000c000b */
[----:B01----:R-:W-:Y:S01]  /*ef10*/  ENDCOLLECTIVE ;  /* 0x000000000000791b */ /* 0x003fe20003800000 */
.L_x_111:
[----:B------:R-:W-:-:S05]  /*ef20*/  @!P2 IADD3 R7, P3, R10, R7, RZ ;  /* 0x000000070a07a210 */ /* 0x000fca0007f7e0ff */
[----:B------:R-:W-:-:S05]  /*ef30*/  @!P2 IMAD.X R6, RZ, RZ, R6, P3 ;  /* 0x000000ffff06a224 */ /* 0x000fca00018e0606 */
[----:B------:R-:W-:Y:S01]  /*ef40*/  @!P2 LOP3.LUT R7, R7, R6, RZ, 0x3c, !PT ;  /* 0x000000060707a212 */ /* 0x000fe200078e3cff */
[----:B------:R-:W-:-:S03]  /*ef50*/  IMAD.MOV.U32 R13, RZ, RZ, R0 ;  /* 0x000000ffff0d7224 */ /* 0x000fc600078e0000 */
[----:B------:R-:W-:-:S04]  /*ef60*/  @!P2 LOP3.LUT R6, R7, R6, RZ, 0x3c, !PT ;  /* 0x000000060706a212 */ /* 0x000fc800078e3cff */
[----:B------:R-:W-:-:S05]  /*ef70*/  @!P2 LOP3.LUT R7, R7, R6, RZ, 0x3c, !PT ;  /* 0x000000060707a212 */ /* 0x000fca00078e3cff */
[----:B------:R-:W-:Y:S01]  /*ef80*/  @!PT LDS RZ, [RZ] ;  /* 0x00000000fffff984 */ /* 0x000fe20000000800 */
[----:B------:R-:W-:Y:S01]  /*ef90*/  @!PT LDS RZ, [RZ] ;  /* 0x00000000fffff984 */ /* 0x000fe20000000800 */
[----:B------:R-:W-:Y:S01]  /*efa0*/  @!PT LDS RZ, [RZ] ;  /* 0x00000000fffff984 */ /* 0x000fe20000000800 */
[----:B------:R0:W-:Y:S04]  /*efb0*/  @!P2 LDGSTS.E.BYPASS.LTC128B.128 [R9+0x20400], desc[UR46][R6.64], !P0 ;  /* 0x204000000609afae */ /* 0x0001e8000c101d6e */
[----:B------:R0:W-:Y:S01]  /*efc0*/  @!P2 LDGSTS.E.BYPASS.LTC128B.128 [R9+0x24400], desc[UR46][R6.64+0x80], !P1 ;  /* 0x244000800609afae */ /* 0x0001e2000c901d6e */
[----:B------:R-:W-:Y:S01]  /*efd0*/  ISETP.GE.AND P2, PT, R5, R3, PT ;  /* 0x000000030500720c */ /* 0x000fe20003f46270 */
[----:B------:R-:W-:-:S12]  /*efe0*/  IMAD.MOV.U32 R5, RZ, RZ, R14 ;  /* 0x000000ffff057224 */ /* 0x000fd800078e000e */
[----:B0-----:R-:W-:Y:S05]  /*eff0*/  WARPSYNC.COLLECTIVE R15, `(.L_x_112) ;  /* 0x000000000f087348 */ /* 0x001fea0003c00000 */
[----:B------:R1:W2:Y:S02]  /*f000*/  SHFL.IDX P6, R14, R13, R12, R11 ;  /* 0x0000000c0d0e7389 */ /* 0x0002a400000c000b */
[----:B012---:R-:W-:Y:S01]  /*f010*/  ENDCOLLECTIVE ;  /* 0x000000000000791b */ /* 0x007fe20003800000 */
.L_x_112:
[----:B------:R-:W-:Y:S02]  /*f020*/  IMAD.MOV.U32 R13, RZ, RZ, R4 ;  /* 0x000000ffff0d7224 */ /* 0x000fe400078e0004 */
[----:B------:R-:W-:Y:S02]  /*f030*/  IMAD.MOV.U32 R12, RZ, RZ, 0x2 ;  /* 0x00000002ff0c7424 */ /* 0x000fe400078e00ff */
[----:B------:R-:W-:-:S07]  /*f040*/  IMAD.MOV.U32 R8, RZ, RZ, R14 ;  /* 0x000000ffff087224 */ /* 0x000fce00078e000e */
[----:B------:R-:W-:Y:S05]  /*f050*/  WARPSYNC.COLLECTIVE R15, `(.L_x_113) ;  /* 0x000000000f087348 */ /* 0x000fea0003c00000 */
[----:B------:R0:W1:Y:S02]  /*f060*/  SHFL.IDX P6, R14, R13, R12, R11 ;  /* 0x0000000c0d0e7389 */ /* 0x00006400000c000b */
[----:B01----:R-:W-:Y:S01]  /*f070*/  ENDCOLLECTIVE ;  /* 0x000000000000791b */ /* 0x003fe20003800000 */
.L_x_113:
[----:B------:R-:W-:Y:S01]  /*f080*/  @!P2 IADD3 R6, P3, R10, R8, RZ ;  /* 0x000000080a06a210 */ /* 0x000fe20007f7e0ff */
[----:B------:R-:W-:-:S04]  /*f090*/  VIADD R8, R2, 0x60 ;  /* 0x0000006002087836 */ /* 0x000fc80000000000 */
[----:B------:R-:W-:-:S04]  /*f0a0*/  @!P2 IMAD.X R5, RZ, RZ, R5, P3 ;  /* 0x000000ffff05a224 */ /* 0x000fc800018e0605 */
[----:B------:R-:W-:Y:S02]  /*f0b0*/  @!P2 IMAD.MOV.U32 R7, RZ, RZ, R5 ;  /* 0x000000ffff07a224 */ /* 0x000fe400078e0005 */
[----:B------:R-:W-:Y:S02]  /*f0c0*/  VIADD R5, R2, 0x20 ;  /* 0x0000002002057836 */ /* 0x000fe40000000000 */
[----:B------:R-:W-:Y:S01]  /*f0d0*/  IMAD.MOV.U32 R13, RZ, RZ, R0 ;  /* 0x000000ffff0d7224 */ /* 0x000fe200078e0000 */
        /* <DEDUP_REMOVED lines=10> */
.L_x_114:
[----:B------:R-:W-:Y:S02]  /*f180*/  IMAD.MOV.U32 R13, RZ, RZ, R4 ;  /* 0x000000ffff0d7224 */ /* 0x000fe400078e0004 */
[----:B------:R-:W-:Y:S02]  /*f190*/  IMAD.MOV.U32 R12, RZ, RZ, 0x3 ;  /* 0x00000003ff0c7424 */ /* 0x000fe400078e00ff */
[----:B------:R-:W-:-:S07]  /*f1a0*/  IMAD.MOV.U32 R6, RZ, RZ, R14 ;  /* 0x000000ffff067224 */ /* 0x000fce00078e000e */
[----:B------:R-:W-:Y:S05]  /*f1b0*/  WARPSYNC.COLLECTIVE R15, `(.L_x_115) ;  /* 0x000000000f087348 */ /* 0x000fea0003c00000 */
[----:B------:R0:W1:Y:S02]  /*f1c0*/  SHFL.IDX P6, R14, R13, R12, R11 ;  /* 0x0000000c0d0e7389 */ /* 0x00006400000c000b */
[----:B01----:R-:W-:Y:S01]  /*f1d0*/  ENDCOLLECTIVE ;  /* 0x000000000000791b */ /* 0x003fe20003800000 */
.L_x_115:
[----:B------:R-:W-:-:S05]  /*f1e0*/  @!P2 IADD3 R6, P3, R10, R6, RZ ;  /* 0x000000060a06a210 */ /* 0x000fca0007f7e0ff */
        /* <DEDUP_REMOVED lines=14> */
.L_x_116:
[----:B------:R-:W-:Y:S02]  /*f2d0*/  IMAD.MOV.U32 R13, RZ, RZ, R4 ;  /* 0x000000ffff0d7224 */ /* 0x000fe400078e0004 */
[----:B------:R-:W-:Y:S02]  /*f2e0*/  IMAD.MOV.U32 R12, RZ, RZ, 0x4 ;  /* 0x00000004ff0c7424 */ /* 0x000fe400078e00ff */
[----:B------:R-:W-:-:S07]  /*f2f0*/  IMAD.MOV.U32 R6, RZ, RZ, R14 ;  /* 0x000000ffff067224 */ /* 0x000fce00078e000e */
[----:B------:R-:W-:Y:S05]  /*f300*/  WARPSYNC.COLLECTIVE R15, `(.L_x_117) ;  /* 0x000000000f087348 */ /* 0x000fea0003c00000 */
[----:B------:R0:W1:Y:S02]  /*f310*/  SHFL.IDX P6, R14, R13, R12, R11 ;  /* 0x0000000c0d0e7389 */ /* 0x00006400000c000b */
[----:B01----:R-:W-:Y:S01]  /*f320*/  ENDCOLLECTIVE ;  /* 0x000000000000791b */ /* 0x003fe20003800000 */
.L_x_117:
        /* <DEDUP_REMOVED lines=15> */
.L_x_118:
[----:B------:R-:W-:Y:S02]  /*f420*/  IMAD.MOV.U32 R13, RZ, RZ, R4 ;  /* 0x000000ffff0d7224 */ /* 0x000fe400078e0004 */
[----:B------:R-:W-:Y:S02]  /*f430*/  IMAD.MOV.U32 R12, RZ, RZ, 0x5 ;  /* 0x00000005ff0c7424 */ /* 0x000fe400078e00ff */
[----:B------:R-:W-:-:S07]  /*f440*/  IMAD.MOV.U32 R6, RZ, RZ, R14 ;  /* 0x000000ffff067224 */ /* 0x000fce00078e000e */
[----:B------:R-:W-:Y:S05]  /*f450*/  WARPSYNC.COLLECTIVE R15, `(.L_x_119) ;  /* 0x000000000f087348 */ /* 0x000fea0003c00000 */
[----:B------:R0:W1:Y:S02]  /*f460*/  SHFL.IDX P6, R14, R13, R12, R11 ;  /* 0x0000000c0d0e7389 */ /* 0x00006400000c000b */
[----:B01----:R-:W-:Y:S01]  /*f470*/  ENDCOLLECTIVE ;  /* 0x000000000000791b */ /* 0x003fe20003800000 */
.L_x_119:
        /* <DEDUP_REMOVED lines=15> */
.L_x_120:
[----:B------:R-:W-:Y:S02]  /*f570*/  IMAD.MOV.U32 R13, RZ, RZ, R4 ;  /* 0x000000ffff0d7224 */ /* 0x000fe400078e0004 */
[----:B------:R-:W-:Y:S02]  /*f580*/  IMAD.MOV.U32 R12, RZ, RZ, 0x6 ;  /* 0x00000006ff0c7424 */ /* 0x000fe400078e00ff */
[----:B------:R-:W-:-:S07]  /*f590*/  IMAD.MOV.U32 R6, RZ, RZ, R14 ;  /* 0x000000ffff067224 */ /* 0x000fce00078e000e */
[----:B------:R-:W-:Y:S05]  /*f5a0*/  WARPSYNC.COLLECTIVE R15, `(.L_x_121) ;  /* 0x000000000f087348 */ /* 0x000fea0003c00000 */
[----:B------:R0:W1:Y:S02]  /*f5b0*/  SHFL.IDX P6, R14, R13, R12, R11 ;  /* 0x0000000c0d0e7389 */ /* 0x00006400000c000b */
[----:B01----:R-:W-:Y:S01]  /*f5c0*/  ENDCOLLECTIVE ;  /* 0x000000000000791b */ /* 0x003fe20003800000 */
.L_x_121:
[----:B------:R-:W-:-:S05]  /*f5d0*/  @!P2 IADD3 R6, P3, R10, R6, RZ ;  /* 0x000000060a06a210 */ /* 0x000fca0007f7e0ff */
[----:B------:R-:W-:-:S04]  /*f5e0*/  @!P2 IMAD.X R5, RZ, RZ, R5, P3 ;  /* 0x000000ffff05a224 */ /* 0x000fc800018e0605 */
[----:B------:R-:W-:Y:S02]  /*f5f0*/  @!P2 IMAD.MOV.U32 R7, RZ, RZ, R5 ;  /* 0x000000ffff07a224 */ /* 0x000fe400078e0005 */
[----:B------:R-:W-:-:S03]  /*f600*/  IMAD.MOV.U32 R13, RZ, RZ, R0 ;  /* 0x000000ffff0d7224 */ /* 0x000fc600078e0000 */
        /* <DEDUP_REMOVED lines=10> */
.L_x_122:
[----:B------:R-:W-:Y:S02]  /*f6b0*/  IMAD.MOV.U32 R13, RZ, RZ, R4 ;  /* 0x000000ffff0d7224 */ /* 0x000fe400078e0004 */
[----:B------:R-:W-:Y:S02]  /*f6c0*/  IMAD.MOV.U32 R12, RZ, RZ, 0x7 ;  /* 0x00000007ff0c7424 */ /* 0x000fe400078e00ff */
[----:B------:R-:W-:-:S07]  /*f6d0*/  IMAD.MOV.U32 R6, RZ, RZ, R14 ;  /* 0x000000ffff067224 */ /* 0x000fce00078e000e */
[----:B------:R-:W-:Y:S05]  /*f6e0*/  WARPSYNC.COLLECTIVE R15, `(.L_x_123) ;  /* 0x000000000f087348 */ /* 0x000fea0003c00000 */
[----:B------:R0:W1:Y:S02]  /*f6f0*/  SHFL.IDX P6, R14, R13, R12, R11 ;  /* 0x0000000c0d0e7389 */ /* 0x00006400000c000b */
[----:B01----:R-:W-:Y:S01]  /*f700*/  ENDCOLLECTIVE ;  /* 0x000000000000791b */ /* 0x003fe20003800000 */
.L_x_123:
        /* <DEDUP_REMOVED lines=9> */
[----:B------:R-:W-:-:S07]  /*f7a0*/  IMAD.MOV.U32 R4, RZ, RZ, R14 ;  /* 0x000000ffff047224 */ /* 0x000fce00078e000e */
[----:B0-----:R-:W-:Y:S05]  /*f7b0*/  WARPSYNC.COLLECTIVE R15, `(.L_x_124) ;  /* 0x000000000f087348 */ /* 0x001fea0003c00000 */
[----:B------:R1:W2:Y:S02]  /*f7c0*/  SHFL.IDX P6, R14, R13, R12, R11 ;  /* 0x0000000c0d0e7389 */ /* 0x0002a400000c000b */
[----:B012---:R-:W-:Y:S01]  /*f7d0*/  ENDCOLLECTIVE ;  /* 0x000000000000791b */ /* 0x007fe20003800000 */
.L_x_124:
[----:B------:R-:W-:Y:S01]  /*f7e0*/  IMAD.MOV.U32 R0, RZ, RZ, R14 ;  /* 0x000000ffff007224 */ /* 0x000fe200078e000e */
[----:B------:R-:W-:Y:S06]  /*f7f0*/  BRA `(.L_x_125) ;  /* 0xffffffcc00e47947 */ /* 0x000fec000383ffff */
.L_x_57:
[----:B-1----:R-:W-:-:S04]  /*f800*/  IMAD.U32 R3, RZ, RZ, UR41 ;  /* 0x00000029ff037e24 */ /* 0x002fc8000f8e00ff */
[----:B------:R1:W2:Y:S03]  /*f810*/  SYNCS.PHASECHK.TRANS64.TRYWAIT P0, [R3+URZ+0x38820], R0 ;  /* 0x03882000030075a7 */ /* 0x0002a6000800017f */
[----:B--2---:R-:W-:Y:S05]  /*f820*/  @!P0 NANOSLEEP.SYNCS 0x989680 ;  /* 0x009896800000895d */ /* 0x004fea0003900000 */
[----:B------:R-:W2:Y:S02]  /*f830*/  @!P0 SYNCS.PHASECHK.TRANS64 P0, [R3+URZ+0x38820], R0 ;  /* 0x03882000030085a7 */ /* 0x000ea4000800007f */
[----:B--2---:R-:W-:Y:S05]  /*f840*/  @!P0 BRA `(.L_x_57) ;  /* 0xfffffffc00ec8947 */ /* 0x004fea000383ffff */
[----:B------:R-:W-:Y:S05]  /*f850*/  BRA `(.L_x_126) ;  /* 0xffffffd000247947 */ /* 0x000fea000383ffff */
.L_x_63:
[----:B0-----:R0:W2:Y:S02]  /*f860*/  SYNCS.PHASECHK.TRANS64.TRYWAIT P0, [R4+URZ+0x38880], R2 ;  /* 0x03888002040075a7 */ /* 0x0010a4000800017f */
[----:B--2---:R-:W-:Y:S05]  /*f870*/  @!P0 NANOSLEEP.SYNCS 0x989680 ;  /* 0x009896800000895d */ /* 0x004fea0003900000 */
[----:B------:R-:W2:Y:S02]  /*f880*/  @!P0 SYNCS.PHASECHK.TRANS64 P0, [R4+URZ+0x38880], R2 ;  /* 0x03888002040085a7 */ /* 0x000ea4000800007f */
[----:B--2---:R-:W-:Y:S05]  /*f890*/  @!P0 BRA `(.L_x_63) ;  /* 0xfffffffc00f08947 */ /* 0x004fea000383ffff */
[----:B------:R-:W-:Y:S05]  /*f8a0*/  BRA `(.L_x_127) ;  /* 0xffffffd000d47947 */ /* 0x000fea000383ffff */
.L_x_69:
[----:B--2---:R2:W3:Y:S02]  /*f8b0*/  SYNCS.PHASECHK.TRANS64.TRYWAIT P0, [R4+URZ+0x38840], R2 ;  /* 0x03884002040075a7 */ /* 0x0044e4000800017f */
[----:B---3--:R-:W-:Y:S05]  /*f8c0*/  @!P0 NANOSLEEP.SYNCS 0x989680 ;  /* 0x009896800000895d */ /* 0x008fea0003900000 */
[----:B------:R-:W3:Y:S02]  /*f8d0*/  @!P0 SYNCS.PHASECHK.TRANS64 P0, [R4+URZ+0x38840], R2 ;  /* 0x03884002040085a7 */ /* 0x000ee4000800007f */
[----:B---3--:R-:W-:Y:S05]  /*f8e0*/  @!P0 BRA `(.L_x_69) ;  /* 0xfffffffc00f08947 */ /* 0x008fea000383ffff */
[----:B------:R-:W-:Y:S05]  /*f8f0*/  BRA `(.L_x_128) ;  /* 0xffffffd400907947 */ /* 0x000fea000383ffff */
.L_x_76:
[----:B0-----:R0:W2:Y:S02]  /*f900*/  SYNCS.PHASECHK.TRANS64.TRYWAIT P0, [R19+URZ+0x38870], R2 ;  /* 0x03887002130075a7 */ /* 0x0010a4000800017f */
[----:B--2---:R-:W-:Y:S05]  /*f910*/  @!P0 NANOSLEEP.SYNCS 0x989680 ;  /* 0x009896800000895d */ /* 0x004fea0003900000 */
[----:B------:R-:W2:Y:S02]  /*f920*/  @!P0 SYNCS.PHASECHK.TRANS64 P0, [R19+URZ+0x38870], R2 ;  /* 0x03887002130085a7 */ /* 0x000ea4000800007f */
[----:B--2---:R-:W-:Y:S05]  /*f930*/  @!P0 BRA `(.L_x_76) ;  /* 0xfffffffc00f08947 */ /* 0x004fea000383ffff */
[----:B------:R-:W-:Y:S05]  /*f940*/  BRA `(.L_x_129) ;  /* 0xffffffd800687947 */ /* 0x000fea000383ffff */
.L_x_78:
[----:B--2---:R2:W3:Y:S02]  /*f950*/  SYNCS.PHASECHK.TRANS64.TRYWAIT P0, [R19+URZ+0x38860], R0 ;  /* 0x03886000130075a7 */ /* 0x0044e4000800017f */
[----:B---3--:R-:W-:Y:S05]  /*f960*/  @!P0 NANOSLEEP.SYNCS 0x989680 ;  /* 0x009896800000895d */ /* 0x008fea0003900000 */
[----:B------:R-:W3:Y:S02]  /*f970*/  @!P0 SYNCS.PHASECHK.TRANS64 P0, [R19+URZ+0x38860], R0 ;  /* 0x03886000130085a7 */ /* 0x000ee4000800007f */
[----:B---3--:R-:W-:Y:S05]  /*f980*/  @!P0 BRA `(.L_x_78) ;  /* 0xfffffffc00f08947 */ /* 0x008fea000383ffff */
[----:B------:R-:W-:Y:S05]  /*f990*/  BRA `(.L_x_130) ;  /* 0xffffffd800707947 */ /* 0x000fea000383ffff */
.L_x_83:
[----:B-1----:R1:W2:Y:S02]  /*f9a0*/  SYNCS.PHASECHK.TRANS64.TRYWAIT P0, [R21+URZ+0x38870], R0 ;  /* 0x03887000150075a7 */ /* 0x0022a4000800017f */
[----:B--2---:R-:W-:Y:S05]  /*f9b0*/  @!P0 NANOSLEEP.SYNCS 0x989680 ;  /* 0x009896800000895d */ /* 0x004fea0003900000 */
[----:B------:R-:W2:Y:S02]  /*f9c0*/  @!P0 SYNCS.PHASECHK.TRANS64 P0, [R21+URZ+0x38870], R0 ;  /* 0x03887000150085a7 */ /* 0x000ea4000800007f */
[----:B--2---:R-:W-:Y:S05]  /*f9d0*/  @!P0 BRA `(.L_x_83) ;  /* 0xfffffffc00f08947 */ /* 0x004fea000383ffff */
[----:B------:R-:W-:Y:S05]  /*f9e0*/  BRA `(.L_x_131) ;  /* 0xffffffe000bc7947 */ /* 0x000fea000383ffff */
.L_x_85:
[----:B-1----:R1:W2:Y:S02]  /*f9f0*/  SYNCS.PHASECHK.TRANS64.TRYWAIT P0, [R21+URZ+0x38860], R0 ;  /* 0x03886000150075a7 */ /* 0x0022a4000800017f */
[----:B--2---:R-:W-:Y:S05]  /*fa00*/  @!P0 NANOSLEEP.SYNCS 0x989680 ;  /* 0x009896800000895d */ /* 0x004fea0003900000 */
[----:B------:R-:W2:Y:S02]  /*fa10*/  @!P0 SYNCS.PHASECHK.TRANS64 P0, [R21+URZ+0x38860], R0 ;  /* 0x03886000150085a7 */ /* 0x000ea4000800007f */
[----:B--2---:R-:W-:Y:S05]  /*fa20*/  @!P0 BRA `(.L_x_85) ;  /* 0xfffffffc00f08947 */ /* 0x004fea000383ffff */
[----:B------:R-:W-:Y:S05]  /*fa30*/  BRA `(.L_x_132) ;  /* 0xffffffe000c47947 */ /* 0x000fea000383ffff */
.L_x_88:
[----:B0-----:R0:W1:Y:S02]  /*fa40*/  SYNCS.PHASECHK.TRANS64.TRYWAIT P0, [R9+URZ+0x38820], R0 ;  /* 0x03882000090075a7 */ /* 0x001064000800017f */
[----:B-1----:R-:W-:Y:S05]  /*fa50*/  @!P0 NANOSLEEP.SYNCS 0x989680 ;  /* 0x009896800000895d */ /* 0x002fea0003900000 */
[----:B------:R-:W1:Y:S02]  /*fa60*/  @!P0 SYNCS.PHASECHK.TRANS64 P0, [R9+URZ+0x38820], R0 ;  /* 0x03882000090085a7 */ /* 0x000e64000800007f */
[----:B-1----:R-:W-:Y:S05]  /*fa70*/  @!P0 BRA `(.L_x_88) ;  /* 0xfffffffc00f08947 */ /* 0x002fea000383ffff */
[----:B------:R-:W-:Y:S05]  /*fa80*/  BRA `(.L_x_133) ;  /* 0xffffffec00207947 */ /* 0x000fea000383ffff */
.L_x_92:
[----:B0-----:R0:W1:Y:S02]  /*fa90*/  SYNCS.PHASECHK.TRANS64.TRYWAIT P1, [R5+URZ], R4 ;  /* 0x00000004050075a7 */ /* 0x001064000802017f */
[----:B-1----:R-:W-:Y:S05]  /*faa0*/  @!P1 NANOSLEEP.SYNCS 0x989680 ;  /* 0x009896800000995d */ /* 0x002fea0003900000 */
[----:B------:R-:W1:Y:S02]  /*fab0*/  @!P1 SYNCS.PHASECHK.TRANS64 P1, [R5+URZ], R4 ;  /* 0x00000004050095a7 */ /* 0x000e64000802007f */
[----:B-1----:R-:W-:Y:S05]  /*fac0*/  @!P1 BRA `(.L_x_92) ;  /* 0xfffffffc00f09947 */ /* 0x002fea000383ffff */
[----:B------:R-:W-:Y:S05]  /*fad0*/  BRA `(.L_x_134) ;  /* 0xffffffec007c7947 */ /* 0x000fea000383ffff */
.L_x_93:
[----:B-1----:R1:W2:Y:S02]  /*fae0*/  SYNCS.PHASECHK.TRANS64.TRYWAIT P1, [R7+URZ], R0 ;  /* 0x00000000070075a7 */ /* 0x0022a4000802017f */
[----:B--2---:R-:W-:Y:S05]  /*faf0*/  @!P1 NANOSLEEP.SYNCS 0x989680 ;  /* 0x009896800000995d */ /* 0x004fea0003900000 */
[----:B------:R-:W2:Y:S02]  /*fb00*/  @!P1 SYNCS.PHASECHK.TRANS64 P1, [R7+URZ], R0 ;  /* 0x00000000070095a7 */ /* 0x000ea4000802007f */
[----:B--2---:R-:W-:Y:S05]  /*fb10*/  @!P1 BRA `(.L_x_93) ;  /* 0xfffffffc00f09947 */ /* 0x004fea000383ffff */
[----:B------:R-:W-:Y:S05]  /*fb20*/  BRA `(.L_x_135) ;  /* 0xffffffec00707947 */ /* 0x000fea000383ffff */
.L_x_95:
[----:B0-----:R0:W2:Y:S02]  /*fb30*/  SYNCS.PHASECHK.TRANS64.TRYWAIT P1, [R5+URZ+0x38860], R4 ;  /* 0x03886004050075a7 */ /* 0x0010a4000802017f */
[----:B--2---:R-:W-:Y:S05]  /*fb40*/  @!P1 NANOSLEEP.SYNCS 0x989680 ;  /* 0x009896800000995d */ /* 0x004fea0003900000 */
[----:B------:R-:W2:Y:S02]  /*fb50*/  @!P1 SYNCS.PHASECHK.TRANS64 P1, [R5+URZ+0x38860], R4 ;  /* 0x03886004050095a7 */ /* 0x000ea4000802007f */
[----:B--2---:R-:W-:Y:S05]  /*fb60*/  @!P1 BRA `(.L_x_95) ;  /* 0xfffffffc00f09947 */ /* 0x004fea000383ffff */
[----:B------:R-:W-:Y:S05]  /*fb70*/  BRA `(.L_x_136) ;  /* 0xffffffec00747947 */ /* 0x000fea000383ffff */
.L_x_97:
[----:B--2---:R2:W3:Y:S02]  /*fb80*/  SYNCS.PHASECHK.TRANS64.TRYWAIT P1, [R3+URZ+0x38860], R0 ;  /* 0x03886000030075a7 */ /* 0x0044e4000802017f */
[----:B---3--:R-:W-:Y:S05]  /*fb90*/  @!P1 NANOSLEEP.SYNCS 0x989680 ;  /* 0x009896800000995d */ /* 0x008fea0003900000 */
[----:B------:R-:W3:Y:S02]  /*fba0*/  @!P1 SYNCS.PHASECHK.TRANS64 P1, [R3+URZ+0x38860], R0 ;  /* 0x03886000030095a7 */ /* 0x000ee4000802007f */
[----:B---3--:R-:W-:Y:S05]  /*fbb0*/  @!P1 BRA `(.L_x_97) ;  /* 0xfffffffc00f09947 */ /* 0x008fea000383ffff */
[----:B------:R-:W-:Y:S05]  /*fbc0*/  BRA `(.L_x_137) ;  /* 0xffffffec00747947 */ /* 0x000fea000383ffff */
.L_x_99:
[----:B---3--:R3:W4:Y:S02]  /*fbd0*/  SYNCS.PHASECHK.TRANS64.TRYWAIT P0, [R5+URZ+0x38880], R4 ;  /* 0x03888004050075a7 */ /* 0x008724000800017f */
[----:B----4-:R-:W-:Y:S05]  /*fbe0*/  @!P0 NANOSLEEP.SYNCS 0x989680 ;  /* 0x009896800000895d */ /* 0x010fea0003900000 */
[----:B------:R-:W4:Y:S02]  /*fbf0*/  @!P0 SYNCS.PHASECHK.TRANS64 P0, [R5+URZ+0x38880], R4 ;  /* 0x03888004050085a7 */ /* 0x000f24000800007f */
[----:B----4-:R-:W-:Y:S05]  /*fc00*/  @!P0 BRA `(.L_x_99) ;  /* 0xfffffffc00f08947 */ /* 0x010fea000383ffff */
[----:B------:R-:W-:Y:S05]  /*fc10*/  BRA `(.L_x_100) ;  /* 0xffffffec00707947 */ /* 0x000fea000383ffff */
.L_x_138:
[----:B------:R-:W-:-:S00]  /*fc20*/  BRA `(.L_x_138) ;  /* 0xfffffffc00fc7947 */ /* 0x000fc0000383ffff */
[----:B------:R-:W-:-:S00]  /*fc30*/  NOP ;  /* 0x0000000000007918 */ /* 0x000fc00000000000 */
        /* <DEDUP_REMOVED lines=12> */
.L_x_2896:


//--------------------- .text._ZN7cutlass13device_kernelIN5flash11enable_sm90INS1_16FlashAttnFwdSm90INS1_25CollectiveMainloopFwdSm90ILi2EN4cute5tupleIJNS5_1CILi1EEES8_S8_EEENS6_IJNS7_ILi128EEESA_NS7_ILi256EEEEEELi256ENS_12float_e4m3_tEfNS_4arch4Sm90ELb0ELb0ELb1ELb1ELb0ELb0ELb0ELb1ELb1ELb1ELb0ELb0EEENS1_21CollectiveEpilogueFwdINS6_IJSA_SB_SA_EEES9_NS_10bfloat16_tESF_Li256ELb1ELb1ELb0ELb1EEENS1_36VarlenDynamicPersistentTileSchedulerILi128ELi128ELi256ELi128ELb0ELb1ELb1ELb0ELb1ELb1EEEEEEEEEvNT_6ParamsE --------------------------
	.section	.text._ZN7cutlass13device_kernelIN5flash11enable_sm90INS1_16FlashAttnFwdSm90INS1_25CollectiveMainloopFwdSm90ILi2EN4cute5tupleIJNS5_1CILi1EEES8_S8_EEENS6_IJNS7_ILi128EEESA_NS7_ILi256EEEEEELi256ENS_12float_e4m3_tEfNS_4arch4Sm90ELb0ELb0ELb1ELb1ELb0ELb0ELb0ELb1ELb1ELb1ELb0ELb0EEENS1_21CollectiveEpilogueFwdINS6_IJSA_SB_SA_EEES9_NS_10bfloat16_tESF_Li256ELb1ELb1ELb0ELb1EEENS1_36VarlenDynamicPersistentTileSchedulerILi128ELi128ELi256ELi128ELb0ELb1ELb1ELb0ELb1ELb1EEEEEEEEEvNT_6ParamsE,"ax",@progbits
	.align	128
.text._ZN7cutlass13device_kernelIN5flash11enable_sm90INS1_16FlashAttnFwdSm90INS1_25CollectiveMainloopFwdSm90ILi2EN4cute5tupleIJNS5_1CILi1EEES8_S8_EEENS6_IJNS7_ILi128EEESA_NS7_ILi256EEEEEELi256ENS_12float_e4m3_tEfNS_4arch4Sm90ELb0ELb0ELb1ELb1ELb0ELb0ELb0ELb1ELb1ELb1ELb0ELb0EEENS1_21CollectiveEpilogueFwdINS6_IJSA_SB_SA_EEES9_NS_10bfloat16_tESF_Li256ELb1ELb1ELb0ELb1EEENS1_36VarlenDynamicPersistentTileSchedulerILi128ELi128ELi256ELi128ELb0ELb1ELb1ELb0ELb1ELb1EEEEEEEEEvNT_6ParamsE:
        .type           _ZN7cutlass13device_kernelIN5flash11enable_sm90INS1_16FlashAttnFwdSm90INS1_25CollectiveMainloopFwdSm90ILi2EN4cute5tupleIJNS5_1CILi1EEES8_S8_EEENS6_IJNS7_ILi128EEESA_NS7_ILi256EEEEEELi256ENS_12float_e4m3_tEfNS_4arch4Sm90ELb0ELb0ELb1ELb1ELb0ELb0ELb0ELb1ELb1ELb1ELb0ELb0EEENS1_21CollectiveEpilogueFwdINS6_IJSA_SB_SA_EEES9_NS_10bfloat16_tESF_Li256ELb1ELb1ELb0ELb1EEENS1_36VarlenDynamicPersistentTileSchedulerILi128ELi128ELi256ELi128ELb0ELb1ELb1ELb0ELb1ELb1EEEEEEEEEvNT_6ParamsE,@function
        .size           _ZN7cutlass13device_kernelIN5flash11enable_sm90INS1_16FlashAttnFwdSm90INS1_25CollectiveMainloopFwdSm90ILi2EN4cute5tupleIJNS5_1CILi1EEES8_S8_EEENS6_IJNS7_ILi128EEESA_NS7_ILi256EEEEEELi256ENS_12float_e4m3_tEfNS_4arch4Sm90ELb0ELb0ELb1ELb1ELb0ELb0ELb0ELb1ELb1ELb1ELb0ELb0EEENS1_21CollectiveEpilogueFwdINS6_IJSA_SB_SA_EEES9_NS_10bfloat16_tESF_Li256ELb1ELb1ELb0ELb1EEENS1_36VarlenDynamicPersistentTileSchedulerILi128ELi128ELi256ELi128ELb0ELb1ELb1ELb0ELb1ELb1EEEEEEEEEvNT_6ParamsE,(.L_x_2897 - _ZN7cutlass13device_kernelIN5flash11enable_sm90INS1_16FlashAttnFwdSm90INS1_25CollectiveMainloopFwdSm90ILi2EN4cute5tupleIJNS5_1CILi1EEES8_S8_EEENS6_IJNS7_ILi128EEESA_NS7_ILi256EEEEEELi256ENS_12float_e4m3_tEfNS_4arch4Sm90ELb0ELb0ELb1ELb1ELb0ELb0ELb0ELb1ELb1ELb1ELb0ELb0EEENS1_21CollectiveEpilogueFwdINS6_IJSA_SB_SA_EEES9_NS_10bfloat16_tESF_Li256ELb1ELb1ELb0ELb1EEENS1_36VarlenDynamicPersistentTileSchedulerILi128ELi128ELi256ELi128ELb0ELb1ELb1ELb0ELb1ELb1EEEEEEEEEvNT_6ParamsE)
        .other          _ZN7cutlass13device_kernelIN5flash11enable_sm90INS1_16FlashAttnFwdSm90INS1_25CollectiveMainloopFwdSm90ILi2EN4cute5tupleIJNS5_1CILi1EEES8_S8_EEENS6_IJNS7_ILi128EEESA_NS7_ILi256EEEEEELi256ENS_12float_e4m3_tEfNS_4arch4Sm90ELb0ELb0ELb1ELb1ELb0ELb0ELb0ELb1ELb1ELb1ELb0ELb0EEENS1_21CollectiveEpilogueFwdINS6_IJSA_SB_SA_EEES9_NS_10bfloat16_tESF_Li256ELb1ELb1ELb0ELb1EEENS1_36VarlenDynamicPersistentTileSchedulerILi128ELi128ELi256ELi128ELb0ELb1ELb1ELb0ELb1ELb1EEEEEEEEEvNT_6ParamsE,@"STO_CUDA_ENTRY STV_DEFAULT"
_ZN7cutlass13device_kernelIN5flash11enable_sm90INS1_16FlashAttnFwdSm90INS1_25CollectiveMainloopFwdSm90ILi2EN4cute5tupleIJNS5_1CILi1EEES8_S8_EEENS6_IJNS7_ILi128EEESA_NS7_ILi256EEEEEELi256ENS_12float_e4m3_tEfNS_4arch4Sm90ELb0ELb0ELb1ELb1ELb0ELb0ELb0ELb1ELb1ELb1ELb0ELb0EEENS1_21CollectiveEpilogueFwdINS6_IJSA_SB_SA_EEES9_NS_10bfloat16_tESF_Li256ELb1ELb1ELb0ELb1EEENS1_36VarlenDynamicPersistentTileSchedulerILi128ELi128ELi256ELi128ELb0ELb1ELb1ELb0ELb1ELb1EEEEEEEEEvNT_6ParamsE:
        /* <DEDUP_REMOVED lines=18> */
.L_x_140:
[----:B------:R-:W-:Y:S05]  /*0120*/  BSYNC B0 ;  /* 0x0000000000007941 */ /* 0x000fea0003800000 */
.L_x_139:
        /* <DEDUP_REMOVED lines=41> */
.L_x_141:
        /* <DEDUP_REMOVED lines=22> */
.L_x_142:
        /* <DEDUP_REMOVED lines=18> */
.L_x_143:
        /* <DEDUP_REMOVED lines=22> */
.L_x_144:
        /* <DEDUP_REMOVED lines=22> */
.L_x_145:
[----:B------:R-:W-:Y:S01]  /*0900*/  PLOP3.LUT P0, PT, PT, PT, UP0, 0x80, 0x0 ;  /* 0x000000000000781c */ /* 0x000fe20003f0f008 */
[----:B------:R-:W-:Y:S01]  /*0910*/  UMOV UR38, 0x1 ;  /* 0x0000000100267882 */ /* 0x000fe20000000000 */
[----:B------:R-:W-:Y:S01]  /*0920*/  NOP ;  /* 0x0000000000007918 */ /* 0x000fe20000000000 */
[----:B------:R-:W-:Y:S01]  /*0930*/  USEL UR38, UR38, 0x2, !UP0 ;  /* 0x0000000226267887 */ /* 0x000fe2000c000000 */
[----:B------:R-:W-:Y:S01]  /*0940*/  ULDC.64 UR46, c[0x0][0x208] ;  /* 0x00008200002e7ab9 */ /* 0x000fe20000000a00 */
[----:B012-4-:R-:W-:Y:S08]  /*0950*/  BAR.SYNC.DEFER_BLOCKING 0x0 ;  /* 0x0000000000007b1d */ /* 0x017ff00000010000 */
[----:B------:R-:W-:Y:S05]  /*0960*/  @!P0 BRA `(.L_x_146) ;  /* 0x000000b800e08947 */ /* 0x000fea0003800000 */
.L_x_147:
[----:B------:R-:W-:-:S08]  /*0970*/  NOP ;  /* 0x0000000000007918 */ /* 0x000fd00000000000 */
[----:B------:R-:W0:Y:S02]  /*0980*/  USETMAXREG.TRY_ALLOC.CTAPOOL UP0, 0xf0 ;  /* 0x000000f0000079c8 */ /* 0x000e240008000600 */
[----:B0-----:R-:W-:-:S13]  /*0990*/  PLOP3.LUT P0, PT, PT, PT, UP0, 0x80, 0x0 ;  /* 0x000000000000781c */ /* 0x001fda0003f0f008 */
[----:B------:R-:W-:Y:S05]  /*09a0*/  @!P0 BRA `(.L_x_147) ;  /* 0xfffffffc00f08947 */ /* 0x000fea000383ffff */
[----:B------:R-:W0:Y:S01]  /*09b0*/  S2R R2, SR_TID.X ;  /* 0x0000000000027919 */ /* 0x000e220000002100 */
[----:B------:R-:W1:Y:S01]  /*09c0*/  S2UR UR5, SR_CgaCtaId ;  /* 0x00000000000579c3 */ /* 0x000e620000008800 */
[----:B------:R-:W-:-:S07]  /*09d0*/  UMOV UR4, 0x400 ;  /* 0x0000040000047882 */ /* 0x000fce0000000000 */
[----:B------:R-:W-:Y:S06]  /*09e0*/  BAR.ARV 0x8, 0x180 ;  /* 0x0206000000007b1d */ /* 0x000fec0000002000 */
[----:B-1----:R-:W-:Y:S01]  /*09f0*/  ULEA UR4, UR5, UR4, 0x18 ;  /* 0x0000000405047291 */ /* 0x002fe2000f8ec03f */
[----:B0-----:R-:W-:-:S04]  /*0a00*/  LOP3.LUT R0, R2, 0xffffff80, RZ, 0xc0, !PT ;  /* 0xffffff8002007812 */ /* 0x001fc800078ec0ff */
[----:B------:R-:W-:-:S13]  /*0a10*/  ISETP.NE.AND P0, PT, R0, 0x80, PT ;  /* 0x000000800000780c */ /* 0x000fda0003f05270 */
[----:B------:R-:W-:Y:S08]  /*0a20*/  @!P0 BAR.ARV 0x9, 0x100 ;  /* 0x0244000000008b1d */ /* 0x000ff00000002000 */
[----:B------:R-:W-:Y:S06]  /*0a30*/  BAR.SYNC.DEFER_BLOCKING 0x5, 0x180 ;  /* 0x0146000000007b1d */ /* 0x000fec0000010000 */
[----:B------:R-:W0:Y:S01]  /*0a40*/  LDS.128 R48, [UR4+0x388d0] ;  /* 0x0388d004ff307984 */ /* 0x000e220008000c00 */
[----:B------:R-:W-:Y:S01]  /*0a50*/  ULDC UR4, c[0x0][0xc3c] ;  /* 0x00030f0000047ab9 */ /* 0x000fe20000000800 */
[----:B------:R-:W-:Y:S06]  /*0a60*/  BAR.ARV 0x4, 0x180 ;  /* 0x0106000000007b1d */ /* 0x000fec0000002000 */
[----:B0-----:R-:W-:-:S13]  /*0a70*/  ISETP.GE.AND P0, PT, R51, UR4, PT ;  /* 0x0000000433007c0c */ /* 0x001fda000bf06270 */
[----:B------:R-:W-:Y:S05]  /*0a80*/  @P0 EXIT ;  /* 0x000000000000094d */ /* 0x000fea0003800000 */
[----:B------:R-:W-:Y:S01]  /*0a90*/  VIADD R11, R2, 0xffffff80 ;  /* 0xffffff80020b7836 */ /* 0x000fe20000000000 */
[----:B------:R-:W-:Y:S01]  /*0aa0*/  R2UR UR5, R49 ;  /* 0x00000000310572ca */ /* 0x000fe200000e0000 */
[----:B------:R-:W-:Y:S01]  /*0ab0*/  ULOP3.LUT UR44, UR38, 0x1, URZ, 0xfc, !UPT ;  /* 0x00000001262c7892 */ /* 0x000fe2000f8efc3f */
[----:B------:R-:W-:Y:S01]  /*0ac0*/  R2UR UR45, R50 ;  /* 0x00000000322d72ca */ /* 0x000fe200000e0000 */
[----:B------:R-:W-:Y:S01]  /*0ad0*/  UMOV UR43, URZ ;  /* 0x0000003f002b7c82 */ /* 0x000fe20008000000 */
[----:B------:R-:W-:Y:S01]  /*0ae0*/  SHF.R.S32.HI R0, RZ, 0x1f, R11 ;  /* 0x0000001fff007819 */ /* 0x000fe2000001140b */
[----:B------:R-:W-:Y:S01]  /*0af0*/  UMOV UR42, URZ ;  /* 0x0000003f002a7c82 */ /* 0x000fe20008000000 */
[----:B------:R-:W-:Y:S02]  /*0b00*/  UMOV UR51, URZ ;  /* 0x0000003f00337c82 */ /* 0x000fe40008000000 */
[CC--:B------:R-:W-:Y:S02]  /*0b10*/  LEA.HI R2, R0.reuse, R11.reuse, RZ, 0x7 ;  /* 0x0000000b00027211 */ /* 0x0c0fe400078f38ff */
[----:B------:R-:W-:-:S02]  /*0b20*/  LEA.HI R4, R0, R11, RZ, 0x5 ;  /* 0x0000000b00047211 */ /* 0x000fc400078f28ff */
[----:B------:R-:W-:Y:S02]  /*0b30*/  LOP3.LUT R232, R2, 0xffffff80, RZ, 0xc0, !PT ;  /* 0xffffff8002e87812 */ /* 0x000fe400078ec0ff */
[----:B------:R-:W-:Y:S01]  /*0b40*/  LEA.HI R3, R0, R11, RZ, 0x4 ;  /* 0x0000000b00037211 */ /* 0x000fe200078f20ff */
[----:B------:R-:W-:Y:S01]  /*0b50*/  IMAD.SHL.U32 R5, R4, 0x20, RZ ;  /* 0x0000002004057824 */ /* 0x000fe200078e00ff */
[----:B------:R-:W-:Y:S01]  /*0b60*/  SHF.R.S32.HI R233, RZ, 0x7, R2 ;  /* 0x00000007ffe97819 */ /* 0x000fe20000011402 */
[----:B------:R-:W-:Y:S01]  /*0b70*/  IMAD.IADD R232, R11, 0x1, -R232 ;  /* 0x000000010be87824 */ /* 0x000fe200078e0ae8 */
[----:B------:R-:W-:Y:S02]  /*0b80*/  LOP3.LUT R4, R3, 0x3fffff0, RZ, 0xc0, !PT ;  /* 0x03fffff003047812 */ /* 0x000fe400078ec0ff */
[----:B------:R-:W-:Y:S02]  /*0b90*/  LOP3.LUT R5, R5, 0xfffffc00, RZ, 0xc0, !PT ;  /* 0xfffffc0005057812 */ /* 0x000fe400078ec0ff */
[----:B------:R-:W-:Y:S01]  /*0ba0*/  SHF.R.S32.HI R7, RZ, 0x1f, R232 ;  /* 0x0000001fff077819 */ /* 0x000fe200000114e8 */
[----:B------:R-:W-:Y:S01]  /*0bb0*/  IMAD.IADD R4, R11, 0x1, -R4 ;  /* 0x000000010b047824 */ /* 0x000fe200078e0a04 */
[----:B------:R-:W-:-:S02]  /*0bc0*/  SHF.R.S32.HI R6, RZ, 0x4, R3 ;  /* 0x00000004ff067819 */ /* 0x000fc40000011403 */
[----:B------:R-:W-:Y:S01]  /*0bd0*/  LEA.HI R8, R7, R232, RZ, 0x2 ;  /* 0x000000e807087211 */ /* 0x000fe200078f10ff */
[----:B------:R-:W-:Y:S01]  /*0be0*/  IMAD R4, R4, 0x40, R5 ;  /* 0x0000004004047824 */ /* 0x000fe200078e0205 */
[----:B------:R-:W-:Y:S02]  /*0bf0*/  LEA.HI R3, R3, R6, RZ, 0x1 ;  /* 0x0000000603037211 */ /* 0x000fe400078f08ff */
[----:B------:R-:W-:Y:S02]  /*0c00*/  LEA.HI R5, R0, R11, RZ, 0x2 ;  /* 0x0000000b00057211 */ /* 0x000fe400078f10ff */
[--C-:B------:R-:W-:Y:S02]  /*0c10*/  SHF.R.S32.HI R9, RZ, 0x2, R8.reuse ;  /* 0x00000002ff097819 */ /* 0x100fe40000011408 */
[----:B------:R-:W-:Y:S02]  /*0c20*/  SHF.R.S32.HI R10, RZ, 0x1f, R8 ;  /* 0x0000001fff0a7819 */ /* 0x000fe40000011408 */
[----:B------:R-:W-:-:S02]  /*0c30*/  LOP3.LUT R3, R3, 0x1ffffffe, RZ, 0xc0, !PT ;  /* 0x1ffffffe03037812 */ /* 0x000fc400078ec0ff */
[----:B------:R-:W-:Y:S02]  /*0c40*/  LOP3.LUT R5, R5, 0xfffffffc, RZ, 0xc0, !PT ;  /* 0xfffffffc05057812 */ /* 0x000fe400078ec0ff */
[----:B------:R-:W-:Y:S01]  /*0c50*/  LEA.HI R0, R0, R11, RZ, 0x3 ;  /* 0x0000000b00007211 */ /* 0x000fe200078f18ff */
[----:B------:R-:W-:Y:S01]  /*0c60*/  IMAD.IADD R3, R6, 0x1, -R3 ;  /* 0x0000000106037824 */ /* 0x000fe200078e0a03 */
[----:B------:R-:W-:Y:S01]  /*0c70*/  LEA.HI R10, R10, R9, RZ, 0x3 ;  /* 0x000000090a0a7211 */ /* 0x000fe200078f18ff */
[----:B------:R-:W-:Y:S01]  /*0c80*/  IMAD.IADD R5, R11, 0x1, -R5 ;  /* 0x000000010b057824 */ /* 0x000fe200078e0a05 */
[----:B------:R-:W-:Y:S01]  /*0c90*/  LOP3.LUT R22, R0, 0xfffffff8, RZ, 0xc0, !PT ;  /* 0xfffffff800167812 */ /* 0x000fe200078ec0ff */
[----:B------:R-:W-:Y:S01]  /*0ca0*/  IMAD R237, R3, 0x8, R4 ;  /* 0x0000000803ed7824 */ /* 0x000fe200078e0204 */
[----:B------:R-:W-:Y:S01]  /*0cb0*/  LOP3.LUT R10, R10, 0xfffffff8, RZ, 0xc0, !PT ;  /* 0xfffffff80a0a7812 */ /* 0x000fe200078ec0ff */
[----:B------:R-:W-:Y:S01]  /*0cc0*/  IMAD.MOV.U32 R6, RZ, RZ, 0x80 ;  /* 0x00000080ff067424 */ /* 0x000fe200078e00ff */
[----:B------:R-:W-:Y:S01]  /*0cd0*/  LEA.HI R7, R7, R232, RZ, 0x5 ;  /* 0x000000e807077211 */ /* 0x000fe200078f28ff */
[----:B------:R-:W-:Y:S01]  /*0ce0*/  IMAD.IADD R22, R11, 0x1, -R22 ;  /* 0x000000010b167824 */ /* 0x000fe200078e0a16 */
[----:B------:R-:W-:Y:S01]  /*0cf0*/  LEA.HI R2, R2, R233, RZ, 0x1 ;  /* 0x000000e902027211 */ /* 0x000fe200078f08ff */
[----:B------:R-:W-:Y:S01]  /*0d00*/  IMAD.IADD R10, R9, 0x1, -R10 ;  /* 0x00000001090a7824 */ /* 0x000fe200078e0a0a */
[----:B------:R-:W-:Y:S01]  /*0d10*/  LEA.HI R3, R5, R5, RZ, 0x1 ;  /* 0x0000000505037211 */ /* 0x000fe200078f08ff */
[----:B------:R-:W-:Y:S01]  /*0d20*/  IMAD.SHL.U32 R16, R22, 0x8, RZ ;  /* 0x0000000816107824 */ /* 0x000fe200078e00ff */
[----:B------:R-:W-:-:S02]  /*0d30*/  SHF.R.S32.HI R7, RZ, 0x5, R7 ;  /* 0x00000005ff077819 */ /* 0x000fc40000011407 */
[----:B------:R-:W-:Y:S01]  /*0d40*/  LOP3.LUT R2, R2, 0x3fffffe, RZ, 0xc0, !PT ;  /* 0x03fffffe02027812 */ /* 0x000fe200078ec0ff */
[----:B------:R-:W-:Y:S01]  /*0d50*/  VIADD R18, R16, 0x40 ;  /* 0x0000004010127836 */ /* 0x000fe20000000000 */
[----:B------:R-:W-:Y:S01]  /*0d60*/  LOP3.LUT R9, R8, 0x7ffffffc, RZ, 0xc0, !PT ;  /* 0x7ffffffc08097812 */ /* 0x000fe200078ec0ff */
[----:B------:R-:W-:Y:S01]  /*0d70*/  IMAD R7, R7, 0x10, R10 ;  /* 0x0000001007077824 */ /* 0x000fe200078e020a */
[----:B------:R-:W-:Y:S01]  /*0d80*/  LOP3.LUT R4, R3, 0x1ffffffe, RZ, 0xc0, !PT ;  /* 0x1ffffffe03047812 */ /* 0x000fe200078ec0ff */
[----:B------:R-:W-:Y:S01]  /*0d90*/  IMAD.IADD R2, R233, 0x1, -R2 ;  /* 0x00000001e9027824 */ /* 0x000fe200078e0a02 */
[----:B------:R-:W-:Y:S01]  /*0da0*/  SHF.R.S32.HI R23, RZ, 0x3, R0 ;  /* 0x00000003ff177819 */ /* 0x000fe20000011400 */
[C---:B------:R-:W-:Y:S01]  /*0db0*/  VIADD R17, R16.reuse, 0x80 ;  /* 0x0000008010117836 */ /* 0x040fe20000000000 */
[----:B------:R-:W-:Y:S01]  /*0dc0*/  SHF.R.S32.HI R0, RZ, 0x1f, R16 ;  /* 0x0000001fff007819 */ /* 0x000fe20000011410 */
[----:B------:R-:W-:Y:S01]  /*0dd0*/  VIADD R19, R16, 0xc0 ;  /* 0x000000c010137836 */ /* 0x000fe20000000000 */
[----:B------:R-:W-:Y:S01]  /*0de0*/  SHF.R.S32.HI R3, RZ, 0x1f, R18 ;  /* 0x0000001fff037819 */ /* 0x000fe20000011412 */
[----:B------:R-:W-:-:S02]  /*0df0*/  IMAD.IADD R9, R232, 0x1, -R9 ;  /* 0x00000001e8097824 */ /* 0x000fc400078e0a09 */
[----:B------:R-:W-:Y:S01]  /*0e00*/  IMAD.IADD R5, R5, 0x1, -R4 ;  /* 0x0000000105057824 */ /* 0x000fe200078e0a04 */
[----:B------:R-:W-:Y:S01]  /*0e10*/  SHF.R.S32.HI R0, RZ, 0x1f, R19 ;  /* 0x0000001fff007819 */ /* 0x000fe20000011413 */
[----:B------:R-:W-:Y:S01]  /*0e20*/  IMAD R234, R2, 0x40, R7 ;  /* 0x0000004002ea7824 */ /* 0x000fe200078e0207 */
[----:B------:R-:W-:Y:S01]  /*0e30*/  SHF.R.S32.HI R2, RZ, 0x1f, R17 ;  /* 0x0000001fff027819 */ /* 0x000fe20000011411 */
[----:B------:R-:W-:Y:S02]  /*0e40*/  IMAD R235, R9, -0x2, R6 ;  /* 0xfffffffe09eb7824 */ /* 0x000fe400078e0206 */
[----:B------:R-:W-:-:S07]  /*0e50*/  IMAD R236, R5, 0x8, R234 ;  /* 0x0000000805ec7824 */ /* 0x000fce00078e02ea */
.L_x_191:
[----:B012---:R-:W0:Y:S01]  /*0e60*/  LDC.64 R2, c[0x0][0xc88] ;  /* 0x00032200ff027b82 */ /* 0x007e220000000a00 */
[----:B------:R-:W-:Y:S01]  /*0e70*/  ULDC.64 UR6, c[0x0][0xa28] ;  /* 0x00028a0000067ab9 */ /* 0x000fe20000000a00 */
[----:B------:R-:W-:Y:S01]  /*0e80*/  ULDC.64 UR8, c[0x0][0xa20] ;  /* 0x0002880000087ab9 */ /* 0x000fe20000000a00 */
[----:B------:R-:W-:Y:S01]  /*0e90*/  ULDC UR4, c[0x0][0x424] ;  /* 0x0001090000047ab9 */ /* 0x000fe20000000800 */
[----:B0-----:R-:W-:-:S06]  /*0ea0*/  IMAD.WIDE R2, R51, 0x4, R2 ;  /* 0x0000000433027825 */ /* 0x001fcc00078e0202 */
[----:B------:R-:W2:Y:S01]  /*0eb0*/  LDG.E R2, desc[UR46][R2.64] ;  /* 0x0000002e02027981 */ /* 0x000ea2000c1e1900 */
[----:B------:R-:W-:Y:S02]  /*0ec0*/  UISETP.NE.U32.AND UP0, UPT, UR6, URZ, UPT ;  /* 0x0000003f0600728c */ /* 0x000fe4000bf05070 */
[----:B------:R-:W-:Y:S02]  /*0ed0*/  UISETP.NE.U32.AND UP1, UPT, UR8, URZ, UPT ;  /* 0x0000003f0800728c */ /* 0x000fe4000bf25070 */
[----:B------:R-:W-:Y:S02]  /*0ee0*/  UISETP.NE.AND.EX UP0, UPT, UR7, URZ, UPT, UP0 ;  /* 0x0000003f0700728c */ /* 0x000fe4000bf05300 */
[----:B------:R-:W-:-:S04]  /*0ef0*/  UISETP.NE.AND.EX UP1, UPT, UR9, URZ, UPT, UP1 ;  /* 0x0000003f0900728c */ /* 0x000fc8000bf25310 */
[----:B------:R-:W-:Y:S02]  /*0f00*/  PLOP3.LUT P0, PT, PT, PT, UP0, 0x80, 0x0 ;  /* 0x000000000000781c */ /* 0x000fe40003f0f008 */
[----:B------:R-:W-:Y:S02]  /*0f10*/  PLOP3.LUT P1, PT, PT, PT, UP1, 0x80, 0x0 ;  /* 0x000000000000781c */ /* 0x000fe40003f2f018 */
[----:B--2---:R-:W-:-:S13]  /*0f20*/  R2UR UR36, R2 ;  /* 0x00000000022472ca */ /* 0x004fda00000e0000 */
[----:B------:R-:W-:Y:S02]  /*0f30*/  USHF.R.S32.HI UR37, URZ, 0x1f, UR36 ;  /* 0x0000001f3f257899 */ /* 0x000fe40008011424 */
[----:B------:R-:W-:Y:S02]  /*0f40*/  @UP0 ULEA UR6, UP2, UR36, UR6, 0x2 ;  /* 0x0000000624060291 */ /* 0x000fe4000f84103f */
[----:B------:R-:W-:Y:S02]  /*0f50*/  @UP1 ULEA UR8, UP3, UR36, UR8, 0x2 ;  /* 0x0000000824081291 */ /* 0x000fe4000f86103f */
[----:B------:R-:W-:Y:S02]  /*0f60*/  @UP0 ULEA.HI.X UR7, UR36, UR7, UR37, 0x2, UP2 ;  /* 0x0000000724070291 */ /* 0x000fe400090f1425 */
[----:B------:R-:W-:Y:S01]  /*0f70*/  @UP1 ULEA.HI.X UR9, UR36, UR9, UR37, 0x2, UP3 ;  /* 0x0000000924091291 */ /* 0x000fe200098f1425 */
[----:B------:R-:W-:Y:S02]  /*0f80*/  IMAD.U32 R2, RZ, RZ, UR6 ;  /* 0x00000006ff027e24 */ /* 0x000fe4000f8e00ff */
[----:B------:R-:W-:-:S02]  /*0f90*/  IMAD.U32 R4, RZ, RZ, UR8 ;  /* 0x00000008ff047e24 */ /* 0x000fc4000f8e00ff */
[----:B------:R-:W-:Y:S01]  /*0fa0*/  IMAD.U32 R3, RZ, RZ, UR7 ;  /* 0x00000007ff037e24 */ /* 0x000fe2000f8e00ff */
[----:B------:R-:W-:Y:S01]  /*0fb0*/  ULDC.64 UR6, c[0x0][0x418] ;  /* 0x0001060000067ab9 */ /* 0x000fe20000000a00 */
[----:B------:R-:W-:-:S03]  /*0fc0*/  IMAD.U32 R5, RZ, RZ, UR9 ;  /* 0x00000009ff057e24 */ /* 0x000fc6000f8e00ff */
[----:B------:R-:W2:Y:S04]  /*0fd0*/  @P0 LDG.E R2, desc[UR46][R2.64] ;  /* 0x0000002e02020981 */ /* 0x000ea8000c1e1900 */
[----:B---3--:R-:W3:Y:S01]  /*0fe0*/  @P1 LDG.E R4, desc[UR46][R4.64] ;  /* 0x0000002e04041981 */ /* 0x008ee2000c1e1900 */
[----:B------:R-:W-:Y:S01]  /*0ff0*/  UISETP.NE.U32.AND UP0, UPT, UR6, URZ, UPT ;  /* 0x0000003f0600728c */ /* 0x000fe2000bf05070 */
[----:B------:R-:W-:Y:S01]  /*1000*/  IMAD.MOV.U32 R0, RZ, RZ, RZ ;  /* 0x000000ffff007224 */ /* 0x000fe200078e00ff */
[----:B------:R-:W-:Y:S01]  /*1010*/  UMOV UR49, URZ ;  /* 0x0000003f00317c82 */ /* 0x000fe20008000000 */
[----:B------:R-:W-:Y:S01]  /*1020*/  ULDC UR6, c[0x0][0x2f0] ;  /* 0x0000bc0000067ab9 */ /* 0x000fe20000000800 */
[----:B------:R-:W-:Y:S01]  /*1030*/  UISETP.NE.AND.EX UP0, UPT, UR7, URZ, UPT, UP0 ;  /* 0x0000003f0700728c */ /* 0x000fe2000bf05300 */
[----:B------:R-:W-:Y:S01]  /*1040*/  CS2R R20, SRZ ;  /* 0x0000000000147805 */ /* 0x000fe2000001ff00 */
[----:B------:R-:W-:Y:S01]  /*1050*/  UMOV UR39, UR5 ;  /* 0x0000000500277c82 */ /* 0x000fe20008000000 */
[----:B------:R-:W-:Y:S01]  /*1060*/  CS2R R30, SRZ ;  /* 0x00000000001e7805 */ /* 0x000fe2000001ff00 */
[----:B------:R-:W-:Y:S01]  /*1070*/  USEL UR4, UR4, 0x1, UP0 ;  /* 0x0000000104047887 */ /* 0x000fe20008000000 */
[----:B------:R-:W-:-:S02]  /*1080*/  CS2R R128, SRZ ;  /* 0x0000000000807805 */ /* 0x000fc4000001ff00 */
[----:B------:R-:W-:Y:S02]  /*1090*/  CS2R R124, SRZ ;  /* 0x00000000007c7805 */ /* 0x000fe4000001ff00 */
[----:B------:R-:W-:Y:S01]  /*10a0*/  CS2R R34, SRZ ;  /* 0x0000000000227805 */ /* 0x000fe2000001ff00 */
[----:B------:R-:W-:Y:S01]  /*10b0*/  UIMAD UR4, UR4, UR6, URZ ;  /* 0x00000006040472a4 */ /* 0x000fe2000f8e023f */
        /* <DEDUP_REMOVED lines=48> */
[----:B------:R-:W-:Y:S01]  /*13c0*/  CS2R R14, SRZ ;  /* 0x00000000000e7805 */ /* 0x000fe2000001ff00 */
[----:B------:R-:W-:Y:S01]  /*13d0*/  IMAD.MOV.U32 R12, RZ, RZ, RZ ;  /* 0x000000ffff0c7224 */ /* 0x000fe200078e00ff */
[----:B------:R-:W-:Y:S01]  /*13e0*/  CS2R R164, SRZ ;  /* 0x0000000000a47805 */ /* 0x000fe2000001ff00 */
[----:B------:R-:W-:Y:S01]  /*13f0*/  IMAD.MOV.U32 R11, RZ, RZ, RZ ;  /* 0x000000ffff0b7224 */ /* 0x000fe200078e00ff */
[----:B------:R-:W-:Y:S01]  /*1400*/  CS2R R166, SRZ ;  /* 0x0000000000a67805 */ /* 0x000fe2000001ff00 */
[----:B------:R-:W-:Y:S01]  /*1410*/  IMAD.MOV.U32 R6, RZ, RZ, RZ ;  /* 0x000000ffff067224 */ /* 0x000fe200078e00ff */
[----:B--2---:R-:W-:Y:S01]  /*1420*/  @P0 R2UR UR49, R2 ;  /* 0x00000000023102ca */ /* 0x004fe200000e0000 */
[----:B------:R-:W-:Y:S01]  /*1430*/  IMAD.MOV.U32 R2, RZ, RZ, RZ ;  /* 0x000000ffff027224 */ /* 0x000fe200078e00ff */
[----:B------:R-:W-:-:S02]  /*1440*/  PLOP3.LUT P0, PT, PT, PT, PT, 0x80, 0x0 ;  /* 0x000000000000781c */ /* 0x000fc40003f0f070 */
[----:B---3--:R-:W-:Y:S01]  /*1450*/  @P1 R2UR UR4, R4 ;  /* 0x00000000040412ca */ /* 0x008fe200000e0000 */
[----:B----4-:R-:W-:-:S14]  /*1460*/  @P1 BRA `(.L_x_148) ;  /* 0x0000000000341947 */ /* 0x010fdc0003800000 */
[----:B------:R-:W-:Y:S02]  /*1470*/  ULDC.64 UR6, c[0x0][0xa08] ;  /* 0x0002820000067ab9 */ /* 0x000fe40000000a00 */
[----:B------:R-:W-:-:S04]  /*1480*/  ISETP.NE.U32.AND P1, PT, RZ, UR6, PT ;  /* 0x00000006ff007c0c */ /* 0x000fc8000bf25070 */
[----:B------:R-:W-:-:S13]  /*1490*/  ISETP.NE.AND.EX P1, PT, RZ, UR7, PT, P1 ;  /* 0x00000007ff007c0c */ /* 0x000fda000bf25310 */
[----:B------:R-:W-:Y:S05]  /*14a0*/  @!P1 BRA `(.L_x_148) ;  /* 0x0000000000249947 */ /* 0x000fea0003800000 */
[----:B------:R-:W-:Y:S02]  /*14b0*/  ULDC.64 UR4, c[0x0][0xa08] ;  /* 0x0002820000047ab9 */ /* 0x000fe40000000a00 */
[----:B------:R-:W-:-:S06]  /*14c0*/  UIMAD.WIDE UR4, UR36, 0x4, UR4 ;  /* 0x00000004240478a5 */ /* 0x000fcc000f8e0204 */
[----:B------:R-:W-:Y:S02]  /*14d0*/  IMAD.U32 R4, RZ, RZ, UR4 ;  /* 0x00000004ff047e24 */ /* 0x000fe4000f8e00ff */
[----:B------:R-:W-:-:S05]  /*14e0*/  IMAD.U32 R5, RZ, RZ, UR5 ;  /* 0x00000005ff057e24 */ /* 0x000fca000f8e00ff */
[----:B------:R-:W2:Y:S04]  /*14f0*/  LDG.E R7, desc[UR46][R4.64] ;  /* 0x0000002e04077981 */ /* 0x000ea8000c1e1900 */
[----:B------:R-:W3:Y:S01]  /*1500*/  LDG.E R3, desc[UR46][R4.64+0x4] ;  /* 0x0000042e04037981 */ /* 0x000ee2000c1e1900 */
[----:B--2---:R-:W-:Y:S02]  /*1510*/  R2UR UR4, R7 ;  /* 0x00000000070472ca */ /* 0x004fe400000e0000 */
[----:B---3--:R-:W-:-:S13]  /*1520*/  R2UR UR5, R3 ;  /* 0x00000000030572ca */ /* 0x008fda00000e0000 */
[----:B------:R-:W-:-:S12]  /*1530*/  UIADD3 UR4, -UR4, UR5, URZ ;  /* 0x0000000504047290 */ /* 0x000fd8000fffe13f */
.L_x_148:
[----:B------:R-:W-:Y:S01]  /*1540*/  UIADD3 UR49, -UR49, UR4, URZ ;  /* 0x0000000431317290 */ /* 0x000fe2000fffe13f */
[----:B------:R-:W-:Y:S01]  /*1550*/  IMAD.MOV.U32 R7, RZ, RZ, RZ ;  /* 0x000000ffff077224 */ /* 0x000fe200078e00ff */
[----:B------:R-:W-:Y:S01]  /*1560*/  UMOV UR40, UR45 ;  /* 0x0000002d00287c82 */ /* 0x000fe20008000000 */
[----:B------:R-:W-:Y:S01]  /*1570*/  CS2R R168, SRZ ;  /* 0x0000000000a87805 */ /* 0x000fe2000001ff00 */
[----:B------:R-:W-:Y:S01]  /*1580*/  UISETP.GE.AND UP0, UPT, UR49, 0x1, UPT ;  /* 0x000000013100788c */ /* 0x000fe2000bf06270 */
[----:B------:R-:W-:Y:S01]  /*1590*/  IMAD.MOV.U32 R13, RZ, RZ, RZ ;  /* 0x000000ffff0d7224 */ /* 0x000fe200078e00ff */
[----:B------:R-:W-:Y:S01]  /*15a0*/  UIADD3 UR4, UR49, 0x7f, URZ ;  /* 0x0000007f31047890 */ /* 0x000fe2000fffe03f */
[----:B------:R-:W-:Y:S02]  /*15b0*/  CS2R R8, SRZ ;  /* 0x0000000000087805 */ /* 0x000fe4000001ff00 */
[----:B------:R-:W-:Y:S02]  /*15c0*/  CS2R R170, SRZ ;  /* 0x0000000000aa7805 */ /* 0x000fe4000001ff00 */
[----:B------:R-:W-:-:S02]  /*15d0*/  CS2R R4, SRZ ;  /* 0x0000000000047805 */ /* 0x000fc4000001ff00 */
[----:B------:R-:W-:Y:S01]  /*15e0*/  PLOP3.LUT P1, PT, PT, PT, UP0, 0x80, 0x0 ;  /* 0x000000000000781c */ /* 0x000fe20003f2f008 */
[----:B------:R-:W-:Y:S01]  /*15f0*/  USHF.R.S32.HI UR5, URZ, 0x1f, UR4 ;  /* 0x0000001f3f057899 */ /* 0x000fe20008011404 */
[----:B------:R-:W-:Y:S01]  /*1600*/  CS2R R172, SRZ ;  /* 0x0000000000ac7805 */ /* 0x000fe2000001ff00 */
[----:B------:R-:W-:Y:S02]  /*1610*/  IMAD.MOV.U32 R10, RZ, RZ, RZ ;  /* 0x000000ffff0a7224 */ /* 0x000fe400078e00ff */
[----:B------:R-:W-:-:S08]  /*1620*/  ULEA.HI UR5, UR5, UR4, URZ, 0x7 ;  /* 0x0000000405057291 */ /* 0x000fd0000f8f383f */
[----:B------:R-:W-:Y:S05]  /*1630*/  @!P1 BRA `(.L_x_149) ;  /* 0x0000007000d49947 */ /* 0x000fea0003800000 */
[----:B------:R-:W0:Y:S01]  /*1640*/  SHFL.IDX PT, R0, R233, RZ, 0x1f ;  /* 0x00001fffe9007589 */ /* 0x000e2200000e0000 */
[----:B------:R-:W1:Y:S01]  /*1650*/  S2UR UR7, SR_CgaCtaId ;  /* 0x00000000000779c3 */ /* 0x000e620000008800 */
[----:B------:R-:W-:Y:S01]  /*1660*/  UMOV UR6, 0x400 ;  /* 0x0000040000067882 */ /* 0x000fe20000000000 */
[----:B------:R-:W-:Y:S01]  /*1670*/  USHF.R.S32.HI UR48, URZ, 0x7, UR5 ;  /* 0x000000073f307899 */ /* 0x000fe20008011405 */
[----:B0-----:R-:W-:Y:S01]  /*1680*/  R2UR UR41, R0 ;  /* 0x00000000002972ca */ /* 0x001fe200000e0000 */
[----:B-1----:R-:W-:-:S04]  /*1690*/  ULEA UR6, UR7, UR6, 0x18 ;  /* 0x0000000607067291 */ /* 0x002fc8000f8ec03f */
[----:B------:R-:W-:-:S04]  /*16a0*/  UIADD3 UR6, UR6, 0x20400, URZ ;  /* 0x0002040006067890 */ /* 0x000fc8000fffe03f */
[----:B------:R-:W-:-:S04]  /*16b0*/  ULOP3.LUT UP0, URZ, UR6, 0x3ff, URZ, 0xc0, !UPT ;  /* 0x000003ff063f7892 */ /* 0x000fc8000f80c03f */
[----:B------:R-:W-:Y:S02]  /*16c0*/  ULEA.HI UR4, UR41, UR41, URZ, 0x1 ;  /* 0x0000002929047291 */ /* 0x000fe4000f8f083f */
[----:B------:R-:W-:Y:S02]  /*16d0*/  PLOP3.LUT P0, PT, PT, PT, UP0, 0x80, 0x0 ;  /* 0x000000000000781c */ /* 0x000fe40003f0f008 */
[----:B------:R-:W-:-:S04]  /*16e0*/  ULOP3.LUT UR4, UR4, 0x1e, URZ, 0xc0, !UPT ;  /* 0x0000001e04047892 */ /* 0x000fc8000f8ec03f */
[----:B------:R-:W-:-:S04]  /*16f0*/  UIADD3 UR4, UR41, -UR4, URZ ;  /* 0x8000000429047290 */ /* 0x000fc8000fffe03f */
[----:B------:R-:W-:-:S04]  /*1700*/  ULEA UR4, UR4, UR6, 0xd ;  /* 0x0000000604047291 */ /* 0x000fc8000f8e683f */
[----:B------:R-:W-:-:S04]  /*1710*/  USHF.R.U32.HI UR4, URZ, 0x4, UR4 ;  /* 0x000000043f047899 */ /* 0x000fc80008011604 */
[----:B------:R-:W-:Y:S01]  /*1720*/  ULOP3.LUT UR52, UR4, 0x3fff, URZ, 0xc0, !UPT ;  /* 0x00003fff04347892 */ /* 0x000fe2000f8ec03f */
[----:B------:R-:W-:Y:S11]  /*1730*/  @!P0 BRA `(.L_x_150) ;  /* 0x0000000000408947 */ /* 0x000ff60003800000 */
        /* <DEDUP_REMOVED lines=16> */
.L_x_150:
        /* <DEDUP_REMOVED lines=10> */
[----:B------:R-:W-:Y:S02]  /*18e0*/  @UP0 ULDC.64 UR16, c[0x0][0x9a8] ;  /* 0x00026a0000100ab9 */ /* 0x000fe40000000a00 */
[----:B------:R-:W-:Y:S01]  /*18f0*/  @UP1 ULDC.64 UR14, c[0x0][0x9b8] ;  /* 0x00026e00000e1ab9 */ /* 0x000fe20000000a00 */
[----:B------:R-:W-:Y:S02]  /*1900*/  @UP0 UIMAD UR8, UR37, UR16, URZ ;  /* 0x00000010250802a4 */ /* 0x000fe4000f8e023f */
[----:B------:R-:W-:Y:S02]  /*1910*/  @UP1 UIMAD UR10, UR37, UR14, URZ ;  /* 0x0000000e250a12a4 */ /* 0x000fe4000f8e023f */
        /* <DEDUP_REMOVED lines=26> */
[----:B------:R0:W2:Y:S04]  /*1ac0*/  @P0 LDG.E R9, desc[UR46][R4.64] ;  /* 0x0000002e04090981 */ /* 0x0000a8000c1e1900 */
[----:B------:R-:W2:Y:S01]  /*1ad0*/  @P1 LDG.E R0, desc[UR46][R6.64] ;  /* 0x0000002e06001981 */ /* 0x000ea2000c1e1900 */
[----:B------:R-:W1:Y:S01]  /*1ae0*/  S2UR UR5, SR_CgaCtaId ;  /* 0x00000000000579c3 */ /* 0x000e620000008800 */
[----:B------:R-:W-:Y:S01]  /*1af0*/  ULEA.HI UR4, UR43, UR43, URZ, 0x1 ;  /* 0x0000002b2b047291 */ /* 0x000fe2000f8f083f */
[----:B------:R-:W-:-:S03]  /*1b00*/  MOV R2, 0x400 ;  /* 0x0000040000027802 */ /* 0x000fc60000000f00 */
[----:B------:R-:W-:Y:S01]  /*1b10*/  ULOP3.LUT UR4, UR4, 0xfffffffe, URZ, 0xc0, !UPT ;  /* 0xfffffffe04047892 */ /* 0x000fe2000f8ec03f */
[----:B0-----:R-:W-:-:S03]  /*1b20*/  IMAD.U32 R4, RZ, RZ, UR44 ;  /* 0x0000002cff047e24 */ /* 0x001fc6000f8e00ff */
[----:B------:R-:W-:Y:S02]  /*1b30*/  UIADD3 UR4, UR43, -UR4, URZ ;  /* 0x800000042b047290 */ /* 0x000fe4000fffe03f */
[----:B------:R-:W-:-:S04]  /*1b40*/  ISETP.NE.AND P0, PT, R4, 0x3, PT ;  /* 0x000000030400780c */ /* 0x000fc80003f05270 */
[----:B------:R-:W-:Y:S01]  /*1b50*/  IMAD.U32 R11, RZ, RZ, UR4 ;  /* 0x00000004ff0b7e24 */ /* 0x000fe2000f8e00ff */
[----:B------:R-:W-:-:S04]  /*1b60*/  ULDC UR4, c[0x0][0x9d8] ;  /* 0x0002760000047ab9 */ /* 0x000fc80000000800 */
[----:B------:R-:W-:Y:S01]  /*1b70*/  SHF.L.U32 R11, R11, 0x1f, RZ ;  /* 0x0000001f0b0b7819 */ /* 0x000fe200000006ff */
[----:B-1----:R-:W-:-:S05]  /*1b80*/  IMAD.U32 R3, RZ, RZ, UR5 ;  /* 0x00000005ff037e24 */ /* 0x002fca000f8e00ff */
[----:B------:R-:W-:-:S04]  /*1b90*/  LEA R2, R3, R2, 0x18 ;  /* 0x0000000203027211 */ /* 0x000fc800078ec0ff */
[----:B------:R-:W0:Y:S01]  /*1ba0*/  SYNCS.PHASECHK.TRANS64.TRYWAIT P1, [R2+URZ+0x38800], R11 ;  /* 0x0388000b020075a7 */ /* 0x000e22000802017f */
[----:B--2---:R-:W-:-:S04]  /*1bb0*/  FMUL.FTZ R0, R9, R0 ;  /* 0x0000000009007220 */ /* 0x004fc80000410000 */
[----:B------:R-:W-:Y:S01]  /*1bc0*/  FMUL.FTZ R0, R0, UR4 ;  /* 0x0000000400007c20 */ /* 0x000fe20008410000 */
[----:B0-----:R-:W-:Y:S06]  /*1bd0*/  @!P1 BRA `(.L_x_151) ;  /* 0x0000010000fc9947 */ /* 0x001fec0003800000 */
.L_x_289:
[----:B------:R-:W-:Y:S05]  /*1be0*/  @!P0 BRA `(.L_x_152) ;  /* 0x0000000000048947 */ /* 0x000fea0003800000 */
[----:B------:R-:W-:Y:S01]  /*1bf0*/  BPT.TRAP 0x1 ;  /* 0x000000040000795c */ /* 0x000fe20000300000 */
.L_x_152:
[----:B------:R-:W-:Y:S02]  /*1c00*/  IMAD.U32 R5, RZ, RZ, UR51 ;  /* 0x00000033ff057e24 */ /* 0x000fe4000f8e00ff */
[----:B------:R-:W-:Y:S02]  /*1c10*/  IMAD.U32 R6, RZ, RZ, UR42 ;  /* 0x0000002aff067e24 */ /* 0x000fe4000f8e00ff */
[----:B------:R-:W-:-:S03]  /*1c20*/  IMAD R4, R5, 0x8, R2 ;  /* 0x0000000805047824 */ /* 0x000fc600078e0202 */
[----:B------:R-:W-:-:S04]  /*1c30*/  SHF.L.U32 R5, R6, 0x1f, RZ ;  /* 0x0000001f06057819 */ /* 0x000fc800000006ff */
[----:B------:R1:W2:Y:S01]  /*1c40*/  SYNCS.PHASECHK.TRANS64.TRYWAIT P1, [R4+URZ+0x38830], R5 ;  /* 0x03883005040075a7 */ /* 0x0002a2000802017f */
[----:B------:R-:W-:Y:S05]  /*1c50*/  @!P0 BRA `(.L_x_153) ;  /* 0x0000000000048947 */ /* 0x000fea0003800000 */
[----:B------:R-:W-:Y:S01]  /*1c60*/  BPT.TRAP 0x1 ;  /* 0x000000040000795c */ /* 0x000fe20000300000 */
.L_x_153:
[----:B------:R-:W3:Y:S01]  /*1c70*/  S2R R6, SR_TID.X ;  /* 0x0000000000067919 */ /* 0x000ee20000002100 */
[----:B------:R-:W-:Y:S01]  /*1c80*/  IMAD.MOV.U32 R151, RZ, RZ, RZ ;  /* 0x000000ffff977224 */ /* 0x000fe200078e00ff */
[----:B---3--:R-:W-:Y:S01]  /*1c90*/  LOP3.LUT P2, RZ, R6, 0x7f, RZ, 0xc0, !PT ;  /* 0x0000007f06ff7812 */ /* 0x008fe2000784c0ff */
[----:B--2---:R-:W-:-:S12]  /*1ca0*/  @P1 BRA `(.L_x_154) ;  /* 0x0000000000081947 */ /* 0x004fd80003800000 */
[----:B------:R-:W2:Y:S02]  /*1cb0*/  SYNCS.PHASECHK.TRANS64.TRYWAIT P1, [R4+URZ+0x38830], R5 ;  /* 0x03883005040075a7 */ /* 0x000ea4000802017f */
[----:B--2---:R-:W-:Y:S05]  /*1cc0*/  @!P1 BRA `(.L_x_155) ;  /* 0x0000010000d49947 */ /* 0x004fea0003800000 */
.L_x_154:
[----:B------:R-:W-:Y:S05]  /*1cd0*/  WARPSYNC.ALL ;  /* 0x0000000000007948 */ /* 0x000fea0003800000 */
[----:B------:R-:W-:Y:S01]  /*1ce0*/  R2UR UR4, R2 ;  /* 0x00000000020472ca */ /* 0x000fe200000e0000 */
[----:B------:R-:W-:Y:S01]  /*1cf0*/  ULOP3.LUT UR32, UR52, 0x10000, URZ, 0xfc, !UPT ;  /* 0x0001000034207892 */ /* 0x000fe2000f8efc3f */
[----:B------:R-:W-:Y:S01]  /*1d00*/  WARPGROUP.ARRIVE ;  /* 0x00000000000079c5 */ /* 0x000fe20000000000 */
[----:B------:R-:W-:Y:S01]  /*1d10*/  UMOV UR33, 0x40000040 ;  /* 0x4000004000217882 */ /* 0x000fe20000000000 */
[----:B------:R-:W-:Y:S01]  /*1d20*/  UMOV UR35, 0x40000040 ;  /* 0x4000004000237882 */ /* 0x000fe20000000000 */
[----:B------:R-:W-:Y:S01]  /*1d30*/  UMOV UR5, 0x40000040 ;  /* 0x4000004000057882 */ /* 0x000fe20000000000 */
[----:B------:R-:W-:Y:S01]  /*1d40*/  UMOV UR7, 0x40000040 ;  /* 0x4000004000077882 */ /* 0x000fe20000000000 */
[----:B------:R-:W-:Y:S01]  /*1d50*/  UIADD3 UR8, UR32, 0x4, URZ ;  /* 0x0000000420087890 */ /* 0x000fe2000fffe03f */
[----:B------:R-:W3:Y:S01]  /*1d60*/  S2R R90, SR_TID.X ;  /* 0x00000000005a7919 */ /* 0x000ee20000002100 */
        /* <DEDUP_REMOVED lines=8> */
[----:B------:R-:W-:Y:S01]  /*1df0*/  USHF.R.U32.HI UR4, URZ, 0x4, UR4 ;  /* 0x000000043f047899 */ /* 0x000fe20008011604 */
[--C-:B------:R-:W-:Y:S01]  /*1e00*/  IMAD.MOV.U32 R148, RZ, RZ, R151.reuse ;  /* 0x000000ffff947224 */ /* 0x100fe200078e0097 */
[----:B------:R-:W-:Y:S01]  /*1e10*/  UIADD3 UR16, UR32, 0x400, URZ ;  /* 0x0000040020107890 */ /* 0x000fe2000fffe03f */
[--C-:B------:R-:W-:Y:S01]  /*1e20*/  IMAD.MOV.U32 R147, RZ, RZ, R151.reuse ;  /* 0x000000ffff937224 */ /* 0x100fe200078e0097 */
        /* <DEDUP_REMOVED lines=15> */
[----:B------:R-:W-:Y:S01]  /*1f20*/  IMAD.MOV.U32 R140, RZ, RZ, R151 ;  /* 0x000000ffff8c7224 */ /* 0x000fe200078e0097 */
[----:B------:R-:W-:-:S02]  /*1f30*/  UIADD3 UR14, UR34, 0x6, URZ ;  /* 0x00000006220e7890 */ /* 0x000fc4000fffe03f */
[----:B------:R-:W-:Y:S01]  /*1f40*/  QGMMA.64x128x32.F32.E4M3.E4M3 R24, gdesc[UR32], RZ, !UPT, gsb0 ;  /* 0x01e00000201879f3 */ /* 0x000fe2000c0008ff */
        /* <DEDUP_REMOVED lines=107> */
[----:B------:R4:W5:Y:S01]  /*2600*/  MUFU.TANH R9, R34 ;  /* 0x0000002200097308 */ /* 0x0009620000002400 */
        /* <DEDUP_REMOVED lines=8> */
[----:B----4-:R-:W-:-:S02]  /*2690*/  VIADD R34, R235, UR49 ;  /* 0x00000031eb227c36 */ /* 0x010fc40008000000 */
[C---:B------:R-:W-:Y:S01]  /*26a0*/  FMUL.FTZ R48, R0.reuse, R48 ;  /* 0x0000003000307220 */ /* 0x040fe20000410000 */
[C---:B------:R-:W-:Y:S01]  /*26b0*/  FMUL.FTZ R63, R0.reuse, R63 ;  /* 0x0000003f003f7220 */ /* 0x040fe20000410000 */
[C---:B------:R-:W-:Y:S01]  /*26c0*/  FMUL.FTZ R49, R0.reuse, R49 ;  /* 0x0000003100317220 */ /* 0x040fe20000410000 */
[C---:B------:R-:W-:Y:S01]  /*26d0*/  FMUL.FTZ R66, R0.reuse, R66 ;  /* 0x0000004200427220 */ /* 0x040fe20000410000 */
[C---:B------:R-:W-:Y:S01]  /*26e0*/  FMUL.FTZ R52, R0.reuse, R52 ;  /* 0x0000003400347220 */ /* 0x040fe20000410000 */
[C---:B------:R-:W-:Y:S01]  /*26f0*/  FMUL.FTZ R71, R0.reuse, R71 ;  /* 0x0000004700477220 */ /* 0x040fe20000410000 */
[----:B------:R-:W-:Y:S01]  /*2700*/  MUFU.TANH R28, R28 ;  /* 0x0000001c001c7308 */ /* 0x000fe20000002400 */
[----:B0-----:R-:W-:Y:S02]  /*2710*/  IMAD.U32 R35, RZ, RZ, UR48 ;  /* 0x00000030ff237e24 */ /* 0x001fe4000f8e00ff */
        /* <DEDUP_REMOVED lines=15> */
[----:B0-----:R-:W-:-:S02]  /*2810*/  IMAD R38, R35, -0x80, R34 ;  /* 0xffffff8023267824 */ /* 0x001fc400078e0222 */
[C---:B------:R-:W-:Y:S01]  /*2820*/  FMUL.FTZ R69, R0.reuse, R69 ;  /* 0x0000004500457220 */ /* 0x040fe20000410000 */
[C---:B------:R-:W-:Y:S01]  /*2830*/  FMUL.FTZ R72, R0.reuse, R72 ;  /* 0x0000004800487220 */ /* 0x040fe20000410000 */
[C---:B------:R-:W-:Y:S01]  /*2840*/  FMUL.FTZ R67, R0.reuse, R67 ;  /* 0x0000004300437220 */ /* 0x040fe20000410000 */
[----:B------:R-:W-:Y:S01]  /*2850*/  FMUL.FTZ R73, R0, R73 ;  /* 0x0000004900497220 */ /* 0x000fe20000410000 */
[----:B------:R-:W-:Y:S01]  /*2860*/  ISETP.GT.AND P4, PT, R38, RZ, PT ;  /* 0x000000ff2600720c */ /* 0x000fe20003f84270 */
[----:B------:R-:W-:Y:S01]  /*2870*/  FMUL.FTZ R70, R0, R70 ;  /* 0x0000004600467220 */ /* 0x000fe20000410000 */
[----:B-12---:R-:W0:Y:S01]  /*2880*/  MUFU.TANH R5, R26 ;  /* 0x0000001a00057308 */ /* 0x006e220000002400 */
        /* <DEDUP_REMOVED lines=9> */
[C---:B------:R-:W-:Y:S01]  /*2920*/  FMUL.FTZ R75, R0.reuse, R75 ;  /* 0x0000004b004b7220 */ /* 0x040fe20000410000 */
[----:B-----5:R-:W-:Y:S01]  /*2930*/  FSEL R9, R9, -INF , P3 ;  /* 0xff80000009097808 */ /* 0x020fe20001800000 */
[C---:B------:R-:W-:Y:S01]  /*2940*/  FMUL.FTZ R84, R0.reuse, R84 ;  /* 0x0000005400547220 */ /* 0x040fe20000410000 */
[C---:B------:R-:W-:Y:S01]  /*2950*/  FMUL.FTZ R78, R0.reuse, R78 ;  /* 0x0000004e004e7220 */ /* 0x040fe20000410000 */
[C---:B------:R-:W-:Y:S01]  /*2960*/  FMUL.FTZ R85, R0.reuse, R85 ;  /* 0x0000005500557220 */ /* 0x040fe20000410000 */
[C---:B------:R-:W-:Y:S01]  /*2970*/  FMUL.FTZ R79, R0.reuse, R79 ;  /* 0x0000004f004f7220 */ /* 0x040fe20000410000 */
        /* <DEDUP_REMOVED lines=27> */
[----:B------:R1:W2:Y:S01]  /*2b30*/  MUFU.TANH R15, R46 ;  /* 0x0000002e000f7308 */ /* 0x0002a20000002400 */
        /* <DEDUP_REMOVED lines=17> */
[----:B--2---:R-:W-:Y:S01]  /*2c50*/  FSEL R15, R15, -INF , P4 ;  /* 0xff8000000f0f7808 */ /* 0x004fe20002000000 */
[----:B------:R0:W-:Y:S08]  /*2c60*/  MUFU.TANH R26, R55 ;  /* 0x00000037001a7308 */ /* 0x0001f00000002400 */
[----:B------:R-:W2:Y:S01]  /*2c70*/  MUFU.TANH R45, R45 ;  /* 0x0000002d002d7308 */ /* 0x000ea20000002400 */
        /* <DEDUP_REMOVED lines=9> */
[----:B--2---:R-:W-:Y:S01]  /*2d10*/  FSEL R88, R45, -INF , P5 ;  /* 0xff8000002d587808 */ /* 0x004fe20002800000 */
[----:B------:R0:W-:Y:S01]  /*2d20*/  MUFU.TANH R30, R63 ;  /* 0x0000003f001e7308 */ /* 0x0001e20000002400 */
[----:B------:R-:W-:Y:S02]  /*2d30*/  ISETP.GT.AND P5, PT, R38, 0x40, PT ;  /* 0x000000402600780c */ /* 0x000fe40003fa4270 */
[----:B------:R-:W-:Y:S02]  /*2d40*/  FSEL R21, R21, -INF , P1 ;  /* 0xff80000015157808 */ /* 0x000fe40000800000 */
[----:B-1----:R-:W-:-:S03]  /*2d50*/  FSEL R27, R27, -INF , P5 ;  /* 0xff8000001b1b7808 */ /* 0x002fc60002800000 */
[----:B------:R-:W-:Y:S01]  /*2d60*/  MUFU.TANH R49, R49 ;  /* 0x0000003100317308 */ /* 0x000fe20000002400 */
[----:B0-----:R-:W-:Y:S02]  /*2d70*/  FSEL R63, R40, -INF , P2 ;  /* 0xff800000283f7808 */ /* 0x001fe40001000000 */
[----:B------:R-:W-:Y:S02]  /*2d80*/  ISETP.GT.AND P2, PT, R38, 0x31, PT ;  /* 0x000000312600780c */ /* 0x000fe40003f44270 */
[----:B------:R-:W-:Y:S02]  /*2d90*/  FMNMX.FTZ R25, R63, R24, !PT ;  /* 0x000000183f197209 */ /* 0x000fe40007810000 */
[----:B----4-:R-:W-:Y:S01]  /*2da0*/  FSEL R89, R48, -INF , P1 ;  /* 0xff80000030597808 */ /* 0x010fe20000800000 */
[----:B------:R0:W-:Y:S01]  /*2db0*/  MUFU.TANH R31, R66 ;  /* 0x00000042001f7308 */ /* 0x0001e20000002400 */
[----:B------:R-:W-:-:S07]  /*2dc0*/  ISETP.GT.AND P1, PT, R38, 0x41, PT ;  /* 0x000000412600780c */ /* 0x000fce0003f24270 */
[----:B------:R-:W1:Y:S01]  /*2dd0*/  MUFU.TANH R52, R52 ;  /* 0x0000003400347308 */ /* 0x000e620000002400 */
[----:B0-----:R-:W-:Y:S02]  /*2de0*/  FSEL R66, R41, -INF , P3 ;  /* 0xff80000029427808 */ /* 0x001fe40001800000 */
[----:B------:R-:W-:Y:S02]  /*2df0*/  ISETP.GT.AND P3, PT, R38, 0x38, PT ;  /* 0x000000382600780c */ /* 0x000fe40003f64270 */
[----:B------:R-:W-:-:S03]  /*2e00*/  FMNMX.FTZ R28, R66, R25, !PT ;  /* 0x00000019421c7209 */ /* 0x000fc60007810000 */
[----:B------:R0:W-:Y:S08]  /*2e10*/  MUFU.TANH R34, R71 ;  /* 0x0000004700227308 */ /* 0x0001f00000002400 */
[----:B------:R-:W2:Y:S01]  /*2e20*/  MUFU.TANH R53, R53 ;  /* 0x0000003500357308 */ /* 0x000ea20000002400 */
[----:B0-----:R-:W-:Y:S02]  /*2e30*/  FSEL R71, R44, -INF , P4 ;  /* 0xff8000002c477808 */ /* 0x001fe40002000000 */
[----:B------:R-:W-:-:S02]  /*2e40*/  ISETP.GT.AND P4, PT, R38, 0x39, PT ;  /* 0x000000392600780c */ /* 0x000fc40003f84270 */
[----:B------:R-:W-:Y:S02]  /*2e50*/  FMNMX.FTZ R29, R71, R28, !PT ;  /* 0x0000001c471d7209 */ /* 0x000fe40007810000 */
[----:B-1----:R-:W-:Y:S01]  /*2e60*/  FSEL R52, R52, -INF , P3 ;  /* 0xff80000034347808 */ /* 0x002fe20001800000 */
[----:B------:R-:W0:Y:S01]  /*2e70*/  MUFU.TANH R56, R56 ;  /* 0x0000003800387308 */ /* 0x000e220000002400 */
[----:B------:R-:W-:Y:S02]  /*2e80*/  FMNMX.FTZ R28, R88, R29, !PT ;  /* 0x0000001d581c7209 */ /* 0x000fe40007810000 */
[----:B------:R-:W-:Y:S02]  /*2e90*/  FSEL R26, R26, -INF , P4 ;  /* 0xff8000001a1a7808 */ /* 0x000fe40002000000 */
[----:B------:R-:W-:-:S03]  /*2ea0*/  FMNMX.FTZ R29, R89, R28, !PT ;  /* 0x0000001c591d7209 */ /* 0x000fc60007810000 */
[----:B------:R-:W1:Y:S01]  /*2eb0*/  MUFU.TANH R51, R51 ;  /* 0x0000003300337308 */ /* 0x000e620000002400 */
[----:B--2---:R-:W-:Y:S02]  /*2ec0*/  FSEL R53, R53, -INF , P4 ;  /* 0xff80000035357808 */ /* 0x004fe40002000000 */
[----:B------:R-:W-:-:S04]  /*2ed0*/  ISETP.GT.AND P4, PT, R38, 0x50, PT ;  /* 0x000000502600780c */ /* 0x000fc80003f84270 */
[----:B------:R-:W-:Y:S01]  /*2ee0*/  FSEL R31, R31, -INF , P4 ;  /* 0xff8000001f1f7808 */ /* 0x000fe20002000000 */
[----:B------:R-:W2:Y:S01]  /*2ef0*/  MUFU.TANH R57, R57 ;  /* 0x0000003900397308 */ /* 0x000ea20000002400 */
[----:B0-----:R-:W-:Y:S02]  /*2f00*/  FSEL R56, R56, -INF , P5 ;  /* 0xff80000038387808 */ /* 0x001fe40002800000 */
[----:B------:R-:W-:-:S05]  /*2f10*/  ISETP.GT.AND P5, PT, R38, 0x51, PT ;  /* 0x000000512600780c */ /* 0x000fca0003fa4270 */
[----:B------:R0:W-:Y:S01]  /*2f20*/  MUFU.TANH R35, R74 ;  /* 0x0000004a00237308 */ /* 0x0001e20000002400 */
[----:B-1----:R-:W-:-:S07]  /*2f30*/  FSEL R24, R51, -INF , P2 ;  /* 0xff80000033187808 */ /* 0x002fce0001000000 */
[----:B------:R-:W1:Y:S01]  /*2f40*/  MUFU.TANH R54, R54 ;  /* 0x0000003600367308 */ /* 0x000e620000002400 */
[----:B0-----:R-:W-:Y:S02]  /*2f50*/  FSEL R74, R49, -INF , P2 ;  /* 0xff800000314a7808 */ /* 0x001fe40001000000 */
[----:B------:R-:W-:Y:S02]  /*2f60*/  ISETP.GT.AND P2, PT, R38, 0x48, PT ;  /* 0x000000482600780c */ /* 0x000fe40003f44270 */
[----:B------:R-:W-:Y:S02]  /*2f70*/  FMNMX.FTZ R29, R74, R29, !PT ;  /* 0x0000001d4a1d7209 */ /* 0x000fe40007810000 */
[----:B--2---:R-:W-:Y:S01]  /*2f80*/  FSEL R57, R57, -INF , P1 ;  /* 0xff80000039397808 */ /* 0x004fe20000800000 */
[----:B------:R-:W0:Y:S01]  /*2f90*/  MUFU.TANH R60, R60 ;  /* 0x0000003c003c7308 */ /* 0x000e220000002400 */
[----:B------:R-:W-:-:S04]  /*2fa0*/  FMNMX.FTZ R32, R52, R29, !PT ;  /* 0x0000001d34207209 */ /* 0x000fc80007810000 */
[----:B------:R-:W-:-:S03]  /*2fb0*/  FMNMX.FTZ R33, R53, R32, !PT ;  /* 0x0000002035217209 */ /* 0x000fc60007810000 */
[----:B------:R-:W2:Y:S01]  /*2fc0*/  MUFU.TANH R61, R61 ;  /* 0x0000003d003d7308 */ /* 0x000ea20000002400 */
[----:B------:R-:W-:Y:S02]  /*2fd0*/  FMNMX.FTZ R32, R56, R33, !PT ;  /* 0x0000002138207209 */ /* 0x000fe40007810000 */
[----:B-1----:R-:W-:Y:S02]  /*2fe0*/  FSEL R25, R54, -INF , P3 ;  /* 0xff80000036197808 */ /* 0x002fe40001800000 */
[----:B------:R-:W-:Y:S02]  /*2ff0*/  ISETP.GT.AND P3, PT, R38, 0x49, PT ;  /* 0x000000492600780c */ /* 0x000fe40003f64270 */
[----:B------:R-:W-:Y:S01]  /*3000*/  FMNMX.FTZ R33, R57, R32, !PT ;  /* 0x0000002039217209 */ /* 0x000fe20007810000 */
[----:B------:R-:W1:Y:S01]  /*3010*/  MUFU.TANH R64, R64 ;  /* 0x0000004000407308 */ /* 0x000e620000002400 */
[----:B0-----:R-:W-:Y:S02]  /*3020*/  FSEL R60, R60, -INF , P2 ;  /* 0xff8000003c3c7808 */ /* 0x001fe40001000000 */
[----:B------:R-:W-:-:S02]  /*3030*/  FSEL R30, R30, -INF , P3 ;  /* 0xff8000001e1e7808 */ /* 0x000fc40001800000 */
[----:B------:R-:W-:-:S03]  /*3040*/  FMNMX.FTZ R32, R60, R33, !PT ;  /* 0x000000213c207209 */ /* 0x000fc60007810000 */
[----:B------:R-:W0:Y:S01]  /*3050*/  MUFU.TANH R59, R59 ;  /* 0x0000003b003b7308 */ /* 0x000e220000002400 */
[----:B--2---:R-:W-:Y:S02]  /*3060*/  FSEL R61, R61, -INF , P3 ;  /* 0xff8000003d3d7808 */ /* 0x004fe40001800000 */
[----:B------:R-:W-:Y:S02]  /*3070*/  ISETP.GT.AND P3, PT, R38, 0x60, PT ;  /* 0x000000602600780c */ /* 0x000fe40003f64270 */
[----:B------:R-:W-:Y:S02]  /*3080*/  FMNMX.FTZ R33, R61, R32, !PT ;  /* 0x000000203d217209 */ /* 0x000fe40007810000 */
[----:B------:R-:W-:Y:S01]  /*3090*/  FSEL R35, R35, -INF , P3 ;  /* 0xff80000023237808 */ /* 0x000fe20001800000 */
[----:B------:R-:W2:Y:S01]  /*30a0*/  MUFU.TANH R65, R65 ;  /* 0x0000004100417308 */ /* 0x000ea20000002400 */
[----:B-1----:R-:W-:Y:S02]  /*30b0*/  FSEL R64, R64, -INF , P4 ;  /* 0xff80000040407808 */ /* 0x002fe40002000000 */
[----:B------:R-:W-:-:S02]  /*30c0*/  ISETP.GT.AND P4, PT, R38, 0x61, PT ;  /* 0x000000612600780c */ /* 0x000fc40003f84270 */
[----:B------:R-:W-:-:S03]  /*30d0*/  FMNMX.FTZ R40, R64, R33, !PT ;  /* 0x0000002140287209 */ /* 0x000fc60007810000 */
[----:B------:R-:W1:Y:S01]  /*30e0*/  MUFU.TANH R62, R62 ;  /* 0x0000003e003e7308 */ /* 0x000e620000002400 */
[----:B0-----:R-:W-:Y:S02]  /*30f0*/  FSEL R28, R59, -INF , P1 ;  /* 0xff8000003b1c7808 */ /* 0x001fe40000800000 */
[----:B------:R-:W-:-:S05]  /*3100*/  ISETP.GT.AND P1, PT, R38, 0x58, PT ;  /* 0x000000582600780c */ /* 0x000fca0003f24270 */
[----:B------:R-:W0:Y:S01]  /*3110*/  MUFU.TANH R68, R68 ;  /* 0x0000004400447308 */ /* 0x000e220000002400 */
[----:B--2---:R-:W-:-:S04]  /*3120*/  FSEL R65, R65, -INF , P5 ;  /* 0xff80000041417808 */ /* 0x004fc80002800000 */
[----:B------:R-:W-:-:S03]  /*3130*/  FMNMX.FTZ R33, R65, R40, !PT ;  /* 0x0000002841217209 */ /* 0x000fc60007810000 */
[----:B------:R-:W2:Y:S01]  /*3140*/  MUFU.TANH R69, R69 ;  /* 0x0000004500457308 */ /* 0x000ea20000002400 */
[----:B-1----:R-:W-:Y:S02]  /*3150*/  FSEL R29, R62, -INF , P2 ;  /* 0xff8000003e1d7808 */ /* 0x002fe40001000000 */
[----:B------:R-:W-:-:S04]  /*3160*/  ISETP.GT.AND P2, PT, R38, 0x59, PT ;  /* 0x000000592600780c */ /* 0x000fc80003f44270 */
[----:B------:R-:W-:Y:S01]  /*3170*/  FSEL R34, R34, -INF , P2 ;  /* 0xff80000022227808 */ /* 0x000fe20001000000 */
[----:B------:R-:W1:Y:S01]  /*3180*/  MUFU.TANH R72, R72 ;  /* 0x0000004800487308 */ /* 0x000e620000002400 */
[----:B0-----:R-:W-:-:S04]  /*3190*/  FSEL R68, R68, -INF , P1 ;  /* 0xff80000044447808 */ /* 0x001fc80000800000 */
[----:B------:R-:W-:-:S03]  /*31a0*/  FMNMX.FTZ R40, R68, R33, !PT ;  /* 0x0000002144287209 */ /* 0x000fc60007810000 */
[----:B------:R-:W0:Y:S01]  /*31b0*/  MUFU.TANH R67, R67 ;  /* 0x0000004300437308 */ /* 0x000e220000002400 */
[----:B--2---:R-:W-:Y:S02]  /*31c0*/  FSEL R69, R69, -INF , P2 ;  /* 0xff80000045457808 */ /* 0x004fe40001000000 */
[----:B------:R-:W-:Y:S02]  /*31d0*/  ISETP.GT.AND P2, PT, R38, 0x70, PT ;  /* 0x000000702600780c */ /* 0x000fe40003f44270 */
[----:B------:R-:W-:-:S03]  /*31e0*/  FMNMX.FTZ R41, R69, R40, !PT ;  /* 0x0000002845297209 */ /* 0x000fc60007810000 */
[----:B------:R-:W2:Y:S01]  /*31f0*/  MUFU.TANH R73, R73 ;  /* 0x0000004900497308 */ /* 0x000ea20000002400 */
[----:B-1----:R-:W-:Y:S02]  /*3200*/  FSEL R72, R72, -INF , P3 ;  /* 0xff80000048487808 */ /* 0x002fe40001800000 */
[----:B------:R-:W-:Y:S02]  /*3210*/  ISETP.GT.AND P3, PT, R38, 0x71, PT ;  /* 0x000000712600780c */ /* 0x000fe40003f64270 */
        /* <DEDUP_REMOVED lines=9> */
[----:B------:R-:W-:-:S05]  /*32b0*/  ISETP.GT.AND P1, PT, R38, 0x69, PT ;  /* 0x000000692600780c */ /* 0x000fca0003f24270 */
[----:B------:R-:W1:Y:S01]  /*32c0*/  MUFU.TANH R80, R80 ;  /* 0x0000005000507308 */ /* 0x000e620000002400 */
[----:B0-----:R-:W-:-:S04]  /*32d0*/  FSEL R76, R76, -INF , P5 ;  /* 0xff8000004c4c7808 */ /* 0x001fc80002800000 */
[----:B------:R-:W-:-:S03]  /*32e0*/  FMNMX.FTZ R40, R76, R41, !PT ;  /* 0x000000294c287209 */ /* 0x000fc60007810000 */
[----:B------:R-:W0:Y:S01]  /*32f0*/  MUFU.TANH R36, R75 ;  /* 0x0000004b00247308 */ /* 0x000e220000002400 */
[----:B--2---:R-:W-:-:S04]  /*3300*/  FSEL R77, R77, -INF , P1 ;  /* 0xff8000004d4d7808 */ /* 0x004fc80000800000 */
[----:B------:R-:W-:-:S03]  /*3310*/  FMNMX.FTZ R41, R77, R40, !PT ;  /* 0x000000284d297209 */ /* 0x000fc60007810000 */
[----:B------:R-:W2:Y:S01]  /*3320*/  MUFU.TANH R81, R81 ;  /* 0x0000005100517308 */ /* 0x000ea20000002400 */
[----:B-1----:R-:W-:-:S04]  /*3330*/  FSEL R80, R80, -INF , P2 ;  /* 0xff80000050507808 */ /* 0x002fc80001000000 */
[----:B------:R-:W-:-:S03]  /*3340*/  FMNMX.FTZ R40, R80, R41, !PT ;  /* 0x0000002950287209 */ /* 0x000fc60007810000 */
[----:B------:R1:W4:Y:S01]  /*3350*/  MUFU.TANH R37, R78 ;  /* 0x0000004e00257308 */ /* 0x0003220000002400 */
[----:B0-----:R-:W-:Y:S02]  /*3360*/  FSEL R36, R36, -INF , P4 ;  /* 0xff80000024247808 */ /* 0x001fe40002000000 */
[----:B------:R-:W-:-:S05]  /*3370*/  ISETP.GT.AND P4, PT, R38, 0x78, PT ;  /* 0x000000782600780c */ /* 0x000fca0003f84270 */
[----:B------:R-:W0:Y:S01]  /*3380*/  MUFU.TANH R84, R84 ;  /* 0x0000005400547308 */ /* 0x000e220000002400 */
[----:B--2---:R-:W-:Y:S01]  /*3390*/  FSEL R81, R81, -INF , P3 ;  /* 0xff80000051517808 */ /* 0x004fe20001800000 */
[----:B-1----:R-:W-:-:S03]  /*33a0*/  IMAD.MOV.U32 R78, RZ, RZ, R151 ;  /* 0x000000ffff4e7224 */ /* 0x002fc600078e0097 */
[----:B------:R-:W-:-:S03]  /*33b0*/  FMNMX.FTZ R41, R81, R40, !PT ;  /* 0x0000002851297209 */ /* 0x000fc60007810000 */
[----:B------:R-:W1:Y:S01]  /*33c0*/  MUFU.TANH R85, R85 ;  /* 0x0000005500557308 */ /* 0x000e620000002400 */
[----:B----4-:R-:W-:Y:S02]  /*33d0*/  FSEL R37, R37, -INF , P5 ;  /* 0xff80000025257808 */ /* 0x010fe40002800000 */
[----:B------:R-:W-:-:S05]  /*33e0*/  ISETP.GT.AND P5, PT, R38, 0x79, PT ;  /* 0x000000792600780c */ /* 0x000fca0003fa4270 */
[----:B------:R-:W2:Y:S01]  /*33f0*/  MUFU.TANH R79, R79 ;  /* 0x0000004f004f7308 */ /* 0x000ea20000002400 */
[----:B0-----:R-:W-:-:S04]  /*3400*/  FSEL R84, R84, -INF , P4 ;  /* 0xff80000054547808 */ /* 0x001fc80002000000 */
[----:B------:R-:W-:-:S03]  /*3410*/  FMNMX.FTZ R38, R84, R41, !PT ;  /* 0x0000002954267209 */ /* 0x000fc60007810000 */
[----:B------:R-:W0:Y:S01]  /*3420*/  MUFU.TANH R82, R82 ;  /* 0x0000005200527308 */ /* 0x000e220000002400 */
[----:B-1----:R-:W-:-:S04]  /*3430*/  FSEL R85, R85, -INF , P5 ;  /* 0xff80000055557808 */ /* 0x002fc80002800000 */
[----:B------:R-:W-:-:S03]  /*3440*/  FMNMX.FTZ R38, R85, R38, !PT ;  /* 0x0000002655267209 */ /* 0x000fc60007810000 */
[----:B------:R-:W1:Y:S01]  /*3450*/  MUFU.TANH R83, R83 ;  /* 0x0000005300537308 */ /* 0x000e620000002400 */
[----:B--2---:R-:W-:Y:S01]  /*3460*/  FSEL R79, R79, -INF , P1 ;  /* 0xff8000004f4f7808 */ /* 0x004fe20000800000 */
[----:B------:R-:W2:Y:S06]  /*3470*/  SHFL.BFLY PT, R41, R38, 0x2, 0x1f ;  /* 0x0c401f0026297f89 */ /* 0x000eac00000e0000 */
[----:B------:R-:W4:Y:S01]  /*3480*/  MUFU.TANH R86, R86 ;  /* 0x0000005600567308 */ /* 0x000f220000002400 */
[----:B0-----:R-:W-:-:S07]  /*3490*/  FSEL R82, R82, -INF , P2 ;  /* 0xff80000052527808 */ /* 0x001fce0001000000 */
[----:B------:R-:W0:Y:S01]  /*34a0*/  MUFU.TANH R87, R87 ;  /* 0x0000005700577308 */ /* 0x000e220000002400 */
[----:B-1----:R-:W-:Y:S02]  /*34b0*/  FSEL R83, R83, -INF , P3 ;  /* 0xff80000053537808 */ /* 0x002fe40001800000 */
[----:B----4-:R-:W-:Y:S02]  /*34c0*/  FSEL R86, R86, -INF , P4 ;  /* 0xff80000056567808 */ /* 0x010fe40002000000 */
[----:B--2---:R-:W-:-:S05]  /*34d0*/  FMNMX.FTZ R41, R38, R41, !PT ;  /* 0x0000002926297209 */ /* 0x004fca0007810000 */
[----:B------:R-:W1:Y:S01]  /*34e0*/  SHFL.BFLY PT, R40, R41, 0x1, 0x1f ;  /* 0x0c201f0029287f89 */ /* 0x000e6200000e0000 */
[----:B0-----:R-:W-:Y:S02]  /*34f0*/  FSEL R87, R87, -INF , P5 ;  /* 0xff80000057577808 */ /* 0x001fe40002800000 */
[----:B-1----:R-:W-:Y:S01]  /*3500*/  FMNMX.FTZ R189, R41, R40, !PT ;  /* 0x0000002829bd7209 */ /* 0x002fe20007810000 */
[----:B------:R-:W-:-:S03]  /*3510*/  IMAD.U32 R40, RZ, RZ, UR6 ;  /* 0x00000006ff287e24 */ /* 0x000fc6000f8e00ff */
[C---:B------:R-:W-:Y:S01]  /*3520*/  FSETP.NEU.FTZ.AND P6, PT, R189.reuse, -INF , PT ;  /* 0xff800000bd00780b */ /* 0x040fe20003fdd000 */
[----:B------:R-:W-:-:S05]  /*3530*/  FFMA.FTZ R40, R189, R40, -8 ;  /* 0xc1000000bd287423 */ /* 0x000fca0000010028 */
[----:B------:R-:W-:Y:S02]  /*3540*/  FSEL R67, R40, RZ, P6 ;  /* 0x000000ff28437208 */ /* 0x000fe40003000000 */
[----:B---3--:R-:W-:Y:S01]  /*3550*/  LOP3.LUT P6, RZ, R90, 0x7f, RZ, 0xc0, !PT ;  /* 0x0000007f5aff7812 */ /* 0x008fe200078cc0ff */
[----:B------:R-:W-:Y:S02]  /*3560*/  IMAD.MOV.U32 R90, RZ, RZ, R151 ;  /* 0x000000ffff5a7224 */ /* 0x000fe400078e0097 */
[----:B------:R-:W-:-:S01]  /*3570*/  FFMA.FTZ R38, R39, UR6, -R67 ;  /* 0x0000000627267c23 */ /* 0x000fc20008010843 */
[--C-:B------:R-:W-:Y:S01]  /*3580*/  FFMA.FTZ R39, R42, UR6, -R67.reuse ;  /* 0x000000062a277c23 */ /* 0x100fe20008010843 */
[----:B------:R-:W-:Y:S01]  /*3590*/  FMNMX.FTZ R42, R5, R6, !PT ;  /* 0x00000006052a7209 */ /* 0x000fe20007810000 */
[--C-:B------:R-:W-:Y:S01]  /*35a0*/  FFMA.FTZ R40, R43, UR6, -R67.reuse ;  /* 0x000000062b287c23 */ /* 0x100fe20008010843 */
        /* <DEDUP_REMOVED lines=8> */
[----:B------:R-:W-:Y:S01]  /*3630*/  IMAD.U32 R68, RZ, RZ, UR6 ;  /* 0x00000006ff447e24 */ /* 0x000fe2000f8e00ff */
[----:B------:R-:W-:Y:S01]  /*3640*/  MUFU.EX2 R38, R38 ;  /* 0x0000002600267308 */ /* 0x000fe20000000800 */
[----:B------:R-:W-:Y:S01]  /*3650*/  FMNMX.FTZ R43, R9, R42, !PT ;  /* 0x0000002a092b7209 */ /* 0x000fe20007810000 */
[--C-:B------:R-:W-:Y:S01]  /*3660*/  FFMA.FTZ R71, R71, UR6, -R67.reuse ;  /* 0x0000000647477c23 */ /* 0x100fe20008010843 */
[----:B------:R-:W-:-:S01]  /*3670*/  FFMA.FTZ R60, R60, UR6, -R67 ;  /* 0x000000063c3c7c23 */ /* 0x000fc20008010843 */
[--C-:B------:R-:W-:Y:S01]  /*3680*/  FFMA.FTZ R61, R61, UR6, -R67.reuse ;  /* 0x000000063d3d7c23 */ /* 0x100fe20008010843 */
[----:B------:R-:W-:Y:S01]  /*3690*/  FMNMX.FTZ R44, R10, R43, !PT ;  /* 0x0000002b0a2c7209 */ /* 0x000fe20007810000 */
[--C-:B------:R-:W-:Y:S01]  /*36a0*/  FFMA.FTZ R43, R50, UR6, -R67.reuse ;  /* 0x00000006322b7c23 */ /* 0x100fe20008010843 */
[----:B------:R-:W-:-:S01]  /*36b0*/  FFMA.FTZ R51, R88, UR6, -R67 ;  /* 0x0000000658337c23 */ /* 0x000fc20008010843 */
[----:B------:R-:W-:Y:S01]  /*36c0*/  MUFU.EX2 R42, R47 ;  /* 0x0000002f002a7308 */ /* 0x000fe20000000800 */
[----:B------:R-:W-:Y:S01]  /*36d0*/  FMNMX.FTZ R45, R11, R44, !PT ;  /* 0x0000002c0b2d7209 */ /* 0x000fe20007810000 */
[--C-:B------:R-:W-:Y:S01]  /*36e0*/  FFMA.FTZ R74, R74, UR6, -R67.reuse ;  /* 0x000000064a4a7c23 */ /* 0x100fe20008010843 */
[----:B------:R-:W-:-:S01]  /*36f0*/  FFMA.FTZ R69, R69, UR6, -R67 ;  /* 0x0000000645457c23 */ /* 0x000fc20008010843 */
[----:B------:R-:W-:Y:S01]  /*3700*/  FFMA.FTZ R62, R72, UR6, -R67 ;  /* 0x00000006483e7c23 */ /* 0x000fe20008010843 */
[----:B------:R-:W-:Y:S01]  /*3710*/  FMNMX.FTZ R44, R12, R45, !PT ;  /* 0x0000002d0c2c7209 */ /* 0x000fe20007810000 */
[----:B------:R-:W-:-:S02]  /*3720*/  @!P6 VIADD R4, R4, 0x38840 ;  /* 0x000388400404e836 */ /* 0x000fc40000000000 */
[----:B------:R0:W-:Y:S01]  /*3730*/  MUFU.EX2 R47, R58 ;  /* 0x0000003a002f7308 */ /* 0x0001e20000000800 */
[----:B------:R-:W-:Y:S01]  /*3740*/  FMNMX.FTZ R45, R13, R44, !PT ;  /* 0x0000002c0d2d7209 */ /* 0x000fe20007810000 */
[----:B------:R-:W-:Y:S01]  /*3750*/  IMAD.MOV.U32 R88, RZ, RZ, R151 ;  /* 0x000000ffff587224 */ /* 0x000fe200078e0097 */
[----:B------:R-:W-:Y:S02]  /*3760*/  @!P6 PRMT R4, RZ, 0x654, R4 ;  /* 0x00000654ff04e816 */ /* 0x000fe40000000004 */
[----:B------:R-:W-:Y:S02]  /*3770*/  FMNMX.FTZ R46, R14, R45, !PT ;  /* 0x0000002d0e2e7209 */ /* 0x000fe40007810000 */
[----:B------:R1:W-:Y:S01]  /*3780*/  @!P6 SYNCS.ARRIVE.TRANS64.RED.A1T0 RZ, [R4+URZ], RZ ;  /* 0x000000ff04ffe9a7 */ /* 0x0003e2000810043f */
[----:B------:R-:W2:Y:S01]  /*3790*/  MUFU.EX2 R44, R55 ;  /* 0x00000037002c7308 */ /* 0x000ea20000000800 */
[----:B------:R-:W-:Y:S01]  /*37a0*/  FMNMX.FTZ R45, R15, R46, !PT ;  /* 0x0000002e0f2d7209 */ /* 0x000fe20007810000 */
[----:B0-----:R-:W-:-:S03]  /*37b0*/  FFMA.FTZ R58, R52, UR6, -R67 ;  /* 0x00000006343a7c23 */ /* 0x001fc60008010843 */
[----:B------:R-:W-:Y:S01]  /*37c0*/  FMNMX.FTZ R46, R20, R45, !PT ;  /* 0x0000002d142e7209 */ /* 0x000fe20007810000 */
[----:B------:R-:W-:-:S01]  /*37d0*/  FFMA.FTZ R45, R63, UR6, -R67 ;  /* 0x000000063f2d7c23 */ /* 0x000fc20008010843 */
[----:B------:R-:W-:Y:S01]  /*37e0*/  FFMA.FTZ R63, R85, UR6, -R67 ;  /* 0x00000006553f7c23 */ /* 0x000fe20008010843 */
[----:B------:R-:W-:Y:S01]  /*37f0*/  MUFU.EX2 R39, R39 ;  /* 0x0000002700277308 */ /* 0x000fe20000000800 */
[----:B------:R-:W-:Y:S01]  /*3800*/  FMNMX.FTZ R49, R21, R46, !PT ;  /* 0x0000002e15317209 */ /* 0x000fe20007810000 */
[----:B------:R-:W-:-:S03]  /*3810*/  IMAD.MOV.U32 R85, RZ, RZ, R151 ;  /* 0x000000ffff557224 */ /* 0x000fc600078e0097 */
[----:B------:R-:W-:-:S03]  /*3820*/  FMNMX.FTZ R46, R24, R49, !PT ;  /* 0x00000031182e7209 */ /* 0x000fc60007810000 */
[----:B------:R-:W-:Y:S01]  /*3830*/  MUFU.EX2 R40, R40 ;  /* 0x0000002800287308 */ /* 0x000fe20000000800 */
[----:B------:R-:W-:Y:S02]  /*3840*/  FMNMX.FTZ R49, R25, R46, !PT ;  /* 0x0000002e19317209 */ /* 0x000fe40007810000 */
[----:B--2---:R-:W-:Y:S02]  /*3850*/  F2FP.SATFINITE.E4M3.F32.PACK_AB_MERGE_C R230, R47, R44, RZ ;  /* 0x0000002c2fe6723e */ /* 0x004fe400048070ff */
[----:B------:R-:W-:-:S03]  /*3860*/  FMNMX.FTZ R48, R26, R49, !PT ;  /* 0x000000311a307209 */ /* 0x000fc60007810000 */
[----:B------:R-:W-:Y:S01]  /*3870*/  MUFU.EX2 R46, R66 ;  /* 0x00000042002e7308 */ /* 0x000fe20000000800 */
[----:B------:R-:W-:-:S04]  /*3880*/  FMNMX.FTZ R49, R27, R48, !PT ;  /* 0x000000301b317209 */ /* 0x000fc80007810000 */
[----:B------:R-:W-:-:S03]  /*3890*/  FMNMX.FTZ R50, R28, R49, !PT ;  /* 0x000000311c327209 */ /* 0x000fc60007810000 */
[----:B------:R0:W-:Y:S01]  /*38a0*/  MUFU.EX2 R66, R58 ;  /* 0x0000003a00427308 */ /* 0x0001e20000000800 */
[----:B------:R-:W-:-:S04]  /*38b0*/  FMNMX.FTZ R49, R29, R50, !PT ;  /* 0x000000321d317209 */ /* 0x000fc80007810000 */
[----:B------:R-:W-:Y:S01]  /*38c0*/  FMNMX.FTZ R50, R30, R49, !PT ;  /* 0x000000311e327209 */ /* 0x000fe20007810000 */
[----:B------:R-:W-:-:S01]  /*38d0*/  FFMA.FTZ R49, R89, UR6, -R67 ;  /* 0x0000000659317c23 */ /* 0x000fc20008010843 */
[----:B------:R-:W-:Y:S01]  /*38e0*/  IMAD.MOV.U32 R89, RZ, RZ, R151 ;  /* 0x000000ffff597224 */ /* 0x000fe200078e0097 */
[----:B------:R-:W2:Y:S01]  /*38f0*/  MUFU.EX2 R41, R41 ;  /* 0x0000002900297308 */ /* 0x000ea20000000800 */
[----:B------:R-:W-:Y:S01]  /*3900*/  FMNMX.FTZ R55, R31, R50, !PT ;  /* 0x000000321f377209 */ /* 0x000fe20007810000 */
[----:B0-----:R-:W-:-:S03]  /*3910*/  FFMA.FTZ R58, R57, UR6, -R67 ;  /* 0x00000006393a7c23 */ /* 0x001fc60008010843 */
[----:B------:R-:W-:-:S03]  /*3920*/  FMNMX.FTZ R50, R32, R55, !PT ;  /* 0x0000003720327209 */ /* 0x000fc60007810000 */
[----:B------:R-:W-:Y:S01]  /*3930*/  MUFU.EX2 R48, R71 ;  /* 0x0000004700307308 */ /* 0x000fe20000000800 */
[----:B------:R-:W-:-:S04]  /*3940*/  FMNMX.FTZ R55, R33, R50, !PT ;  /* 0x0000003221377209 */ /* 0x000fc80007810000 */
[----:B------:R-:W-:-:S03]  /*3950*/  FMNMX.FTZ R54, R34, R55, !PT ;  /* 0x0000003722367209 */ /* 0x000fc60007810000 */
[----:B------:R0:W-:Y:S01]  /*3960*/  MUFU.EX2 R70, R60 ;  /* 0x0000003c00467308 */ /* 0x0001e20000000800 */
[----:B------:R-:W-:Y:S02]  /*3970*/  FMNMX.FTZ R55, R35, R54, !PT ;  /* 0x0000003623377209 */ /* 0x000fe40007810000 */
[----:B--2---:R-:W-:Y:S02]  /*3980*/  F2FP.SATFINITE.E4M3.F32.PACK_AB_MERGE_C R228, R41, R40, RZ ;  /* 0x0000002829e4723e */ /* 0x004fe400048070ff */
[----:B------:R-:W-:Y:S01]  /*3990*/  FMNMX.FTZ R52, R36, R55, !PT ;  /* 0x0000003724347209 */ /* 0x000fe20007810000 */
[--C-:B------:R-:W-:Y:S01]  /*39a0*/  FFMA.FTZ R55, R53, UR6, -R67.reuse ;  /* 0x0000000635377c23 */ /* 0x100fe20008010843 */
[----:B------:R-:W-:Y:S01]  /*39b0*/  F2FP.SATFINITE.E4M3.F32.PACK_AB_MERGE_C R228, R39, R38, R228 ;  /* 0x0000002627e4723e */ /* 0x000fe200048070e4 */
[----:B------:R2:W3:Y:S01]  /*39c0*/  MUFU.EX2 R75, R61 ;  /* 0x0000003d004b7308 */ /* 0x0004e20000000800 */
[----:B------:R-:W-:Y:S01]  /*39d0*/  FMNMX.FTZ R52, R37, R52, !PT ;  /* 0x0000003425347209 */ /* 0x000fe20007810000 */
[----:B0-----:R-:W-:Y:S01]  /*39e0*/  FFMA.FTZ R60, R76, UR6, -R67 ;  /* 0x000000064c3c7c23 */ /* 0x001fe20008010843 */
[----:B------:R-:W-:-:S02]  /*39f0*/  IMAD.MOV.U32 R76, RZ, RZ, R151 ;  /* 0x000000ffff4c7224 */ /* 0x000fc400078e0097 */
[----:B------:R-:W-:Y:S01]  /*3a00*/  FMNMX.FTZ R53, R79, R52, !PT ;  /* 0x000000344f357209 */ /* 0x000fe20007810000 */
[----:B------:R-:W-:-:S02]  /*3a10*/  FFMA.FTZ R52, R56, UR6, -R67 ;  /* 0x0000000638347c23 */ /* 0x000fc40008010843 */
[----:B------:R0:W4:Y:S01]  /*3a20*/  MUFU.EX2 R71, R55 ;  /* 0x0000003700477308 */ /* 0x0001220000000800 */
[----:B------:R-:W-:Y:S01]  /*3a30*/  FMNMX.FTZ R54, R82, R53, !PT ;  /* 0x0000003552367209 */ /* 0x000fe20007810000 */
[----:B--2---:R-:W-:Y:S01]  /*3a40*/  FFMA.FTZ R61, R81, UR6, -R67 ;  /* 0x00000006513d7c23 */ /* 0x004fe20008010843 */
[----:B------:R-:W-:Y:S02]  /*3a50*/  IMAD.MOV.U32 R81, RZ, RZ, R151 ;  /* 0x000000ffff517224 */ /* 0x000fe400078e0097 */
[----:B------:R-:W-:-:S03]  /*3a60*/  FMNMX.FTZ R53, R83, R54, !PT ;  /* 0x0000003653357209 */ /* 0x000fc60007810000 */
[----:B------:R-:W2:Y:S01]  /*3a70*/  MUFU.EX2 R43, R43 ;  /* 0x0000002b002b7308 */ /* 0x000ea20000000800 */
[----:B------:R-:W-:Y:S01]  /*3a80*/  FMNMX.FTZ R54, R86, R53, !PT ;  /* 0x0000003556367209 */ /* 0x000fe20007810000 */
[--C-:B0-----:R-:W-:Y:S01]  /*3a90*/  FFMA.FTZ R55, R65, UR6, -R67.reuse ;  /* 0x0000000641377c23 */ /* 0x101fe20008010843 */
[----:B------:R-:W-:-:S01]  /*3aa0*/  FFMA.FTZ R65, R73, UR6, -R67 ;  /* 0x0000000649417c23 */ /* 0x000fc20008010843 */
[----:B---3--:R-:W-:Y:S01]  /*3ab0*/  F2FP.SATFINITE.E4M3.F32.PACK_AB_MERGE_C R220, R75, R70, RZ ;  /* 0x000000464bdc723e */ /* 0x008fe200048070ff */
[----:B------:R-:W-:Y:S01]  /*3ac0*/  IMAD.MOV.U32 R73, RZ, RZ, R151 ;  /* 0x000000ffff497224 */ /* 0x000fe200078e0097 */
[----:B------:R-:W-:Y:S01]  /*3ad0*/  FMNMX.FTZ R56, R87, R54, !PT ;  /* 0x0000003657387209 */ /* 0x000fe20007810000 */
[----:B------:R-:W-:-:S01]  /*3ae0*/  FFMA.FTZ R54, R64, UR6, -R67 ;  /* 0x0000000640367c23 */ /* 0x000fc20008010843 */
[----:B------:R0:W-:Y:S01]  /*3af0*/  MUFU.EX2 R53, R58 ;  /* 0x0000003a00357308 */ /* 0x0001e20000000800 */
[----:B----4-:R-:W-:Y:S02]  /*3b00*/  F2FP.SATFINITE.E4M3.F32.PACK_AB_MERGE_C R218, R71, R66, RZ ;  /* 0x0000004247da723e */ /* 0x010fe400048070ff */
[----:B------:R-:W0:Y:S05]  /*3b10*/  SHFL.BFLY PT, R57, R56, 0x2, 0x1f ;  /* 0x0c401f0038397f89 */ /* 0x000e2a00000e0000 */
[----:B------:R-:W-:Y:S01]  /*3b20*/  MUFU.EX2 R50, R74 ;  /* 0x0000004a00327308 */ /* 0x000fe20000000800 */
[----:B--2---:R-:W-:-:S07]  /*3b30*/  F2FP.SATFINITE.E4M3.F32.PACK_AB_MERGE_C R230, R43, R42, R230 ;  /* 0x0000002a2be6723e */ /* 0x004fce00048070e6 */
[----:B------:R-:W-:Y:S08]  /*3b40*/  MUFU.EX2 R64, R69 ;  /* 0x0000004500407308 */ /* 0x000ff00000000800 */
[----:B------:R-:W-:Y:S01]  /*3b50*/  MUFU.EX2 R45, R45 ;  /* 0x0000002d002d7308 */ /* 0x000fe20000000800 */
[----:B0-----:R-:W-:Y:S01]  /*3b60*/  FMNMX.FTZ R58, R56, R57, !PT ;  /* 0x00000039383a7209 */ /* 0x001fe20007810000 */
[--C-:B------:R-:W-:Y:S01]  /*3b70*/  FFMA.FTZ R57, R77, UR6, -R67.reuse ;  /* 0x000000064d397c23 */ /* 0x100fe20008010843 */
[----:B------:R-:W-:-:S01]  /*3b80*/  FFMA.FTZ R56, R80, UR6, -R67 ;  /* 0x0000000650387c23 */ /* 0x000fc20008010843 */
[----:B------:R-:W-:-:S02]  /*3b90*/  IMAD.MOV.U32 R80, RZ, RZ, R151 ;  /* 0x000000ffff507224 */ /* 0x000fc400078e0097 */
[----:B------:R-:W0:Y:S02]  /*3ba0*/  SHFL.BFLY PT, R195, R58, 0x1, 0x1f ;  /* 0x0c201f003ac37f89 */ /* 0x000e2400000e0000 */
[----:B------:R-:W2:Y:S01]  /*3bb0*/  MUFU.EX2 R51, R51 ;  /* 0x0000003300337308 */ /* 0x000ea20000000800 */
[----:B------:R-:W-:-:S07]  /*3bc0*/  IMAD.MOV.U32 R77, RZ, RZ, R151 ;  /* 0x000000ffff4d7224 */ /* 0x000fce00078e0097 */
[----:B------:R-:W3:Y:S08]  /*3bd0*/  MUFU.EX2 R49, R49 ;  /* 0x0000003100317308 */ /* 0x000ef00000000800 */
[----:B------:R-:W-:Y:S01]  /*3be0*/  MUFU.EX2 R52, R52 ;  /* 0x0000003400347308 */ /* 0x000fe20000000800 */
[----:B--2---:R-:W-:-:S04]  /*3bf0*/  F2FP.SATFINITE.E4M3.F32.PACK_AB_MERGE_C R216, R51, R48, RZ ;  /* 0x0000003033d8723e */ /* 0x004fc800048070ff */
[----:B------:R-:W-:Y:S02]  /*3c00*/  F2FP.SATFINITE.E4M3.F32.PACK_AB_MERGE_C R216, R46, R45, R216 ;  /* 0x0000002d2ed8723e */ /* 0x000fe400048070d8 */
[----:B0-----:R-:W-:Y:S01]  /*3c10*/  FMNMX.FTZ R195, R58, R195, !PT ;  /* 0x000000c33ac37209 */ /* 0x001fe20007810000 */
[----:B------:R-:W-:Y:S01]  /*3c20*/  FFMA.FTZ R58, R84, UR6, -R67 ;  /* 0x00000006543a7c23 */ /* 0x000fe20008010843 */
[----:B------:R-:W-:-:S01]  /*3c30*/  FADD.FTZ R67, R38, R39 ;  /* 0x0000002726437221 */ /* 0x000fc20000010000 */
[----:B------:R-:W-:Y:S01]  /*3c40*/  MUFU.EX2 R54, R54 ;  /* 0x0000003600367308 */ /* 0x000fe20000000800 */
[C---:B------:R-:W-:Y:S01]  /*3c50*/  FSETP.NEU.FTZ.AND P1, PT, R195.reuse, -INF , PT ;  /* 0xff800000c300780b */ /* 0x040fe20003f3d000 */
[----:B------:R-:W-:Y:S01]  /*3c60*/  FFMA.FTZ R68, R195, R68, -8 ;  /* 0xc1000000c3447423 */ /* 0x000fe20000010044 */
[----:B------:R-:W-:-:S01]  /*3c70*/  FADD.FTZ R74, R40, R67 ;  /* 0x00000043284a7221 */ /* 0x000fc20000010000 */
[----:B---3--:R-:W-:Y:S01]  /*3c80*/  F2FP.SATFINITE.E4M3.F32.PACK_AB_MERGE_C R218, R50, R49, R218 ;  /* 0x0000003132da723e */ /* 0x008fe200048070da */
[----:B------:R-:W-:-:S02]  /*3c90*/  IMAD.MOV.U32 R84, RZ, RZ, R151 ;  /* 0x000000ffff547224 */ /* 0x000fc400078e0097 */
[----:B------:R-:W-:Y:S01]  /*3ca0*/  FSEL R68, R68, RZ, P1 ;  /* 0x000000ff44447208 */ /* 0x000fe20000800000 */
[----:B------:R-:W-:-:S01]  /*3cb0*/  FADD.FTZ R69, R41, R74 ;  /* 0x0000004a29457221 */ /* 0x000fc20000010000 */
[----:B------:R-:W-:Y:S01]  /*3cc0*/  MUFU.EX2 R55, R55 ;  /* 0x0000003700377308 */ /* 0x000fe20000000800 */
[----:B------:R-:W-:Y:S01]  /*3cd0*/  PLOP3.LUT P1, PT, PT, PT, UP0, 0x80, 0x0 ;  /* 0x000000000000781c */ /* 0x000fe20003f2f008 */
[----:B------:R-:W-:Y:S02]  /*3ce0*/  IMAD.MOV.U32 R39, RZ, RZ, R151 ;  /* 0x000000ffff277224 */ /* 0x000fe400078e0097 */
        /* <DEDUP_REMOVED lines=14> */
[----:B------:R-:W0:Y:S01]  /*3dd0*/  MUFU.EX2 R6, R6 ;  /* 0x0000000600067308 */ /* 0x000e220000000800 */
        /* <DEDUP_REMOVED lines=16> */
[----:B0-----:R-:W-:-:S01]  /*3ee0*/  FADD.FTZ R72, R5, R6 ;  /* 0x0000000605487221 */ /* 0x001fc20000010000 */
[--C-:B------:R-:W-:Y:S01]  /*3ef0*/  FFMA.FTZ R36, R36, UR6, -R68.reuse ;  /* 0x0000000624247c23 */ /* 0x100fe20008010844 */
[----:B------:R-:W-:-:S01]  /*3f00*/  FFMA.FTZ R37, R37, UR6, -R68 ;  /* 0x0000000625257c23 */ /* 0x000fc20008010844 */
[--C-:B------:R-:W-:Y:S01]  /*3f10*/  FFMA.FTZ R79, R79, UR6, -R68.reuse ;  /* 0x000000064f4f7c23 */ /* 0x100fe20008010844 */
[----:B------:R-:W-:-:S01]  /*3f20*/  FFMA.FTZ R82, R82, UR6, -R68 ;  /* 0x0000000652527c23 */ /* 0x000fc20008010844 */
[--C-:B------:R-:W-:Y:S01]  /*3f30*/  FFMA.FTZ R83, R83, UR6, -R68.reuse ;  /* 0x0000000653537c23 */ /* 0x100fe20008010844 */
[----:B------:R-:W-:-:S01]  /*3f40*/  FFMA.FTZ R86, R86, UR6, -R68 ;  /* 0x0000000656567c23 */ /* 0x000fc20008010844 */
[----:B------:R-:W0:Y:S01]  /*3f50*/  MUFU.EX2 R9, R9 ;  /* 0x0000000900097308 */ /* 0x000e220000000800 */
[----:B--2---:R-:W-:-:S01]  /*3f60*/  FADD.FTZ R67, R7, R72 ;  /* 0x0000004807437221 */ /* 0x004fc20000010000 */
[----:B------:R-:W-:Y:S01]  /*3f70*/  FFMA.FTZ R68, R87, UR6, -R68 ;  /* 0x0000000657447c23 */ /* 0x000fe20008010844 */
[----:B------:R-:W-:Y:S01]  /*3f80*/  F2FP.SATFINITE.E4M3.F32.PACK_AB_MERGE_C R220, R53, R52, R220 ;  /* 0x0000003435dc723e */ /* 0x000fe200048070dc */
[----:B------:R-:W-:-:S02]  /*3f90*/  IMAD.MOV.U32 R87, RZ, RZ, R151 ;  /* 0x000000ffff577224 */ /* 0x000fc400078e0097 */
[----:B------:R-:W-:Y:S02]  /*3fa0*/  IMAD.MOV.U32 R74, RZ, RZ, R151 ;  /* 0x000000ffff4a7224 */ /* 0x000fe400078e0097 */
[----:B------:R-:W1:Y:S01]  /*3fb0*/  MUFU.EX2 R10, R10 ;  /* 0x0000000a000a7308 */ /* 0x000e620000000800 */
[----:B---3--:R-:W-:-:S01]  /*3fc0*/  FADD.FTZ R72, R8, R67 ;  /* 0x0000004308487221 */ /* 0x008fc20000010000 */
[--C-:B------:R-:W-:Y:S02]  /*3fd0*/  IMAD.MOV.U32 R43, RZ, RZ, R151.reuse ;  /* 0x000000ffff2b7224 */ /* 0x100fe400078e0097 */
[--C-:B------:R-:W-:Y:S02]  /*3fe0*/  IMAD.MOV.U32 R42, RZ, RZ, R151.reuse ;  /* 0x000000ffff2a7224 */ /* 0x100fe400078e0097 */
[----:B------:R-:W-:Y:S02]  /*3ff0*/  IMAD.MOV.U32 R38, RZ, RZ, R151 ;  /* 0x000000ffff267224 */ /* 0x000fe400078e0097 */
[----:B------:R-:W2:Y:S01]  /*4000*/  MUFU.EX2 R11, R11 ;  /* 0x0000000b000b7308 */ /* 0x000ea20000000800 */
[----:B0-----:R-:W-:-:S01]  /*4010*/  FADD.FTZ R67, R9, R72 ;  /* 0x0000004809437221 */ /* 0x001fc20000010000 */
[----:B------:R-:W-:Y:S01]  /*4020*/  FADD.FTZ R72, R44, R69 ;  /* 0x000000452c487221 */ /* 0x000fe20000010000 */
[----:B------:R-:W-:-:S03]  /*4030*/  IMAD.MOV.U32 R44, RZ, RZ, R151 ;  /* 0x000000ffff2c7224 */ /* 0x000fc600078e0097 */
[----:B------:R-:W-:Y:S01]  /*4040*/  FADD.FTZ R72, R47, R72 ;  /* 0x000000482f487221 */ /* 0x000fe20000010000 */
[----:B------:R-:W-:Y:S01]  /*4050*/  IMAD.MOV.U32 R47, RZ, RZ, R151 ;  /* 0x000000ffff2f7224 */ /* 0x000fe200078e0097 */
[----:B------:R-:W0:Y:S01]  /*4060*/  MUFU.EX2 R12, R12 ;  /* 0x0000000c000c7308 */ /* 0x000e220000000800 */
[----:B-1----:R-:W-:-:S07]  /*4070*/  FADD.FTZ R4, R10, R67 ;  /* 0x000000430a047221 */ /* 0x002fce0000010000 */
[----:B------:R-:W1:Y:S01]  /*4080*/  MUFU.EX2 R13, R13 ;  /* 0x0000000d000d7308 */ /* 0x000e620000000800 */
[----:B--2---:R-:W-:-:S07]  /*4090*/  FADD.FTZ R67, R11, R4 ;  /* 0x000000040b437221 */ /* 0x004fce0000010000 */
[----:B------:R-:W2:Y:S01]  /*40a0*/  MUFU.EX2 R14, R14 ;  /* 0x0000000e000e7308 */ /* 0x000ea20000000800 */
[----:B0-----:R-:W-:-:S01]  /*40b0*/  FADD.FTZ R4, R12, R67 ;  /* 0x000000430c047221 */ /* 0x001fc20000010000 */
[----:B------:R-:W-:Y:S01]  /*40c0*/  FADD.FTZ R67, R45, R72 ;  /* 0x000000482d437221 */ /* 0x000fe20000010000 */
[----:B------:R-:W-:-:S03]  /*40d0*/  IMAD.MOV.U32 R45, RZ, RZ, R151 ;  /* 0x000000ffff2d7224 */ /* 0x000fc600078e0097 */
[----:B------:R-:W-:Y:S01]  /*40e0*/  FADD.FTZ R67, R46, R67 ;  /* 0x000000432e437221 */ /* 0x000fe20000010000 */
[----:B------:R-:W-:Y:S01]  /*40f0*/  IMAD.MOV.U32 R46, RZ, RZ, R151 ;  /* 0x000000ffff2e7224 */ /* 0x000fe200078e0097 */
[----:B------:R-:W0:Y:S01]  /*4100*/  MUFU.EX2 R15, R15 ;  /* 0x0000000f000f7308 */ /* 0x000e220000000800 */
[----:B-1----:R-:W-:-:S01]  /*4110*/  FADD.FTZ R69, R13, R4 ;  /* 0x000000040d457221 */ /* 0x002fc20000010000 */
[----:B------:R-:W-:Y:S01]  /*4120*/  FADD.FTZ R72, R48, R67 ;  /* 0x0000004330487221 */ /* 0x000fe20000010000 */
[----:B------:R-:W-:-:S03]  /*4130*/  IMAD.MOV.U32 R48, RZ, RZ, R151 ;  /* 0x000000ffff307224 */ /* 0x000fc600078e0097 */
[----:B------:R-:W-:Y:S01]  /*4140*/  FADD.FTZ R72, R51, R72 ;  /* 0x0000004833487221 */ /* 0x000fe20000010000 */
[----:B------:R-:W-:Y:S01]  /*4150*/  IMAD.MOV.U32 R51, RZ, RZ, R151 ;  /* 0x000000ffff337224 */ /* 0x000fe200078e0097 */
[----:B------:R-:W1:Y:S01]  /*4160*/  MUFU.EX2 R20, R20 ;  /* 0x0000001400147308 */ /* 0x000e620000000800 */
[----:B--2---:R-:W-:-:S07]  /*4170*/  FADD.FTZ R4, R14, R69 ;  /* 0x000000450e047221 */ /* 0x004fce0000010000 */
[----:B------:R-:W2:Y:S01]  /*4180*/  MUFU.EX2 R21, R21 ;  /* 0x0000001500157308 */ /* 0x000ea20000000800 */
[----:B0-----:R-:W-:-:S07]  /*4190*/  FADD.FTZ R67, R15, R4 ;  /* 0x000000040f437221 */ /* 0x001fce0000010000 */
[----:B------:R-:W0:Y:S01]  /*41a0*/  MUFU.EX2 R24, R24 ;  /* 0x0000001800187308 */ /* 0x000e220000000800 */
[----:B-1----:R-:W-:-:S01]  /*41b0*/  FADD.FTZ R4, R20, R67 ;  /* 0x0000004314047221 */ /* 0x002fc20000010000 */
[----:B------:R-:W-:Y:S01]  /*41c0*/  FADD.FTZ R67, R49, R72 ;  /* 0x0000004831437221 */ /* 0x000fe20000010000 */
[----:B------:R-:W-:Y:S01]  /*41d0*/  F2FP.SATFINITE.E4M3.F32.PACK_AB_MERGE_C R15, R20, R15, RZ ;  /* 0x0000000f140f723e */ /* 0x000fe200048070ff */
[----:B------:R-:W-:Y:S02]  /*41e0*/  IMAD.MOV.U32 R72, RZ, RZ, R151 ;  /* 0x000000ffff487224 */ /* 0x000fe400078e0097 */
[----:B------:R-:W-:-:S01]  /*41f0*/  FADD.FTZ R67, R50, R67 ;  /* 0x0000004332437221 */ /* 0x000fc20000010000 */
[----:B------:R-:W-:Y:S01]  /*4200*/  F2FP.SATFINITE.E4M3.F32.PACK_AB_MERGE_C R217, R14, R13, R15 ;  /* 0x0000000d0ed9723e */ /* 0x000fe2000480700f */
[----:B------:R-:W1:Y:S01]  /*4210*/  MUFU.EX2 R25, R25 ;  /* 0x0000001900197308 */ /* 0x000e620000000800 */
[----:B--2---:R-:W-:-:S01]  /*4220*/  FADD.FTZ R69, R21, R4 ;  /* 0x0000000415457221 */ /* 0x004fc20000010000 */
[----:B------:R-:W-:Y:S01]  /*4230*/  FADD.FTZ R40, R66, R67 ;  /* 0x0000004342287221 */ /* 0x000fe20000010000 */
[----:B------:R-:W-:-:S02]  /*4240*/  IMAD.MOV.U32 R67, RZ, RZ, R151 ;  /* 0x000000ffff437224 */ /* 0x000fc400078e0097 */
[----:B------:R-:W-:Y:S02]  /*4250*/  IMAD.MOV.U32 R66, RZ, RZ, R151 ;  /* 0x000000ffff427224 */ /* 0x000fe400078e0097 */
[----:B------:R-:W-:-:S01]  /*4260*/  FADD.FTZ R71, R71, R40 ;  /* 0x0000002847477221 */ /* 0x000fc20000010000 */
[----:B------:R-:W-:Y:S01]  /*4270*/  F2FP.SATFINITE.E4M3.F32.PACK_AB_MERGE_C R40, R8, R7, RZ ;  /* 0x000000070828723e */ /* 0x000fe200048070ff */
[----:B------:R-:W2:Y:S01]  /*4280*/  MUFU.EX2 R26, R26 ;  /* 0x0000001a001a7308 */ /* 0x000ea20000000800 */
[----:B0-----:R-:W-:-:S01]  /*4290*/  FADD.FTZ R4, R24, R69 ;  /* 0x0000004518047221 */ /* 0x001fc20000010000 */
[----:B------:R-:W-:Y:S01]  /*42a0*/  FADD.FTZ R8, R52, R71 ;  /* 0x0000004734087221 */ /* 0x000fe20000010000 */
[----:B------:R-:W-:Y:S01]  /*42b0*/  F2FP.SATFINITE.E4M3.F32.PACK_AB_MERGE_C R229, R6, R5, R40 ;  /* 0x0000000506e5723e */ /* 0x000fe20004807028 */
[--C-:B------:R-:W-:Y:S02]  /*42c0*/  IMAD.MOV.U32 R71, RZ, RZ, R151.reuse ;  /* 0x000000ffff477224 */ /* 0x100fe400078e0097 */
[----:B------:R-:W-:-:S02]  /*42d0*/  IMAD.MOV.U32 R69, RZ, RZ, R151 ;  /* 0x000000ffff457224 */ /* 0x000fc400078e0097 */
[----:B------:R-:W0:Y:S01]  /*42e0*/  MUFU.EX2 R27, R27 ;  /* 0x0000001b001b7308 */ /* 0x000e220000000800 */
[----:B-1----:R-:W-:-:S01]  /*42f0*/  FADD.FTZ R41, R25, R4 ;  /* 0x0000000419297221 */ /* 0x002fc20000010000 */
[--C-:B------:R-:W-:Y:S02]  /*4300*/  IMAD.MOV.U32 R52, RZ, RZ, R151.reuse ;  /* 0x000000ffff347224 */ /* 0x100fe400078e0097 */
[--C-:B------:R-:W-:Y:S02]  /*4310*/  IMAD.MOV.U32 R50, RZ, RZ, R151.reuse ;  /* 0x000000ffff327224 */ /* 0x100fe400078e0097 */
[----:B------:R-:W-:Y:S02]  /*4320*/  IMAD.MOV.U32 R49, RZ, RZ, R151 ;  /* 0x000000ffff317224 */ /* 0x000fe400078e0097 */
[----:B------:R-:W1:Y:S01]  /*4330*/  MUFU.EX2 R28, R28 ;  /* 0x0000001c001c7308 */ /* 0x000e620000000800 */
[----:B--2---:R-:W-:-:S01]  /*4340*/  FADD.FTZ R4, R26, R41 ;  /* 0x000000291a047221 */ /* 0x004fc20000010000 */
[----:B------:R-:W-:Y:S01]  /*4350*/  F2FP.SATFINITE.E4M3.F32.PACK_AB_MERGE_C R41, R12, R11, RZ ;  /* 0x0000000b0c29723e */ /* 0x000fe200048070ff */
[----:B------:R-:W-:-:S01]  /*4360*/  FADD.FTZ R11, R53, R8 ;  /* 0x00000008350b7221 */ /* 0x000fc20000010000 */
[----:B------:R-:W-:Y:S01]  /*4370*/  F2FP.SATFINITE.E4M3.F32.PACK_AB_MERGE_C R25, R26, R25, RZ ;  /* 0x000000191a19723e */ /* 0x000fe200048070ff */
[----:B------:R-:W-:Y:S01]  /*4380*/  IMAD.MOV.U32 R53, RZ, RZ, R151 ;  /* 0x000000ffff357224 */ /* 0x000fe200078e0097 */
[----:B------:R-:W-:Y:S01]  /*4390*/  F2FP.SATFINITE.E4M3.F32.PACK_AB_MERGE_C R231, R10, R9, R41 ;  /* 0x000000090ae7723e */ /* 0x000fe20004807029 */
[----:B------:R-:W-:-:S01]  /*43a0*/  FADD.FTZ R12, R70, R11 ;  /* 0x0000000b460c7221 */ /* 0x000fc20000010000 */
[----:B------:R-:W2:Y:S01]  /*43b0*/  MUFU.EX2 R29, R29 ;  /* 0x0000001d001d7308 */ /* 0x000ea20000000800 */
[----:B0-----:R-:W-:-:S01]  /*43c0*/  FADD.FTZ R7, R27, R4 ;  /* 0x000000041b077221 */ /* 0x001fc20000010000 */
[----:B------:R-:W-:Y:S01]  /*43d0*/  F2FP.SATFINITE.E4M3.F32.PACK_AB_MERGE_C R219, R24, R21, R25 ;  /* 0x0000001518db723e */ /* 0x000fe20004807019 */
[----:B------:R-:W-:-:S01]  /*43e0*/  FADD.FTZ R75, R75, R12 ;  /* 0x0000000c4b4b7221 */ /* 0x000fc20000010000 */
[----:B------:R-:W-:-:S02]  /*43f0*/  IMAD.MOV.U32 R70, RZ, RZ, R151 ;  /* 0x000000ffff467224 */ /* 0x000fc400078e0097 */
[----:B------:R-:W-:Y:S02]  /*4400*/  IMAD.MOV.U32 R41, RZ, RZ, R151 ;  /* 0x000000ffff297224 */ /* 0x000fe400078e0097 */
[----:B------:R-:W0:Y:S01]  /*4410*/  MUFU.EX2 R30, R30 ;  /* 0x0000001e001e7308 */ /* 0x000e220000000800 */
[----:B-1----:R-:W-:-:S01]  /*4420*/  FADD.FTZ R8, R28, R7 ;  /* 0x000000071c087221 */ /* 0x002fc20000010000 */
[--C-:B------:R-:W-:Y:S02]  /*4430*/  IMAD.MOV.U32 R40, RZ, RZ, R151.reuse ;  /* 0x000000ffff287224 */ /* 0x100fe400078e0097 */
[--C-:B------:R-:W-:Y:S02]  /*4440*/  IMAD.MOV.U32 R26, RZ, RZ, R151.reuse ;  /* 0x000000ffff1a7224 */ /* 0x100fe400078e0097 */
[----:B------:R-:W-:Y:S02]  /*4450*/  IMAD.MOV.U32 R25, RZ, RZ, R151 ;  /* 0x000000ffff197224 */ /* 0x000fe400078e0097 */
[----:B------:R-:W1:Y:S01]  /*4460*/  MUFU.EX2 R31, R31 ;  /* 0x0000001f001f7308 */ /* 0x000e620000000800 */
[----:B--2---:R-:W-:-:S01]  /*4470*/  FADD.FTZ R7, R29, R8 ;  /* 0x000000081d077221 */ /* 0x004fc20000010000 */
[----:B------:R-:W-:Y:S01]  /*4480*/  FADD.FTZ R8, R54, R75 ;  /* 0x0000004b36087221 */ /* 0x000fe20000010000 */
[----:B------:R-:W-:-:S02]  /*4490*/  IMAD.MOV.U32 R75, RZ, RZ, R151 ;  /* 0x000000ffff4b7224 */ /* 0x000fc400078e0097 */
[----:B------:R-:W-:Y:S02]  /*44a0*/  IMAD.MOV.U32 R24, RZ, RZ, R151 ;  /* 0x000000ffff187224 */ /* 0x000fe400078e0097 */
[----:B------:R-:W-:-:S01]  /*44b0*/  FADD.FTZ R8, R55, R8 ;  /* 0x0000000837087221 */ /* 0x000fc20000010000 */
[----:B------:R-:W2:Y:S01]  /*44c0*/  MUFU.EX2 R32, R32 ;  /* 0x0000002000207308 */ /* 0x000ea20000000800 */
[C---:B0-----:R-:W-:Y:S01]  /*44d0*/  F2FP.SATFINITE.E4M3.F32.PACK_AB_MERGE_C R29, R30.reuse, R29, RZ ;  /* 0x0000001d1e1d723e */ /* 0x041fe200048070ff */
[----:B------:R-:W-:-:S03]  /*44e0*/  FADD.FTZ R30, R30, R7 ;  /* 0x000000071e1e7221 */ /* 0x000fc60000010000 */
[----:B------:R-:W-:Y:S01]  /*44f0*/  F2FP.SATFINITE.E4M3.F32.PACK_AB_MERGE_C R221, R28, R27, R29 ;  /* 0x0000001b1cdd723e */ /* 0x000fe2000480701d */
[----:B------:R-:W-:Y:S02]  /*4500*/  IMAD.MOV.U32 R29, RZ, RZ, R151 ;  /* 0x000000ffff1d7224 */ /* 0x000fe400078e0097 */
[----:B------:R-:W0:Y:S01]  /*4510*/  MUFU.EX2 R59, R59 ;  /* 0x0000003b003b7308 */ /* 0x000e220000000800 */
[----:B-1----:R-:W-:-:S01]  /*4520*/  FADD.FTZ R7, R31, R30 ;  /* 0x0000001e1f077221 */ /* 0x002fc20000010000 */
[--C-:B------:R-:W-:Y:S02]  /*4530*/  IMAD.MOV.U32 R30, RZ, RZ, R151.reuse ;  /* 0x000000ffff1e7224 */ /* 0x100fe400078e0097 */
[--C-:B------:R-:W-:Y:S02]  /*4540*/  IMAD.MOV.U32 R28, RZ, RZ, R151.reuse ;  /* 0x000000ffff1c7224 */ /* 0x100fe400078e0097 */
[----:B------:R-:W-:Y:S02]  /*4550*/  IMAD.MOV.U32 R27, RZ, RZ, R151 ;  /* 0x000000ffff1b7224 */ /* 0x000fe400078e0097 */
[----:B------:R-:W1:Y:S01]  /*4560*/  MUFU.EX2 R33, R33 ;  /* 0x0000002100217308 */ /* 0x000e620000000800 */
[----:B--2---:R-:W-:-:S07]  /*4570*/  FADD.FTZ R12, R32, R7 ;  /* 0x00000007200c7221 */ /* 0x004fce0000010000 */
[----:B------:R-:W2:Y:S01]  /*4580*/  MUFU.EX2 R34, R34 ;  /* 0x0000002200227308 */ /* 0x000ea20000000800 */
[----:B0-----:R-:W-:-:S01]  /*4590*/  FADD.FTZ R7, R59, R8 ;  /* 0x000000083b077221 */ /* 0x001fc20000010000 */
[----:B------:R-:W-:-:S03]  /*45a0*/  F2FP.SATFINITE.E4M3.F32.PACK_AB_MERGE_C R59, R64, R59, RZ ;  /* 0x0000003b403b723e */ /* 0x000fc600048070ff */
[----:B------:R-:W-:Y:S01]  /*45b0*/  FADD.FTZ R7, R64, R7 ;  /* 0x0000000740077221 */ /* 0x000fe20000010000 */
[----:B------:R-:W-:Y:S01]  /*45c0*/  F2FP.SATFINITE.E4M3.F32.PACK_AB_MERGE_C R222, R55, R54, R59 ;  /* 0x0000003637de723e */ /* 0x000fe2000480703b */
[----:B------:R-:W-:Y:S01]  /*45d0*/  IMAD.MOV.U32 R64, RZ, RZ, R151 ;  /* 0x000000ffff407224 */ /* 0x000fe200078e0097 */
[----:B------:R-:W0:Y:S01]  /*45e0*/  MUFU.EX2 R62, R62 ;  /* 0x0000003e003e7308 */ /* 0x000e220000000800 */
[----:B-1----:R-:W-:-:S01]  /*45f0*/  FADD.FTZ R11, R33, R12 ;  /* 0x0000000c210b7221 */ /* 0x002fc20000010000 */
[--C-:B------:R-:W-:Y:S02]  /*4600*/  IMAD.MOV.U32 R59, RZ, RZ, R151.reuse ;  /* 0x000000ffff3b7224 */ /* 0x100fe400078e0097 */
[--C-:B------:R-:W-:Y:S02]  /*4610*/  IMAD.MOV.U32 R55, RZ, RZ, R151.reuse ;  /* 0x000000ffff377224 */ /* 0x100fe400078e0097 */
[----:B------:R-:W-:Y:S02]  /*4620*/  IMAD.MOV.U32 R54, RZ, RZ, R151 ;  /* 0x000000ffff367224 */ /* 0x000fe400078e0097 */
[----:B------:R-:W-:Y:S01]  /*4630*/  MUFU.EX2 R60, R60 ;  /* 0x0000003c003c7308 */ /* 0x000fe20000000800 */
[C---:B--2---:R-:W-:Y:S01]  /*4640*/  F2FP.SATFINITE.E4M3.F32.PACK_AB_MERGE_C R33, R34.reuse, R33, RZ ;  /* 0x000000212221723e */ /* 0x044fe200048070ff */
[----:B------:R-:W-:-:S03]  /*4650*/  FADD.FTZ R34, R34, R11 ;  /* 0x0000000b22227221 */ /* 0x000fc60000010000 */
[----:B------:R-:W-:Y:S01]  /*4660*/  F2FP.SATFINITE.E4M3.F32.PACK_AB_MERGE_C R223, R32, R31, R33 ;  /* 0x0000001f20df723e */ /* 0x000fe20004807021 */
[----:B------:R-:W-:Y:S02]  /*4670*/  IMAD.MOV.U32 R33, RZ, RZ, R151 ;  /* 0x000000ffff217224 */ /* 0x000fe400078e0097 */
[----:B------:R-:W1:Y:S01]  /*4680*/  MUFU.EX2 R57, R57 ;  /* 0x0000003900397308 */ /* 0x000e620000000800 */
[----:B0-----:R-:W-:-:S01]  /*4690*/  FADD.FTZ R8, R62, R7 ;  /* 0x000000073e087221 */ /* 0x001fc20000010000 */
[--C-:B------:R-:W-:Y:S02]  /*46a0*/  IMAD.MOV.U32 R32, RZ, RZ, R151.reuse ;  /* 0x000000ffff207224 */ /* 0x100fe400078e0097 */
[----:B------:R-:W-:-:S04]  /*46b0*/  IMAD.MOV.U32 R31, RZ, RZ, R151 ;  /* 0x000000ffff1f7224 */ /* 0x000fc800078e0097 */
[----:B------:R-:W0:Y:S08]  /*46c0*/  MUFU.EX2 R35, R35 ;  /* 0x0000002300237308 */ /* 0x000e300000000800 */
[----:B------:R-:W2:Y:S01]  /*46d0*/  MUFU.EX2 R65, R65 ;  /* 0x0000004100417308 */ /* 0x000ea20000000800 */
[----:B-1----:R-:W-:-:S07]  /*46e0*/  F2FP.SATFINITE.E4M3.F32.PACK_AB_MERGE_C R11, R57, R60, RZ ;  /* 0x0000003c390b723e */ /* 0x002fce00048070ff */
[----:B------:R-:W1:Y:S01]  /*46f0*/  MUFU.EX2 R36, R36 ;  /* 0x0000002400247308 */ /* 0x000e620000000800 */
[----:B0-----:R-:W-:-:S01]  /*4700*/  FADD.FTZ R7, R35, R34 ;  /* 0x0000002223077221 */ /* 0x001fc20000010000 */
[----:B------:R-:W-:-:S06]  /*4710*/  IMAD.MOV.U32 R34, RZ, RZ, R151 ;  /* 0x000000ffff227224 */ /* 0x000fcc00078e0097 */
[----:B------:R-:W0:Y:S01]  /*4720*/  MUFU.EX2 R37, R37 ;  /* 0x0000002500257308 */ /* 0x000e220000000800 */
[C---:B--2---:R-:W-:Y:S01]  /*4730*/  F2FP.SATFINITE.E4M3.F32.PACK_AB_MERGE_C R224, R65.reuse, R62, R11 ;  /* 0x0000003e41e0723e */ /* 0x044fe2000480700b */
[----:B------:R-:W-:Y:S01]  /*4740*/  FADD.FTZ R65, R65, R8 ;  /* 0x0000000841417221 */ /* 0x000fe20000010000 */
[----:B------:R-:W-:-:S03]  /*4750*/  IMAD.MOV.U32 R62, RZ, RZ, R151 ;  /* 0x000000ffff3e7224 */ /* 0x000fc600078e0097 */
[----:B------:R-:W-:Y:S01]  /*4760*/  FADD.FTZ R60, R60, R65 ;  /* 0x000000413c3c7221 */ /* 0x000fe20000010000 */
[----:B------:R-:W-:Y:S01]  /*4770*/  IMAD.MOV.U32 R65, RZ, RZ, R151 ;  /* 0x000000ffff417224 */ /* 0x000fe200078e0097 */
[----:B------:R2:W3:Y:S01]  /*4780*/  MUFU.EX2 R4, R79 ;  /* 0x0000004f00047308 */ /* 0x0004e20000000800 */
[----:B-1----:R-:W-:-:S01]  /*4790*/  FADD.FTZ R6, R36, R7 ;  /* 0x0000000724067221 */ /* 0x002fc20000010000 */
[----:B------:R-:W-:Y:S01]  /*47a0*/  FADD.FTZ R57, R57, R60 ;  /* 0x0000003c39397221 */ /* 0x000fe20000010000 */
[----:B------:R-:W-:-:S05]  /*47b0*/  IMAD.MOV.U32 R60, RZ, RZ, R151 ;  /* 0x000000ffff3c7224 */ /* 0x000fca00078e0097 */
[----:B------:R-:W-:Y:S01]  /*47c0*/  MUFU.EX2 R58, R58 ;  /* 0x0000003a003a7308 */ /* 0x000fe20000000800 */
[----:B0-----:R-:W-:-:S01]  /*47d0*/  FADD.FTZ R5, R37, R6 ;  /* 0x0000000625057221 */ /* 0x001fc20000010000 */
[----:B--2---:R-:W-:-:S06]  /*47e0*/  IMAD.MOV.U32 R79, RZ, RZ, R151 ;  /* 0x000000ffff4f7224 */ /* 0x004fcc00078e0097 */
[----:B------:R-:W0:Y:S01]  /*47f0*/  MUFU.EX2 R63, R63 ;  /* 0x0000003f003f7308 */ /* 0x000e220000000800 */
[----:B---3--:R-:W-:-:S01]  /*4800*/  FADD.FTZ R5, R4, R5 ;  /* 0x0000000504057221 */ /* 0x008fc20000010000 */
[----:B------:R-:W-:-:S04]  /*4810*/  F2FP.SATFINITE.E4M3.F32.PACK_AB_MERGE_C R37, R4, R37, RZ ;  /* 0x000000250425723e */ /* 0x000fc800048070ff */
[----:B------:R-:W-:Y:S01]  /*4820*/  F2FP.SATFINITE.E4M3.F32.PACK_AB_MERGE_C R225, R36, R35, R37 ;  /* 0x0000002324e1723e */ /* 0x000fe20004807025 */
[--C-:B------:R-:W-:Y:S01]  /*4830*/  IMAD.MOV.U32 R37, RZ, RZ, R151.reuse ;  /* 0x000000ffff257224 */ /* 0x100fe200078e0097 */
        /* <DEDUP_REMOVED lines=9> */
[----:B--2---:R-:W-:-:S07]  /*48d0*/  FADD.FTZ R6, R82, R5 ;  /* 0x0000000552067221 */ /* 0x004fce0000010000 */
[----:B------:R-:W-:Y:S01]  /*48e0*/  MUFU.EX2 R86, R86 ;  /* 0x0000005600567308 */ /* 0x000fe20000000800 */
[C---:B0-----:R-:W-:Y:S01]  /*48f0*/  F2FP.SATFINITE.E4M3.F32.PACK_AB_MERGE_C R226, R61.reuse, R56, R8 ;  /* 0x000000383de2723e */ /* 0x041fe20004807008 */
[----:B------:R-:W-:Y:S01]  /*4900*/  FADD.FTZ R61, R61, R4 ;  /* 0x000000043d3d7221 */ /* 0x000fe20000010000 */
[----:B------:R-:W-:-:S03]  /*4910*/  IMAD.MOV.U32 R56, RZ, RZ, R151 ;  /* 0x000000ffff387224 */ /* 0x000fc600078e0097 */
[----:B------:R-:W-:Y:S01]  /*4920*/  FADD.FTZ R58, R58, R61 ;  /* 0x0000003d3a3a7221 */ /* 0x000fe20000010000 */
[----:B------:R-:W-:Y:S01]  /*4930*/  IMAD.MOV.U32 R61, RZ, RZ, R151 ;  /* 0x000000ffff3d7224 */ /* 0x000fe200078e0097 */
[----:B------:R0:W2:Y:S01]  /*4940*/  MUFU.EX2 R7, R68 ;  /* 0x0000004400077308 */ /* 0x0000a20000000800 */
[----:B-1----:R-:W-:-:S01]  /*4950*/  FADD.FTZ R5, R83, R6 ;  /* 0x0000000653057221 */ /* 0x002fc20000010000 */
[----:B0-----:R-:W-:Y:S01]  /*4960*/  IMAD.MOV.U32 R68, RZ, RZ, R151 ;  /* 0x000000ffff447224 */ /* 0x001fe200078e0097 */
[----:B--2---:R-:W-:Y:S02]  /*4970*/  F2FP.SATFINITE.E4M3.F32.PACK_AB_MERGE_C R4, R7, R86, RZ ;  /* 0x000000560704723e */ /* 0x004fe400048070ff */
[----:B------:R-:W-:Y:S01]  /*4980*/  FADD.FTZ R86, R86, R5 ;  /* 0x0000000556567221 */ /* 0x000fe20000010000 */
[----:B------:R-:W-:-:S01]  /*4990*/  FADD.FTZ R5, R63, R58 ;  /* 0x0000003a3f057221 */ /* 0x000fc20000010000 */
[--C-:B------:R-:W-:Y:S01]  /*49a0*/  IMAD.MOV.U32 R63, RZ, RZ, R151.reuse ;  /* 0x000000ffff3f7224 */ /* 0x100fe200078e0097 */
[----:B------:R-:W-:Y:S01]  /*49b0*/  F2FP.SATFINITE.E4M3.F32.PACK_AB_MERGE_C R227, R83, R82, R4 ;  /* 0x0000005253e3723e */ /* 0x000fe20004807004 */
[----:B------:R-:W-:Y:S01]  /*49c0*/  FADD.FTZ R7, R7, R86 ;  /* 0x0000005607077221 */ /* 0x000fe20000010000 */
[----:B------:R-:W-:-:S02]  /*49d0*/  IMAD.MOV.U32 R86, RZ, RZ, R151 ;  /* 0x000000ffff567224 */ /* 0x000fc400078e0097 */
[--C-:B------:R-:W-:Y:S02]  /*49e0*/  IMAD.MOV.U32 R83, RZ, RZ, R151.reuse ;  /* 0x000000ffff537224 */ /* 0x100fe400078e0097 */
        /* <DEDUP_REMOVED lines=73> */
.L_x_166:
[----:B------:R-:W-:Y:S01]  /*4e80*/  ISETP.NE.AND P2, PT, RZ, UR41, PT ;  /* 0x00000029ff007c0c */ /* 0x000fe2000bf45270 */
[----:B------:R-:W-:-:S04]  /*4e90*/  UISETP.NE.AND UP0, UPT, UR52, 0x1, UPT ;  /* 0x000000013400788c */ /* 0x000fc8000bf05270 */
[----:B------:R-:W-:-:S04]  /*4ea0*/  USEL UR42, URZ, 0x1, UP0 ;  /* 0x000000013f2a7887 */ /* 0x000fc80008000000 */
[----:B------:R-:W-:-:S04]  /*4eb0*/  ULOP3.LUT UR42, UR53, UR42, URZ, 0x3c, !UPT ;  /* 0x0000002a352a7292 */ /* 0x000fc8000f8e3c3f */
[----:B------:R-:W-:Y:S08]  /*4ec0*/  @P2 BRA `(.L_x_157) ;  /* 0x0000000000442947 */ /* 0x000ff00003800000 */
[----:B------:R-:W-:Y:S05]  /*4ed0*/  @!P0 BRA `(.L_x_158) ;  /* 0x0000000000048947 */ /* 0x000fea0003800000 */
[----:B------:R-:W-:Y:S01]  /*4ee0*/  BPT.TRAP 0x1 ;  /* 0x000000040000795c */ /* 0x000fe20000300000 */
.L_x_158:
[----:B------:R-:W0:Y:S01]  /*4ef0*/  S2UR UR10, SR_CgaCtaId ;  /* 0x00000000000a79c3 */ /* 0x000e220000008800 */
[----:B------:R-:W-:Y:S01]  /*4f00*/  UIADD3 UR6, UR52, 0x1, URZ ;  /* 0x0000000134067890 */ /* 0x000fe2000fffe03f */
[----:B------:R-:W-:Y:S01]  /*4f10*/  IMAD.U32 R2, RZ, RZ, UR42 ;  /* 0x0000002aff027e24 */ /* 0x000fe2000f8e00ff */
[----:B------:R-:W-:Y:S02]  /*4f20*/  UMOV UR7, 0x400 ;  /* 0x0000040000077882 */ /* 0x000fe40000000000 */
[----:B------:R-:W-:Y:S02]  /*4f30*/  UISETP.NE.AND UP0, UPT, UR6, 0x2, UPT ;  /* 0x000000020600788c */ /* 0x000fe4000bf05270 */
[----:B------:R-:W-:Y:S02]  /*4f40*/  SHF.L.U32 R2, R2, 0x1f, RZ ;  /* 0x0000001f02027819 */ /* 0x000fe400000006ff */
[----:B------:R-:W-:Y:S02]  /*4f50*/  USEL UR6, UR6, URZ, UP0 ;  /* 0x0000003f06067287 */ /* 0x000fe40008000000 */
[----:B0-----:R-:W-:-:S04]  /*4f60*/  ULEA UR7, UR10, UR7, 0x18 ;  /* 0x000000070a077291 */ /* 0x001fc8000f8ec03f */
[----:B------:R-:W-:-:S09]  /*4f70*/  ULEA UR6, UR6, UR7, 0x3 ;  /* 0x0000000706067291 */ /* 0x000fd2000f8e183f */
[----:B------:R0:W1:Y:S01]  /*4f80*/  SYNCS.PHASECHK.TRANS64.TRYWAIT P1, [UR6+0x38830], R2 ;  /* 0x03883002ff0075a7 */ /* 0x0000620008020146 */
[----:B------:R-:W-:Y:S05]  /*4f90*/  @!P0 BRA `(.L_x_159) ;  /* 0x0000000000048947 */ /* 0x000fea0003800000 */
[----:B------:R-:W-:Y:S01]  /*4fa0*/  BPT.TRAP 0x1 ;  /* 0x000000040000795c */ /* 0x000fe20000300000 */
.L_x_159:
[----:B-1----:R-:W-:Y:S05]  /*4fb0*/  @P1 BRA `(.L_x_157) ;  /* 0x0000000000081947 */ /* 0x002fea0003800000 */
[----:B------:R-:W1:Y:S02]  /*4fc0*/  SYNCS.PHASECHK.TRANS64.TRYWAIT P1, [UR6+0x38830], R2 ;  /* 0x03883002ff0075a7 */ /* 0x000e640008020146 */
[----:B-1----:R-:W-:Y:S05]  /*4fd0*/  @!P1 BRA `(.L_x_160) ;  /* 0x000000d000249947 */ /* 0x002fea0003800000 */
.L_x_157:
        /* <DEDUP_REMOVED lines=50> */
.L_x_162:
[----:B------:R-:W0:Y:S01]  /*5300*/  S2UR UR7, SR_CgaCtaId ;  /* 0x00000000000779c3 */ /* 0x000e220000008800 */
[----:B------:R-:W-:Y:S01]  /*5310*/  UMOV UR6, 0x400 ;  /* 0x0000040000067882 */ /* 0x000fe20000000000 */
[----:B------:R-:W-:-:S05]  /*5320*/  IMAD.U32 R2, RZ, RZ, UR53 ;  /* 0x00000035ff027e24 */ /* 0x000fca000f8e00ff */
[----:B------:R-:W-:Y:S01]  /*5330*/  SHF.L.U32 R2, R2, 0x1f, RZ ;  /* 0x0000001f02027819 */ /* 0x000fe200000006ff */
[----:B0-----:R-:W-:-:S04]  /*5340*/  ULEA UR6, UR7, UR6, 0x18 ;  /* 0x0000000607067291 */ /* 0x001fc8000f8ec03f */
[----:B------:R-:W-:-:S09]  /*5350*/  ULEA UR6, UR52, UR6, 0x3 ;  /* 0x0000000634067291 */ /* 0x000fd2000f8e183f */
[----:B------:R0:W1:Y:S01]  /*5360*/  SYNCS.PHASECHK.TRANS64.TRYWAIT P1, [UR6+0x38850], R2 ;  /* 0x03885002ff0075a7 */ /* 0x0000620008020146 */
[----:B------:R-:W-:Y:S05]  /*5370*/  @!P0 BRA `(.L_x_163) ;  /* 0x0000000000048947 */ /* 0x000fea0003800000 */
[----:B------:R-:W-:Y:S01]  /*5380*/  BPT.TRAP 0x1 ;  /* 0x000000040000795c */ /* 0x000fe20000300000 */
.L_x_163:
[----:B-1----:R-:W-:Y:S05]  /*5390*/  @P1 BRA `(.L_x_161) ;  /* 0x0000000000081947 */ /* 0x002fea0003800000 */
[----:B------:R-:W1:Y:S02]  /*53a0*/  SYNCS.PHASECHK.TRANS64.TRYWAIT P1, [UR6+0x38850], R2 ;  /* 0x03885002ff0075a7 */ /* 0x000e640008020146 */
[----:B-1----:R-:W-:Y:S05]  /*53b0*/  @!P1 BRA `(.L_x_164) ;  /* 0x000000cc00449947 */ /* 0x002fea0003800000 */
.L_x_161:
[----:B------:R-:W2:Y:S01]  /*53c0*/  S2UR UR6, SR_CgaCtaId ;  /* 0x00000000000679c3 */ /* 0x000ea20000008800 */
[----:B01----:R-:W-:Y:S01]  /*53d0*/  MOV R2, 0x400 ;  /* 0x0000040000027802 */ /* 0x003fe20000000f00 */
[----:B------:R-:W-:Y:S01]  /*53e0*/  WARPGROUP.ARRIVE ;  /* 0x00000000000079c5 */ /* 0x000fe20000000000 */
[----:B------:R-:W-:Y:S01]  /*53f0*/  UMOV UR7, 0x40000040 ;  /* 0x4000004000077882 */ /* 0x000fe20000000000 */
[C---:B------:R-:W-:Y:S01]  /*5400*/  FMUL.FTZ R9, R0.reuse, R152 ;  /* 0x0000009800097220 */ /* 0x040fe20000410000 */
[C---:B------:R-:W-:Y:S01]  /*5410*/  FMUL.FTZ R8, R0.reuse, R153 ;  /* 0x0000009900087220 */ /* 0x040fe20000410000 */
[C---:B------:R-:W-:Y:S01]  /*5420*/  FMUL.FTZ R11, R0.reuse, R154 ;  /* 0x0000009a000b7220 */ /* 0x040fe20000410000 */
[C---:B------:R-:W-:Y:S01]  /*5430*/  FMUL.FTZ R10, R0.reuse, R155 ;  /* 0x0000009b000a7220 */ /* 0x040fe20000410000 */
[C---:B------:R-:W-:Y:S01]  /*5440*/  FMUL.FTZ R12, R0.reuse, R156 ;  /* 0x0000009c000c7220 */ /* 0x040fe20000410000 */
[C---:B------:R-:W-:Y:S01]  /*5450*/  FMUL.FTZ R14, R0.reuse, R158 ;  /* 0x0000009e000e7220 */ /* 0x040fe20000410000 */
        /* <DEDUP_REMOVED lines=9> */
[C---:B------:R-:W-:Y:S01]  /*54f0*/  FMUL.FTZ R179, R0.reuse, R189 ;  /* 0x000000bd00b37220 */ /* 0x040fe20000410000 */
[C---:B------:R-:W-:Y:S01]  /*5500*/  FMUL.FTZ R155, R0.reuse, R165 ;  /* 0x000000a5009b7220 */ /* 0x040fe20000410000 */
[C---:B------:R-:W-:Y:S01]  /*5510*/  FMUL.FTZ R165, R0.reuse, R175 ;  /* 0x000000af00a57220 */ /* 0x040fe20000410000 */
[C---:B------:R-:W-:Y:S01]  /*5520*/  FMUL.FTZ R153, R0.reuse, R163 ;  /* 0x000000a300997220 */ /* 0x040fe20000410000 */
[----:B------:R-:W-:Y:S01]  /*5530*/  FMUL.FTZ R175, R0, R185 ;  /* 0x000000b900af7220 */ /* 0x000fe20000410000 */
[----:B--2---:R-:W-:-:S02]  /*5540*/  IMAD.U32 R3, RZ, RZ, UR6 ;  /* 0x00000006ff037e24 */ /* 0x004fc4000f8e00ff */
[C---:B------:R-:W-:Y:S01]  /*5550*/  FMUL.FTZ R154, R0.reuse, R164 ;  /* 0x000000a4009a7220 */ /* 0x040fe20000410000 */
[----:B------:R-:W2:Y:S01]  /*5560*/  MUFU.TANH R11, R11 ;  /* 0x0000000b000b7308 */ /* 0x000ea20000002400 */
[----:B0-----:R-:W-:Y:S01]  /*5570*/  FMNMX.FTZ R189, R9, R4, !PT ;  /* 0x0000000409bd7209 */ /* 0x001fe20007810000 */
[C---:B------:R-:W-:Y:S01]  /*5580*/  FMUL.FTZ R185, R0.reuse, R195 ;  /* 0x000000c300b97220 */ /* 0x040fe20000410000 */
[----:B------:R-:W-:Y:S01]  /*5590*/  LEA R2, R3, R2, 0x18 ;  /* 0x0000000203027211 */ /* 0x000fe200078ec0ff */
[C---:B------:R-:W-:Y:S01]  /*55a0*/  FMUL.FTZ R156, R0.reuse, R166 ;  /* 0x000000a6009c7220 */ /* 0x040fe20000410000 */
[C---:B------:R-:W-:Y:S01]  /*55b0*/  FMUL.FTZ R166, R0.reuse, R176 ;  /* 0x000000b000a67220 */ /* 0x040fe20000410000 */
[----:B------:R-:W-:Y:S01]  /*55c0*/  FMUL.FTZ R176, R0, R186 ;  /* 0x000000ba00b07220 */ /* 0x000fe20000410000 */
[----:B------:R-:W-:Y:S01]  /*55d0*/  R2UR UR6, R2 ;  /* 0x00000000020672ca */ /* 0x000fe200000e0000 */
        /* <DEDUP_REMOVED lines=12> */
[----:B------:R-:W-:Y:S01]  /*56a0*/  UIADD3 UR6, UR6, 0x400, URZ ;  /* 0x0000040006067890 */ /* 0x000fe2000fffe03f */
[C---:B------:R-:W-:Y:S01]  /*56b0*/  FMUL.FTZ R171, R0.reuse, R181 ;  /* 0x000000b500ab7220 */ /* 0x040fe20000410000 */
[C---:B------:R-:W-:Y:S01]  /*56c0*/  FMUL.FTZ R162, R0.reuse, R172 ;  /* 0x000000ac00a27220 */ /* 0x040fe20000410000 */
[----:B------:R-:W-:Y:S01]  /*56d0*/  FMUL.FTZ R181, R0, R191 ;  /* 0x000000bf00b57220 */ /* 0x000fe20000410000 */
[----:B------:R-:W-:Y:S01]  /*56e0*/  USHF.R.U32.HI UR6, URZ, 0x4, UR6 ;  /* 0x000000043f067899 */ /* 0x000fe20008011606 */
[----:B------:R-:W2:Y:S01]  /*56f0*/  MUFU.TANH R14, R14 ;  /* 0x0000000e000e7308 */ /* 0x000ea20000002400 */
[----:B0-----:R-:W-:Y:S01]  /*5700*/  FMNMX.FTZ R189, R10, R189, !PT ;  /* 0x000000bd0abd7209 */ /* 0x001fe20007810000 */
[C---:B------:R-:W-:Y:S01]  /*5710*/  FMUL.FTZ R191, R0.reuse, R200 ;  /* 0x000000c800bf7220 */ /* 0x040fe20000410000 */
[----:B------:R-:W-:Y:S01]  /*5720*/  ULOP3.LUT UR6, UR6, 0x3fff, URZ, 0xc0, !UPT ;  /* 0x00003fff06067892 */ /* 0x000fe2000f8ec03f */
[C---:B------:R-:W-:Y:S01]  /*5730*/  FMUL.FTZ R164, R0.reuse, R174 ;  /* 0x000000ae00a47220 */ /* 0x040fe20000410000 */
[C---:B------:R-:W-:Y:S01]  /*5740*/  FMUL.FTZ R163, R0.reuse, R173 ;  /* 0x000000ad00a37220 */ /* 0x040fe20000410000 */
[----:B------:R-:W-:Y:S01]  /*5750*/  FMUL.FTZ R167, R0, R177 ;  /* 0x000000b100a77220 */ /* 0x000fe20000410000 */
[----:B------:R-:W-:Y:S01]  /*5760*/  ULOP3.LUT UR6, UR6, 0x10000, URZ, 0xfc, !UPT ;  /* 0x0001000006067892 */ /* 0x000fe2000f8efc3f */
[----:B------:R-:W0:Y:S01]  /*5770*/  MUFU.TANH R13, R13 ;  /* 0x0000000d000d7308 */ /* 0x000e220000002400 */
[----:B-1----:R-:W-:Y:S01]  /*5780*/  FMNMX.FTZ R196, R12, R195, !PT ;  /* 0x000000c30cc47209 */ /* 0x002fe20007810000 */
[C---:B------:R-:W-:Y:S01]  /*5790*/  FMUL.FTZ R173, R0.reuse, R183 ;  /* 0x000000b700ad7220 */ /* 0x040fe20000410000 */
[----:B------:R-:W-:Y:S01]  /*57a0*/  ULEA UR10, UR52, UR6, 0xb ;  /* 0x00000006340a7291 */ /* 0x000fe2000f8e583f */
[C---:B------:R-:W-:Y:S01]  /*57b0*/  FMUL.FTZ R170, R0.reuse, R180 ;  /* 0x000000b400aa7220 */ /* 0x040fe20000410000 */
[C---:B------:R-:W-:Y:S01]  /*57c0*/  FMUL.FTZ R183, R0.reuse, R193 ;  /* 0x000000c100b77220 */ /* 0x040fe20000410000 */
[C---:B------:R-:W-:Y:S01]  /*57d0*/  FMUL.FTZ R193, R0.reuse, R202 ;  /* 0x000000ca00c17220 */ /* 0x040fe20000410000 */
[----:B------:R-:W-:Y:S01]  /*57e0*/  FMUL.FTZ R172, R0, R182 ;  /* 0x000000b600ac7220 */ /* 0x000fe20000410000 */
[----:B------:R-:W1:Y:S01]  /*57f0*/  MUFU.TANH R15, R15 ;  /* 0x0000000f000f7308 */ /* 0x000e620000002400 */
[----:B--2---:R-:W-:Y:S01]  /*5800*/  FMNMX.FTZ R198, R14, R189, !PT ;  /* 0x000000bd0ec67209 */ /* 0x004fe20007810000 */
[----:B------:R-:W-:Y:S01]  /*5810*/  UMOV UR6, UR10 ;  /* 0x0000000a00067c82 */ /* 0x000fe20008000000 */
[C---:B------:R-:W-:Y:S01]  /*5820*/  FMUL.FTZ R174, R0.reuse, R184 ;  /* 0x000000b800ae7220 */ /* 0x040fe20000410000 */
[----:B------:R-:W-:Y:S01]  /*5830*/  QGMMA.64x256x32.F32.E4M3.E4M3 R24, R228, gdesc[UR4], R24, gsb0 ;  /* 0x03e00004e4187df3 */ /* 0x000fe20008000818 */
[----:B------:R-:W-:Y:S01]  /*5840*/  UIADD3 UR6, UR10, 0x2, URZ ;  /* 0x000000020a067890 */ /* 0x000fe2000fffe03f */
[C---:B------:R-:W-:Y:S01]  /*5850*/  FMUL.FTZ R177, R0.reuse, R187 ;  /* 0x000000bb00b17220 */ /* 0x040fe20000410000 */
[----:B------:R-:W-:Y:S01]  /*5860*/  UMOV UR7, 0x40000040 ;  /* 0x4000004000077882 */ /* 0x000fe20000000000 */
        /* <DEDUP_REMOVED lines=15> */
[----:B------:R-:W-:Y:S01]  /*5960*/  FMUL.FTZ R203, R0, R211 ;  /* 0x000000d300cb7220 */ /* 0x000fe20000410000 */
[----:B------:R-:W1:Y:S01]  /*5970*/  MUFU.TANH R21, R21 ;  /* 0x0000001500157308 */ /* 0x000e620000002400 */
[----:B--2---:R-:W-:Y:S01]  /*5980*/  FMNMX.FTZ R198, R20, R189, !PT ;  /* 0x000000bd14c67209 */ /* 0x004fe20007810000 */
[C---:B------:R-:W-:Y:S01]  /*5990*/  FMUL.FTZ R205, R0.reuse, R213 ;  /* 0x000000d500cd7220 */ /* 0x040fe20000410000 */
[----:B------:R-:W-:-:S05]  /*59a0*/  FMUL.FTZ R207, R0, R215 ;  /* 0x000000d700cf7220 */ /* 0x000fca0000410000 */
        /* <DEDUP_REMOVED lines=65> */
[----:B0-----:R-:W-:Y:S01]  /*5dc0*/  FMNMX.FTZ R195, R181, R206, !PT ;  /* 0x000000ceb5c37209 */ /* 0x001fe20007810000 */
        /* <DEDUP_REMOVED lines=14> */
[----:B0-----:R-:W-:Y:S02]  /*5eb0*/  LOP3.LUT P1, RZ, R231, 0x7f, RZ, 0xc0, !PT ;  /* 0x0000007fe7ff7812 */ /* 0x001fe4000782c0ff */
[----:B------:R-:W-:-:S03]  /*5ec0*/  SHF.R.U32.HI R231, RZ, 0x7, R231 ;  /* 0x00000007ffe77819 */ /* 0x000fc600000116e7 */
[----:B------:R-:W0:Y:S01]  /*5ed0*/  MUFU.TANH R188, R188 ;  /* 0x000000bc00bc7308 */ /* 0x000e220000002400 */
[----:B--2---:R-:W-:-:S07]  /*5ee0*/  FMNMX.FTZ R195, R185, R208, !PT ;  /* 0x000000d0b9c37209 */ /* 0x004fce0007810000 */
[----:B------:R-:W1:Y:S01]  /*5ef0*/  MUFU.TANH R191, R191 ;  /* 0x000000bf00bf7308 */ /* 0x000e620000002400 */
[----:B---3--:R-:W-:-:S07]  /*5f00*/  FMNMX.FTZ R206, R187, R206, !PT ;  /* 0x000000cebbce7209 */ /* 0x008fce0007810000 */
        /* <DEDUP_REMOVED lines=32> */
[----:B0-----:R-:W-:-:S05]  /*6110*/  FMNMX.FTZ R208, R205, R208, !PT ;  /* 0x000000d0cdd07209 */ /* 0x001fca0007810000 */
[----:B------:R-:W0:Y:S01]  /*6120*/  SHFL.BFLY PT, R189, R208, 0x2, 0x1f ;  /* 0x0c401f00d0bd7f89 */ /* 0x000e2200000e0000 */
[----:B-1----:R-:W-:-:S04]  /*6130*/  FMNMX.FTZ R210, R206, R195, !PT ;  /* 0x000000c3ced27209 */ /* 0x002fc80007810000 */
[----:B--2---:R-:W-:-:S05]  /*6140*/  FMNMX.FTZ R210, R207, R210, !PT ;  /* 0x000000d2cfd27209 */ /* 0x004fca0007810000 */
[----:B------:R-:W1:Y:S01]  /*6150*/  SHFL.BFLY PT, R195, R210, 0x2, 0x1f ;  /* 0x0c401f00d2c37f89 */ /* 0x000e6200000e0000 */
[----:B0-----:R-:W-:-:S05]  /*6160*/  FMNMX.FTZ R209, R208, R189, !PT ;  /* 0x000000bdd0d17209 */ /* 0x001fca0007810000 */
[----:B------:R-:W0:Y:S01]  /*6170*/  SHFL.BFLY PT, R212, R209, 0x1, 0x1f ;  /* 0x0c201f00d1d47f89 */ /* 0x000e2200000e0000 */
[----:B-1----:R-:W-:-:S05]  /*6180*/  FMNMX.FTZ R211, R210, R195, !PT ;  /* 0x000000c3d2d37209 */ /* 0x002fca0007810000 */
[----:B------:R-:W1:Y:S01]  /*6190*/  SHFL.BFLY PT, R214, R211, 0x1, 0x1f ;  /* 0x0c201f00d3d67f89 */ /* 0x000e6200000e0000 */
[----:B0-----:R-:W-:-:S05]  /*61a0*/  FMNMX.FTZ R189, R209, R212, !PT ;  /* 0x000000d4d1bd7209 */ /* 0x001fca0007810000 */
[----:B------:R-:W-:Y:S01]  /*61b0*/  FADD.FTZ R4, -R189, R4 ;  /* 0x00000004bd047221 */ /* 0x000fe20000010100 */
[----:B-1----:R-:W-:Y:S01]  /*61c0*/  FMNMX.FTZ R195, R211, R214, !PT ;  /* 0x000000d6d3c37209 */ /* 0x002fe20007810000 */
[----:B------:R-:W-:Y:S01]  /*61d0*/  IMAD.U32 R211, RZ, RZ, UR51 ;  /* 0x00000033ffd37e24 */ /* 0x000fe2000f8e00ff */
[----:B------:R-:W-:Y:S02]  /*61e0*/  WARPGROUP.DEPBAR.LE gsb0, 0x0 ;  /* 0x00008000000079c5 */ /* 0x000fe40000010000 */
[----:B------:R-:W-:-:S06]  /*61f0*/  WARPGROUP.ARRIVE ;  /* 0x00000000000079c5 */ /* 0x000fcc0000000000 */
[----:B------:R-:W-:Y:S01]  /*6200*/  QGMMA.64x256x32.F32.E4M3.E4M3 R24, R220, gdesc[UR4], R24, gsb0 ;  /* 0x03e00004dc187df3 */ /* 0x000fe20008000818 */
[----:B------:R-:W-:Y:S01]  /*6210*/  UIADD3 UR6, UR10, 0x6, URZ ;  /* 0x000000060a067890 */ /* 0x000fe2000fffe03f */
[----:B------:R-:W-:Y:S01]  /*6220*/  UMOV UR7, 0x40000040 ;  /* 0x4000004000077882 */ /* 0x000fe20000000000 */
[----:B------:R-:W-:Y:S02]  /*6230*/  WARPGROUP.DEPBAR.LE gsb0, 0x0 ;  /* 0x00008000000079c5 */ /* 0x000fe40000010000 */
[----:B------:R-:W-:-:S15]  /*6240*/  WARPGROUP.ARRIVE ;  /* 0x00000000000079c5 */ /* 0x000fde0000000000 */
[----:B------:R-:W-:-:S08]  /*6250*/  NOP ;  /* 0x0000000000007918 */ /* 0x000fd00000000000 */
        /* <DEDUP_REMOVED lines=14> */
[--C-:B0-----:R-:W-:Y:S01]  /*6340*/  FFMA.FTZ R210, R204, UR6, -R208.reuse ;  /* 0x00000006ccd27c23 */ /* 0x101fe200080108d0 */
        /* <DEDUP_REMOVED lines=25> */
[----:B------:R-:W-:Y:S01]  /*64e0*/  IMAD.U32 R208, RZ, RZ, UR6 ;  /* 0x00000006ffd07e24 */ /* 0x000fe2000f8e00ff */
[----:B------:R-:W0:Y:S03]  /*64f0*/  MUFU.EX2 R9, R9 ;  /* 0x0000000900097308 */ /* 0x000e260000000800 */
[----:B------:R-:W-:-:S01]  /*6500*/  FFMA.FTZ R209, R195, R208, -8 ;  /* 0xc1000000c3d17423 */ /* 0x000fc200000100d0 */
[----:B------:R-:W-:-:S03]  /*6510*/  @!P1 IMAD R208, R211, 0x8, R2 ;  /* 0x00000008d3d09824 */ /* 0x000fc600078e0202 */
[--C-:B------:R-:W-:Y:S01]  /*6520*/  FFMA.FTZ R11, R11, UR6, -R209.reuse ;  /* 0x000000060b0b7c23 */ /* 0x100fe200080108d1 */
[----:B------:R-:W-:-:S01]  /*6530*/  FFMA.FTZ R10, R10, UR6, -R209 ;  /* 0x000000060a0a7c23 */ /* 0x000fc200080108d1 */
[----:B------:R-:W-:Y:S01]  /*6540*/  MUFU.EX2 R4, R4 ;  /* 0x0000000400047308 */ /* 0x000fe20000000800 */
[----:B------:R-:W-:-:S01]  /*6550*/  FFMA.FTZ R14, R14, UR6, -R209 ;  /* 0x000000060e0e7c23 */ /* 0x000fc200080108d1 */
[--C-:B------:R-:W-:Y:S01]  /*6560*/  FFMA.FTZ R15, R15, UR6, -R209.reuse ;  /* 0x000000060f0f7c23 */ /* 0x100fe200080108d1 */
[----:B------:R-:W-:-:S01]  /*6570*/  FFMA.FTZ R152, R152, UR6, -R209 ;  /* 0x0000000698987c23 */ /* 0x000fc200080108d1 */
[----:B------:R-:W-:Y:S02]  /*6580*/  @!P1 VIADD R208, R208, 0x38840 ;  /* 0x00038840d0d09836 */ /* 0x000fe40000000000 */
[----:B------:R-:W-:-:S01]  /*6590*/  FFMA.FTZ R153, R153, UR6, -R209 ;  /* 0x0000000699997c23 */ /* 0x000fc200080108d1 */
[--C-:B------:R-:W-:Y:S01]  /*65a0*/  FFMA.FTZ R156, R156, UR6, -R209.reuse ;  /* 0x000000069c9c7c23 */ /* 0x100fe200080108d1 */
[----:B------:R-:W-:-:S01]  /*65b0*/  FFMA.FTZ R157, R157, UR6, -R209 ;  /* 0x000000069d9d7c23 */ /* 0x000fc200080108d1 */
[----:B------:R-:W1:Y:S01]  /*65c0*/  MUFU.EX2 R11, R11 ;  /* 0x0000000b000b7308 */ /* 0x000e620000000800 */
[----:B0-----:R-:W-:-:S01]  /*65d0*/  FFMA.FTZ R5, R6, R5, R9 ;  /* 0x0000000506057223 */ /* 0x001fc20000010009 */
[--C-:B------:R-:W-:Y:S01]  /*65e0*/  FFMA.FTZ R211, R173, UR6, -R209.reuse ;  /* 0x00000006add37c23 */ /* 0x100fe200080108d1 */
        /* <DEDUP_REMOVED lines=11> */
[--C-:B------:R-:W-:Y:S01]  /*66a0*/  FFMA.FTZ R184, R184, UR6, -R209.reuse ;  /* 0x00000006b8b87c23 */ /* 0x100fe200080108d1 */
        /* <DEDUP_REMOVED lines=9> */
[----:B------:R-:W-:Y:S01]  /*6740*/  MUFU.EX2 R12, R12 ;  /* 0x0000000c000c7308 */ /* 0x000fe20000000800 */
[----:B0-----:R-:W-:-:S01]  /*6750*/  FADD.FTZ R5, R8, R5 ;  /* 0x0000000508057221 */ /* 0x001fc20000010000 */
[--C-:B------:R-:W-:Y:S01]  /*6760*/  FFMA.FTZ R202, R202, UR6, -R209.reuse ;  /* 0x00000006caca7c23 */ /* 0x100fe200080108d1 */
[----:B------:R-:W-:-:S01]  /*6770*/  FFMA.FTZ R203, R203, UR6, -R209 ;  /* 0x00000006cbcb7c23 */ /* 0x000fc200080108d1 */
[--C-:B------:R-:W-:Y:S01]  /*6780*/  FFMA.FTZ R206, R206, UR6, -R209.reuse ;  /* 0x00000006cece7c23 */ /* 0x100fe200080108d1 */
[----:B------:R-:W-:-:S03]  /*6790*/  FFMA.FTZ R207, R207, UR6, -R209 ;  /* 0x00000006cfcf7c23 */ /* 0x000fc600080108d1 */
[----:B------:R-:W0:Y:S01]  /*67a0*/  MUFU.EX2 R14, R14 ;  /* 0x0000000e000e7308 */ /* 0x000e220000000800 */
[----:B--2---:R-:W-:-:S07]  /*67b0*/  FADD.FTZ R7, R10, R7 ;  /* 0x000000070a077221 */ /* 0x004fce0000010000 */
[----:B------:R-:W-:Y:S08]  /*67c0*/  MUFU.EX2 R13, R13 ;  /* 0x0000000d000d7308 */ /* 0x000ff00000000800 */
[----:B------:R-:W1:Y:S08]  /*67d0*/  MUFU.EX2 R15, R15 ;  /* 0x0000000f000f7308 */ /* 0x000e700000000800 */
[----:B------:R-:W-:Y:S08]  /*67e0*/  MUFU.EX2 R20, R20 ;  /* 0x0000001400147308 */ /* 0x000ff00000000800 */
[----:B------:R2:W-:Y:S08]  /*67f0*/  MUFU.EX2 R205, R210 ;  /* 0x000000d200cd7308 */ /* 0x0005f00000000800 */
[----:B------:R-:W3:Y:S01]  /*6800*/  MUFU.EX2 R152, R152 ;  /* 0x0000009800987308 */ /* 0x000ee20000000800 */
[----:B--2---:R-:W-:-:S01]  /*6810*/  FFMA.FTZ R210, R172, UR6, -R209 ;  /* 0x00000006acd27c23 */ /* 0x004fc200080108d1 */
[----:B------:R-:W-:-:S02]  /*6820*/  @!P1 PRMT R172, RZ, 0x654, R208 ;  /* 0x00000654ffac9816 */ /* 0x000fc400000000d0 */
[----:B------:R-:W-:-:S04]  /*6830*/  IADD3 R208, -R231, 0xb, RZ ;  /* 0x0000000be7d07810 */ /* 0x000fc80007ffe1ff */
[----:B------:R-:W-:Y:S08]  /*6840*/  MUFU.EX2 R21, R21 ;  /* 0x0000001500157308 */ /* 0x000ff00000000800 */
[----:B------:R-:W2:Y:S08]  /*6850*/  MUFU.EX2 R153, R153 ;  /* 0x0000009900997308 */ /* 0x000eb00000000800 */
[----:B------:R-:W-:Y:S08]  /*6860*/  MUFU.EX2 R154, R154 ;  /* 0x0000009a009a7308 */ /* 0x000ff00000000800 */
[----:B------:R-:W4:Y:S08]  /*6870*/  MUFU.EX2 R156, R156 ;  /* 0x0000009c009c7308 */ /* 0x000f300000000800 */
[----:B------:R0:W-:Y:S08]  /*6880*/  MUFU.EX2 R173, R210 ;  /* 0x000000d200ad7308 */ /* 0x0001f00000000800 */
[----:B------:R-:W-:Y:S01]  /*6890*/  MUFU.EX2 R155, R155 ;  /* 0x0000009b009b7308 */ /* 0x000fe20000000800 */
[----:B0-----:R-:W-:-:S04]  /*68a0*/  FADD.FTZ R210, R14, R7 ;  /* 0x000000070ed27221 */ /* 0x001fc80000010000 */
[----:B-1----:R-:W-:-:S03]  /*68b0*/  FADD.FTZ R7, R15, R210 ;  /* 0x000000d20f077221 */ /* 0x002fc60000010000 */
[----:B------:R-:W0:Y:S01]  /*68c0*/  MUFU.EX2 R157, R157 ;  /* 0x0000009d009d7308 */ /* 0x000e220000000800 */
[----:B---3--:R-:W-:-:S04]  /*68d0*/  FADD.FTZ R210, R152, R7 ;  /* 0x0000000798d27221 */ /* 0x008fc80000010000 */
[----:B--2---:R-:W-:-:S03]  /*68e0*/  FADD.FTZ R7, R153, R210 ;  /* 0x000000d299077221 */ /* 0x004fc60000010000 */
[----:B------:R-:W-:Y:S01]  /*68f0*/  MUFU.EX2 R158, R158 ;  /* 0x0000009e009e7308 */ /* 0x000fe20000000800 */
[----:B----4-:R-:W-:-:S07]  /*6900*/  FADD.FTZ R210, R156, R7 ;  /* 0x000000079cd27221 */ /* 0x010fce0000010000 */
[----:B------:R-:W1:Y:S01]  /*6910*/  MUFU.EX2 R160, R160 ;  /* 0x000000a000a07308 */ /* 0x000e620000000800 */
[----:B0-----:R-:W-:-:S07]  /*6920*/  FADD.FTZ R7, R157, R210 ;  /* 0x000000d29d077221 */ /* 0x001fce0000010000 */
[----:B------:R-:W-:Y:S08]  /*6930*/  MUFU.EX2 R159, R159 ;  /* 0x0000009f009f7308 */ /* 0x000ff00000000800 */
[----:B------:R-:W0:Y:S01]  /*6940*/  MUFU.EX2 R161, R161 ;  /* 0x000000a100a17308 */ /* 0x000e220000000800 */
[----:B-1----:R-:W-:-:S07]  /*6950*/  FADD.FTZ R210, R160, R7 ;  /* 0x00000007a0d27221 */ /* 0x002fce0000010000 */
[----:B------:R-:W-:Y:S08]  /*6960*/  MUFU.EX2 R162, R162 ;  /* 0x000000a200a27308 */ /* 0x000ff00000000800 */
[----:B------:R-:W1:Y:S01]  /*6970*/  MUFU.EX2 R164, R164 ;  /* 0x000000a400a47308 */ /* 0x000e620000000800 */
[----:B0-----:R-:W-:-:S07]  /*6980*/  FADD.FTZ R7, R161, R210 ;  /* 0x000000d2a1077221 */ /* 0x001fce0000010000 */
[----:B------:R-:W-:Y:S08]  /*6990*/  MUFU.EX2 R163, R163 ;  /* 0x000000a300a37308 */ /* 0x000ff00000000800 */
[----:B------:R-:W0:Y:S01]  /*69a0*/  MUFU.EX2 R165, R165 ;  /* 0x000000a500a57308 */ /* 0x000e220000000800 */
[----:B-1----:R-:W-:-:S07]  /*69b0*/  FADD.FTZ R210, R164, R7 ;  /* 0x00000007a4d27221 */ /* 0x002fce0000010000 */
[----:B------:R-:W-:Y:S08]  /*69c0*/  MUFU.EX2 R166, R166 ;  /* 0x000000a600a67308 */ /* 0x000ff00000000800 */
[----:B------:R-:W1:Y:S01]  /*69d0*/  MUFU.EX2 R168, R168 ;  /* 0x000000a800a87308 */ /* 0x000e620000000800 */
[----:B------:R-:W-:Y:S02]  /*69e0*/  WARPGROUP.DEPBAR.LE gsb0, 0x0 ;  /* 0x00008000000079c5 */ /* 0x000fe40000010000 */
[----:B------:R2:W-:Y:S06]  /*69f0*/  BAR.ARV R208, 0x100 ;  /* 0x000400d00000751d */ /* 0x0005ec0000002000 */
[----:B------:R-:W-:Y:S01]  /*6a00*/  MUFU.EX2 R167, R167 ;  /* 0x000000a700a77308 */ /* 0x000fe20000000800 */
[----:B------:R3:W-:Y:S01]  /*6a10*/  @!P1 SYNCS.ARRIVE.TRANS64.RED.A1T0 RZ, [R172+URZ], RZ ;  /* 0x000000ffacff99a7 */ /* 0x0007e2000810043f */
[----:B--2---:R-:W-:-:S01]  /*6a20*/  FADD.FTZ R208, R12, R5 ;  /* 0x000000050cd07221 */ /* 0x004fc20000010000 */
[----:B0-----:R-:W-:-:S03]  /*6a30*/  FADD.FTZ R7, R165, R210 ;  /* 0x000000d2a5077221 */ /* 0x001fc60000010000 */
[----:B------:R-:W-:Y:S02]  /*6a40*/  FADD.FTZ R5, R13, R208 ;  /* 0x000000d00d057221 */ /* 0x000fe40000010000 */
[----:B------:R-:W0:Y:S01]  /*6a50*/  MUFU.EX2 R169, R169 ;  /* 0x000000a900a97308 */ /* 0x000e220000000800 */
[----:B-1----:R-:W-:-:S01]  /*6a60*/  FADD.FTZ R210, R168, R7 ;  /* 0x00000007a8d27221 */ /* 0x002fc20000010000 */
[----:B------:R-:W-:-:S04]  /*6a70*/  FADD.FTZ R208, R20, R5 ;  /* 0x0000000514d07221 */ /* 0x000fc80000010000 */
[----:B------:R-:W-:Y:S02]  /*6a80*/  FADD.FTZ R5, R21, R208 ;  /* 0x000000d015057221 */ /* 0x000fe40000010000 */
[----:B------:R-:W1:Y:S02]  /*6a90*/  MUFU.EX2 R170, R170 ;  /* 0x000000aa00aa7308 */ /* 0x000e640000000800 */
[----:B------:R-:W-:-:S04]  /*6aa0*/  FADD.FTZ R208, R154, R5 ;  /* 0x000000059ad07221 */ /* 0x000fc80000010000 */
[----:B------:R-:W-:Y:S02]  /*6ab0*/  FADD.FTZ R5, R155, R208 ;  /* 0x000000d09b057221 */ /* 0x000fe40000010000 */
[----:B------:R-:W2:Y:S01]  /*6ac0*/  MUFU.EX2 R171, R171 ;  /* 0x000000ab00ab7308 */ /* 0x000ea20000000800 */
[----:B0-----:R-:W-:-:S01]  /*6ad0*/  FADD.FTZ R210, R169, R210 ;  /* 0x000000d2a9d27221 */ /* 0x001fc20000010000 */
[----:B------:R-:W-:-:S04]  /*6ae0*/  FADD.FTZ R208, R158, R5 ;  /* 0x000000059ed07221 */ /* 0x000fc80000010000 */
[----:B------:R-:W-:Y:S02]  /*6af0*/  FADD.FTZ R5, R159, R208 ;  /* 0x000000d09f057221 */ /* 0x000fe40000010000 */
[----:B---3--:R-:W0:Y:S02]  /*6b00*/  MUFU.EX2 R172, R211 ;  /* 0x000000d300ac7308 */ /* 0x008e240000000800 */
[----:B------:R-:W-:-:S04]  /*6b10*/  FADD.FTZ R208, R162, R5 ;  /* 0x00000005a2d07221 */ /* 0x000fc80000010000 */
[----:B------:R-:W-:Y:S02]  /*6b20*/  FADD.FTZ R5, R163, R208 ;  /* 0x000000d0a3057221 */ /* 0x000fe40000010000 */
[----:B------:R-:W-:Y:S02]  /*6b30*/  MUFU.EX2 R174, R174 ;  /* 0x000000ae00ae7308 */ /* 0x000fe40000000800 */
[----:B------:R-:W-:-:S04]  /*6b40*/  FADD.FTZ R208, R166, R5 ;  /* 0x00000005a6d07221 */ /* 0x000fc80000010000 */
[----:B------:R-:W-:Y:S02]  /*6b50*/  FADD.FTZ R5, R167, R208 ;  /* 0x000000d0a7057221 */ /* 0x000fe40000010000 */
[----:B------:R-:W3:Y:S02]  /*6b60*/  MUFU.EX2 R176, R176 ;  /* 0x000000b000b07308 */ /* 0x000ee40000000800 */
[----:B-1----:R-:W-:-:S01]  /*6b70*/  FADD.FTZ R208, R170, R5 ;  /* 0x00000005aad07221 */ /* 0x002fc20000010000 */
[----:B------:R-:W-:-:S03]  /*6b80*/  FADD.FTZ R5, R173, R210 ;  /* 0x000000d2ad057221 */ /* 0x000fc60000010000 */
[----:B--2---:R-:W-:Y:S01]  /*6b90*/  FADD.FTZ R7, R171, R208 ;  /* 0x000000d0ab077221 */ /* 0x004fe20000010000 */
[----:B0-----:R-:W-:-:S01]  /*6ba0*/  FADD.FTZ R5, R172, R5 ;  /* 0x00000005ac057221 */ /* 0x001fc20000010000 */
[----:B------:R-:W-:Y:S08]  /*6bb0*/  MUFU.EX2 R175, R175 ;  /* 0x000000af00af7308 */ /* 0x000ff00000000800 */
[----:B------:R-:W0:Y:S01]  /*6bc0*/  MUFU.EX2 R177, R177 ;  /* 0x000000b100b17308 */ /* 0x000e220000000800 */
[----:B---3--:R-:W-:-:S07]  /*6bd0*/  FADD.FTZ R208, R176, R5 ;  /* 0x00000005b0d07221 */ /* 0x008fce0000010000 */
[----:B------:R-:W-:Y:S08]  /*6be0*/  MUFU.EX2 R178, R178 ;  /* 0x000000b200b27308 */ /* 0x000ff00000000800 */
[----:B------:R-:W1:Y:S08]  /*6bf0*/  MUFU.EX2 R180, R180 ;  /* 0x000000b400b47308 */ /* 0x000e700000000800 */
[----:B------:R-:W-:Y:S08]  /*6c00*/  MUFU.EX2 R179, R179 ;  /* 0x000000b300b37308 */ /* 0x000ff00000000800 */
[----:B------:R-:W2:Y:S08]  /*6c10*/  MUFU.EX2 R181, R181 ;  /* 0x000000b500b57308 */ /* 0x000eb00000000800 */
[----:B------:R-:W3:Y:S08]  /*6c20*/  MUFU.EX2 R182, R182 ;  /* 0x000000b600b67308 */ /* 0x000ef00000000800 */
[----:B------:R4:W-:Y:S08]  /*6c30*/  MUFU.EX2 R209, R190 ;  /* 0x000000be00d17308 */ /* 0x0009f00000000800 */
[----:B------:R-:W5:Y:S01]  /*6c40*/  MUFU.EX2 R184, R184 ;  /* 0x000000b800b87308 */ /* 0x000f620000000800 */
[----:B----4-:R-:W-:-:S01]  /*6c50*/  FADD.FTZ R190, R174, R7 ;  /* 0x00000007aebe7221 */ /* 0x010fc20000010000 */
[----:B0-----:R-:W-:-:S03]  /*6c60*/  FADD.FTZ R7, R177, R208 ;  /* 0x000000d0b1077221 */ /* 0x001fc60000010000 */
[----:B------:R-:W-:Y:S01]  /*6c70*/  FADD.FTZ R5, R175, R190 ;  /* 0x000000beaf057221 */ /* 0x000fe20000010000 */
[----:B-1----:R-:W-:-:S02]  /*6c80*/  FADD.FTZ R208, R180, R7 ;  /* 0x00000007b4d07221 */ /* 0x002fc40000010000 */
[----:B------:R-:W0:Y:S01]  /*6c90*/  MUFU.EX2 R183, R183 ;  /* 0x000000b700b77308 */ /* 0x000e220000000800 */
[----:B------:R-:W-:-:S01]  /*6ca0*/  FADD.FTZ R190, R178, R5 ;  /* 0x00000005b2be7221 */ /* 0x000fc20000010000 */
[----:B--2---:R-:W-:-:S03]  /*6cb0*/  FADD.FTZ R7, R181, R208 ;  /* 0x000000d0b5077221 */ /* 0x004fc60000010000 */
[----:B------:R-:W-:-:S03]  /*6cc0*/  FADD.FTZ R5, R179, R190 ;  /* 0x000000beb3057221 */ /* 0x000fc60000010000 */
[----:B------:R-:W1:Y:S01]  /*6cd0*/  MUFU.EX2 R185, R185 ;  /* 0x000000b900b97308 */ /* 0x000e620000000800 */
[----:B---3--:R-:W-:-:S01]  /*6ce0*/  FADD.FTZ R190, R182, R5 ;  /* 0x00000005b6be7221 */ /* 0x008fc20000010000 */
[----:B-----5:R-:W-:-:S06]  /*6cf0*/  FADD.FTZ R208, R184, R7 ;  /* 0x00000007b8d07221 */ /* 0x020fcc0000010000 */
[----:B------:R-:W2:Y:S01]  /*6d00*/  MUFU.EX2 R186, R186 ;  /* 0x000000ba00ba7308 */ /* 0x000ea20000000800 */
[----:B0-----:R-:W-:-:S07]  /*6d10*/  FADD.FTZ R5, R183, R190 ;  /* 0x000000beb7057221 */ /* 0x001fce0000010000 */
[----:B------:R-:W0:Y:S01]  /*6d20*/  MUFU.EX2 R188, R188 ;  /* 0x000000bc00bc7308 */ /* 0x000e220000000800 */
[----:B-1----:R-:W-:-:S07]  /*6d30*/  FADD.FTZ R7, R185, R208 ;  /* 0x000000d0b9077221 */ /* 0x002fce0000010000 */
[----:B------:R-:W1:Y:S01]  /*6d40*/  MUFU.EX2 R187, R187 ;  /* 0x000000bb00bb7308 */ /* 0x000e620000000800 */
[----:B--2---:R-:W-:-:S07]  /*6d50*/  FADD.FTZ R190, R186, R5 ;  /* 0x00000005babe7221 */ /* 0x004fce0000010000 */
[----:B------:R-:W2:Y:S01]  /*6d60*/  MUFU.EX2 R191, R191 ;  /* 0x000000bf00bf7308 */ /* 0x000ea20000000800 */
[----:B0-----:R-:W-:-:S04]  /*6d70*/  FADD.FTZ R208, R188, R7 ;  /* 0x00000007bcd07221 */ /* 0x001fc80000010000 */
[----:B------:R-:W-:-:S03]  /*6d80*/  FADD.FTZ R208, R209, R208 ;  /* 0x000000d0d1d07221 */ /* 0x000fc60000010000 */
        /* <DEDUP_REMOVED lines=33> */
.L_x_165:
[----:B------:R-:W-:Y:S01]  /*6fa0*/  F2FP.SATFINITE.E4M3.F32.PACK_AB_MERGE_C R12, R13, R12, RZ ;  /* 0x0000000c0d0c723e */ /* 0x000fe200048070ff */
[----:B------:R-:W-:Y:S02]  /*6fb0*/  UIADD3 UR7, UR48, -0x1, URZ ;  /* 0xffffffff30077890 */ /* 0x000fe4000fffe03f */
[----:B------:R-:W-:Y:S01]  /*6fc0*/  ISETP.LT.AND P1, PT, RZ, UR48, PT ;  /* 0x00000030ff007c0c */ /* 0x000fe2000bf21270 */
[----:B------:R-:W-:Y:S01]  /*6fd0*/  UMOV UR53, UR42 ;  /* 0x0000002a00357c82 */ /* 0x000fe20008000000 */
[----:B------:R-:W-:Y:S01]  /*6fe0*/  F2FP.SATFINITE.E4M3.F32.PACK_AB_MERGE_C R228, R8, R9, R12 ;  /* 0x0000000908e4723e */ /* 0x000fe2000480700c */
[----:B------:R-:W-:Y:S01]  /*6ff0*/  IMAD.U32 R9, RZ, RZ, UR52 ;  /* 0x00000034ff097e24 */ /* 0x000fe2000f8e00ff */
[----:B------:R-:W-:Y:S01]  /*7000*/  F2FP.SATFINITE.E4M3.F32.PACK_AB_MERGE_C R14, R15, R14, RZ ;  /* 0x0000000e0f0e723e */ /* 0x000fe200048070ff */
[----:B------:R-:W-:Y:S01]  /*7010*/  UMOV UR52, UR51 ;  /* 0x0000003300347c82 */ /* 0x000fe20008000000 */
[----:B------:R-:W-:Y:S01]  /*7020*/  F2FP.SATFINITE.E4M3.F32.PACK_AB_MERGE_C R154, R155, R154, RZ ;  /* 0x0000009a9b9a723e */ /* 0x000fe200048070ff */
[----:B------:R-:W-:Y:S01]  /*7030*/  IMAD R8, R9, 0x8, R2 ;  /* 0x0000000809087824 */ /* 0x000fe200078e0202 */
[----:B------:R-:W-:Y:S01]  /*7040*/  F2FP.SATFINITE.E4M3.F32.PACK_AB_MERGE_C R156, R157, R156, RZ ;  /* 0x0000009c9d9c723e */ /* 0x000fe200048070ff */
[----:B------:R-:W-:Y:S01]  /*7050*/  UMOV UR48, UR7 ;  /* 0x0000000700307c82 */ /* 0x000fe20008000000 */
[----:B------:R-:W-:Y:S01]  /*7060*/  F2FP.SATFINITE.E4M3.F32.PACK_AB_MERGE_C R162, R163, R162, RZ ;  /* 0x000000a2a3a2723e */ /* 0x000fe200048070ff */
[----:B------:R-:W-:Y:S01]  /*7070*/  VIADD R8, R8, 0x38860 ;  /* 0x0003886008087836 */ /* 0x000fe20000000000 */
[----:B------:R-:W-:Y:S01]  /*7080*/  F2FP.SATFINITE.E4M3.F32.PACK_AB_MERGE_C R164, R165, R164, RZ ;  /* 0x000000a4a5a4723e */ /* 0x000fe200048070ff */
[----:B------:R-:W-:Y:S01]  /*7090*/  FMUL.FTZ R24, R24, R6 ;  /* 0x0000000618187220 */ /* 0x000fe20000410000 */
[----:B------:R-:W-:Y:S01]  /*70a0*/  F2FP.SATFINITE.E4M3.F32.PACK_AB_MERGE_C R170, R171, R170, RZ ;  /* 0x000000aaabaa723e */ /* 0x000fe200048070ff */
[-C--:B------:R-:W-:Y:S01]  /*70b0*/  FMUL.FTZ R25, R25, R6.reuse ;  /* 0x0000000619197220 */ /* 0x080fe20000410000 */
[----:B------:R-:W-:Y:S01]  /*70c0*/  PRMT R8, R3, 0x654, R8 ;  /* 0x0000065403087816 */ /* 0x000fe20000000008 */
[-C--:B------:R-:W-:Y:S01]  /*70d0*/  FMUL.FTZ R28, R28, R6.reuse ;  /* 0x000000061c1c7220 */ /* 0x080fe20000410000 */
[----:B------:R-:W-:Y:S01]  /*70e0*/  F2FP.SATFINITE.E4M3.F32.PACK_AB_MERGE_C R172, R172, R173, RZ ;  /* 0x000000adacac723e */ /* 0x000fe200048070ff */
[----:B------:R-:W-:Y:S01]  /*70f0*/  FMUL.FTZ R29, R29, R6 ;  /* 0x000000061d1d7220 */ /* 0x000fe20000410000 */
[----:B------:R-:W-:Y:S01]  /*7100*/  F2FP.SATFINITE.E4M3.F32.PACK_AB_MERGE_C R178, R179, R178, RZ ;  /* 0x000000b2b3b2723e */ /* 0x000fe200048070ff */
[----:B------:R0:W-:Y:S01]  /*7110*/  SYNCS.ARRIVE.TRANS64.RED.A1T0 RZ, [R8+URZ], RZ ;  /* 0x000000ff08ff79a7 */ /* 0x0001e2000810043f */
[----:B------:R-:W-:Y:S01]  /*7120*/  F2FP.SATFINITE.E4M3.F32.PACK_AB_MERGE_C R180, R181, R180, RZ ;  /* 0x000000b4b5b4723e */ /* 0x000fe200048070ff */
[----:B------:R-:W-:Y:S01]  /*7130*/  FMUL.FTZ R32, R32, R6 ;  /* 0x0000000620207220 */ /* 0x000fe20000410000 */
[----:B------:R-:W-:Y:S01]  /*7140*/  F2FP.SATFINITE.E4M3.F32.PACK_AB_MERGE_C R186, R187, R186, RZ ;  /* 0x000000babbba723e */ /* 0x000fe200048070ff */
[----:B------:R-:W-:Y:S01]  /*7150*/  FMUL.FTZ R33, R33, R6 ;  /* 0x0000000621217220 */ /* 0x000fe20000410000 */
[----:B------:R-:W-:Y:S01]  /*7160*/  F2FP.SATFINITE.E4M3.F32.PACK_AB_MERGE_C R188, R209, R188, RZ ;  /* 0x000000bcd1bc723e */ /* 0x000fe200048070ff */
[----:B------:R-:W-:Y:S01]  /*7170*/  FMUL.FTZ R36, R36, R6 ;  /* 0x0000000624247220 */ /* 0x000fe20000410000 */
        /* <DEDUP_REMOVED lines=141> */
[----:B------:R-:W-:Y:S01]  /*7a50*/  F2FP.SATFINITE.E4M3.F32.PACK_AB_MERGE_C R227, R203, R202, R206 ;  /* 0x000000cacbe3723e */ /* 0x000fe200048070ce */
[----:B0-----:R-:W-:Y:S06]  /*7a60*/  @P1 BRA `(.L_x_166) ;  /* 0xffffffd400041947 */ /* 0x001fec000383ffff */
.L_x_156:
[----:B------:R-:W-:Y:S06]  /*7a70*/  BAR.ARV 0x8, 0x180 ;  /* 0x0206000000007b1d */ /* 0x000fec0000002000 */
[----:B------:R-:W-:Y:S05]  /*7a80*/  @!P0 BRA `(.L_x_167) ;  /* 0x0000000000048947 */ /* 0x000fea0003800000 */
[----:B------:R-:W-:Y:S01]  /*7a90*/  BPT.TRAP 0x1 ;  /* 0x000000040000795c */ /* 0x000fe20000300000 */
.L_x_167:
[----:B------:R-:W-:Y:S02]  /*7aa0*/  IMAD.U32 R0, RZ, RZ, UR42 ;  /* 0x0000002aff007e24 */ /* 0x000fe4000f8e00ff */
[----:B------:R-:W-:-:S03]  /*7ab0*/  IMAD.U32 R15, RZ, RZ, UR51 ;  /* 0x00000033ff0f7e24 */ /* 0x000fc6000f8e00ff */
[----:B------:R-:W-:Y:S01]  /*7ac0*/  SHF.L.U32 R0, R0, 0x1f, RZ ;  /* 0x0000001f00007819 */ /* 0x000fe200000006ff */
[----:B------:R-:W-:-:S04]  /*7ad0*/  IMAD R15, R15, 0x8, R2 ;  /* 0x000000080f0f7824 */ /* 0x000fc800078e0202 */
[----:B------:R0:W1:Y:S01]  /*7ae0*/  SYNCS.PHASECHK.TRANS64.TRYWAIT P1, [R15+URZ+0x38850], R0 ;  /* 0x038850000f0075a7 */ /* 0x000062000802017f */
[----:B------:R-:W-:Y:S05]  /*7af0*/  @!P0 BRA `(.L_x_168) ;  /* 0x0000000000048947 */ /* 0x000fea0003800000 */
[----:B------:R-:W-:Y:S01]  /*7b00*/  BPT.TRAP 0x1 ;  /* 0x000000040000795c */ /* 0x000fe20000300000 */
.L_x_168:
[----:B------:R-:W-:Y:S02]  /*7b10*/  VIADD R2, R2, 0x400 ;  /* 0x0000040002027836 */ /* 0x000fe40000000000 */
[----:B------:R-:W-:-:S03]  /*7b20*/  IMAD.U32 R9, RZ, RZ, UR51 ;  /* 0x00000033ff097e24 */ /* 0x000fc6000f8e00ff */
[----:B------:R-:W-:-:S04]  /*7b30*/  SHF.R.U32.HI R2, RZ, 0x4, R2 ;  /* 0x00000004ff027819 */ /* 0x000fc80000011602 */
[----:B------:R-:W-:-:S04]  /*7b40*/  LOP3.LUT R2, R2, 0x3fff, RZ, 0xc0, !PT ;  /* 0x00003fff02027812 */ /* 0x000fc800078ec0ff */
[----:B------:R-:W-:Y:S01]  /*7b50*/  LOP3.LUT R2, R2, 0x10000, RZ, 0xfc, !PT ;  /* 0x0001000002027812 */ /* 0x000fe200078efcff */
[----:B-1----:R-:W-:Y:S06]  /*7b60*/  @P1 BRA `(.L_x_169) ;  /* 0x0000000000081947 */ /* 0x002fec0003800000 */
[----:B------:R-:W1:Y:S02]  /*7b70*/  SYNCS.PHASECHK.TRANS64.TRYWAIT P1, [R15+URZ+0x38850], R0 ;  /* 0x038850000f0075a7 */ /* 0x000e64000802017f */
[----:B-1----:R-:W-:Y:S05]  /*7b80*/  @!P1 BRA `(.L_x_170) ;  /* 0x000000a400689947 */ /* 0x002fea0003800000 */
.L_x_169:
[----:B------:R-:W-:Y:S01]  /*7b90*/  IMAD R8, R9, 0x800, R2 ;  /* 0x0000080009087824 */ /* 0x000fe200078e0202 */
[----:B------:R-:W-:Y:S05]  /*7ba0*/  WARPSYNC.ALL ;  /* 0x0000000000007948 */ /* 0x000fea0003800000 */
[----:B------:R-:W-:Y:S01]  /*7bb0*/  IMAD.MOV.U32 R9, RZ, RZ, 0x40000040 ;  /* 0x40000040ff097424 */ /* 0x000fe200078e00ff */
[C---:B------:R-:W-:Y:S01]  /*7bc0*/  R2UR UR10, R8.reuse ;  /* 0x00000000080a72ca */ /* 0x040fe200000e0000 */
[----:B------:R-:W-:Y:S01]  /*7bd0*/  WARPGROUP.ARRIVE ;  /* 0x00000000000079c5 */ /* 0x000fe20000000000 */
[----:B------:R-:W-:Y:S01]  /*7be0*/  VIADD R10, R8, 0x2 ;  /* 0x00000002080a7836 */ /* 0x000fe20000000000 */
[----:B------:R-:W-:Y:S01]  /*7bf0*/  ULDC.64 UR8, c[0x0][0x9a0] ;  /* 0x0002680000087ab9 */ /* 0x000fe20000000a00 */
[----:B------:R-:W-:Y:S01]  /*7c00*/  R2UR UR11, R9 ;  /* 0x00000000090b72ca */ /* 0x000fe200000e0000 */
[----:B------:R-:W-:Y:S01]  /*7c10*/  IMAD.MOV.U32 R11, RZ, RZ, 0x40000040 ;  /* 0x40000040ff0b7424 */ /* 0x000fe200078e00ff */
[----:B------:R-:W-:Y:S01]  /*7c20*/  UISETP.NE.U32.AND UP0, UPT, UR8, URZ, UPT ;  /* 0x0000003f0800728c */ /* 0x000fe2000bf05070 */
[----:B------:R-:W-:-:S03]  /*7c30*/  IMAD.MOV.U32 R21, RZ, RZ, 0x3f800000 ;  /* 0x3f800000ff157424 */ /* 0x000fc600078e00ff */
[----:B------:R-:W-:-:S06]  /*7c40*/  UISETP.NE.AND.EX UP0, UPT, UR9, URZ, UPT, UP0 ;  /* 0x0000003f0900728c */ /* 0x000fcc000bf05300 */
[----:B------:R-:W-:Y:S01]  /*7c50*/  PLOP3.LUT P1, PT, PT, PT, UP0, 0x80, 0x0 ;  /* 0x000000000000781c */ /* 0x000fe20003f2f008 */
[----:B------:R-:W-:Y:S01]  /*7c60*/  QGMMA.64x256x32.F32.E4M3.E4M3 R24, R228, gdesc[UR8], R24, gsb0 ;  /* 0x03e00008e4187df3 */ /* 0x000fe20008000818 */
[----:B------:R-:W-:Y:S01]  /*7c70*/  R2UR UR10, R10 ;  /* 0x000000000a0a72ca */ /* 0x000fe200000e0000 */
[----:B------:R-:W-:Y:S01]  /*7c80*/  VIADD R10, R8, 0x4 ;  /* 0x00000004080a7836 */ /* 0x000fe20000000000 */
[----:B------:R-:W-:Y:S01]  /*7c90*/  R2UR UR11, R11 ;  /* 0x000000000b0b72ca */ /* 0x000fe200000e0000 */
[----:B------:R-:W-:Y:S01]  /*7ca0*/  IMAD.MOV.U32 R11, RZ, RZ, 0x40000040 ;  /* 0x40000040ff0b7424 */ /* 0x000fe200078e00ff */
[----:B------:R-:W-:Y:S01]  /*7cb0*/  @UP0 USHF.R.S32.HI UR14, URZ, 0x1f, UR45 ;  /* 0x0000001f3f0e0899 */ /* 0x000fe2000801142d */
[----:B------:R-:W-:Y:S01]  /*7cc0*/  @UP0 ULDC.64 UR12, c[0x0][0x9d0] ;  /* 0x00027400000c0ab9 */ /* 0x000fe20000000a00 */
[----:B------:R-:W-:Y:S02]  /*7cd0*/  WARPGROUP.DEPBAR.LE gsb0, 0x0 ;  /* 0x00008000000079c5 */ /* 0x000fe40000010000 */
[----:B------:R-:W-:-:S15]  /*7ce0*/  WARPGROUP.ARRIVE ;  /* 0x00000000000079c5 */ /* 0x000fde0000000000 */
[----:B------:R-:W-:-:S04]  /*7cf0*/  NOP ;  /* 0x0000000000007918 */ /* 0x000fc80000000000 */
[----:B------:R-:W-:Y:S01]  /*7d00*/  QGMMA.64x256x32.F32.E4M3.E4M3 R24, R216, gdesc[UR8], R24, gsb0 ;  /* 0x03e00008d8187df3 */ /* 0x000fe20008000818 */
[----:B------:R-:W-:Y:S02]  /*7d10*/  @UP0 ULDC.64 UR10, c[0x0][0x9c8] ;  /* 0x00027200000a0ab9 */ /* 0x000fe40000000a00 */
[----:B------:R-:W-:Y:S02]  /*7d20*/  @UP0 UIMAD UR7, UR37, UR10, URZ ;  /* 0x0000000a250702a4 */ /* 0x000fe4000f8e023f */
[----:B------:R-:W-:Y:S01]  /*7d30*/  @UP0 UIMAD.WIDE.U32 UR4, UR36, UR10, URZ ;  /* 0x0000000a240402a5 */ /* 0x000fe2000f8e003f */
[----:B------:R-:W-:Y:S01]  /*7d40*/  R2UR UR10, R10 ;  /* 0x000000000a0a72ca */ /* 0x000fe200000e0000 */
[----:B------:R-:W-:Y:S01]  /*7d50*/  @UP0 UIMAD UR7, UR36, UR11, UR7 ;  /* 0x0000000b240702a4 */ /* 0x000fe2000f8e0207 */
[----:B------:R-:W-:-:S03]  /*7d60*/  R2UR UR11, R11 ;  /* 0x000000000b0b72ca */ /* 0x000fc600000e0000 */
[----:B------:R-:W-:Y:S02]  /*7d70*/  @UP0 UIADD3 UR5, UR5, UR7, URZ ;  /* 0x0000000705050290 */ /* 0x000fe4000fffe03f */
[----:B------:R-:W-:Y:S02]  /*7d80*/  @UP0 UIMAD UR7, UR14, UR12, URZ ;  /* 0x0000000c0e0702a4 */ /* 0x000fe4000f8e023f */
[----:B------:R-:W-:Y:S02]  /*7d90*/  @UP0 UIMAD.WIDE.U32 UR4, UR45, UR12, UR4 ;  /* 0x0000000c2d0402a5 */ /* 0x000fe4000f8e0004 */
[----:B------:R-:W-:-:S04]  /*7da0*/  @UP0 UIMAD UR7, UR45, UR13, UR7 ;  /* 0x0000000d2d0702a4 */ /* 0x000fc8000f8e0207 */
[----:B------:R-:W-:Y:S02]  /*7db0*/  @UP0 UIADD3 UR5, UR5, UR7, URZ ;  /* 0x0000000705050290 */ /* 0x000fe4000fffe03f */
[----:B------:R-:W-:-:S04]  /*7dc0*/  @UP0 ULEA UR7, UP1, UR4, UR8, 0x2 ;  /* 0x0000000804070291 */ /* 0x000fc8000f82103f */
[----:B------:R-:W-:-:S03]  /*7dd0*/  @UP0 ULEA.HI.X UR5, UR4, UR9, UR5, 0x2, UP1 ;  /* 0x0000000904050291 */ /* 0x000fc600088f1405 */
[----:B------:R-:W-:Y:S02]  /*7de0*/  @UP0 UMOV UR4, UR7 ;  /* 0x0000000700040c82 */ /* 0x000fe40008000000 */
[----:B------:R-:W-:Y:S02]  /*7df0*/  IMAD.U32 R10, RZ, RZ, UR4 ;  /* 0x00000004ff0a7e24 */ /* 0x000fe4000f8e00ff */
[----:B------:R-:W-:-:S05]  /*7e00*/  IMAD.U32 R11, RZ, RZ, UR5 ;  /* 0x00000005ff0b7e24 */ /* 0x000fca000f8e00ff */
[----:B------:R2:W3:Y:S01]  /*7e10*/  @P1 LDG.E R21, desc[UR46][R10.64] ;  /* 0x0000002e0a151981 */ /* 0x0004e2000c1e1900 */
[----:B------:R-:W-:Y:S02]  /*7e20*/  VIADD R8, R8, 0x6 ;  /* 0x0000000608087836 */ /* 0x000fe40000000000 */
[----:B------:R-:W-:Y:S01]  /*7e30*/  IMAD.MOV.U32 R9, RZ, RZ, 0x40000040 ;  /* 0x40000040ff097424 */ /* 0x000fe200078e00ff */
[----:B------:R-:W-:Y:S02]  /*7e40*/  WARPGROUP.DEPBAR.LE gsb0, 0x0 ;  /* 0x00008000000079c5 */ /* 0x000fe40000010000 */
[----:B------:R-:W-:-:S06]  /*7e50*/  WARPGROUP.ARRIVE ;  /* 0x00000000000079c5 */ /* 0x000fcc0000000000 */
[----:B------:R-:W-:Y:S01]  /*7e60*/  QGMMA.64x256x32.F32.E4M3.E4M3 R24, R220, gdesc[UR8], R24, gsb0 ;  /* 0x03e00008dc187df3 */ /* 0x000fe20008000818 */
[----:B------:R-:W-:Y:S02]  /*7e70*/  R2UR UR10, R8 ;  /* 0x00000000080a72ca */ /* 0x000fe400000e0000 */
[----:B------:R-:W-:Y:S01]  /*7e80*/  R2UR UR11, R9 ;  /* 0x00000000090b72ca */ /* 0x000fe200000e0000 */
        /* <DEDUP_REMOVED lines=10> */
[----:B--2---:R-:W-:Y:S01]  /*7f30*/  FMUL.FTZ R10, R9, 0.00390625 ;  /* 0x3b800000090a7820 */ /* 0x004fe20000410000 */
[----:B------:R-:W-:-:S04]  /*7f40*/  FMUL.FTZ R7, R13, 0.00390625 ;  /* 0x3b8000000d077820 */ /* 0x000fc80000410000 */
[----:B------:R-:W-:Y:S02]  /*7f50*/  FSETP.NE.FTZ.AND P2, PT, R10, RZ, PT ;  /* 0x000000ff0a00720b */ /* 0x000fe40003f55000 */
[----:B------:R-:W-:-:S05]  /*7f60*/  FSETP.NE.FTZ.AND P3, PT, R7, RZ, PT ;  /* 0x000000ff0700720b */ /* 0x000fca0003f75000 */
[----:B------:R0:W-:Y:S01]  /*7f70*/  @P1 MUFU.RCP R4, R9 ;  /* 0x0000000900041308 */ /* 0x0001e20000001000 */
[----:B------:R-:W-:Y:S01]  /*7f80*/  FSETP.NE.FTZ.AND P1, PT, R13, RZ, PT ;  /* 0x000000ff0d00720b */ /* 0x000fe20003f35000 */
[----:B------:R-:W-:-:S06]  /*7f90*/  IMAD.MOV.U32 R8, RZ, RZ, RZ ;  /* 0x000000ffff087224 */ /* 0x000fcc00078e00ff */
[----:B------:R-:W1:Y:S08]  /*7fa0*/  @P2 MUFU.LG2 R5, R10 ;  /* 0x0000000a00052308 */ /* 0x000e700000000c00 */
[----:B------:R-:W2:Y:S08]  /*7fb0*/  @P3 MUFU.LG2 R7, R7 ;  /* 0x0000000700073308 */ /* 0x000eb00000000c00 */
        /* <DEDUP_REMOVED lines=19> */
.L_x_171:
[----:B------:R-:W-:Y:S01]  /*80f0*/  VIADD R6, R15, 0x38860 ;  /* 0x000388600f067836 */ /* 0x000fe20000000000 */
[----:B------:R-:W-:Y:S01]  /*8100*/  UIADD3 UR51, UR51, 0x1, URZ ;  /* 0x0000000133337890 */ /* 0x000fe2000fffe03f */
[-C--:B------:R-:W-:Y:S01]  /*8110*/  FMUL.FTZ R4, R25, R152.reuse ;  /* 0x0000009819047220 */ /* 0x080fe20000410000 */
[-C--:B------:R-:W-:Y:S01]  /*8120*/  FMUL.FTZ R10, R28, R152.reuse ;  /* 0x000000981c0a7220 */ /* 0x080fe20000410000 */
[-C--:B------:R-:W-:Y:S01]  /*8130*/  FMUL.FTZ R9, R29, R152.reuse ;  /* 0x000000981d097220 */ /* 0x080fe20000410000 */
[----:B------:R-:W-:Y:S01]  /*8140*/  PRMT R3, R3, 0x654, R6 ;  /* 0x0000065403037816 */ /* 0x000fe20000000006 */
[-C--:B------:R-:W-:Y:S01]  /*8150*/  FMUL.FTZ R8, R32, R152.reuse ;  /* 0x0000009820087220 */ /* 0x080fe20000410000 */
[-C--:B------:R-:W-:Y:S01]  /*8160*/  FMUL.FTZ R7, R33, R152.reuse ;  /* 0x0000009821077220 */ /* 0x080fe20000410000 */
[-C--:B------:R-:W-:Y:S01]  /*8170*/  FMUL.FTZ R6, R37, R152.reuse ;  /* 0x0000009825067220 */ /* 0x080fe20000410000 */
[----:B------:R0:W-:Y:S01]  /*8180*/  SYNCS.ARRIVE.TRANS64.RED.A1T0 RZ, [R3+URZ], RZ ;  /* 0x000000ff03ff79a7 */ /* 0x0001e2000810043f */
        /* <DEDUP_REMOVED lines=34> */
[----:B------:R-:W-:Y:S01]  /*83b0*/  UISETP.NE.AND UP0, UPT, UR51, 0x2, UPT ;  /* 0x000000023300788c */ /* 0x000fe2000bf05270 */
        /* <DEDUP_REMOVED lines=82> */
[----:B------:R-:W-:Y:S01]  /*88e0*/  USEL UR4, URZ, 0x1, UP0 ;  /* 0x000000013f047887 */ /* 0x000fe20008000000 */
[-C--:B------:R-:W-:Y:S01]  /*88f0*/  FMUL.FTZ R39, R142, R21.reuse ;  /* 0x000000158e277220 */ /* 0x080fe20000410000 */
[-C--:B------:R-:W-:Y:S01]  /*8900*/  FMUL.FTZ R35, R143, R21.reuse ;  /* 0x000000158f237220 */ /* 0x080fe20000410000 */
[-C--:B------:R-:W-:Y:S01]  /*8910*/  FMUL.FTZ R34, R146, R21.reuse ;  /* 0x0000001592227220 */ /* 0x080fe20000410000 */
[-C--:B------:R-:W-:Y:S01]  /*8920*/  FMUL.FTZ R30, R147, R21.reuse ;  /* 0x00000015931e7220 */ /* 0x080fe20000410000 */
[-C--:B------:R-:W-:Y:S01]  /*8930*/  FMUL.FTZ R31, R150, R21.reuse ;  /* 0x00000015961f7220 */ /* 0x080fe20000410000 */
[----:B------:R-:W-:Y:S01]  /*8940*/  PLOP3.LUT P0, PT, PT, PT, PT, 0x8, 0x0 ;  /* 0x000000000000781c */ /* 0x000fe20003f0e170 */
[----:B------:R-:W-:Y:S01]  /*8950*/  FMUL.FTZ R21, R151, R21 ;  /* 0x0000001597157220 */ /* 0x000fe20000410000 */
[----:B------:R-:W-:-:S02]  /*8960*/  UIADD3 UR43, UR43, 0x1, URZ ;  /* 0x000000012b2b7890 */ /* 0x000fc4000fffe03f */
[----:B------:R-:W-:Y:S02]  /*8970*/  USEL UR51, UR51, URZ, UP0 ;  /* 0x0000003f33337287 */ /* 0x000fe40008000000 */
[----:B0-----:R-:W-:-:S12]  /*8980*/  ULOP3.LUT UR42, UR42, UR4, URZ, 0x3c, !UPT ;  /* 0x000000042a2a7292 */ /* 0x001fd8000f8e3c3f */
.L_x_149:
[----:B------:R-:W0:Y:S01]  /*8990*/  S2R R26, SR_CgaCtaId ;  /* 0x00000000001a7919 */ /* 0x000e220000008800 */
[----:B------:R-:W-:Y:S01]  /*89a0*/  MOV R3, 0x400 ;  /* 0x0000040000037802 */ /* 0x000fe20000000f00 */
[----:B------:R-:W-:Y:S01]  /*89b0*/  BSSY B0, `(.L_x_172) ;  /* 0x00003af000007945 */ /* 0x000fe20003800000 */
[----:B------:R-:W-:Y:S02]  /*89c0*/  BAR.SYNC.DEFER_BLOCKING 0x5, 0x180 ;  /* 0x0146000000007b1d */ /* 0x000fe40000010000 */
[----:B0-----:R-:W-:-:S05]  /*89d0*/  LEA R3, R26, R3, 0x18 ;  /* 0x000000031a037211 */ /* 0x001fca00078ec0ff */
[----:B------:R-:W0:Y:S02]  /*89e0*/  LDS.128 R48, [R3+0x388d0] ;  /* 0x0388d00003307984 */ /* 0x000e240000000c00 */
[----:B0-----:R-:W-:Y:S02]  /*89f0*/  R2UR UR5, R49 ;  /* 0x00000000310572ca */ /* 0x001fe400000e0000 */
[----:B------:R-:W-:Y:S01]  /*8a00*/  R2UR UR45, R50 ;  /* 0x00000000322d72ca */ /* 0x000fe200000e0000 */
[----:B------:R-:W-:Y:S06]  /*8a10*/  BAR.ARV 0x4, 0x180 ;  /* 0x0106000000007b1d */ /* 0x000fec0000002000 */
[----:B------:R-:W-:Y:S08]  /*8a20*/  @P0 BRA `(.L_x_173) ;  /* 0x0000002c001c0947 */ /* 0x000ff00003800000 */
[----:B------:R-:W0:Y:S01]  /*8a30*/  S2R R94, SR_TID.X ;  /* 0x00000000005e7919 */ /* 0x000e220000002100 */
[----:B------:R-:W-:Y:S01]  /*8a40*/  ULDC.64 UR6, c[0x4][0x38] ;  /* 0x01000e0000067ab9 */ /* 0x000fe20000000a00 */
[----:B0-----:R-:W-:-:S05]  /*8a50*/  IMAD.SHL.U32 R26, R94, 0x4, RZ ;  /* 0x000000045e1a7824 */ /* 0x001fca00078e00ff */
[----:B------:R-:W-:-:S04]  /*8a60*/  LOP3.LUT R26, R26, 0xc, RZ, 0xc0, !PT ;  /* 0x0000000c1a1a7812 */ /* 0x000fc800078ec0ff */
[----:B------:R-:W-:-:S05]  /*8a70*/  IADD3 R26, P0, R26, UR6, RZ ;  /* 0x000000061a1a7c10 */ /* 0x000fca000ff1e0ff */
[----:B------:R-:W-:Y:S01]  /*8a80*/  IMAD.X R27, RZ, RZ, UR7, P0 ;  /* 0x00000007ff1b7e24 */ /* 0x000fe200080e06ff */
[----:B------:R-:W-:Y:S01]  /*8a90*/  F2FP.BF16.F32.PACK_AB R11, R14, R11 ;  /* 0x0000000b0e0b723e */ /* 0x000fe200000010ff */
[----:B------:R-:W-:-:S03]  /*8aa0*/  ULDC.64 UR6, c[0x0][0xc00] ;  /* 0x0003000000067ab9 */ /* 0x000fc60000000a00 */
[----:B------:R0:W2:Y:S01]  /*8ab0*/  LDG.E.CONSTANT R26, desc[UR46][R26.64] ;  /* 0x0000002e1a1a7981 */ /* 0x0000a2000c1e9900 */
[----:B------:R-:W-:Y:S01]  /*8ac0*/  LOP3.LUT P0, R14, R94, 0x3, RZ, 0xc0, !PT ;  /* 0x000000035e0e7812 */ /* 0x000fe2000780c0ff */
[----:B------:R-:W-:Y:S01]  /*8ad0*/  UISETP.NE.U32.AND UP0, UPT, UR6, URZ, UPT ;  /* 0x0000003f0600728c */ /* 0x000fe2000bf05070 */
[----:B------:R-:W-:Y:S01]  /*8ae0*/  F2FP.BF16.F32.PACK_AB R6, R6, R7 ;  /* 0x000000070606723e */ /* 0x000fe200000010ff */
[----:B------:R-:W-:Y:S01]  /*8af0*/  USHF.L.U32 UR8, UR36, 0x2, URZ ;  /* 0x0000000224087899 */ /* 0x000fe2000800063f */
[----:B------:R-:W-:Y:S01]  /*8b00*/  F2FP.BF16.F32.PACK_AB R13, R13, R8 ;  /* 0x000000080d0d723e */ /* 0x000fe200000010ff */
[----:B------:R-:W-:Y:S01]  /*8b10*/  UISETP.NE.AND.EX UP0, UPT, UR7, URZ, UPT, UP0 ;  /* 0x0000003f0700728c */ /* 0x000fe2000bf05300 */
[----:B------:R-:W-:Y:S01]  /*8b20*/  ISETP.EQ.OR P0, PT, R14, 0x3, !P0 ;  /* 0x000000030e00780c */ /* 0x000fe20004702670 */
[----:B------:R-:W-:Y:S01]  /*8b30*/  USHF.L.U64.HI UR9, UR36, 0x2, UR37 ;  /* 0x0000000224097899 */ /* 0x000fe20008010225 */
[----:B------:R-:W-:Y:S01]  /*8b40*/  F2FP.BF16.F32.PACK_AB R28, R33, R28 ;  /* 0x0000001c211c723e */ /* 0x000fe200000010ff */
[----:B------:R-:W-:Y:S01]  /*8b50*/  UIADD3 UR4, UP1, UR8, UR6, URZ ;  /* 0x0000000608047290 */ /* 0x000fe2000ff3e03f */
[----:B------:R-:W-:-:S02]  /*8b60*/  F2FP.BF16.F32.PACK_AB R12, R15, R12 ;  /* 0x0000000c0f0c723e */ /* 0x000fc400000010ff */
[----:B------:R-:W-:Y:S01]  /*8b70*/  F2FP.BF16.F32.PACK_AB R33, R79, R82 ;  /* 0x000000524f21723e */ /* 0x000fe200000010ff */
[----:B------:R-:W-:Y:S01]  /*8b80*/  UIADD3.X UR6, UR9, UR7, URZ, UP1, !UPT ;  /* 0x0000000709067290 */ /* 0x000fe20008ffe43f */
[----:B------:R-:W-:Y:S02]  /*8b90*/  SEL R79, R13, R6, P0 ;  /* 0x000000060d4f7207 */ /* 0x000fe40000000000 */
[----:B------:R-:W-:Y:S02]  /*8ba0*/  SEL R15, R6, R13, P0 ;  /* 0x0000000d060f7207 */ /* 0x000fe40000000000 */
[----:B------:R-:W1:Y:S01]  /*8bb0*/  S2R R6, SR_SWINHI ;  /* 0x0000000000067919 */ /* 0x000e620000002f00 */
        /* <DEDUP_REMOVED lines=9> */
[----:B------:R-:W-:Y:S02]  /*8c50*/  SEL R109, R5, R4, P0 ;  /* 0x00000004056d7207 */ /* 0x000fe40000000000 */
[----:B------:R-:W-:Y:S02]  /*8c60*/  SEL R67, R4, R5, P0 ;  /* 0x0000000504437207 */ /* 0x000fe40000000000 */
[----:B------:R-:W-:Y:S02]  /*8c70*/  F2FP.BF16.F32.PACK_AB R49, R63, R66 ;  /* 0x000000423f31723e */ /* 0x000fe400000010ff */
[----:B------:R-:W-:Y:S02]  /*8c80*/  F2FP.BF16.F32.PACK_AB R88, R93, R88 ;  /* 0x000000585d58723e */ /* 0x000fe400000010ff */
[----:B------:R-:W-:Y:S02]  /*8c90*/  F2FP.BF16.F32.PACK_AB R46, R43, R46 ;  /* 0x0000002e2b2e723e */ /* 0x000fe400000010ff */
[----:B------:R-:W-:-:S02]  /*8ca0*/  F2FP.BF16.F32.PACK_AB R96, R101, R96 ;  /* 0x000000606560723e */ /* 0x000fc400000010ff */
[----:B------:R-:W-:Y:S02]  /*8cb0*/  F2FP.BF16.F32.PACK_AB R105, R105, R100 ;  /* 0x000000646969723e */ /* 0x000fe400000010ff */
[----:B------:R-:W-:Y:S02]  /*8cc0*/  MOV R4, R3 ;  /* 0x0000000300047202 */ /* 0x000fe40000000f00 */
[----:B-1----:R-:W-:Y:S02]  /*8cd0*/  MOV R5, R6 ;  /* 0x0000000600057202 */ /* 0x002fe40000000f00 */
[----:B------:R-:W-:Y:S02]  /*8ce0*/  SEL R93, R64, R73, P0 ;  /* 0x00000049405d7207 */ /* 0x000fe40000000000 */
[----:B------:R-:W-:Y:S02]  /*8cf0*/  SEL R43, R73, R64, P0 ;  /* 0x00000040492b7207 */ /* 0x000fe40000000000 */
[----:B------:R-:W-:-:S02]  /*8d00*/  F2FP.BF16.F32.PACK_AB R112, R117, R112 ;  /* 0x000000707570723e */ /* 0x000fc400000010ff */
[----:B------:R-:W-:Y:S02]  /*8d10*/  F2FP.BF16.F32.PACK_AB R121, R121, R116 ;  /* 0x000000747979723e */ /* 0x000fe400000010ff */
[----:B------:R-:W-:Y:S02]  /*8d20*/  SEL R131, R24, R49, P0 ;  /* 0x0000003118837207 */ /* 0x000fe40000000000 */
[----:B------:R-:W-:Y:S01]  /*8d30*/  SEL R73, R49, R24, P0 ;  /* 0x0000001831497207 */ /* 0x000fe20000000000 */
[----:B------:R-:W-:Y:S01]  /*8d40*/  IMAD.WIDE R48, R237, 0x2, R4 ;  /* 0x00000002ed307825 */ /* 0x000fe200078e0204 */
[----:B------:R-:W-:Y:S02]  /*8d50*/  F2FP.BF16.F32.PACK_AB R144, R144, R145 ;  /* 0x000000919090723e */ /* 0x000fe400000010ff */
[----:B------:R-:W-:Y:S02]  /*8d60*/  F2FP.BF16.F32.PACK_AB R141, R140, R141 ;  /* 0x0000008d8c8d723e */ /* 0x000fe400000010ff */
[----:B------:R-:W-:-:S02]  /*8d70*/  F2FP.BF16.F32.PACK_AB R55, R55, R58 ;  /* 0x0000003a3737723e */ /* 0x000fc400000010ff */
[----:B------:R-:W-:Y:S02]  /*8d80*/  F2FP.BF16.F32.PACK_AB R65, R65, R60 ;  /* 0x0000003c4141723e */ /* 0x000fe400000010ff */
[----:B------:R-:W-:Y:S02]  /*8d90*/  SEL R101, R96, R105, P0 ;  /* 0x0000006960657207 */ /* 0x000fe40000000000 */
[----:B------:R-:W-:Y:S02]  /*8da0*/  SEL R58, R105, R96, P0 ;  /* 0x00000060693a7207 */ /* 0x000fe40000000000 */
[----:B------:R-:W-:Y:S02]  /*8db0*/  SEL R105, R112, R121, P0 ;  /* 0x0000007970697207 */ /* 0x000fe40000000000 */
[----:B------:R-:W-:Y:S02]  /*8dc0*/  SEL R60, R121, R112, P0 ;  /* 0x00000070793c7207 */ /* 0x000fe40000000000 */
[----:B------:R-:W-:-:S02]  /*8dd0*/  F2FP.BF16.F32.PACK_AB R8, R168, R169 ;  /* 0x000000a9a808723e */ /* 0x000fc400000010ff */
[----:B------:R-:W-:Y:S02]  /*8de0*/  F2FP.BF16.F32.PACK_AB R167, R166, R167 ;  /* 0x000000a7a6a7723e */ /* 0x000fe400000010ff */
[----:B------:R-:W-:Y:S02]  /*8df0*/  SEL R121, R144, R141, P0 ;  /* 0x0000008d90797207 */ /* 0x000fe40000000000 */
[----:B------:R-:W-:Y:S02]  /*8e00*/  SEL R68, R141, R144, P0 ;  /* 0x000000908d447207 */ /* 0x000fe40000000000 */
[C---:B------:R-:W-:Y:S02]  /*8e10*/  IADD3 R141, P2, R48.reuse, 0x20, RZ ;  /* 0x00000020308d7810 */ /* 0x040fe40007f5e0ff */
[----:B------:R-:W-:Y:S02]  /*8e20*/  IADD3 R143, P3, R48, 0x40, RZ ;  /* 0x00000040308f7810 */ /* 0x000fe40007f7e0ff */
[----:B------:R-:W-:-:S02]  /*8e30*/  SEL R111, R8, R167, P0 ;  /* 0x000000a7086f7207 */ /* 0x000fc40000000000 */
[----:B------:R-:W-:Y:S02]  /*8e40*/  SEL R64, R167, R8, P0 ;  /* 0x00000008a7407207 */ /* 0x000fe40000000000 */
[----:B------:R-:W-:Y:S02]  /*8e50*/  F2FP.BF16.F32.PACK_AB R152, R152, R153 ;  /* 0x000000999898723e */ /* 0x000fe400000010ff */
[----:B------:R-:W-:Y:S02]  /*8e60*/  F2FP.BF16.F32.PACK_AB R149, R148, R149 ;  /* 0x000000959495723e */ /* 0x000fe400000010ff */
[----:B------:R-:W-:Y:S02]  /*8e70*/  LOP3.LUT R6, R141, 0x380, RZ, 0xc0, !PT ;  /* 0x000003808d067812 */ /* 0x000fe400078ec0ff */
[----:B------:R-:W-:Y:S02]  /*8e80*/  LOP3.LUT R8, R143, 0x380, RZ, 0xc0, !PT ;  /* 0x000003808f087812 */ /* 0x000fe400078ec0ff */
[----:B------:R-:W-:-:S02]  /*8e90*/  F2FP.BF16.F32.PACK_AB R56, R61, R56 ;  /* 0x000000383d38723e */ /* 0x000fc400000010ff */
[----:B------:R-:W-:Y:S02]  /*8ea0*/  F2FP.BF16.F32.PACK_AB R20, R25, R20 ;  /* 0x000000141914723e */ /* 0x000fe400000010ff */
[----:B------:R-:W-:Y:S02]  /*8eb0*/  F2FP.BF16.F32.PACK_AB R44, R53, R44 ;  /* 0x0000002c352c723e */ /* 0x000fe400000010ff */
[----:B------:R-:W-:Y:S02]  /*8ec0*/  F2FP.BF16.F32.PACK_AB R57, R57, R52 ;  /* 0x000000343939723e */ /* 0x000fe400000010ff */
[----:B------:R-:W-:Y:S02]  /*8ed0*/  SEL R119, R152, R149, P0 ;  /* 0x0000009598777207 */ /* 0x000fe40000000000 */
[----:B------:R-:W-:Y:S02]  /*8ee0*/  SEL R66, R149, R152, P0 ;  /* 0x0000009895427207 */ /* 0x000fe40000000000 */
[----:B------:R-:W-:-:S02]  /*8ef0*/  SHF.R.U64 R6, R6, 0x3, RZ ;  /* 0x0000000306067819 */ /* 0x000fc400000012ff */
[----:B------:R-:W-:Y:S02]  /*8f00*/  SHF.R.U64 R8, R8, 0x3, RZ ;  /* 0x0000000308087819 */ /* 0x000fe400000012ff */
[----:B------:R-:W-:Y:S02]  /*8f10*/  F2FP.BF16.F32.PACK_AB R25, R81, R76 ;  /* 0x0000004c5119723e */ /* 0x000fe400000010ff */
[C---:B------:R-:W-:Y:S02]  /*8f20*/  IADD3 R147, P5, R48.reuse, 0x4000, RZ ;  /* 0x0000400030937810 */ /* 0x040fe40007fbe0ff */
[----:B------:R-:W-:Y:S02]  /*8f30*/  IADD3 R149, P6, R48, 0x4020, RZ ;  /* 0x0000402030957810 */ /* 0x000fe40007fde0ff */
        /* <DEDUP_REMOVED lines=13> */
[----:B------:R-:W-:-:S02]  /*9010*/  SEL R91, R56, R65, P0 ;  /* 0x00000041385b7207 */ /* 0x000fc40000000000 */
[----:B------:R-:W-:Y:S02]  /*9020*/  SEL R42, R65, R56, P0 ;  /* 0x00000038412a7207 */ /* 0x000fe40000000000 */
[----:B------:R-:W-:Y:S02]  /*9030*/  IADD3 R145, P4, R48, 0x60, RZ ;  /* 0x0000006030917810 */ /* 0x000fe40007f9e0ff */
[----:B------:R-:W-:Y:S02]  /*9040*/  F2FP.BF16.F32.PACK_AB R32, R59, R62 ;  /* 0x0000003e3b20723e */ /* 0x000fe400000010ff */
[----:B------:R-:W-:Y:S02]  /*9050*/  SEL R89, R44, R57, P0 ;  /* 0x000000392c597207 */ /* 0x000fe40000000000 */
[----:B------:R-:W-:Y:S01]  /*9060*/  SEL R39, R57, R44, P0 ;  /* 0x0000002c39277207 */ /* 0x000fe20000000000 */
[----:B------:R-:W-:Y:S01]  /*9070*/  IMAD.X R57, RZ, RZ, R49, P2 ;  /* 0x000000ffff397224 */ /* 0x000fe200010e0631 */
[----:B------:R-:W-:-:S02]  /*9080*/  LOP3.LUT R56, R6, R141, RZ, 0x3c, !PT ;  /* 0x0000008d06387212 */ /* 0x000fc400078e3cff */
[----:B------:R-:W-:Y:S02]  /*9090*/  LOP3.LUT R54, R8, R143, RZ, 0x3c, !PT ;  /* 0x0000008f08367212 */ /* 0x000fe400078e3cff */
[----:B------:R-:W-:Y:S02]  /*90a0*/  F2FP.BF16.F32.PACK_AB R156, R156, R157 ;  /* 0x0000009d9c9c723e */ /* 0x000fe400000010ff */
[----:B------:R-:W-:Y:S02]  /*90b0*/  F2FP.BF16.F32.PACK_AB R155, R154, R155 ;  /* 0x0000009b9a9b723e */ /* 0x000fe400000010ff */
[----:B------:R-:W-:Y:S02]  /*90c0*/  LOP3.LUT R6, R147, 0x380, RZ, 0xc0, !PT ;  /* 0x0000038093067812 */ /* 0x000fe400078ec0ff */
[----:B------:R-:W-:Y:S02]  /*90d0*/  LOP3.LUT R8, R149, 0x380, RZ, 0xc0, !PT ;  /* 0x0000038095087812 */ /* 0x000fe400078ec0ff */
[----:B------:R-:W-:-:S02]  /*90e0*/  SEL R77, R10, R9, P0 ;  /* 0x000000090a4d7207 */ /* 0x000fc40000000000 */
[----:B------:R-:W-:Y:S02]  /*90f0*/  SEL R14, R9, R10, P0 ;  /* 0x0000000a090e7207 */ /* 0x000fe40000000000 */
[----:B------:R-:W-:Y:S02]  /*9100*/  SEL R95, R72, R25, P0 ;  /* 0x00000019485f7207 */ /* 0x000fe40000000000 */
[----:B------:R-:W-:Y:S02]  /*9110*/  SEL R50, R25, R72, P0 ;  /* 0x0000004819327207 */ /* 0x000fe40000000000 */
[----:B------:R-:W-:Y:S02]  /*9120*/  SEL R107, R120, R129, P0 ;  /* 0x00000081786b7207 */ /* 0x000fe40000000000 */
[----:B------:R-:W-:Y:S02]  /*9130*/  SEL R61, R129, R120, P0 ;  /* 0x00000078813d7207 */ /* 0x000fe40000000000 */
[----:B------:R-:W-:-:S02]  /*9140*/  IADD3 R153, P2, R48, 0x4060, RZ ;  /* 0x0000406030997810 */ /* 0x000fc40007f5e0ff */
[----:B------:R-:W-:Y:S02]  /*9150*/  SEL R123, R136, R133, P0 ;  /* 0x00000085887b7207 */ /* 0x000fe40000000000 */
[----:B------:R-:W-:Y:S02]  /*9160*/  SEL R69, R133, R136, P0 ;  /* 0x0000008885457207 */ /* 0x000fe40000000000 */
[----:B------:R-:W-:Y:S02]  /*9170*/  SEL R129, R75, R74, P0 ;  /* 0x0000004a4b817207 */ /* 0x000fe40000000000 */
[----:B------:R-:W-:Y:S02]  /*9180*/  SEL R72, R74, R75, P0 ;  /* 0x0000004b4a487207 */ /* 0x000fe40000000000 */
[----:B------:R-:W-:Y:S02]  /*9190*/  LOP3.LUT R10, R145, 0x380, RZ, 0xc0, !PT ;  /* 0x00000380910a7812 */ /* 0x000fe400078ec0ff */
[----:B------:R-:W-:-:S02]  /*91a0*/  SEL R133, R32, R55, P0 ;  /* 0x0000003720857207 */ /* 0x000fc40000000000 */
[----:B------:R-:W-:Y:S01]  /*91b0*/  SEL R74, R55, R32, P0 ;  /* 0x00000020374a7207 */ /* 0x000fe20000000000 */
[--C-:B------:R-:W-:Y:S01]  /*91c0*/  IMAD.X R55, RZ, RZ, R49.reuse, P3 ;  /* 0x000000ffff377224 */ /* 0x100fe200018e0631 */
[----:B------:R-:W-:Y:S02]  /*91d0*/  SEL R135, R47, R46, P0 ;  /* 0x0000002e2f877207 */ /* 0x000fe40000000000 */
[----:B------:R-:W-:Y:S01]  /*91e0*/  SEL R75, R46, R47, P0 ;  /* 0x0000002f2e4b7207 */ /* 0x000fe20000000000 */
[----:B------:R-:W-:Y:S01]  /*91f0*/  IMAD.X R47, RZ, RZ, R49, P4 ;  /* 0x000000ffff2f7224 */ /* 0x000fe200020e0631 */
[----:B------:R-:W-:Y:S02]  /*9200*/  F2FP.BF16.F32.PACK_AB R80, R85, R80 ;  /* 0x000000505550723e */ /* 0x000fe400000010ff */
[----:B------:R-:W-:Y:S02]  /*9210*/  SEL R81, R11, R12, P0 ;  /* 0x0000000c0b517207 */ /* 0x000fe40000000000 */
[----:B0-----:R-:W-:-:S02]  /*9220*/  SEL R27, R12, R11, P0 ;  /* 0x0000000b0c1b7207 */ /* 0x001fc40000000000 */
[----:B------:R-:W-:Y:S02]  /*9230*/  SEL R117, R156, R155, P0 ;  /* 0x0000009b9c757207 */ /* 0x000fe40000000000 */
[----:B------:R-:W-:Y:S02]  /*9240*/  SEL R65, R155, R156, P0 ;  /* 0x0000009c9b417207 */ /* 0x000fe40000000000 */
[----:B------:R-:W-:Y:S02]  /*9250*/  SHF.R.U64 R6, R6, 0x3, RZ ;  /* 0x0000000306067819 */ /* 0x000fe400000012ff */
[----:B------:R-:W-:Y:S02]  /*9260*/  SHF.R.U64 R8, R8, 0x3, RZ ;  /* 0x0000000308087819 */ /* 0x000fe400000012ff */
[C---:B------:R-:W-:Y:S02]  /*9270*/  IADD3 R155, P3, R48.reuse, 0x8000, RZ ;  /* 0x00008000309b7810 */ /* 0x040fe40007f7e0ff */
[----:B------:R-:W-:-:S02]  /*9280*/  IADD3 R157, P4, R48, 0x8020, RZ ;  /* 0x00008020309d7810 */ /* 0x000fc40007f9e0ff */
[----:B------:R-:W-:Y:S02]  /*9290*/  LOP3.LUT R12, R153, 0x380, RZ, 0xc0, !PT ;  /* 0x00000380990c7812 */ /* 0x000fe400078ec0ff */
[----:B------:R-:W-:Y:S01]  /*92a0*/  SHF.R.U64 R10, R10, 0x3, RZ ;  /* 0x000000030a0a7819 */ /* 0x000fe200000012ff */
[----:B------:R-:W-:Y:S01]  /*92b0*/  IMAD.X R25, RZ, RZ, R49, P4 ;  /* 0x000000ffff197224 */ /* 0x000fe200020e0631 */
[----:B------:R-:W-:Y:S02]  /*92c0*/  F2FP.BF16.F32.PACK_AB R45, R45, R40 ;  /* 0x000000282d2d723e */ /* 0x000fe400000010ff */
[----:B------:R-:W-:Y:S02]  /*92d0*/  F2FP.BF16.F32.PACK_AB R53, R97, R92 ;  /* 0x0000005c6135723e */ /* 0x000fe400000010ff */
[----:B------:R-:W-:Y:S02]  /*92e0*/  F2FP.BF16.F32.PACK_AB R35, R35, R38 ;  /* 0x000000262323723e */ /* 0x000fe400000010ff */
[----:B------:R-:W-:-:S02]  /*92f0*/  IADD3 R151, P1, R48, 0x4040, RZ ;  /* 0x0000404030977810 */ /* 0x000fc40007f3e0ff */
[----:B------:R-:W-:Y:S02]  /*9300*/  F2FP.BF16.F32.PACK_AB R113, R113, R108 ;  /* 0x0000006c7171723e */ /* 0x000fe400000010ff */
[----:B------:R-:W-:Y:S02]  /*9310*/  F2FP.BF16.F32.PACK_AB R34, R31, R34 ;  /* 0x000000221f22723e */ /* 0x000fe400000010ff */
        /* <DEDUP_REMOVED lines=8> */
[----:B------:R-:W-:Y:S02]  /*93a0*/  F2FP.BF16.F32.PACK_AB R160, R160, R161 ;  /* 0x000000a1a0a0723e */ /* 0x000fe400000010ff */
[----:B------:R-:W-:Y:S02]  /*93b0*/  SHF.R.U64 R12, R12, 0x3, RZ ;  /* 0x000000030c0c7819 */ /* 0x000fe400000012ff */
[----:B------:R-:W-:-:S02]  /*93c0*/  LOP3.LUT R6, R155, 0x380, RZ, 0xc0, !PT ;  /* 0x000003809b067812 */ /* 0x000fc400078ec0ff */
[----:B------:R-:W-:Y:S02]  /*93d0*/  LOP3.LUT R8, R157, 0x380, RZ, 0xc0, !PT ;  /* 0x000003809d087812 */ /* 0x000fe400078ec0ff */
[----:B------:R-:W-:Y:S02]  /*93e0*/  IADD3 R161, P6, R48, 0x8060, RZ ;  /* 0x0000806030a17810 */ /* 0x000fe40007fde0ff */
[----:B------:R-:W-:Y:S02]  /*93f0*/  LOP3.LUT R46, R10, R145, RZ, 0x3c, !PT ;  /* 0x000000910a2e7212 */ /* 0x000fe400078e3cff */
[----:B------:R-:W-:Y:S02]  /*9400*/  F2FP.BF16.F32.PACK_AB R159, R158, R159 ;  /* 0x0000009f9e9f723e */ /* 0x000fe400000010ff */
[----:B------:R-:W-:Y:S02]  /*9410*/  SEL R137, R76, R35, P0 ;  /* 0x000000234c897207 */ /* 0x000fe40000000000 */
[----:B------:R-:W-:-:S02]  /*9420*/  LOP3.LUT R10, R151, 0x380, RZ, 0xc0, !PT ;  /* 0x00000380970a7812 */ /* 0x000fc400078ec0ff */
[----:B------:R-:W-:Y:S02]  /*9430*/  SEL R85, R28, R37, P0 ;  /* 0x000000251c557207 */ /* 0x000fe40000000000 */
[----:B------:R-:W-:Y:S01]  /*9440*/  SEL R31, R37, R28, P0 ;  /* 0x0000001c251f7207 */ /* 0x000fe20000000000 */
[--C-:B------:R-:W-:Y:S01]  /*9450*/  IMAD.X R37, RZ, RZ, R49.reuse, P1 ;  /* 0x000000ffff257224 */ /* 0x100fe200008e0631 */
[----:B------:R-:W-:Y:S02]  /*9460*/  SEL R103, R104, R113, P0 ;  /* 0x0000007168677207 */ /* 0x000fe40000000000 */
[----:B------:R-:W-:Y:S02]  /*9470*/  SEL R59, R113, R104, P0 ;  /* 0x00000068713b7207 */ /* 0x000fe40000000000 */
[----:B------:R-:W-:Y:S01]  /*9480*/  SEL R76, R35, R76, P0 ;  /* 0x0000004c234c7207 */ /* 0x000fe20000000000 */
[----:B------:R-:W-:Y:S01]  /*9490*/  IMAD.X R35, RZ, RZ, R49, P2 ;  /* 0x000000ffff237224 */ /* 0x000fe200010e0631 */
[----:B------:R-:W-:-:S02]  /*94a0*/  SEL R139, R34, R21, P0 ;  /* 0x00000015228b7207 */ /* 0x000fc40000000000 */
[----:B------:R-:W-:Y:S01]  /*94b0*/  SEL R78, R21, R34, P0 ;  /* 0x00000022154e7207 */ /* 0x000fe20000000000 */
[----:B------:R-:W-:Y:S01]  /*94c0*/  IMAD.X R21, RZ, RZ, R49, P6 ;  /* 0x000000ffff157224 */ /* 0x000fe200030e0631 */
[----:B------:R-:W-:Y:S02]  /*94d0*/  F2FP.BF16.F32.PACK_AB R7, R87, R90 ;  /* 0x0000005a5707723e */ /* 0x000fe400000010ff */
[----:B------:R-:W-:Y:S02]  /*94e0*/  SEL R113, R164, R163, P0 ;  /* 0x000000a3a4717207 */ /* 0x000fe40000000000 */
[----:B------:R-:W-:Y:S02]  /*94f0*/  SEL R62, R163, R164, P0 ;  /* 0x000000a4a33e7207 */ /* 0x000fe40000000000 */
[----:B------:R-:W-:Y:S02]  /*9500*/  LOP3.LUT R34, R12, R153, RZ, 0x3c, !PT ;  /* 0x000000990c227212 */ /* 0x000fe400078e3cff */
[----:B------:R-:W-:-:S02]  /*9510*/  SHF.R.U64 R6, R6, 0x3, RZ ;  /* 0x0000000306067819 */ /* 0x000fc400000012ff */
[----:B------:R-:W-:Y:S01]  /*9520*/  SHF.R.U64 R8, R8, 0x3, RZ ;  /* 0x0000000308087819 */ /* 0x000fe200000012ff */
[----:B--2---:R-:W-:Y:S01]  /*9530*/  SHFL.IDX PT, R77, R77, R26, 0x1c1f ;  /* 0x001c1f1a4d4d7589 */ /* 0x004fe200000e0000 */
[----:B------:R-:W-:Y:S02]  /*9540*/  SEL R87, R36, R45, P0 ;  /* 0x0000002d24577207 */ /* 0x000fe40000000000 */
[----:B------:R-:W-:Y:S01]  /*9550*/  SEL R38, R45, R36, P0 ;  /* 0x000000242d267207 */ /* 0x000fe20000000000 */
[--C-:B------:R-:W-:Y:S01]  /*9560*/  IMAD.X R45, RZ, RZ, R49.reuse, P5 ;  /* 0x000000ffff2d7224 */ /* 0x100fe200028e0631 */
[C---:B------:R-:W-:Y:S01]  /*9570*/  IADD3 R163, P1, R48.reuse, 0xc000, RZ ;  /* 0x0000c00030a37810 */ /* 0x040fe20007f3e0ff */
[----:B------:R-:W-:Y:S01]  /*9580*/  SHFL.IDX PT, R109, R109, R26, 0x1c1f ;  /* 0x001c1f1a6d6d7589 */ /* 0x000fe200000e0000 */
[----:B------:R-:W-:Y:S02]  /*9590*/  IADD3 R165, P2, R48, 0xc020, RZ ;  /* 0x0000c02030a57810 */ /* 0x000fe40007f5e0ff */
[----:B------:R-:W-:Y:S01]  /*95a0*/  LOP3.LUT R12, R161, 0x380, RZ, 0xc0, !PT ;  /* 0x00000380a10c7812 */ /* 0x000fe200078ec0ff */
[----:B------:R-:W-:Y:S01]  /*95b0*/  SHFL.IDX PT, R79, R79, R26, 0x1c1f ;  /* 0x001c1f1a4f4f7589 */ /* 0x000fe200000e0000 */
[----:B------:R-:W-:Y:S01]  /*95c0*/  SEL R115, R160, R159, P0 ;  /* 0x0000009fa0737207 */ /* 0x000fe20000000000 */
[----:B------:R-:W-:Y:S01]  /*95d0*/  IMAD.X R13, RZ, RZ, R49, P2 ;  /* 0x000000ffff0d7224 */ /* 0x000fe200010e0631 */
[----:B------:R-:W-:Y:S01]  /*95e0*/  SEL R63, R159, R160, P0 ;  /* 0x000000a09f3f7207 */ /* 0x000fe20000000000 */
[----:B------:R-:W-:Y:S01]  /*95f0*/  SHFL.IDX PT, R81, R81, R26, 0x1c1f ;  /* 0x001c1f1a51517589 */ /* 0x000fe200000e0000 */
[----:B------:R-:W-:-:S02]  /*9600*/  SHF.R.U64 R10, R10, 0x3, RZ ;  /* 0x000000030a0a7819 */ /* 0x000fc400000012ff */
[----:B------:R-:W-:Y:S01]  /*9610*/  IADD3 R159, P5, R48, 0x8040, RZ ;  /* 0x00008040309f7810 */ /* 0x000fe20007fbe0ff */
[----:B------:R-:W-:Y:S01]  /*9620*/  SHFL.IDX PT, R111, R111, R26, 0x1c1f ;  /* 0x001c1f1a6f6f7589 */ /* 0x000fe200000e0000 */
[----:B------:R-:W-:Y:S02]  /*9630*/  LOP3.LUT R32, R6, R155, RZ, 0x3c, !PT ;  /* 0x0000009b06207212 */ /* 0x000fe400078e3cff */
[----:B------:R-:W-:Y:S01]  /*9640*/  LOP3.LUT R24, R8, R157, RZ, 0x3c, !PT ;  /* 0x0000009d08187212 */ /* 0x000fe200078e3cff */
[----:B------:R-:W-:Y:S01]  /*9650*/  SHFL.IDX PT, R113, R113, R26, 0x1c1f ;  /* 0x001c1f1a71717589 */ /* 0x000fe200000e0000 */
[----:B------:R-:W-:Y:S02]  /*9660*/  SHF.R.U64 R12, R12, 0x3, RZ ;  /* 0x000000030c0c7819 */ /* 0x000fe400000012ff */
[----:B------:R-:W-:Y:S01]  /*9670*/  LOP3.LUT R6, R163, 0x380, RZ, 0xc0, !PT ;  /* 0x00000380a3067812 */ /* 0x000fe200078ec0ff */
[----:B------:R-:W-:Y:S01]  /*9680*/  SHFL.IDX PT, R115, R115, R26, 0x1c1f ;  /* 0x001c1f1a73737589 */ /* 0x000fe200000e0000 */
[----:B------:R-:W-:-:S02]  /*9690*/  LOP3.LUT R8, R165, 0x380, RZ, 0xc0, !PT ;  /* 0x00000380a5087812 */ /* 0x000fc400078ec0ff */
[----:B------:R-:W-:Y:S01]  /*96a0*/  LOP3.LUT R36, R10, R151, RZ, 0x3c, !PT ;  /* 0x000000970a247212 */ /* 0x000fe200078e3cff */
[----:B------:R-:W-:Y:S01]  /*96b0*/  SHFL.IDX PT, R85, R85, R26, 0x1c1f ;  /* 0x001c1f1a55557589 */ /* 0x000fe200000e0000 */
[----:B------:R-:W-:Y:S02]  /*96c0*/  F2FP.BF16.F32.PACK_AB R86, R83, R86 ;  /* 0x000000565356723e */ /* 0x000fe400000010ff */
[----:B------:R-:W-:Y:S01]  /*96d0*/  LOP3.LUT R10, R159, 0x380, RZ, 0xc0, !PT ;  /* 0x000003809f0a7812 */ /* 0x000fe200078ec0ff */
[----:B------:R-:W-:Y:S01]  /*96e0*/  SHFL.IDX PT, R117, R117, R26, 0x1c1f ;  /* 0x001c1f1a75757589 */ /* 0x000fe200000e0000 */
[----:B------:R-:W-:Y:S02]  /*96f0*/  SEL R83, R20, R29, P0 ;  /* 0x0000001d14537207 */ /* 0x000fe40000000000 */
[----:B------:R-:W-:Y:S01]  /*9700*/  SEL R30, R29, R20, P0 ;  /* 0x000000141d1e7207 */ /* 0x000fe20000000000 */
[----:B------:R-:W-:Y:S01]  /*9710*/  IMAD.X R29, RZ, RZ, R49, P5 ;  /* 0x000000ffff1d7224 */ /* 0x000fe200028e0631 */
[----:B------:R-:W-:Y:S01]  /*9720*/  LOP3.LUT R20, R12, R161, RZ, 0x3c, !PT ;  /* 0x000000a10c147212 */ /* 0x000fe200078e3cff */
[----:B------:R-:W-:Y:S01]  /*9730*/  SHFL.IDX PT, R87, R87, R26, 0x1c1f ;  /* 0x001c1f1a57577589 */ /* 0x000fe200000e0000 */
[----:B------:R-:W-:-:S02]  /*9740*/  SHF.R.U64 R6, R6, 0x3, RZ ;  /* 0x0000000306067819 */ /* 0x000fc400000012ff */
[----:B------:R-:W-:Y:S01]  /*9750*/  SHF.R.U64 R8, R8, 0x3, RZ ;  /* 0x0000000308087819 */ /* 0x000fe200000012ff */
[----:B------:R-:W-:Y:S01]  /*9760*/  SHFL.IDX PT, R83, R83, R26, 0x1c1f ;  /* 0x001c1f1a53537589 */ /* 0x000fe200000e0000 */
[----:B------:R-:W-:Y:S02]  /*9770*/  SEL R125, R128, R7, P0 ;  /* 0x00000007807d7207 */ /* 0x000fe40000000000 */
[----:B------:R-:W-:Y:S01]  /*9780*/  SEL R70, R7, R128, P0 ;  /* 0x0000008007467207 */ /* 0x000fe20000000000 */
[--C-:B------:R-:W-:Y:S01]  /*9790*/  IMAD.X R7, RZ, RZ, R49.reuse, P1 ;  /* 0x000000ffff077224 */ /* 0x100fe200008e0631 */
[----:B------:R-:W-:Y:S01]  /*97a0*/  SHF.R.U64 R10, R10, 0x3, RZ ;  /* 0x000000030a0a7819 */ /* 0x000fe200000012ff */
[----:B------:R-:W-:Y:S01]  /*97b0*/  SHFL.IDX PT, R119, R119, R26, 0x1c1f ;  /* 0x001c1f1a77777589 */ /* 0x000fe200000e0000 */
[----:B------:R-:W-:Y:S02]  /*97c0*/  SEL R127, R86, R33, P0 ;  /* 0x00000021567f7207 */ /* 0x000fe40000000000 */
[----:B------:R-:W-:Y:S01]  /*97d0*/  SEL R71, R33, R86, P0 ;  /* 0x0000005621477207 */ /* 0x000fe20000000000 */
[----:B------:R-:W-:Y:S01]  /*97e0*/  IMAD.X R33, RZ, RZ, R49, P3 ;  /* 0x000000ffff217224 */ /* 0x000fe200018e0631 */
[----:B------:R-:W-:Y:S01]  /*97f0*/  LOP3.LUT R6, R6, R163, RZ, 0x3c, !PT ;  /* 0x000000a306067212 */ /* 0x000fe200078e3cff */
[----:B------:R-:W-:Y:S01]  /*9800*/  SHFL.IDX PT, R89, R89, R26, 0x1c1f ;  /* 0x001c1f1a59597589 */ /* 0x000fe200000e0000 */
[----:B------:R-:W-:-:S02]  /*9810*/  LOP3.LUT R12, R8, R165, RZ, 0x3c, !PT ;  /* 0x000000a5080c7212 */ /* 0x000fc400078e3cff */
[----:B------:R-:W-:Y:S01]  /*9820*/  MOV R86, R20 ;  /* 0x0000001400567202 */ /* 0x000fe20000000f00 */
[----:B------:R-:W-:Y:S01]  /*9830*/  SHFL.IDX PT, R121, R121, R26, 0x1c1f ;  /* 0x001c1f1a79797589 */ /* 0x000fe200000e0000 */
[----:B------:R-:W-:Y:S02]  /*9840*/  LOP3.LUT R21, R26, 0x2, RZ, 0x3c, !PT ;  /* 0x000000021a157812 */ /* 0x000fe400078e3cff */
[----:B------:R-:W-:Y:S01]  /*9850*/  LOP3.LUT R28, R10, R159, RZ, 0x3c, !PT ;  /* 0x0000009f0a1c7212 */ /* 0x000fe200078e3cff */
[----:B------:R-:W-:Y:S01]  /*9860*/  SHFL.IDX PT, R91, R91, R26, 0x1c1f ;  /* 0x001c1f1a5b5b7589 */ /* 0x000fe200000e0000 */
[----:B------:R-:W-:Y:S02]  /*9870*/  MOV R6, R6 ;  /* 0x0000000600067202 */ /* 0x000fe40000000f00 */
[----:B------:R-:W-:Y:S01]  /*9880*/  SEL R99, R88, R53, P0 ;  /* 0x0000003558637207 */ /* 0x000fe20000000000 */
[----:B------:R-:W0:Y:S01]  /*9890*/  SHFL.IDX PT, R14, R14, R21, 0x1c1f ;  /* 0x001c1f150e0e7589 */ /* 0x000e2200000e0000 */
[----:B------:R-:W-:-:S02]  /*98a0*/  IADD3 R169, P4, R48, 0xc060, RZ ;  /* 0x0000c06030a97810 */ /* 0x000fc40007f9e0ff */
[----:B------:R-:W-:Y:S01]  /*98b0*/  MOV R7, R12 ;  /* 0x0000000c00077202 */ /* 0x000fe20000000f00 */
[----:B------:R-:W-:Y:S01]  /*98c0*/  SHFL.IDX PT, R64, R64, R21, 0x1c1f ;  /* 0x001c1f1540407589 */ /* 0x000fe200000e0000 */
[----:B------:R-:W-:Y:S02]  /*98d0*/  SEL R53, R53, R88, P0 ;  /* 0x0000005835357207 */ /* 0x000fe40000000000 */
[----:B------:R-:W-:Y:S01]  /*98e0*/  MOV R90, R24 ;  /* 0x00000018005a7202 */ /* 0x000fe20000000f00 */
[----:B------:R-:W1:Y:S01]  /*98f0*/  SHFL.IDX PT, R12, R67, R21, 0x1c1f ;  /* 0x001c1f15430c7589 */ /* 0x000e6200000e0000 */
[----:B------:R-:W-:Y:S02]  /*9900*/  MOV R92, R44 ;  /* 0x0000002c005c7202 */ /* 0x000fe40000000f00 */
[----:B------:R-:W-:Y:S01]  /*9910*/  MOV R88, R28 ;  /* 0x0000001c00587202 */ /* 0x000fe20000000f00 */
[----:B------:R-:W2:Y:S01]  /*9920*/  SHFL.IDX PT, R24, R15, R21, 0x1c1f ;  /* 0x001c1f150f187589 */ /* 0x000ea200000e0000 */
[----:B------:R-:W-:-:S02]  /*9930*/  MOV R96, R54 ;  /* 0x0000003600607202 */ /* 0x000fc40000000f00 */
[----:B------:R-:W-:Y:S01]  /*9940*/  MOV R94, R46 ;  /* 0x0000002e005e7202 */ /* 0x000fe20000000f00 */
[----:B------:R-:W3:Y:S01]  /*9950*/  SHFL.IDX PT, R28, R27, R21, 0x1c1f ;  /* 0x001c1f151b1c7589 */ /* 0x000ee200000e0000 */
[----:B------:R-:W-:Y:S02]  /*9960*/  MOV R45, R32 ;  /* 0x00000020002d7202 */ /* 0x000fe40000000f00 */
[----:B------:R-:W-:Y:S01]  /*9970*/  LOP3.LUT R9, R48, 0x380, RZ, 0xc0, !PT ;  /* 0x0000038030097812 */ /* 0x000fe200078ec0ff */
[----:B------:R-:W-:Y:S01]  /*9980*/  SHFL.IDX PT, R30, R30, R21, 0x1c1f ;  /* 0x001c1f151e1e7589 */ /* 0x000fe200000e0000 */
[----:B------:R-:W-:Y:S02]  /*9990*/  LOP3.LUT R80, R169, 0x380, RZ, 0xc0, !PT ;  /* 0x00000380a9507812 */ /* 0x000fe400078ec0ff */
[----:B------:R-:W-:Y:S01]  /*99a0*/  MOV R55, R36 ;  /* 0x0000002400377202 */ /* 0x000fe20000000f00 */
[----:B------:R-:W4:Y:S01]  /*99b0*/  SHFL.IDX PT, R62, R62, R21, 0x1c1f ;  /* 0x001c1f153e3e7589 */ /* 0x000f2200000e0000 */
[----:B------:R-:W-:-:S02]  /*99c0*/  MOV R47, R34 ;  /* 0x00000022002f7202 */ /* 0x000fc40000000f00 */
[----:B------:R-:W-:Y:S01]  /*99d0*/  MOV R98, R56 ;  /* 0x0000003800627202 */ /* 0x000fe20000000f00 */
[----:B------:R-:W4:Y:S01]  /*99e0*/  SHFL.IDX PT, R32, R63, R21, 0x1c1f ;  /* 0x001c1f153f207589 */ /* 0x000f2200000e0000 */
[----:B------:R-:W-:Y:S02]  /*99f0*/  MOV R57, R40 ;  /* 0x0000002800397202 */ /* 0x000fe40000000f00 */
[----:B------:R-:W-:Y:S01]  /*9a00*/  IADD3 R167, P3, R48, 0xc040, RZ ;  /* 0x0000c04030a77810 */ /* 0x000fe20007f7e0ff */
[----:B------:R4:W4:Y:S01]  /*9a10*/  SHFL.IDX PT, R34, R31, R21, 0x1c1f ;  /* 0x001c1f151f227589 */ /* 0x00092200000e0000 */
[----:B------:R-:W-:Y:S02]  /*9a20*/  SHF.R.U64 R9, R9, 0x3, RZ ;  /* 0x0000000309097819 */ /* 0x000fe400000012ff */
[----:B------:R-:W-:Y:S01]  /*9a30*/  SHF.R.U64 R80, R80, 0x3, RZ ;  /* 0x0000000350507819 */ /* 0x000fe200000012ff */
[----:B------:R-:W4:Y:S01]  /*9a40*/  SHFL.IDX PT, R36, R65, R21, 0x1c1f ;  /* 0x001c1f1541247589 */ /* 0x000f2200000e0000 */
[----:B------:R-:W-:Y:S01]  /*9a50*/  LOP3.LUT R48, R9, R48, RZ, 0x3c, !PT ;  /* 0x0000003009307212 */ /* 0x000fe200078e3cff */
[--C-:B------:R-:W-:Y:S01]  /*9a60*/  IMAD.X R11, RZ, RZ, R49.reuse, P3 ;  /* 0x000000ffff0b7224 */ /* 0x100fe200018e0631 */
[----:B------:R-:W-:Y:S01]  /*9a70*/  LOP3.LUT R10, R167, 0x380, RZ, 0xc0, !PT ;  /* 0x00000380a70a7812 */ /* 0x000fe200078ec0ff */
[----:B------:R-:W4:Y:S01]  /*9a80*/  SHFL.IDX PT, R38, R38, R21, 0x1c1f ;  /* 0x001c1f1526267589 */ /* 0x000f2200000e0000 */
[----:B------:R-:W-:Y:S01]  /*9a90*/  LOP3.LUT R8, R80, R169, RZ, 0x3c, !PT ;  /* 0x000000a950087212 */ /* 0x000fe200078e3cff */
[----:B------:R-:W-:Y:S01]  /*9aa0*/  IMAD.X R9, RZ, RZ, R49, P4 ;  /* 0x000000ffff097224 */ /* 0x000fe200020e0631 */
[----:B------:R-:W-:Y:S01]  /*9ab0*/  SHF.R.U64 R10, R10, 0x3, RZ ;  /* 0x000000030a0a7819 */ /* 0x000fe200000012ff */
[----:B------:R-:W4:Y:S01]  /*9ac0*/  SHFL.IDX PT, R66, R66, R21, 0x1c1f ;  /* 0x001c1f1542427589 */ /* 0x000f2200000e0000 */
[----:B------:R-:W-:-:S02]  /*9ad0*/  MOV R100, R48 ;  /* 0x0000003000647202 */ /* 0x000fc40000000f00 */
[----:B------:R-:W-:Y:S01]  /*9ae0*/  LOP3.LUT R10, R10, R167, RZ, 0x3c, !PT ;  /* 0x000000a70a0a7212 */ /* 0x000fe200078e3cff */
[----:B------:R4:W-:Y:S01]  /*9af0*/  SHFL.IDX PT, R40, R39, R21, 0x1c1f ;  /* 0x001c1f1527287589 */ /* 0x0009e200000e0000 */
[----:B------:R-:W-:Y:S02]  /*9b00*/  MOV R49, R8 ;  /* 0x0000000800317202 */ /* 0x000fe40000000f00 */
[----:B------:R-:W-:Y:S01]  /*9b10*/  MOV R20, R10 ;  /* 0x0000000a00147202 */ /* 0x000fe20000000f00 */
[----:B------:R-:W-:Y:S01]  /*9b20*/  SHFL.IDX PT, R68, R68, R21, 0x1c1f ;  /* 0x001c1f1544447589 */ /* 0x000fe200000e0000 */
[----:B0-----:R-:W-:Y:S02]  /*9b30*/  SEL R8, R77, R14, P0 ;  /* 0x0000000e4d087207 */ /* 0x001fe40000000000 */
[----:B------:R-:W-:Y:S01]  /*9b40*/  SEL R10, R14, R77, P0 ;  /* 0x0000004d0e0a7207 */ /* 0x000fe20000000000 */
[----:B------:R-:W-:Y:S01]  /*9b50*/  SHFL.IDX PT, R123, R123, R26, 0x1c1f ;  /* 0x001c1f1a7b7b7589 */ /* 0x000fe200000e0000 */
[----:B-1----:R-:W-:-:S02]  /*9b60*/  SEL R9, R109, R12, P0 ;  /* 0x0000000c6d097207 */ /* 0x002fc40000000000 */
[----:B------:R-:W-:Y:S01]  /*9b70*/  SEL R11, R12, R109, P0 ;  /* 0x0000006d0c0b7207 */ /* 0x000fe20000000000 */
[----:B------:R-:W-:Y:S01]  /*9b80*/  BAR.SYNC.DEFER_BLOCKING 0x1, 0x100 ;  /* 0x0044000000007b1d */ /* 0x000fe20000010000 */
[----:B--2---:R-:W-:Y:S02]  /*9b90*/  SEL R12, R79, R24, P0 ;  /* 0x000000184f0c7207 */ /* 0x004fe40000000000 */
[----:B------:R-:W-:Y:S02]  /*9ba0*/  SEL R14, R24, R79, P0 ;  /* 0x0000004f180e7207 */ /* 0x000fe40000000000 */
[----:B------:R-:W-:Y:S02]  /*9bb0*/  SEL R13, R111, R64, P0 ;  /* 0x000000406f0d7207 */ /* 0x000fe40000000000 */
[----:B------:R-:W-:Y:S01]  /*9bc0*/  SEL R15, R64, R111, P0 ;  /* 0x0000006f400f7207 */ /* 0x000fe20000000000 */
[----:B------:R-:W-:Y:S01]  /*9bd0*/  SHFL.IDX PT, R42, R42, R21, 0x1c1f ;  /* 0x001c1f152a2a7589 */ /* 0x000fe200000e0000 */
[----:B---3--:R-:W-:-:S02]  /*9be0*/  SEL R24, R81, R28, P0 ;  /* 0x0000001c51187207 */ /* 0x008fc40000000000 */
[----:B----4-:R-:W-:Y:S01]  /*9bf0*/  SEL R25, R113, R62, P0 ;  /* 0x0000003e71197207 */ /* 0x010fe20000000000 */
[----:B------:R-:W-:Y:S01]  /*9c00*/  SHFL.IDX PT, R56, R69, R21, 0x1c1f ;  /* 0x001c1f1545387589 */ /* 0x000fe200000e0000 */
[----:B------:R-:W-:Y:S02]  /*9c10*/  SEL R27, R62, R113, P0 ;  /* 0x000000713e1b7207 */ /* 0x000fe40000000000 */
[----:B------:R-:W-:Y:S01]  /*9c20*/  SEL R29, R115, R32, P0 ;  /* 0x00000020731d7207 */ /* 0x000fe20000000000 */
[----:B------:R-:W-:Y:S01]  /*9c30*/  SHFL.IDX PT, R93, R93, R26, 0x1c1f ;  /* 0x001c1f1a5d5d7589 */ /* 0x000fe200000e0000 */
[----:B------:R-:W-:Y:S02]  /*9c40*/  SEL R31, R32, R115, P0 ;  /* 0x00000073201f7207 */ /* 0x000fe40000000000 */
[----:B------:R-:W-:Y:S01]  /*9c50*/  SEL R32, R85, R34, P0 ;  /* 0x0000002255207207 */ /* 0x000fe20000000000 */
[----:B------:R-:W-:Y:S01]  /*9c60*/  SHFL.IDX PT, R125, R125, R26, 0x1c1f ;  /* 0x001c1f1a7d7d7589 */ /* 0x000fe200000e0000 */
[----:B------:R-:W-:-:S02]  /*9c70*/  SEL R33, R117, R36, P0 ;  /* 0x0000002475217207 */ /* 0x000fc40000000000 */
[----:B------:R-:W-:Y:S01]  /*9c80*/  SEL R35, R36, R117, P0 ;  /* 0x0000007524237207 */ /* 0x000fe20000000000 */
        /* <DEDUP_REMOVED lines=8> */
[----:B------:R-:W-:Y:S01]  /*9d10*/  PLOP3.LUT P2, PT, PT, PT, UP0, 0x80, 0x0 ;  /* 0x000000000000781c */ /* 0x000fe20003f4f008 */
        /* <DEDUP_REMOVED lines=8> */
[----:B------:R-:W0:Y:S04]  /*9da0*/  SHFL.IDX PT, R72, R72, R21, 0x1c1f ;  /* 0x001c1f1548487589 */ /* 0x000e2800000e0000 */
[----:B------:R-:W-:Y:S04]  /*9db0*/  SHFL.IDX PT, R101, R101, R26, 0x1c1f ;  /* 0x001c1f1a65657589 */ /* 0x000fe800000e0000 */
[----:B------:R-:W-:Y:S04]  /*9dc0*/  SHFL.IDX PT, R131, R131, R26, 0x1c1f ;  /* 0x001c1f1a83837589 */ /* 0x000fe800000e0000 */
[----:B------:R-:W-:Y:S04]  /*9dd0*/  SHFL.IDX PT, R58, R58, R21, 0x1c1f ;  /* 0x001c1f153a3a7589 */ /* 0x000fe800000e0000 */
[----:B------:R-:W-:Y:S04]  /*9de0*/  SHFL.IDX PT, R82, R73, R21, 0x1c1f ;  /* 0x001c1f1549527589 */ /* 0x000fe800000e0000 */
[----:B------:R-:W-:Y:S04]  /*9df0*/  SHFL.IDX PT, R133, R133, R26, 0x1c1f ;  /* 0x001c1f1a85857589 */ /* 0x000fe800000e0000 */
[----:B------:R-:W1:Y:S01]  /*9e00*/  SHFL.IDX PT, R74, R74, R21, 0x1c1f ;  /* 0x001c1f154a4a7589 */ /* 0x000e6200000e0000 */
[----:B0-----:R-:W-:-:S02]  /*9e10*/  SEL R41, R129, R72, P0 ;  /* 0x0000004881297207 */ /* 0x001fc40000000000 */
[----:B------:R-:W-:Y:S01]  /*9e20*/  SEL R43, R72, R129, P0 ;  /* 0x00000081482b7207 */ /* 0x000fe20000000000 */
[----:B------:R-:W-:Y:S04]  /*9e30*/  SHFL.IDX PT, R103, R103, R26, 0x1c1f ;  /* 0x001c1f1a67677589 */ /* 0x000fe800000e0000 */
[----:B------:R-:W-:Y:S04]  /*9e40*/  SHFL.IDX PT, R135, R135, R26, 0x1c1f ;  /* 0x001c1f1a87877589 */ /* 0x000fe800000e0000 */
[----:B------:R1:W0:Y:S04]  /*9e50*/  SHFL.IDX PT, R48, R59, R21, 0x1c1f ;  /* 0x001c1f153b307589 */ /* 0x00022800000e0000 */
[----:B------:R-:W2:Y:S04]  /*9e60*/  SHFL.IDX PT, R84, R75, R21, 0x1c1f ;  /* 0x001c1f154b547589 */ /* 0x000ea800000e0000 */
[----:B------:R-:W-:Y:S04]  /*9e70*/  SHFL.IDX PT, R105, R105, R26, 0x1c1f ;  /* 0x001c1f1a69697589 */ /* 0x000fe800000e0000 */
[----:B------:R-:W-:Y:S01]  /*9e80*/  SHFL.IDX PT, R107, R107, R26, 0x1c1f ;  /* 0x001c1f1a6b6b7589 */ /* 0x000fe200000e0000 */
[----:B-1----:R-:W-:-:S03]  /*9e90*/  SEL R59, R74, R133, P0 ;  /* 0x000000854a3b7207 */ /* 0x002fc60000000000 */
[----:B------:R-:W-:Y:S04]  /*9ea0*/  SHFL.IDX PT, R137, R137, R26, 0x1c1f ;  /* 0x001c1f1a89897589 */ /* 0x000fe800000e0000 */
[----:B------:R-:W1:Y:S04]  /*9eb0*/  SHFL.IDX PT, R60, R60, R21, 0x1c1f ;  /* 0x001c1f153c3c7589 */ /* 0x000e6800000e0000 */
[----:B------:R-:W-:Y:S04]  /*9ec0*/  SHFL.IDX PT, R54, R61, R21, 0x1c1f ;  /* 0x001c1f153d367589 */ /* 0x000fe800000e0000 */
[----:B------:R-:W3:Y:S04]  /*9ed0*/  SHFL.IDX PT, R76, R76, R21, 0x1c1f ;  /* 0x001c1f154c4c7589 */ /* 0x000ee800000e0000 */
[----:B------:R4:W-:Y:S04]  /*9ee0*/  SHFL.IDX PT, R139, R139, R26, 0x1c1f ;  /* 0x001c1f1a8b8b7589 */ /* 0x0009e800000e0000 */
[----:B------:R-:W3:Y:S04]  /*9ef0*/  SHFL.IDX PT, R78, R78, R21, 0x1c1f ;  /* 0x001c1f154e4e7589 */ /* 0x000ee800000e0000 */
[----:B------:R0:W-:Y:S01]  /*9f00*/  STSM.16.M88.4 [R100], R8 ;  /* 0x0000000864007844 */ /* 0x0001e20000000200 */
[----:B----4-:R-:W-:-:S02]  /*9f10*/  SEL R26, R28, R81, P0 ;  /* 0x000000511c1a7207 */ /* 0x010fc40000000000 */
[----:B------:R-:W-:Y:S01]  /*9f20*/  SEL R28, R83, R30, P0 ;  /* 0x0000001e531c7207 */ /* 0x000fe20000000000 */
[----:B------:R4:W-:Y:S01]  /*9f30*/  STSM.16.M88.4 [R98], R12 ;  /* 0x0000000c62007844 */ /* 0x0009e20000000200 */
[----:B------:R-:W-:Y:S01]  /*9f40*/  SEL R30, R30, R83, P0 ;  /* 0x000000531e1e7207 */ /* 0x000fe20000000000 */
[----:B------:R-:W3:Y:S02]  /*9f50*/  LDC R81, c[0x0][0xbe8] ;  /* 0x0002fa00ff517b82 */ /* 0x000ee40000000800 */
[----:B------:R2:W-:Y:S04]  /*9f60*/  STSM.16.M88.4 [R96], R24 ;  /* 0x0000001860007844 */ /* 0x0005e80000000200 */
[----:B------:R1:W-:Y:S01]  /*9f70*/  STSM.16.M88.4 [R94], R28 ;  /* 0x0000001c5e007844 */ /* 0x0003e20000000200 */
[----:B0-----:R-:W-:-:S03]  /*9f80*/  SEL R8, R89, R40, P0 ;  /* 0x0000002859087207 */ /* 0x001fc60000000000 */
[----:B------:R-:W-:Y:S01]  /*9f90*/  STSM.16.M88.4 [R92], R32 ;  /* 0x000000205c007844 */ /* 0x000fe20000000200 */
[----:B------:R-:W-:Y:S02]  /*9fa0*/  SEL R10, R40, R89, P0 ;  /* 0x00000059280a7207 */ /* 0x000fe40000000000 */
[----:B------:R-:W-:Y:S01]  /*9fb0*/  SEL R9, R121, R68, P0 ;  /* 0x0000004479097207 */ /* 0x000fe20000000000 */
[----:B------:R-:W-:Y:S01]  /*9fc0*/  STSM.16.M88.4 [R57], R36 ;  /* 0x0000002439007844 */ /* 0x000fe20000000200 */
[----:B------:R-:W-:Y:S02]  /*9fd0*/  SEL R11, R68, R121, P0 ;  /* 0x00000079440b7207 */ /* 0x000fe40000000000 */
[----:B----4-:R-:W-:Y:S02]  /*9fe0*/  SEL R12, R91, R42, P0 ;  /* 0x0000002a5b0c7207 */ /* 0x010fe40000000000 */
[----:B------:R-:W-:Y:S01]  /*9ff0*/  SEL R14, R42, R91, P0 ;  /* 0x0000005b2a0e7207 */ /* 0x000fe20000000000 */
[----:B------:R0:W-:Y:S01]  /*a000*/  STSM.16.M88.4 [R55], R8 ;  /* 0x0000000837007844 */ /* 0x0001e20000000200 */
[----:B------:R-:W-:-:S02]  /*a010*/  SEL R13, R123, R56, P0 ;  /* 0x000000387b0d7207 */ /* 0x000fc40000000000 */
[----:B------:R-:W-:Y:S02]  /*a020*/  SEL R15, R56, R123, P0 ;  /* 0x0000007b380f7207 */ /* 0x000fe40000000000 */
[----:B--2---:R-:W-:Y:S02]  /*a030*/  SEL R24, R93, R44, P0 ;  /* 0x0000002c5d187207 */ /* 0x004fe40000000000 */
[----:B------:R-:W-:Y:S01]  /*a040*/  SEL R26, R44, R93, P0 ;  /* 0x0000005d2c1a7207 */ /* 0x000fe20000000000 */
[----:B------:R2:W-:Y:S01]  /*a050*/  STSM.16.M88.4 [R47], R12 ;  /* 0x0000000c2f007844 */ /* 0x0005e20000000200 */
[----:B------:R-:W-:Y:S02]  /*a060*/  SEL R25, R125, R70, P0 ;  /* 0x000000467d197207 */ /* 0x000fe40000000000 */
[----:B------:R-:W-:Y:S02]  /*a070*/  SEL R27, R70, R125, P0 ;  /* 0x0000007d461b7207 */ /* 0x000fe40000000000 */
[----:B-1----:R-:W-:-:S02]  /*a080*/  SEL R28, R95, R50, P0 ;  /* 0x000000325f1c7207 */ /* 0x002fc40000000000 */
[----:B------:R-:W-:Y:S01]  /*a090*/  SEL R30, R50, R95, P0 ;  /* 0x0000005f321e7207 */ /* 0x000fe20000000000 */
[----:B------:R1:W-:Y:S01]  /*a0a0*/  STSM.16.M88.4 [R45], R24 ;  /* 0x000000182d007844 */ /* 0x0003e20000000200 */
[----:B------:R-:W-:Y:S01]  /*a0b0*/  SEL R29, R127, R80, P0 ;  /* 0x000000507f1d7207 */ /* 0x000fe20000000000 */
[----:B0-----:R-:W-:Y:S01]  /*a0c0*/  IMAD.U32 R8, RZ, RZ, UR4 ;  /* 0x00000004ff087e24 */ /* 0x001fe2000f8e00ff */
[----:B------:R-:W-:Y:S01]  /*a0d0*/  SEL R31, R80, R127, P0 ;  /* 0x0000007f501f7207 */ /* 0x000fe20000000000 */
[----:B------:R-:W-:Y:S01]  /*a0e0*/  IMAD.U32 R9, RZ, RZ, UR6 ;  /* 0x00000006ff097e24 */ /* 0x000fe2000f8e00ff */
[----:B------:R-:W-:Y:S01]  /*a0f0*/  SEL R40, R97, R52, P0 ;  /* 0x0000003461287207 */ /* 0x000fe20000000000 */
[----:B------:R-:W-:Y:S01]  /*a100*/  ULDC.64 UR6, c[0x0][0xc08] ;  /* 0x0003020000067ab9 */ /* 0x000fe20000000a00 */
[----:B------:R-:W-:Y:S01]  /*a110*/  SEL R42, R52, R97, P0 ;  /* 0x00000061342a7207 */ /* 0x000fe20000000000 */
[----:B------:R-:W-:Y:S01]  /*a120*/  STSM.16.M88.4 [R90], R28 ;  /* 0x0000001c5a007844 */ /* 0x000fe20000000200 */
[----:B------:R-:W-:-:S02]  /*a130*/  SEL R44, R99, R46, P0 ;  /* 0x0000002e632c7207 */ /* 0x000fc40000000000 */
[----:B------:R-:W-:Y:S01]  /*a140*/  SEL R46, R46, R99, P0 ;  /* 0x000000632e2e7207 */ /* 0x000fe20000000000 */
[----:B------:R-:W-:Y:S01]  /*a150*/  STSM.16.M88.4 [R88], R40 ;  /* 0x0000002858007844 */ /* 0x000fe20000000200 */
[----:B--2---:R-:W-:Y:S02]  /*a160*/  SEL R47, R82, R131, P0 ;  /* 0x00000083522f7207 */ /* 0x004fe40000000000 */
[----:B------:R-:W-:Y:S02]  /*a170*/  SEL R56, R101, R58, P0 ;  /* 0x0000003a65387207 */ /* 0x000fe40000000000 */
[----:B-1----:R-:W-:Y:S02]  /*a180*/  SEL R45, R131, R82, P0 ;  /* 0x00000052832d7207 */ /* 0x002fe40000000000 */
[----:B------:R-:W-:Y:S02]  /*a190*/  SEL R58, R58, R101, P0 ;  /* 0x000000653a3a7207 */ /* 0x000fe40000000000 */
[----:B------:R-:W-:Y:S01]  /*a1a0*/  SEL R57, R133, R74, P0 ;  /* 0x0000004a85397207 */ /* 0x000fe20000000000 */
[----:B------:R-:W-:Y:S01]  /*a1b0*/  STSM.16.M88.4 [R86], R44 ;  /* 0x0000002c56007844 */ /* 0x000fe20000000200 */
[----:B------:R-:W-:-:S02]  /*a1c0*/  SEL R12, R103, R48, P0 ;  /* 0x00000030670c7207 */ /* 0x000fc40000000000 */
[----:B------:R-:W-:Y:S01]  /*a1d0*/  SEL R14, R48, R103, P0 ;  /* 0x00000067300e7207 */ /* 0x000fe20000000000 */
[----:B------:R-:W-:Y:S01]  /*a1e0*/  STSM.16.M88.4 [R6], R56 ;  /* 0x0000003806007844 */ /* 0x000fe20000000200 */
[----:B------:R-:W-:Y:S02]  /*a1f0*/  SEL R13, R135, R84, P0 ;  /* 0x00000054870d7207 */ /* 0x000fe40000000000 */
[----:B------:R-:W-:Y:S02]  /*a200*/  SEL R15, R84, R135, P0 ;  /* 0x00000087540f7207 */ /* 0x000fe40000000000 */
[----:B------:R-:W-:Y:S02]  /*a210*/  SEL R24, R105, R60, P0 ;  /* 0x0000003c69187207 */ /* 0x000fe40000000000 */
[----:B------:R-:W-:Y:S01]  /*a220*/  SEL R26, R60, R105, P0 ;  /* 0x000000693c1a7207 */ /* 0x000fe20000000000 */
[----:B------:R0:W-:Y:S01]  /*a230*/  STSM.16.M88.4 [R7], R12 ;  /* 0x0000000c07007844 */ /* 0x0001e20000000200 */
[----:B---3--:R-:W-:-:S02]  /*a240*/  SEL R25, R137, R76, P0 ;  /* 0x0000004c89197207 */ /* 0x008fc40000000000 */
[----:B------:R-:W-:Y:S02]  /*a250*/  SEL R27, R76, R137, P0 ;  /* 0x000000894c1b7207 */ /* 0x000fe40000000000 */
[----:B------:R-:W-:Y:S02]  /*a260*/  SEL R52, R107, R54, P0 ;  /* 0x000000366b347207 */ /* 0x000fe40000000000 */
[----:B------:R-:W-:Y:S01]  /*a270*/  SEL R53, R139, R78, P0 ;  /* 0x0000004e8b357207 */ /* 0x000fe20000000000 */
[----:B------:R1:W-:Y:S01]  /*a280*/  STSM.16.M88.4 [R20], R24 ;  /* 0x0000001814007844 */ /* 0x0003e20000000200 */
[----:B------:R-:W-:Y:S02]  /*a290*/  SEL R55, R78, R139, P0 ;  /* 0x0000008b4e377207 */ /* 0x000fe40000000000 */
[----:B------:R-:W-:-:S05]  /*a2a0*/  SEL R54, R54, R107, P0 ;  /* 0x0000006b36367207 */ /* 0x000fca0000000000 */
[----:B------:R1:W-:Y:S01]  /*a2b0*/  STSM.16.M88.4 [R49], R52 ;  /* 0x0000003431007844 */ /* 0x0003e20000000200 */
[----:B------:R-:W-:Y:S06]  /*a2c0*/  BAR.SYNC.DEFER_BLOCKING 0x1, 0x100 ;  /* 0x0044000000007b1d */ /* 0x000fec0000010000 */
[----:B------:R-:W2:Y:S01]  /*a2d0*/  @P2 LDG.E R10, desc[UR46][R8.64] ;  /* 0x0000002e080a2981 */ /* 0x000ea2000c1e1900 */
[----:B------:R-:W-:Y:S01]  /*a2e0*/  UISETP.NE.U32.AND UP1, UPT, UR6, URZ, UPT ;  /* 0x0000003f0600728c */ /* 0x000fe2000bf25070 */
[----:B------:R-:W-:Y:S01]  /*a2f0*/  ISETP.NE.AND P1, PT, R81, 0x1, PT ;  /* 0x000000015100780c */ /* 0x000fe20003f25270 */
[----:B------:R-:W-:Y:S01]  /*a300*/  UMOV UR4, URZ ;  /* 0x0000003f00047c82 */ /* 0x000fe20008000000 */
[----:B0-----:R-:W-:Y:S01]  /*a310*/  IMAD.U32 R13, RZ, RZ, UR39 ;  /* 0x00000027ff0d7e24 */ /* 0x001fe2000f8e00ff */
[----:B------:R-:W-:-:S06]  /*a320*/  UISETP.NE.AND.EX UP1, UPT, UR7, URZ, UPT, UP1 ;  /* 0x0000003f0700728c */ /* 0x000fcc000bf25310 */
[----:B------:R-:W-:-:S04]  /*a330*/  PLOP3.LUT P0, PT, PT, PT, UP1, 0x80, 0x0 ;  /* 0x000000000000781c */ /* 0x000fc80003f0f018 */
[----:B------:R-:W0:Y:S01]  /*a340*/  @P1 LDC R11, c[0x0][0xbec] ;  /* 0x0002fb00ff0b1b82 */ /* 0x000e220000000800 */
[----:B------:R-:W-:-:S03]  /*a350*/  @UP1 UIADD3 UR6, UP2, UR8, UR6, URZ ;  /* 0x0000000608061290 */ /* 0x000fc6000ff5e03f */
[----:B------:R-:W-:Y:S01]  /*a360*/  ULDC UR8, c[0x0][0xa88] ;  /* 0x0002a20000087ab9 */ /* 0x000fe20000000800 */
[----:B------:R-:W-:Y:S02]  /*a370*/  @UP1 UIADD3.X UR7, UR9, UR7, URZ, UP2, !UPT ;  /* 0x0000000709071290 */ /* 0x000fe400097fe43f */
[----:B------:R-:W-:Y:S01]  /*a380*/  IMAD.U32 R6, RZ, RZ, UR6 ;  /* 0x00000006ff067e24 */ /* 0x000fe2000f8e00ff */
[----:B------:R-:W3:Y:S03]  /*a390*/  @P1 LDC R12, c[0x0][0xbf0] ;  /* 0x0002fc00ff0c1b82 */ /* 0x000ee60000000800 */
[----:B------:R-:W-:Y:S01]  /*a3a0*/  IMAD.U32 R7, RZ, RZ, UR7 ;  /* 0x00000007ff077e24 */ /* 0x000fe2000f8e00ff */
[----:B--2---:R-:W-:Y:S01]  /*a3b0*/  @P2 R2UR UR4, R10 ;  /* 0x000000000a0422ca */ /* 0x004fe200000e0000 */
[----:B------:R-:W-:-:S06]  /*a3c0*/  IMAD.U32 R10, RZ, RZ, UR8 ;  /* 0x00000008ff0a7e24 */ /* 0x000fcc000f8e00ff */
[----:B------:R1:W5:Y:S01]  /*a3d0*/  @P0 LDG.E R10, desc[UR46][R6.64] ;  /* 0x0000002e060a0981 */ /* 0x000362000c1e1900 */
[----:B0--3--:R-:W-:Y:S07]  /*a3e0*/  @P0 BRA `(.L_x_174) ;  /* 0x0000000000100947 */ /* 0x009fee0003800000 */
[----:B------:R-:W-:Y:S05]  /*a3f0*/  @!P2 BRA `(.L_x_174) ;  /* 0x00000000000ca947 */ /* 0x000fea0003800000 */
[----:B-1----:R-:W2:Y:S04]  /*a400*/  LDG.E R7, desc[UR46][R8.64] ;  /* 0x0000002e08077981 */ /* 0x002ea8000c1e1900 */
[----:B-----5:R-:W2:Y:S02]  /*a410*/  LDG.E R10, desc[UR46][R8.64+0x4] ;  /* 0x0000042e080a7981 */ /* 0x020ea4000c1e1900 */
[----:B--2---:R-:W-:-:S07]  /*a420*/  IMAD.IADD R10, R10, 0x1, -R7 ;  /* 0x000000010a0a7824 */ /* 0x004fce00078e0a07 */
.L_x_174:
[----:B------:R-:W-:Y:S01]  /*a430*/  USHF.R.S32.HI UR14, URZ, 0x1f, UR40 ;  /* 0x0000001f3f0e7899 */ /* 0x000fe20008011428 */
[----:B------:R-:W-:Y:S01]  /*a440*/  IMAD R14, R13, 0x80, R236 ;  /* 0x000000800d0e7824 */ /* 0x000fe200078e02ec */
[----:B------:R-:W-:Y:S01]  /*a450*/  ULDC.64 UR12, c[0x0][0xb90] ;  /* 0x0002e400000c7ab9 */ /* 0x000fe20000000a00 */
[----:B------:R-:W-:Y:S01]  /*a460*/  USHF.R.S32.HI UR9, URZ, 0x1f, UR4 ;  /* 0x0000001f3f097899 */ /* 0x000fe20008011404 */
[----:B-----5:R-:W-:Y:S01]  /*a470*/  IMAD R85, R10, R81, RZ ;  /* 0x000000510a557224 */ /* 0x020fe200078e02ff */
[----:B------:R-:W-:Y:S01]  /*a480*/  UIMAD UR10, UR14, UR12, URZ ;  /* 0x0000000c0e0a72a4 */ /* 0x000fe2000f8e023f */
[----:B-1----:R-:W-:Y:S01]  /*a490*/  @P1 IMAD.HI.U32 R7, R14, R11, RZ ;  /* 0x0000000b0e071227 */ /* 0x002fe200078e00ff */
[----:B------:R-:W-:Y:S01]  /*a4a0*/  UMOV UR8, UR4 ;  /* 0x0000000400087c82 */ /* 0x000fe20008000000 */
[----:B------:R-:W-:Y:S01]  /*a4b0*/  USEL UR37, UR37, URZ, !UP0 ;  /* 0x0000003f25257287 */ /* 0x000fe2000c000000 */
[----:B------:R-:W0:Y:S01]  /*a4c0*/  @P1 LDC R83, c[0x0][0xbf0] ;  /* 0x0002fc00ff531b82 */ /* 0x000e220000000800 */
[----:B------:R-:W-:Y:S01]  /*a4d0*/  UIMAD.WIDE.U32 UR6, UR40, UR12, UR8 ;  /* 0x0000000c280672a5 */ /* 0x000fe2000f8e0008 */
[----:B------:R-:W-:Y:S01]  /*a4e0*/  IMAD.MOV.U32 R6, RZ, RZ, R14 ;  /* 0x000000ffff067224 */ /* 0x000fe200078e000e */
[----:B------:R-:W-:Y:S01]  /*a4f0*/  UIMAD UR10, UR40, UR13, UR10 ;  /* 0x0000000d280a72a4 */ /* 0x000fe2000f8e020a */
[----:B------:R-:W-:Y:S01]  /*a500*/  @P1 SHF.R.U32.HI R6, RZ, R12, R7 ;  /* 0x0000000cff061219 */ /* 0x000fe20000011607 */
[----:B------:R-:W-:Y:S01]  /*a510*/  USEL UR36, UR36, URZ, !UP0 ;  /* 0x0000003f24247287 */ /* 0x000fe2000c000000 */
[----:B------:R-:W-:Y:S01]  /*a520*/  IMAD R7, R23, 0x40, R16 ;  /* 0x0000004017077824 */ /* 0x000fe200078e0210 */
[----:B------:R-:W-:Y:S01]  /*a530*/  ULDC.64 UR12, c[0x0][0xb98] ;  /* 0x0002e600000c7ab9 */ /* 0x000fe20000000a00 */
[----:B------:R-:W-:Y:S01]  /*a540*/  UIADD3 UR7, UR7, UR10, URZ ;  /* 0x0000000a07077290 */ /* 0x000fe2000fffe03f */
[----:B------:R-:W-:Y:S01]  /*a550*/  IMAD.MOV R8, RZ, RZ, -R6 ;  /* 0x000000ffff087224 */ /* 0x000fe200078e0a06 */
[----:B------:R-:W-:Y:S01]  /*a560*/  UIMAD UR8, UR37, UR12, URZ ;  /* 0x0000000c250872a4 */ /* 0x000fe2000f8e023f */
[----:B------:R-:W-:Y:S01]  /*a570*/  IMAD.WIDE R4, R7, 0x2, R4 ;  /* 0x0000000207047825 */ /* 0x000fe200078e0204 */
[----:B------:R-:W-:Y:S01]  /*a580*/  UIMAD.WIDE.U32 UR6, UR36, UR12, UR6 ;  /* 0x0000000c240672a5 */ /* 0x000fe2000f8e0006 */
[----:B------:R-:W-:Y:S01]  /*a590*/  SHF.R.S32.HI R7, RZ, 0x1f, R6 ;  /* 0x0000001fff077819 */ /* 0x000fe20000011406 */
[----:B------:R-:W-:Y:S01]  /*a5a0*/  UIMAD UR8, UR36, UR13, UR8 ;  /* 0x0000000d240872a4 */ /* 0x000fe2000f8e0208 */
[----:B------:R-:W-:Y:S01]  /*a5b0*/  IMAD R9, R81, R8, R14 ;  /* 0x0000000851097224 */ /* 0x000fe200078e020e */
[----:B------:R-:W-:Y:S01]  /*a5c0*/  IADD3 R14, P5, R4, 0x1000, RZ ;  /* 0x00001000040e7810 */ /* 0x000fe20007fbe0ff */
[----:B------:R-:W-:Y:S01]  /*a5d0*/  ULDC.64 UR10, c[0x0][0xaa0] ;  /* 0x0002a800000a7ab9 */ /* 0x000fe20000000a00 */
[----:B------:R-:W-:-:S02]  /*a5e0*/  IADD3 R6, P0, R6, UR6, RZ ;  /* 0x0000000606067c10 */ /* 0x000fc4000ff1e0ff */
[----:B------:R-:W-:Y:S01]  /*a5f0*/  IMAD.U32 R8, RZ, RZ, UR8 ;  /* 0x00000008ff087e24 */ /* 0x000fe2000f8e00ff */
[----:B------:R-:W-:Y:S02]  /*a600*/  LOP3.LUT R11, R14, 0x380, RZ, 0xc0, !PT ;  /* 0x000003800e0b7812 */ /* 0x000fe400078ec0ff */
[C---:B------:R-:W-:Y:S02]  /*a610*/  IADD3 R29, P2, R4.reuse, 0x5000, RZ ;  /* 0x00005000041d7810 */ /* 0x040fe40007f5e0ff */
[----:B------:R-:W-:Y:S01]  /*a620*/  IADD3.X R7, R7, UR7, R8, P0, !PT ;  /* 0x0000000707077c10 */ /* 0x000fe200087fe408 */
[----:B------:R-:W-:Y:S01]  /*a630*/  ULDC.64 UR6, c[0x0][0xb88] ;  /* 0x0002e20000067ab9 */ /* 0x000fe20000000a00 */
[----:B------:R-:W-:Y:S02]  /*a640*/  SHF.R.S32.HI R8, RZ, 0x1f, R9 ;  /* 0x0000001fff087819 */ /* 0x000fe40000011409 */
[----:B------:R-:W-:Y:S01]  /*a650*/  IADD3 R25, P0, R4, 0x3000, RZ ;  /* 0x0000300004197810 */ /* 0x000fe20007f1e0ff */
[----:B------:R-:W-:Y:S01]  /*a660*/  IMAD.WIDE.U32 R6, R9, UR6, R6 ;  /* 0x0000000609067c25 */ /* 0x000fe2000f8e0006 */
[----:B------:R-:W-:-:S02]  /*a670*/  SHF.R.U64 R11, R11, 0x3, RZ ;  /* 0x000000030b0b7819 */ /* 0x000fc400000012ff */
[----:B------:R-:W-:Y:S01]  /*a680*/  LOP3.LUT R24, R25, 0x380, RZ, 0xc0, !PT ;  /* 0x0000038019187812 */ /* 0x000fe200078ec0ff */
[----:B------:R-:W-:Y:S01]  /*a690*/  IMAD R20, R8, UR6, RZ ;  /* 0x0000000608147c24 */ /* 0x000fe2000f8e02ff */
[----:B------:R-:W-:Y:S02]  /*a6a0*/  LOP3.LUT R8, R11, R14, RZ, 0x3c, !PT ;  /* 0x0000000e0b087212 */ /* 0x000fe400078e3cff */
[----:B------:R-:W-:Y:S01]  /*a6b0*/  SHF.R.U64 R24, R24, 0x3, RZ ;  /* 0x0000000318187819 */ /* 0x000fe200000012ff */
[----:B------:R-:W-:Y:S01]  /*a6c0*/  IMAD R11, R9, UR7, R20 ;  /* 0x00000007090b7c24 */ /* 0x000fe2000f8e0214 */
[----:B------:R-:W-:Y:S01]  /*a6d0*/  LOP3.LUT R28, R29, 0x380, RZ, 0xc0, !PT ;  /* 0x000003801d1c7812 */ /* 0x000fe200078ec0ff */
[----:B------:R-:W-:Y:S01]  /*a6e0*/  ULDC.64 UR6, c[0x0][0xb50] ;  /* 0x0002d40000067ab9 */ /* 0x000fe20000000a00 */
[----:B------:R-:W-:Y:S01]  /*a6f0*/  LOP3.LUT R24, R24, R25, RZ, 0x3c, !PT ;  /* 0x0000001918187212 */ /* 0x000fe200078e3cff */
[----:B------:R-:W-:Y:S01]  /*a700*/  IMAD.IADD R7, R7, 0x1, R11 ;  /* 0x0000000107077824 */ /* 0x000fe200078e020b */
[----:B------:R-:W-:Y:S01]  /*a710*/  LEA R14, P6, R6, UR6, 0x2 ;  /* 0x00000006060e7c11 */ /* 0x000fe2000f8c10ff */
[--C-:B------:R-:W-:Y:S01]  /*a720*/  IMAD.X R25, RZ, RZ, R5.reuse, P0 ;  /* 0x000000ffff197224 */ /* 0x100fe200000e0605 */
[----:B------:R-:W-:Y:S01]  /*a730*/  SHF.R.U64 R28, R28, 0x3, RZ ;  /* 0x000000031c1c7819 */ /* 0x000fe200000012ff */
[----:B------:R-:W-:Y:S01]  /*a740*/  IMAD.X R9, RZ, RZ, R5, P5 ;  /* 0x000000ffff097224 */ /* 0x000fe200028e0605 */
[----:B------:R-:W-:Y:S01]  /*a750*/  IADD3 R61, P0, R4, 0x9000, RZ ;  /* 0x00009000043d7810 */ /* 0x000fe20007f1e0ff */
[----:B------:R-:W-:Y:S01]  /*a760*/  SHFL.IDX PT, R20, R14, RZ, 0x1c1f ;  /* 0x001c1fff0e147589 */ /* 0x000fe200000e0000 */
[----:B------:R-:W-:Y:S01]  /*a770*/  LEA.HI.X R15, R6, UR7, R7, 0x2, P6 ;  /* 0x00000007060f7c11 */ /* 0x000fe2000b0f1407 */
[----:B------:R-:W-:Y:S01]  /*a780*/  IMAD.U32 R7, RZ, RZ, UR39 ;  /* 0x00000027ff077e24 */ /* 0x000fe2000f8e00ff */
[----:B------:R-:W-:Y:S01]  /*a790*/  LOP3.LUT R28, R28, R29, RZ, 0x3c, !PT ;  /* 0x0000001d1c1c7212 */ /* 0x000fe200078e3cff */
[--C-:B------:R-:W-:Y:S01]  /*a7a0*/  IMAD.X R29, RZ, RZ, R5.reuse, P2 ;  /* 0x000000ffff1d7224 */ /* 0x100fe200010e0605 */
[----:B------:R-:W-:Y:S01]  /*a7b0*/  LOP3.LUT R60, R61, 0x380, RZ, 0xc0, !PT ;  /* 0x000003803d3c7812 */ /* 0x000fe200078ec0ff */
[----:B------:R-:W1:Y:S01]  /*a7c0*/  SHFL.IDX PT, R21, R15, RZ, 0x1c1f ;  /* 0x001c1fff0f157589 */ /* 0x000e6200000e0000 */
[----:B------:R-:W-:Y:S01]  /*a7d0*/  IADD3 R41, P2, R4, 0xb000, RZ ;  /* 0x0000b00004297810 */ /* 0x000fe20007f5e0ff */
[----:B------:R-:W-:Y:S01]  /*a7e0*/  IMAD R26, R7, 0x80, R234 ;  /* 0x00000080071a7824 */ /* 0x000fe200078e02ea */
[----:B------:R-:W-:Y:S01]  /*a7f0*/  SHF.R.U64 R60, R60, 0x3, RZ ;  /* 0x000000033c3c7819 */ /* 0x000fe200000012ff */
[----:B------:R-:W-:Y:S01]  /*a800*/  SHFL.IDX PT, R42, R14, 0x1, 0x1c1f ;  /* 0x003c1f000e2a7f89 */ /* 0x000fe200000e0000 */
[----:B------:R-:W-:Y:S01]  /*a810*/  LOP3.LUT R40, R41, 0x380, RZ, 0xc0, !PT ;  /* 0x0000038029287812 */ /* 0x000fe200078ec0ff */
[----:B------:R-:W-:Y:S01]  /*a820*/  VIADD R6, R26, 0x8 ;  /* 0x000000081a067836 */ /* 0x000fe20000000000 */
[----:B------:R-:W-:Y:S01]  /*a830*/  LOP3.LUT R60, R60, R61, RZ, 0x3c, !PT ;  /* 0x0000003d3c3c7212 */ /* 0x000fe200078e3cff */
[----:B------:R-:W-:Y:S01]  /*a840*/  IMAD.X R61, RZ, RZ, R5, P0 ;  /* 0x000000ffff3d7224 */ /* 0x000fe200000e0605 */
[----:B------:R-:W-:Y:S01]  /*a850*/  SHF.R.U64 R40, R40, 0x3, RZ ;  /* 0x0000000328287819 */ /* 0x000fe200000012ff */
[----:B------:R-:W2:Y:S01]  /*a860*/  SHFL.IDX PT, R43, R15, 0x1, 0x1c1f ;  /* 0x003c1f000f2b7f89 */ /* 0x000ea200000e0000 */
[----:B------:R-:W-:-:S02]  /*a870*/  LOP3.LUT P0, RZ, R232, 0x3, RZ, 0xc0, !PT ;  /* 0x00000003e8ff7812 */ /* 0x000fc4000780c0ff */
[----:B------:R-:W-:Y:S01]  /*a880*/  LOP3.LUT R40, R40, R41, RZ, 0x3c, !PT ;  /* 0x0000002928287212 */ /* 0x000fe200078e3cff */
[----:B------:R-:W-:Y:S01]  /*a890*/  IMAD.X R41, RZ, RZ, R5, P2 ;  /* 0x000000ffff297224 */ /* 0x000fe200010e0605 */
[----:B------:R-:W-:Y:S02]  /*a8a0*/  ISETP.GE.OR P2, PT, R26, R85, P0 ;  /* 0x000000551a00720c */ /* 0x000fe40000746670 */
[C---:B------:R-:W-:Y:S02]  /*a8b0*/  IADD3 R13, P4, R4.reuse, 0x2000, RZ ;  /* 0x00002000040d7810 */ /* 0x040fe40007f9e0ff */
[----:B------:R-:W-:Y:S02]  /*a8c0*/  IADD3 R57, P3, R4, 0x4000, RZ ;  /* 0x0000400004397810 */ /* 0x000fe40007f7e0ff */
[----:B------:R-:W-:Y:S02]  /*a8d0*/  LOP3.LUT R12, R13, 0x380, RZ, 0xc0, !PT ;  /* 0x000003800d0c7812 */ /* 0x000fe400078ec0ff */
[----:B------:R-:W-:-:S02]  /*a8e0*/  LOP3.LUT R56, R57, 0x380, RZ, 0xc0, !PT ;  /* 0x0000038039387812 */ /* 0x000fc400078ec0ff */
[----:B------:R-:W-:Y:S02]  /*a8f0*/  SHF.R.U64 R12, R12, 0x3, RZ ;  /* 0x000000030c0c7819 */ /* 0x000fe400000012ff */
[----:B------:R-:W-:Y:S01]  /*a900*/  ISETP.GE.OR P0, PT, R6, R85, P0 ;  /* 0x000000550600720c */ /* 0x000fe20000706670 */
[----:B-1----:R1:W-:Y:S01]  /*a910*/  @!P2 ST.E desc[UR46][R20.64], R2 ;  /* 0x000000021400a985 */ /* 0x0023e2000c10192e */
[----:B------:R-:W-:Y:S02]  /*a920*/  SHF.R.U64 R56, R56, 0x3, RZ ;  /* 0x0000000338387819 */ /* 0x000fe400000012ff */
[----:B------:R-:W-:Y:S01]  /*a930*/  LOP3.LUT R12, R12, R13, RZ, 0x3c, !PT ;  /* 0x0000000d0c0c7212 */ /* 0x000fe200078e3cff */
[--C-:B------:R-:W-:Y:S01]  /*a940*/  IMAD.X R13, RZ, RZ, R5.reuse, P4 ;  /* 0x000000ffff0d7224 */ /* 0x100fe200020e0605 */
[----:B------:R-:W-:Y:S01]  /*a950*/  LOP3.LUT R56, R56, R57, RZ, 0x3c, !PT ;  /* 0x0000003938387212 */ /* 0x000fe200078e3cff */
[----:B------:R-:W-:Y:S01]  /*a960*/  IMAD.X R57, RZ, RZ, R5, P3 ;  /* 0x000000ffff397224 */ /* 0x000fe200018e0605 */
[C---:B------:R-:W-:Y:S01]  /*a970*/  IADD3 R33, P6, R4.reuse, 0x6000, RZ ;  /* 0x0000600004217810 */ /* 0x040fe20007fde0ff */
[----:B------:R-:W-:Y:S01]  /*a980*/  UIMAD UR8, UR9, UR10, URZ ;  /* 0x0000000a090872a4 */ /* 0x000fe2000f8e023f */
[----:B------:R-:W-:-:S02]  /*a990*/  IADD3 R37, P5, R4, 0x7000, RZ ;  /* 0x0000700004257810 */ /* 0x000fc40007fbe0ff */
[C---:B------:R-:W-:Y:S01]  /*a9a0*/  IADD3 R69, P4, R4.reuse, 0x8000, RZ ;  /* 0x0000800004457810 */ /* 0x040fe20007f9e0ff */
[----:B-1----:R-:W1:Y:S01]  /*a9b0*/  @P1 LDC R21, c[0x0][0xbec] ;  /* 0x0002fb00ff151b82 */ /* 0x002e620000000800 */
[----:B------:R-:W-:Y:S01]  /*a9c0*/  IADD3 R45, P3, R4, 0xa000, RZ ;  /* 0x0000a000042d7810 */ /* 0x000fe20007f7e0ff */
[----:B------:R-:W-:Y:S01]  /*a9d0*/  UIMAD.WIDE.U32 UR6, UR4, UR10, URZ ;  /* 0x0000000a040672a5 */ /* 0x000fe2000f8e003f */
[----:B------:R-:W-:Y:S01]  /*a9e0*/  LOP3.LUT R32, R33, 0x380, RZ, 0xc0, !PT ;  /* 0x0000038021207812 */ /* 0x000fe200078ec0ff */
[----:B------:R-:W-:Y:S01]  /*a9f0*/  UIMAD UR8, UR4, UR11, UR8 ;  /* 0x0000000b040872a4 */ /* 0x000fe2000f8e0208 */
[----:B------:R-:W-:Y:S01]  /*aa00*/  LOP3.LUT R36, R37, 0x380, RZ, 0xc0, !PT ;  /* 0x0000038025247812 */ /* 0x000fe200078ec0ff */
[----:B--2---:R2:W-:Y:S01]  /*aa10*/  @!P0 ST.E desc[UR46][R42.64], R0 ;  /* 0x000000002a008985 */ /* 0x0045e2000c10192e */
[----:B------:R-:W-:Y:S01]  /*aa20*/  LOP3.LUT R68, R69, 0x380, RZ, 0xc0, !PT ;  /* 0x0000038045447812 */ /* 0x000fe200078ec0ff */
[----:B------:R-:W-:Y:S01]  /*aa30*/  ULDC.64 UR10, c[0x0][0xae8] ;  /* 0x0002ba00000a7ab9 */ /* 0x000fe20000000a00 */
[----:B------:R-:W-:Y:S01]  /*aa40*/  LOP3.LUT R44, R45, 0x380, RZ, 0xc0, !PT ;  /* 0x000003802d2c7812 */ /* 0x000fe200078ec0ff */
[----:B------:R-:W-:Y:S01]  /*aa50*/  IMAD.U32 R49, RZ, RZ, UR39 ;  /* 0x00000027ff317e24 */ /* 0x000fe2000f8e00ff */
[----:B------:R-:W-:Y:S01]  /*aa60*/  SHF.R.U64 R32, R32, 0x3, RZ ;  /* 0x0000000320207819 */ /* 0x000fe200000012ff */
[----:B------:R-:W-:Y:S01]  /*aa70*/  UIADD3 UR7, UR7, UR8, URZ ;  /* 0x0000000807077290 */ /* 0x000fe2000fffe03f */
[----:B------:R-:W-:Y:S01]  /*aa80*/  SHF.R.U64 R36, R36, 0x3, RZ ;  /* 0x0000000324247819 */ /* 0x000fe200000012ff */
[----:B------:R-:W-:Y:S01]  /*aa90*/  UIMAD UR4, UR14, UR10, URZ ;  /* 0x0000000a0e0472a4 */ /* 0x000fe2000f8e023f */
[----:B------:R-:W-:Y:S01]  /*aaa0*/  SHF.R.U64 R68, R68, 0x3, RZ ;  /* 0x0000000344447819 */ /* 0x000fe200000012ff */
[----:B------:R-:W5:Y:S01]  /*aab0*/  LD.E.128 R12, desc[UR46][R12.64] ;  /* 0x0000002e0c0c7980 */ /* 0x000f62000c101d00 */
[----:B------:R-:W-:Y:S01]  /*aac0*/  SHF.R.U64 R44, R44, 0x3, RZ ;  /* 0x000000032c2c7819 */ /* 0x000fe200000012ff */
[----:B--2---:R-:W-:Y:S01]  /*aad0*/  IMAD R0, R22, 0x20, R23 ;  /* 0x0000002016007824 */ /* 0x004fe200078e0217 */
[----:B------:R-:W-:Y:S01]  /*aae0*/  LOP3.LUT R32, R32, R33, RZ, 0x3c, !PT ;  /* 0x0000002120207212 */ /* 0x000fe200078e3cff */
[--C-:B------:R-:W-:Y:S01]  /*aaf0*/  IMAD.X R33, RZ, RZ, R5.reuse, P6 ;  /* 0x000000ffff217224 */ /* 0x100fe200030e0605 */
[----:B------:R-:W-:Y:S01]  /*ab00*/  LOP3.LUT R36, R36, R37, RZ, 0x3c, !PT ;  /* 0x0000002524247212 */ /* 0x000fe200078e3cff */
[----:B------:R-:W-:Y:S01]  /*ab10*/  IMAD R48, R49, 0x80, R0 ;  /* 0x0000008031307824 */ /* 0x000fe200078e0200 */
[----:B------:R-:W-:Y:S01]  /*ab20*/  LOP3.LUT R68, R68, R69, RZ, 0x3c, !PT ;  /* 0x0000004544447212 */ /* 0x000fe200078e3cff */
[--C-:B------:R-:W-:Y:S01]  /*ab30*/  IMAD.X R37, RZ, RZ, R5.reuse, P5 ;  /* 0x000000ffff257224 */ /* 0x100fe200028e0605 */
[----:B------:R-:W-:Y:S01]  /*ab40*/  LOP3.LUT R44, R44, R45, RZ, 0x3c, !PT ;  /* 0x0000002d2c2c7212 */ /* 0x000fe200078e3cff */
[--C-:B------:R-:W-:Y:S01]  /*ab50*/  IMAD.X R69, RZ, RZ, R5.reuse, P4 ;  /* 0x000000ffff457224 */ /* 0x100fe200020e0605 */
[----:B------:R-:W-:Y:S01]  /*ab60*/  UIMAD UR4, UR40, UR11, UR4 ;  /* 0x0000000b280472a4 */ /* 0x000fe2000f8e0204 */
[C---:B------:R-:W-:Y:S01]  /*ab70*/  IADD3 R77, P6, R4.reuse, 0xc000, RZ ;  /* 0x0000c000044d7810 */ /* 0x040fe20007fde0ff */
[----:B------:R-:W-:Y:S01]  /*ab80*/  UIMAD.WIDE.U32 UR6, UR40, UR10, UR6 ;  /* 0x0000000a280672a5 */ /* 0x000fe2000f8e0006 */
[C---:B------:R-:W-:Y:S01]  /*ab90*/  IADD3 R73, P5, R4.reuse, 0xd000, RZ ;  /* 0x0000d00004497810 */ /* 0x040fe20007fbe0ff */
[--C-:B------:R-:W-:Y:S01]  /*aba0*/  IMAD.X R45, RZ, RZ, R5.reuse, P3 ;  /* 0x000000ffff2d7224 */ /* 0x100fe200018e0605 */
[C---:B------:R-:W-:Y:S01]  /*abb0*/  IADD3 R65, P4, R4.reuse, 0xe000, RZ ;  /* 0x0000e00004417810 */ /* 0x040fe20007f9e0ff */
[----:B------:R-:W-:Y:S01]  /*abc0*/  ULDC.64 UR8, c[0x0][0xaf0] ;  /* 0x0002bc0000087ab9 */ /* 0x000fe20000000a00 */
[----:B------:R-:W-:Y:S01]  /*abd0*/  IADD3 R7, P3, R4, 0xf000, RZ ;  /* 0x0000f00004077810 */ /* 0x000fe20007f7e0ff */
[----:B-1----:R-:W-:Y:S01]  /*abe0*/  @P1 IMAD.HI.U32 R0, R48, R21, RZ ;  /* 0x0000001530001227 */ /* 0x002fe200078e00ff */
[----:B------:R-:W-:Y:S01]  /*abf0*/  UIADD3 UR7, UR7, UR4, URZ ;  /* 0x0000000407077290 */ /* 0x000fe2000fffe03f */
[----:B------:R-:W-:Y:S01]  /*ac00*/  LOP3.LUT R76, R77, 0x380, RZ, 0xc0, !PT ;  /* 0x000003804d4c7812 */ /* 0x000fe200078ec0ff */
[----:B------:R-:W-:Y:S01]  /*ac10*/  UIMAD UR4, UR37, UR8, URZ ;  /* 0x00000008250472a4 */ /* 0x000fe2000f8e023f */
[----:B------:R-:W-:Y:S01]  /*ac20*/  LOP3.LUT R72, R73, 0x380, RZ, 0xc0, !PT ;  /* 0x0000038049487812 */ /* 0x000fe200078ec0ff */
[----:B------:R-:W-:Y:S01]  /*ac30*/  IMAD.MOV.U32 R49, RZ, RZ, R48 ;  /* 0x000000ffff317224 */ /* 0x000fe200078e0030 */
[----:B------:R-:W-:Y:S01]  /*ac40*/  LOP3.LUT R64, R65, 0x380, RZ, 0xc0, !PT ;  /* 0x0000038041407812 */ /* 0x000fe200078ec0ff */
[----:B------:R-:W-:Y:S01]  /*ac50*/  IMAD.X R53, RZ, RZ, R5, P3 ;  /* 0x000000ffff357224 */ /* 0x000fe200018e0605 */
[----:B------:R-:W-:Y:S01]  /*ac60*/  LOP3.LUT R11, R4, 0x380, RZ, 0xc0, !PT ;  /* 0x00000380040b7812 */ /* 0x000fe200078ec0ff */
[----:B------:R-:W5:Y:S01]  /*ac70*/  LD.E.128 R24, desc[UR46][R24.64] ;  /* 0x0000002e18187980 */ /* 0x000f62000c101d00 */
[----:B------:R-:W-:Y:S01]  /*ac80*/  LOP3.LUT R6, R7, 0x380, RZ, 0xc0, !PT ;  /* 0x0000038007067812 */ /* 0x000fe200078ec0ff */
[----:B------:R-:W-:Y:S01]  /*ac90*/  UIMAD.WIDE.U32 UR6, UR36, UR8, UR6 ;  /* 0x00000008240672a5 */ /* 0x000fe2000f8e0006 */
[----:B0-----:R-:W-:Y:S01]  /*aca0*/  @P1 SHF.R.U32.HI R49, RZ, R83, R0 ;  /* 0x00000053ff311219 */ /* 0x001fe20000011600 */
[----:B------:R-:W-:Y:S01]  /*acb0*/  UIMAD UR4, UR36, UR9, UR4 ;  /* 0x00000009240472a4 */ /* 0x000fe2000f8e0204 */
[----:B------:R-:W-:Y:S01]  /*acc0*/  SHF.R.U64 R76, R76, 0x3, RZ ;  /* 0x000000034c4c7819 */ /* 0x000fe200000012ff */
[----:B------:R-:W5:Y:S01]  /*acd0*/  LD.E.128 R56, desc[UR46][R56.64] ;  /* 0x0000002e38387980 */ /* 0x000f62000c101d00 */
[----:B------:R-:W-:-:S02]  /*ace0*/  SHF.R.U64 R72, R72, 0x3, RZ ;  /* 0x0000000348487819 */ /* 0x000fc400000012ff */
[----:B------:R-:W-:Y:S01]  /*acf0*/  SHF.R.U64 R64, R64, 0x3, RZ ;  /* 0x0000000340407819 */ /* 0x000fe200000012ff */
[----:B------:R-:W5:Y:S01]  /*ad00*/  LD.E.128 R28, desc[UR46][R28.64] ;  /* 0x0000002e1c1c7980 */ /* 0x000f62000c101d00 */
[----:B------:R-:W-:Y:S02]  /*ad10*/  SHF.R.U64 R11, R11, 0x3, RZ ;  /* 0x000000030b0b7819 */ /* 0x000fe400000012ff */
[----:B------:R-:W-:Y:S01]  /*ad20*/  SHF.R.U64 R6, R6, 0x3, RZ ;  /* 0x0000000306067819 */ /* 0x000fe200000012ff */
[----:B------:R-:W-:Y:S01]  /*ad30*/  UIADD3 UR4, UR7, UR4, URZ ;  /* 0x0000000407047290 */ /* 0x000fe2000fffe03f */
[--C-:B------:R-:W-:Y:S01]  /*ad40*/  SHF.R.S32.HI R0, RZ, 0x1f, R49.reuse ;  /* 0x0000001fff007819 */ /* 0x100fe20000011431 */
[----:B------:R-:W-:Y:S01]  /*ad50*/  IMAD.MOV R2, RZ, RZ, -R49 ;  /* 0x000000ffff027224 */ /* 0x000fe200078e0a31 */
[----:B------:R-:W-:Y:S01]  /*ad60*/  LOP3.LUT R76, R76, R77, RZ, 0x3c, !PT ;  /* 0x0000004d4c4c7212 */ /* 0x000fe200078e3cff */
[--C-:B------:R-:W-:Y:S01]  /*ad70*/  IMAD.X R77, RZ, RZ, R5.reuse, P6 ;  /* 0x000000ffff4d7224 */ /* 0x100fe200030e0605 */
[----:B------:R-:W-:Y:S01]  /*ad80*/  LOP3.LUT R72, R72, R73, RZ, 0x3c, !PT ;  /* 0x0000004948487212 */ /* 0x000fe200078e3cff */
[--C-:B------:R-:W-:Y:S01]  /*ad90*/  IMAD.X R73, RZ, RZ, R5.reuse, P5 ;  /* 0x000000ffff497224 */ /* 0x100fe200028e0605 */
[----:B------:R-:W-:Y:S01]  /*ada0*/  LOP3.LUT R64, R64, R65, RZ, 0x3c, !PT ;  /* 0x0000004140407212 */ /* 0x000fe200078e3cff */
[----:B------:R-:W-:Y:S01]  /*adb0*/  IMAD.X R65, RZ, RZ, R5, P4 ;  /* 0x000000ffff417224 */ /* 0x000fe200020e0605 */
[----:B------:R-:W-:Y:S01]  /*adc0*/  LOP3.LUT R4, R11, R4, RZ, 0x3c, !PT ;  /* 0x000000040b047212 */ /* 0x000fe200078e3cff */
[----:B------:R-:W-:Y:S01]  /*add0*/  IMAD.U32 R20, RZ, RZ, UR6 ;  /* 0x00000006ff147e24 */ /* 0x000fe2000f8e00ff */
[----:B------:R-:W-:Y:S01]  /*ade0*/  LOP3.LUT R52, R6, R7, RZ, 0x3c, !PT ;  /* 0x0000000706347212 */ /* 0x000fe200078e3cff */
[----:B------:R-:W-:Y:S01]  /*adf0*/  IMAD.U32 R21, RZ, RZ, UR7 ;  /* 0x00000007ff157e24 */ /* 0x000fe2000f8e00ff */
[----:B------:R-:W-:Y:S01]  /*ae00*/  ULDC.64 UR6, c[0x0][0xae0] ;  /* 0x0002b80000067ab9 */ /* 0x000fe20000000a00 */
[----:B------:R-:W-:Y:S01]  /*ae10*/  IMAD R81, R81, R2, R48 ;  /* 0x0000000251517224 */ /* 0x000fe200078e0230 */
[----:B------:R-:W5:Y:S01]  /*ae20*/  LD.E.128 R4, desc[UR46][R4.64] ;  /* 0x0000002e04047980 */ /* 0x000f62000c101d00 */
[----:B------:R-:W-:-:S02]  /*ae30*/  IMAD R0, R0, UR6, RZ ;  /* 0x0000000600007c24 */ /* 0x000fc4000f8e02ff */
[----:B------:R-:W-:Y:S01]  /*ae40*/  IMAD.U32 R21, RZ, RZ, UR4 ;  /* 0x00000004ff157e24 */ /* 0x000fe2000f8e00ff */
[----:B------:R-:W5:Y:S01]  /*ae50*/  LD.E.128 R8, desc[UR46][R8.64] ;  /* 0x0000002e08087980 */ /* 0x000f62000c101d00 */
[C---:B------:R-:W-:Y:S01]  /*ae60*/  IMAD R83, R49.reuse, UR7, R0 ;  /* 0x0000000731537c24 */ /* 0x040fe2000f8e0200 */
[----:B------:R-:W-:Y:S02]  /*ae70*/  SHF.R.S32.HI R0, RZ, 0x1f, R81 ;  /* 0x0000001fff007819 */ /* 0x000fe40000011451 */
[----:B------:R-:W5:Y:S01]  /*ae80*/  LD.E.128 R32, desc[UR46][R32.64] ;  /* 0x0000002e20207980 */ /* 0x000f62000c101d00 */
[----:B------:R-:W-:Y:S01]  /*ae90*/  IMAD.WIDE.U32 R20, R49, UR6, R20 ;  /* 0x0000000631147c25 */ /* 0x000fe2000f8e0014 */
[----:B------:R-:W-:Y:S02]  /*aea0*/  ULDC.64 UR6, c[0x0][0xad8] ;  /* 0x0002b60000067ab9 */ /* 0x000fe40000000a00 */
[----:B------:R-:W5:Y:S04]  /*aeb0*/  LD.E.128 R36, desc[UR46][R36.64] ;  /* 0x0000002e24247980 */ /* 0x000f68000c101d00 */
[----:B------:R-:W5:Y:S04]  /*aec0*/  LD.E.128 R68, desc[UR46][R68.64] ;  /* 0x0000002e44447980 */ /* 0x000f68000c101d00 */
[----:B------:R-:W5:Y:S04]  /*aed0*/  LD.E.128 R60, desc[UR46][R60.64] ;  /* 0x0000002e3c3c7980 */ /* 0x000f68000c101d00 */
[----:B------:R-:W5:Y:S04]  /*aee0*/  LD.E.128 R44, desc[UR46][R44.64] ;  /* 0x0000002e2c2c7980 */ /* 0x000f68000c101d00 */
[----:B------:R-:W5:Y:S04]  /*aef0*/  LD.E.128 R40, desc[UR46][R40.64] ;  /* 0x0000002e28287980 */ /* 0x000f68000c101d00 */
[----:B------:R-:W5:Y:S04]  /*af00*/  LD.E.128 R76, desc[UR46][R76.64] ;  /* 0x0000002e4c4c7980 */ /* 0x000f68000c101d00 */
[----:B------:R-:W5:Y:S04]  /*af10*/  LD.E.128 R72, desc[UR46][R72.64] ;  /* 0x0000002e48487980 */ /* 0x000f68000c101d00 */
[----:B------:R-:W5:Y:S04]  /*af20*/  LD.E.128 R64, desc[UR46][R64.64] ;  /* 0x0000002e40407980 */ /* 0x000f68000c101d00 */
[----:B------:R-:W5:Y:S01]  /*af30*/  LD.E.128 R52, desc[UR46][R52.64] ;  /* 0x0000002e34347980 */ /* 0x000f62000c101d00 */
[----:B------:R-:W-:Y:S01]  /*af40*/  IMAD.U32 R84, RZ, RZ, UR39 ;  /* 0x00000027ff547e24 */ /* 0x000fe2000f8e00ff */
[----:B------:R-:W-:Y:S01]  /*af50*/  @!PT LDS RZ, [RZ] ;  /* 0x00000000fffff984 */ /* 0x000fe20000000800 */
[----:B------:R-:W-:Y:S01]  /*af60*/  @!PT LDS RZ, [RZ] ;  /* 0x00000000fffff984 */ /* 0x000fe20000000800 */
[----:B------:R-:W-:Y:S01]  /*af70*/  @!PT LDS RZ, [RZ] ;  /* 0x00000000fffff984 */ /* 0x000fe20000000800 */
[----:B------:R-:W-:Y:S01]  /*af80*/  @!PT LDS RZ, [RZ] ;  /* 0x00000000fffff984 */ /* 0x000fe20000000800 */
[----:B------:R0:W-:Y:S06]  /*af90*/  MEMBAR.ALL.CTA ;  /* 0x0000000000007992 */ /* 0x0001ec0000008000 */
[----:B0-----:R-:W0:Y:S01]  /*afa0*/  FENCE.VIEW.ASYNC.S ;  /* 0x00000000000073c6 */ /* 0x001e220000000000 */
[----:B------:R-:W-:-:S02]  /*afb0*/  IMAD.IADD R21, R21, 0x1, R83 ;  /* 0x0000000115157824 */ /* 0x000fc400078e0253 */
[----:B------:R-:W-:Y:S02]  /*afc0*/  IMAD R2, R0, UR6, RZ ;  /* 0x0000000600027c24 */ /* 0x000fe4000f8e02ff */
[----:B------:R-:W-:Y:S02]  /*afd0*/  IMAD R84, R84, 0x80, R23 ;  /* 0x0000008054547824 */ /* 0x000fe400078e0217 */
[C---:B------:R-:W-:Y:S02]  /*afe0*/  IMAD R49, R81.reuse, UR7, R2 ;  /* 0x0000000751317c24 */ /* 0x040fe4000f8e0202 */
[----:B------:R-:W-:Y:S01]  /*aff0*/  IMAD.WIDE.U32 R20, R81, UR6, R20 ;  /* 0x0000000651147c25 */ /* 0x000fe2000f8e0014 */
[C---:B------:R-:W-:Y:S01]  /*b000*/  ISETP.GE.AND P2, PT, R84.reuse, R85, PT ;  /* 0x000000555400720c */ /* 0x040fe20003f46270 */
[----:B------:R-:W-:Y:S02]  /*b010*/  ULDC.64 UR6, c[0x0][0xa80] ;  /* 0x0002a00000067ab9 */ /* 0x000fe40000000a00 */
[----:B------:R-:W-:Y:S01]  /*b020*/  VIADD R0, R84, 0x20 ;  /* 0x0000002054007836 */ /* 0x000fe20000000000 */
[----:B------:R-:W-:Y:S01]  /*b030*/  LEA R50, P3, R20, UR6, 0x1 ;  /* 0x0000000614327c11 */ /* 0x000fe2000f8608ff */
[----:B------:R-:W-:-:S02]  /*b040*/  IMAD.IADD R21, R21, 0x1, R49 ;  /* 0x0000000115157824 */ /* 0x000fc400078e0231 */
[----:B------:R-:W-:Y:S01]  /*b050*/  VIADD R3, R3, 0x38820 ;  /* 0x0003882003037836 */ /* 0x000fe20000000000 */
[-C--:B------:R-:W-:Y:S01]  /*b060*/  ISETP.GE.AND P1, PT, R0, R85.reuse, PT ;  /* 0x000000550000720c */ /* 0x080fe20003f26270 */
[----:B------:R-:W-:Y:S01]  /*b070*/  VIADD R0, R84, 0x40 ;  /* 0x0000004054007836 */ /* 0x000fe20000000000 */
[----:B------:R-:W-:Y:S02]  /*b080*/  LEA.HI.X R82, R20, UR7, R21, 0x1, P3 ;  /* 0x0000000714527c11 */ /* 0x000fe400098f0c15 */
[----:B------:R-:W-:Y:S01]  /*b090*/  PRMT R3, RZ, 0x654, R3 ;  /* 0x00000654ff037816 */ /* 0x000fe20000000003 */
[----:B0-----:R0:W1:Y:S01]  /*b0a0*/  SHFL.IDX PT, R80, R50, RZ, 0x181f ;  /* 0x00181fff32507589 */ /* 0x00106200000e0000 */
[----:B------:R-:W-:Y:S01]  /*b0b0*/  ISETP.GE.AND P0, PT, R0, R85, PT ;  /* 0x000000550000720c */ /* 0x000fe20003f06270 */
[----:B------:R-:W-:Y:S01]  /*b0c0*/  BSSY B1, `(.L_x_175) ;  /* 0x0000019000017945 */ /* 0x000fe20003800000 */
[----:B------:R0:W-:Y:S01]  /*b0d0*/  SYNCS.ARRIVE.TRANS64.RED.A1T0 RZ, [R3+URZ], RZ ;  /* 0x000000ff03ff79a7 */ /* 0x0001e2000810043f */
[----:B------:R0:W2:Y:S01]  /*b0e0*/  SHFL.IDX PT, R0, R82, RZ, 0x181f ;  /* 0x00181fff52007589 */ /* 0x0000a200000e0000 */
[----:B------:R-:W-:-:S02]  /*b0f0*/  SHF.R.S32.HI R86, RZ, 0x1f, R19 ;  /* 0x0000001fff567819 */ /* 0x000fc40000011413 */
[----:B------:R-:W-:Y:S02]  /*b100*/  SHF.R.S32.HI R87, RZ, 0x1f, R17 ;  /* 0x0000001fff577819 */ /* 0x000fe40000011411 */
[----:B------:R-:W-:Y:S02]  /*b110*/  SHF.R.S32.HI R88, RZ, 0x1f, R18 ;  /* 0x0000001fff587819 */ /* 0x000fe40000011412 */
[----:B------:R-:W-:Y:S01]  /*b120*/  SHF.R.S32.HI R89, RZ, 0x1f, R16 ;  /* 0x0000001fff597819 */ /* 0x000fe20000011410 */
[----:B0-----:R-:W-:Y:S06]  /*b130*/  @P2 BRA `(.L_x_176) ;  /* 0x0000000000442947 */ /* 0x001fec0003800000 */
[----:B------:R-:W-:Y:S02]  /*b140*/  ULDC UR4, c[0x0][0xac8] ;  /* 0x0002b20000047ab9 */ /* 0x000fe40000000800 */
[----:B------:R-:W-:Y:S02]  /*b150*/  ISETP.GE.AND P5, PT, R16, UR4, PT ;  /* 0x0000000410007c0c */ /* 0x000fe4000bfa6270 */
[----:B------:R-:W-:Y:S02]  /*b160*/  ISETP.GE.AND P4, PT, R18, UR4, PT ;  /* 0x0000000412007c0c */ /* 0x000fe4000bf86270 */
[----:B------:R-:W-:Y:S02]  /*b170*/  ISETP.GE.AND P3, PT, R17, UR4, PT ;  /* 0x0000000411007c0c */ /* 0x000fe4000bf66270 */
[----:B------:R-:W-:-:S07]  /*b180*/  ISETP.GE.AND P2, PT, R19, UR4, PT ;  /* 0x0000000413007c0c */ /* 0x000fce000bf46270 */
[----:B-1----:R-:W-:-:S04]  /*b190*/  @!P5 LEA R2, P6, R16, R80, 0x1 ;  /* 0x000000501002d211 */ /* 0x002fc800078c08ff */
[----:B--2---:R-:W-:Y:S02]  /*b1a0*/  @!P5 LEA.HI.X R3, R16, R0, R89, 0x1, P6 ;  /* 0x000000001003d211 */ /* 0x004fe400030f0c59 */
[----:B------:R-:W-:-:S03]  /*b1b0*/  @!P4 LEA R20, P6, R18, R80, 0x1 ;  /* 0x000000501214c211 */ /* 0x000fc600078c08ff */
[----:B-----5:R0:W-:Y:S01]  /*b1c0*/  @!P5 ST.E.128 desc[UR46][R2.64], R4 ;  /* 0x000000040200d985 */ /* 0x0201e2000c101d2e */
[----:B------:R-:W-:Y:S02]  /*b1d0*/  @!P4 LEA.HI.X R21, R18, R0, R88, 0x1, P6 ;  /* 0x000000001215c211 */ /* 0x000fe400030f0c58 */
[----:B------:R-:W-:-:S03]  /*b1e0*/  @!P3 LEA R48, P6, R17, R80, 0x1 ;  /* 0x000000501130b211 */ /* 0x000fc600078c08ff */
[----:B------:R0:W-:Y:S01]  /*b1f0*/  @!P4 ST.E.128 desc[UR46][R20.64], R56 ;  /* 0x000000381400c985 */ /* 0x0001e2000c101d2e */
[----:B------:R-:W-:Y:S02]  /*b200*/  @!P3 LEA.HI.X R49, R17, R0, R87, 0x1, P6 ;  /* 0x000000001131b211 */ /* 0x000fe400030f0c57 */
[----:B------:R-:W-:-:S03]  /*b210*/  @!P2 LEA R80, P6, R19, R80, 0x1 ;  /* 0x000000501350a211 */ /* 0x000fc600078c08ff */
[----:B------:R0:W-:Y:S01]  /*b220*/  @!P3 ST.E.128 desc[UR46][R48.64], R68 ;  /* 0x000000443000b985 */ /* 0x0001e2000c101d2e */
[----:B------:R-:W-:-:S05]  /*b230*/  @!P2 LEA.HI.X R81, R19, R0, R86, 0x1, P6 ;  /* 0x000000001351a211 */ /* 0x000fca00030f0c56 */
[----:B------:R0:W-:Y:S04]  /*b240*/  @!P2 ST.E.128 desc[UR46][R80.64], R76 ;  /* 0x0000004c5000a985 */ /* 0x0001e8000c101d2e */
.L_x_176:
[----:B------:R-:W-:Y:S05]  /*b250*/  BSYNC B1 ;  /* 0x0000000000017941 */ /* 0x000fea0003800000 */
.L_x_175:
[----:B--2---:R2:W3:Y:S01]  /*b260*/  SHFL.IDX PT, R0, R82, 0x1, 0x181f ;  /* 0x00381f0052007f89 */ /* 0x0044e200000e0000 */
        /* <DEDUP_REMOVED lines=8> */
[-C--:B0-----:R-:W-:Y:S02]  /*b2f0*/  @!P4 LEA R2, P6, R16, R20.reuse, 0x1 ;  /* 0x000000141002c211 */ /* 0x081fe400078c08ff */
[----:B-----5:R-:W-:Y:S02]  /*b300*/  @!P3 LEA R4, P5, R18, R20, 0x1 ;  /* 0x000000141204b211 */ /* 0x020fe400078a08ff */
[----:B---3--:R-:W-:Y:S02]  /*b310*/  @!P4 LEA.HI.X R3, R16, R0, R89, 0x1, P6 ;  /* 0x000000001003c211 */ /* 0x008fe400030f0c59 */
[----:B------:R-:W-:Y:S02]  /*b320*/  @!P2 LEA R6, P6, R17, R20, 0x1 ;  /* 0x000000141106a211 */ /* 0x000fe400078c08ff */
[----:B------:R-:W-:Y:S01]  /*b330*/  @!P3 LEA.HI.X R5, R18, R0, R88, 0x1, P5 ;  /* 0x000000001205b211 */ /* 0x000fe200028f0c58 */
[----:B------:R4:W-:Y:S01]  /*b340*/  @!P4 ST.E.128 desc[UR46][R2.64], R8 ;  /* 0x000000080200c985 */ /* 0x0009e2000c101d2e */
[----:B------:R-:W-:-:S02]  /*b350*/  @!P1 LEA R20, P5, R19, R20, 0x1 ;  /* 0x0000001413149211 */ /* 0x000fc400078a08ff */
[-C--:B------:R-:W-:Y:S01]  /*b360*/  @!P2 LEA.HI.X R7, R17, R0.reuse, R87, 0x1, P6 ;  /* 0x000000001107a211 */ /* 0x080fe200030f0c57 */
[----:B------:R4:W-:Y:S01]  /*b370*/  @!P3 ST.E.128 desc[UR46][R4.64], R28 ;  /* 0x0000001c0400b985 */ /* 0x0009e2000c101d2e */
[----:B------:R-:W-:-:S03]  /*b380*/  @!P1 LEA.HI.X R21, R19, R0, R86, 0x1, P5 ;  /* 0x0000000013159211 */ /* 0x000fc600028f0c56 */
[----:B------:R4:W-:Y:S04]  /*b390*/  @!P2 ST.E.128 desc[UR46][R6.64], R60 ;  /* 0x0000003c0600a985 */ /* 0x0009e8000c101d2e */
[----:B------:R4:W-:Y:S02]  /*b3a0*/  @!P1 ST.E.128 desc[UR46][R20.64], R72 ;  /* 0x0000004814009985 */ /* 0x0009e4000c101d2e */
.L_x_178:
[----:B------:R-:W-:Y:S05]  /*b3b0*/  BSYNC B1 ;  /* 0x0000000000017941 */ /* 0x000fea0003800000 */
.L_x_177:
[----:B---3--:R3:W0:Y:S01]  /*b3c0*/  SHFL.IDX PT, R0, R82, 0x2, 0x181f ;  /* 0x00581f0052007f89 */ /* 0x00862200000e0000 */
[----:B------:R-:W-:Y:S03]  /*b3d0*/  BSSY B1, `(.L_x_179) ;  /* 0x0000014000017945 */ /* 0x000fe60003800000 */
[----:B----45:R3:W4:Y:S01]  /*b3e0*/  SHFL.IDX PT, R8, R50, 0x2, 0x181f ;  /* 0x00581f0032087f89 */ /* 0x03072200000e0000 */
[----:B------:R-:W-:Y:S05]  /*b3f0*/  @P0 BRA `(.L_x_180) ;  /* 0x0000000000440947 */ /* 0x000fea0003800000 */
[----:B------:R-:W-:Y:S02]  /*b400*/  ULDC UR4, c[0x0][0xac8] ;  /* 0x0002b20000047ab9 */ /* 0x000fe40000000800 */
[----:B------:R-:W-:Y:S02]  /*b410*/  ISETP.GE.AND P3, PT, R16, UR4, PT ;  /* 0x0000000410007c0c */ /* 0x000fe4000bf66270 */
[----:B------:R-:W-:Y:S02]  /*b420*/  ISETP.GE.AND P2, PT, R18, UR4, PT ;  /* 0x0000000412007c0c */ /* 0x000fe4000bf46270 */
[----:B------:R-:W-:Y:S02]  /*b430*/  ISETP.GE.AND P1, PT, R17, UR4, PT ;  /* 0x0000000411007c0c */ /* 0x000fe4000bf26270 */
[----:B------:R-:W-:-:S07]  /*b440*/  ISETP.GE.AND P0, PT, R19, UR4, PT ;  /* 0x0000000413007c0c */ /* 0x000fce000bf06270 */
[-C--:B----4-:R-:W-:Y:S02]  /*b450*/  @!P3 LEA R2, P6, R16, R8.reuse, 0x1 ;  /* 0x000000081002b211 */ /* 0x090fe400078c08ff */
[-C--:B------:R-:W-:Y:S02]  /*b460*/  @!P2 LEA R4, P5, R18, R8.reuse, 0x1 ;  /* 0x000000081204a211 */ /* 0x080fe400078a08ff */
[----:B------:R-:W-:Y:S02]  /*b470*/  @!P1 LEA R6, P4, R17, R8, 0x1 ;  /* 0x0000000811069211 */ /* 0x000fe400078808ff */
[----:B0-----:R-:W-:Y:S02]  /*b480*/  @!P3 LEA.HI.X R3, R16, R0, R89, 0x1, P6 ;  /* 0x000000001003b211 */ /* 0x001fe400030f0c59 */
[----:B------:R-:W-:Y:S02]  /*b490*/  @!P0 LEA R8, P6, R19, R8, 0x1 ;  /* 0x0000000813088211 */ /* 0x000fe400078c08ff */
[-C--:B------:R-:W-:Y:S01]  /*b4a0*/  @!P2 LEA.HI.X R5, R18, R0.reuse, R88, 0x1, P5 ;  /* 0x000000001205a211 */ /* 0x080fe200028f0c58 */
[----:B------:R0:W-:Y:S01]  /*b4b0*/  @!P3 ST.E.128 desc[UR46][R2.64], R12 ;  /* 0x0000000c0200b985 */ /* 0x0001e2000c101d2e */
[----:B------:R-:W-:-:S02]  /*b4c0*/  @!P1 LEA.HI.X R7, R17, R0, R87, 0x1, P4 ;  /* 0x0000000011079211 */ /* 0x000fc400020f0c57 */
[----:B------:R-:W-:Y:S01]  /*b4d0*/  @!P0 LEA.HI.X R9, R19, R0, R86, 0x1, P6 ;  /* 0x0000000013098211 */ /* 0x000fe200030f0c56 */
[----:B------:R0:W-:Y:S04]  /*b4e0*/  @!P2 ST.E.128 desc[UR46][R4.64], R32 ;  /* 0x000000200400a985 */ /* 0x0001e8000c101d2e */
[----:B------:R0:W-:Y:S04]  /*b4f0*/  @!P1 ST.E.128 desc[UR46][R6.64], R44 ;  /* 0x0000002c06009985 */ /* 0x0001e8000c101d2e */
[----:B------:R0:W-:Y:S02]  /*b500*/  @!P0 ST.E.128 desc[UR46][R8.64], R64 ;  /* 0x0000004008008985 */ /* 0x0001e4000c101d2e */
.L_x_180:
[----:B------:R-:W-:Y:S05]  /*b510*/  BSYNC B1 ;  /* 0x0000000000017941 */ /* 0x000fea0003800000 */
.L_x_179:
[----:B0-----:R-:W-:Y:S01]  /*b520*/  VIADD R0, R84, 0x60 ;  /* 0x0000006054007836 */ /* 0x001fe20000000000 */
[----:B--23--:R-:W3:Y:S04]  /*b530*/  SHFL.IDX PT, R82, R82, 0x3, 0x181f ;  /* 0x00781f0052527f89 */ /* 0x00cee800000e0000 */
[----:B------:R-:W-:Y:S01]  /*b540*/  ISETP.GE.AND P0, PT, R0, R85, PT ;  /* 0x000000550000720c */ /* 0x000fe20003f06270 */
[----:B------:R-:W0:-:S12]  /*b550*/  SHFL.IDX PT, R50, R50, 0x3, 0x181f ;  /* 0x00781f0032327f89 */ /* 0x000e1800000e0000 */
[----:B------:R-:W-:Y:S05]  /*b560*/  @P0 BRA `(.L_x_181) ;  /* 0x0000000c00cc0947 */ /* 0x000fea0003800000 */
[----:B------:R-:W-:Y:S02]  /*b570*/  ULDC UR4, c[0x0][0xac8] ;  /* 0x0002b20000047ab9 */ /* 0x000fe40000000800 */
[----:B------:R-:W-:Y:S02]  /*b580*/  ISETP.GE.AND P3, PT, R16, UR4, PT ;  /* 0x0000000410007c0c */ /* 0x000fe4000bf66270 */
[----:B------:R-:W-:Y:S02]  /*b590*/  ISETP.GE.AND P4, PT, R18, UR4, PT ;  /* 0x0000000412007c0c */ /* 0x000fe4000bf86270 */
[----:B------:R-:W-:-:S09]  /*b5a0*/  ISETP.GE.AND P5, PT, R17, UR4, PT ;  /* 0x0000000411007c0c */ /* 0x000fd2000bfa6270 */
[-C--:B0-----:R-:W-:Y:S02]  /*b5b0*/  @!P3 LEA R2, P0, R16, R50.reuse, 0x1 ;  /* 0x000000321002b211 */ /* 0x081fe400078008ff */
[-C--:B------:R-:W-:Y:S02]  /*b5c0*/  @!P4 LEA R4, P1, R18, R50.reuse, 0x1 ;  /* 0x000000321204c211 */ /* 0x080fe400078208ff */
[C---:B------:R-:W-:Y:S02]  /*b5d0*/  @!P5 LEA R6, P2, R17.reuse, R50, 0x1 ;  /* 0x000000321106d211 */ /* 0x040fe400078408ff */
[-C--:B---3--:R-:W-:Y:S02]  /*b5e0*/  @!P3 LEA.HI.X R3, R16, R82.reuse, R89, 0x1, P0 ;  /* 0x000000521003b211 */ /* 0x088fe400000f0c59 */
[-C--:B------:R-:W-:Y:S02]  /*b5f0*/  @!P4 LEA.HI.X R5, R18, R82.reuse, R88, 0x1, P1 ;  /* 0x000000521205c211 */ /* 0x080fe400008f0c58 */
[----:B------:R-:W-:Y:S01]  /*b600*/  @!P5 LEA.HI.X R7, R17, R82, R87, 0x1, P2 ;  /* 0x000000521107d211 */ /* 0x000fe200010f0c57 */
[----:B------:R0:W-:Y:S01]  /*b610*/  @!P3 ST.E.128 desc[UR46][R2.64], R24 ;  /* 0x000000180200b985 */ /* 0x0001e2000c101d2e */
[----:B------:R-:W-:-:S03]  /*b620*/  ISETP.GE.AND P0, PT, R19, UR4, PT ;  /* 0x0000000413007c0c */ /* 0x000fc6000bf06270 */
[----:B------:R0:W-:Y:S04]  /*b630*/  @!P4 ST.E.128 desc[UR46][R4.64], R36 ;  /* 0x000000240400c985 */ /* 0x0001e8000c101d2e */
[----:B------:R0:W-:Y:S06]  /*b640*/  @!P5 ST.E.128 desc[UR46][R6.64], R40 ;  /* 0x000000280600d985 */ /* 0x0001ec000c101d2e */
[----:B------:R-:W-:Y:S05]  /*b650*/  @P0 BRA `(.L_x_181) ;  /* 0x0000000c00900947 */ /* 0x000fea0003800000 */
[----:B0-----:R-:W-:-:S04]  /*b660*/  LEA R2, P0, R19, R50, 0x1 ;  /* 0x0000003213027211 */ /* 0x001fc800078008ff */
[----:B------:R-:W-:-:S05]  /*b670*/  LEA.HI.X R3, R19, R82, R86, 0x1, P0 ;  /* 0x0000005213037211 */ /* 0x000fca00000f0c56 */
[----:B------:R0:W-:Y:S01]  /*b680*/  ST.E.128 desc[UR46][R2.64], R52 ;  /* 0x0000003402007985 */ /* 0x0001e2000c101d2e */
[----:B------:R-:W-:Y:S05]  /*b690*/  BRA `(.L_x_181) ;  /* 0x0000000c00807947 */ /* 0x000fea0003800000 */
.L_x_173:
[----:B------:R-:W-:Y:S01]  /*b6a0*/  ULDC.64 UR6, c[0x0][0xc00] ;  /* 0x0003000000067ab9 */ /* 0x000fe20000000a00 */
[----:B------:R-:W-:Y:S01]  /*b6b0*/  ULDC UR4, c[0x0][0xa88] ;  /* 0x0002a20000047ab9 */ /* 0x000fe20000000800 */
[----:B------:R-:W-:Y:S01]  /*b6c0*/  UISETP.NE.U32.AND UP0, UPT, UR6, URZ, UPT ;  /* 0x0000003f0600728c */ /* 0x000fe2000bf05070 */
[----:B------:R-:W0:Y:S03]  /*b6d0*/  LDC R11, c[0x0][0xbe8] ;  /* 0x0002fa00ff0b7b82 */ /* 0x000e260000000800 */
[----:B------:R-:W-:-:S03]  /*b6e0*/  UISETP.NE.AND.EX UP0, UPT, UR7, URZ, UPT, UP0 ;  /* 0x0000003f0700728c */ /* 0x000fc6000bf05300 */
[----:B------:R-:W-:Y:S02]  /*b6f0*/  ULDC.64 UR6, c[0x0][0xc00] ;  /* 0x0003000000067ab9 */ /* 0x000fe40000000a00 */
[----:B------:R-:W-:Y:S01]  /*b700*/  UIMAD.WIDE UR6, UR36, 0x4, UR6 ;  /* 0x00000004240678a5 */ /* 0x000fe2000f8e0206 */
[----:B------:R-:W-:-:S05]  /*b710*/  PLOP3.LUT P2, PT, PT, PT, UP0, 0x80, 0x0 ;  /* 0x000000000000781c */ /* 0x000fca0003f4f008 */
[----:B------:R-:W-:Y:S02]  /*b720*/  IMAD.U32 R2, RZ, RZ, UR6 ;  /* 0x00000006ff027e24 */ /* 0x000fe4000f8e00ff */
[----:B------:R-:W-:Y:S01]  /*b730*/  IMAD.U32 R3, RZ, RZ, UR7 ;  /* 0x00000007ff037e24 */ /* 0x000fe2000f8e00ff */
[----:B------:R-:W-:Y:S02]  /*b740*/  ULDC.64 UR6, c[0x0][0xc08] ;  /* 0x0003020000067ab9 */ /* 0x000fe40000000a00 */
[----:B------:R-:W-:-:S03]  /*b750*/  UISETP.NE.U32.AND UP1, UPT, UR6, URZ, UPT ;  /* 0x0000003f0600728c */ /* 0x000fc6000bf25070 */
[----:B------:R-:W2:Y:S01]  /*b760*/  @P2 LDG.E R6, desc[UR46][R2.64] ;  /* 0x0000002e02062981 */ /* 0x000ea2000c1e1900 */
[----:B------:R-:W-:Y:S01]  /*b770*/  UISETP.NE.AND.EX UP1, UPT, UR7, URZ, UPT, UP1 ;  /* 0x0000003f0700728c */ /* 0x000fe2000bf25310 */
[----:B------:R-:W-:-:S05]  /*b780*/  IMAD.U32 R0, RZ, RZ, UR4 ;  /* 0x00000004ff007e24 */ /* 0x000fca000f8e00ff */
[----:B------:R-:W-:-:S05]  /*b790*/  PLOP3.LUT P3, PT, PT, PT, UP1, 0x80, 0x0 ;  /* 0x000000000000781c */ /* 0x000fca0003f6f018 */
[----:B------:R-:W-:Y:S02]  /*b7a0*/  @UP1 ULDC.64 UR6, c[0x0][0xc08] ;  /* 0x0003020000061ab9 */ /* 0x000fe40000000a00 */
[----:B------:R-:W-:-:S06]  /*b7b0*/  @UP1 UIMAD.WIDE UR6, UR36, 0x4, UR6 ;  /* 0x00000004240618a5 */ /* 0x000fcc000f8e0206 */
[----:B------:R-:W-:Y:S02]  /*b7c0*/  IMAD.U32 R4, RZ, RZ, UR6 ;  /* 0x00000006ff047e24 */ /* 0x000fe4000f8e00ff */
[----:B------:R-:W-:-:S05]  /*b7d0*/  IMAD.U32 R5, RZ, RZ, UR7 ;  /* 0x00000007ff057e24 */ /* 0x000fca000f8e00ff */
[----:B------:R1:W5:Y:S01]  /*b7e0*/  @P3 LDG.E R0, desc[UR46][R4.64] ;  /* 0x0000002e04003981 */ /* 0x000362000c1e1900 */
[----:B0-----:R-:W-:Y:S01]  /*b7f0*/  ISETP.NE.AND P0, PT, R11, 0x1, PT ;  /* 0x000000010b00780c */ /* 0x001fe20003f05270 */
[----:B------:R-:W-:Y:S01]  /*b800*/  UMOV UR4, URZ ;  /* 0x0000003f00047c82 */ /* 0x000fe20008000000 */
[----:B------:R-:W-:Y:S01]  /*b810*/  USHF.R.S32.HI UR10, URZ, 0x1f, UR40 ;  /* 0x0000001f3f0a7899 */ /* 0x000fe20008011428 */
[----:B------:R-:W0:Y:S10]  /*b820*/  S2R R7, SR_TID.X ;  /* 0x0000000000077919 */ /* 0x000e340000002100 */
[----:B------:R-:W3:Y:S01]  /*b830*/  @P0 LDC R9, c[0x0][0xbec] ;  /* 0x0002fb00ff090b82 */ /* 0x000ee20000000800 */
[----:B0-----:R-:W-:-:S05]  /*b840*/  VIADD R7, R7, 0xffffff80 ;  /* 0xffffff8007077836 */ /* 0x001fca0000000000 */
[----:B------:R-:W-:Y:S02]  /*b850*/  ISETP.GE.AND P1, PT, R7, 0x80, PT ;  /* 0x000000800700780c */ /* 0x000fe40003f26270 */
[----:B--2---:R-:W-:-:S13]  /*b860*/  @P2 R2UR UR4, R6 ;  /* 0x00000000060422ca */ /* 0x004fda00000e0000 */
[----:B------:R-:W-:Y:S01]  /*b870*/  USHF.R.S32.HI UR9, URZ, 0x1f, UR4 ;  /* 0x0000001f3f097899 */ /* 0x000fe20008011404 */
[----:B-1-3--:R-:W-:Y:S11]  /*b880*/  @P3 BRA `(.L_x_182) ;  /* 0x0000000000103947 */ /* 0x00aff60003800000 */
[----:B------:R-:W-:Y:S05]  /*b890*/  @!P2 BRA `(.L_x_182) ;  /* 0x00000000000ca947 */ /* 0x000fea0003800000 */
[----:B------:R-:W2:Y:S04]  /*b8a0*/  LDG.E R5, desc[UR46][R2.64] ;  /* 0x0000002e02057981 */ /* 0x000ea8000c1e1900 */
[----:B-----5:R-:W2:Y:S02]  /*b8b0*/  LDG.E R0, desc[UR46][R2.64+0x4] ;  /* 0x0000042e02007981 */ /* 0x020ea4000c1e1900 */
[----:B--2---:R-:W-:-:S07]  /*b8c0*/  IMAD.IADD R0, R0, 0x1, -R5 ;  /* 0x0000000100007824 */ /* 0x004fce00078e0a05 */
.L_x_182:
[----:B------:R-:W-:Y:S01]  /*b8d0*/  USEL UR36, UR36, URZ, !UP0 ;  /* 0x0000003f24247287 */ /* 0x000fe2000c000000 */
[----:B------:R-:W-:Y:S01]  /*b8e0*/  BSSY B1, `(.L_x_183) ;  /* 0x000002d000017945 */ /* 0x000fe20003800000 */
[----:B------:R-:W-:-:S03]  /*b8f0*/  USEL UR37, UR37, URZ, !UP0 ;  /* 0x0000003f25257287 */ /* 0x000fc6000c000000 */
[----:B------:R-:W-:Y:S09]  /*b900*/  @P1 BRA `(.L_x_184) ;  /* 0x0000000000a81947 */ /* 0x000ff20003800000 */
[----:B------:R-:W0:Y:S01]  /*b910*/  S2R R3, SR_TID.X ;  /* 0x0000000000037919 */ /* 0x000e220000002100 */
[----:B------:R-:W1:Y:S01]  /*b920*/  LDC R7, c[0x0][0xbe8] ;  /* 0x0002fa00ff077b82 */ /* 0x000e620000000800 */
[----:B------:R-:W-:-:S04]  /*b930*/  IMAD.U32 R2, RZ, RZ, UR39 ;  /* 0x00000027ff027e24 */ /* 0x000fc8000f8e00ff */
[----:B0-----:R-:W-:Y:S02]  /*b940*/  IMAD R2, R2, 0x80, R3 ;  /* 0x0000008002027824 */ /* 0x001fe400078e0203 */
[----:B-1---5:R-:W-:Y:S02]  /*b950*/  IMAD R3, R0, R7, RZ ;  /* 0x0000000700037224 */ /* 0x022fe400078e02ff */
[----:B------:R-:W-:-:S05]  /*b960*/  VIADD R4, R2, 0xffffff80 ;  /* 0xffffff8002047836 */ /* 0x000fca0000000000 */
[----:B------:R-:W-:-:S13]  /*b970*/  ISETP.GE.AND P1, PT, R4, R3, PT ;  /* 0x000000030400720c */ /* 0x000fda0003f26270 */
[----:B------:R-:W-:Y:S05]  /*b980*/  @P1 BRA `(.L_x_184) ;  /* 0x0000000000881947 */ /* 0x000fea0003800000 */
[----:B------:R-:W-:Y:S01]  /*b990*/  ISETP.NE.AND P1, PT, R7, 0x1, PT ;  /* 0x000000010700780c */ /* 0x000fe20003f25270 */
[----:B------:R-:W-:Y:S01]  /*b9a0*/  ULDC.64 UR12, c[0x0][0xb90] ;  /* 0x0002e400000c7ab9 */ /* 0x000fe20000000a00 */
[----:B------:R-:W-:Y:S01]  /*b9b0*/  UMOV UR6, UR4 ;  /* 0x0000000400067c82 */ /* 0x000fe20008000000 */
[----:B------:R-:W-:Y:S01]  /*b9c0*/  UIMAD UR8, UR10, UR12, URZ ;  /* 0x0000000c0a0872a4 */ /* 0x000fe2000f8e023f */
[----:B------:R-:W-:Y:S01]  /*b9d0*/  IMAD.MOV.U32 R2, RZ, RZ, R4 ;  /* 0x000000ffff027224 */ /* 0x000fe200078e0004 */
[----:B------:R-:W-:Y:S02]  /*b9e0*/  UMOV UR7, UR9 ;  /* 0x0000000900077c82 */ /* 0x000fe40008000000 */
[----:B------:R-:W-:Y:S02]  /*b9f0*/  UIMAD.WIDE.U32 UR6, UR40, UR12, UR6 ;  /* 0x0000000c280672a5 */ /* 0x000fe4000f8e0006 */
[----:B------:R-:W-:-:S03]  /*ba00*/  UIMAD UR8, UR40, UR13, UR8 ;  /* 0x0000000d280872a4 */ /* 0x000fc6000f8e0208 */
[----:B------:R-:W-:Y:S01]  /*ba10*/  ULDC.64 UR12, c[0x0][0xb98] ;  /* 0x0002e600000c7ab9 */ /* 0x000fe20000000a00 */
[----:B------:R-:W0:Y:S01]  /*ba20*/  @P1 LDC R3, c[0x0][0xbec] ;  /* 0x0002fb00ff031b82 */ /* 0x000e220000000800 */
[----:B------:R-:W-:Y:S02]  /*ba30*/  UIADD3 UR7, UR7, UR8, URZ ;  /* 0x0000000807077290 */ /* 0x000fe4000fffe03f */
[----:B------:R-:W-:Y:S02]  /*ba40*/  UIMAD UR8, UR37, UR12, URZ ;  /* 0x0000000c250872a4 */ /* 0x000fe4000f8e023f */
[----:B------:R-:W-:Y:S02]  /*ba50*/  UIMAD.WIDE.U32 UR6, UR36, UR12, UR6 ;  /* 0x0000000c240672a5 */ /* 0x000fe4000f8e0006 */
[----:B------:R-:W-:Y:S01]  /*ba60*/  UIMAD UR8, UR36, UR13, UR8 ;  /* 0x0000000d240872a4 */ /* 0x000fe2000f8e0208 */
[----:B------:R-:W1:Y:S02]  /*ba70*/  @P1 LDC R6, c[0x0][0xbf0] ;  /* 0x0002fc00ff061b82 */ /* 0x000e640000000800 */
[----:B------:R-:W-:Y:S01]  /*ba80*/  ULDC.64 UR12, c[0x0][0xb88] ;  /* 0x0002e200000c7ab9 */ /* 0x000fe20000000a00 */
[----:B0-----:R-:W-:-:S05]  /*ba90*/  @P1 IMAD.HI.U32 R3, R4, R3, RZ ;  /* 0x0000000304031227 */ /* 0x001fca00078e00ff */
[----:B-1----:R-:W-:Y:S01]  /*baa0*/  @P1 SHF.R.U32.HI R2, RZ, R6, R3 ;  /* 0x00000006ff021219 */ /* 0x002fe20000011603 */
[----:B------:R-:W-:-:S03]  /*bab0*/  IMAD.U32 R6, RZ, RZ, UR8 ;  /* 0x00000008ff067e24 */ /* 0x000fc6000f8e00ff */
[--C-:B------:R-:W-:Y:S01]  /*bac0*/  SHF.R.S32.HI R3, RZ, 0x1f, R2.reuse ;  /* 0x0000001fff037819 */ /* 0x100fe20000011402 */
[----:B------:R-:W-:Y:S01]  /*bad0*/  IMAD.MOV R5, RZ, RZ, -R2 ;  /* 0x000000ffff057224 */ /* 0x000fe200078e0a02 */
[----:B------:R-:W-:-:S03]  /*bae0*/  IADD3 R2, P1, R2, UR6, RZ ;  /* 0x0000000602027c10 */ /* 0x000fc6000ff3e0ff */
[----:B------:R-:W-:Y:S01]  /*baf0*/  IMAD R5, R7, R5, R4 ;  /* 0x0000000507057224 */ /* 0x000fe200078e0204 */
[----:B------:R-:W-:Y:S01]  /*bb00*/  IADD3.X R3, R3, UR7, R6, P1, !PT ;  /* 0x0000000703037c10 */ /* 0x000fe20008ffe406 */
[----:B------:R-:W-:-:S03]  /*bb10*/  ULDC.64 UR6, c[0x0][0xb50] ;  /* 0x0002d40000067ab9 */ /* 0x000fc60000000a00 */
[----:B------:R-:W-:Y:S01]  /*bb20*/  SHF.R.S32.HI R4, RZ, 0x1f, R5 ;  /* 0x0000001fff047819 */ /* 0x000fe20000011405 */
[----:B------:R-:W-:-:S04]  /*bb30*/  IMAD.WIDE.U32 R2, R5, UR12, R2 ;  /* 0x0000000c05027c25 */ /* 0x000fc8000f8e0002 */
[----:B------:R-:W-:-:S04]  /*bb40*/  IMAD R4, R4, UR12, RZ ;  /* 0x0000000c04047c24 */ /* 0x000fc8000f8e02ff */
[----:B------:R-:W-:Y:S01]  /*bb50*/  IMAD R7, R5, UR13, R4 ;  /* 0x0000000d05077c24 */ /* 0x000fe2000f8e0204 */
[----:B------:R-:W-:-:S03]  /*bb60*/  LEA R4, P1, R2, UR6, 0x2 ;  /* 0x0000000602047c11 */ /* 0x000fc6000f8210ff */
[----:B------:R-:W-:-:S05]  /*bb70*/  IMAD.IADD R3, R3, 0x1, R7 ;  /* 0x0000000103037824 */ /* 0x000fca00078e0207 */
[----:B------:R-:W-:Y:S01]  /*bb80*/  LEA.HI.X R5, R2, UR7, R3, 0x2, P1 ;  /* 0x0000000702057c11 */ /* 0x000fe200088f1403 */
[----:B------:R-:W-:-:S05]  /*bb90*/  IMAD.MOV.U32 R3, RZ, RZ, -0x800000 ;  /* 0xff800000ff037424 */ /* 0x000fca00078e00ff */
[----:B------:R0:W-:Y:S02]  /*bba0*/  STG.E desc[UR46][R4.64], R3 ;  /* 0x0000000304007986 */ /* 0x0001e4000c10192e */
.L_x_184:
[----:B------:R-:W-:Y:S05]  /*bbb0*/  BSYNC B1 ;  /* 0x0000000000017941 */ /* 0x000fea0003800000 */
.L_x_183:
[----:B0-----:R-:W0:Y:S01]  /*bbc0*/  @P0 LDC R3, c[0x0][0xbf0] ;  /* 0x0002fc00ff030b82 */ /* 0x001e220000000800 */
[----:B------:R-:W-:Y:S01]  /*bbd0*/  ULDC.64 UR12, c[0x0][0xaa0] ;  /* 0x0002a800000c7ab9 */ /* 0x000fe20000000a00 */
[----:B------:R-:W-:Y:S01]  /*bbe0*/  IMAD R2, R22, 0x20, R23 ;  /* 0x0000002016027824 */ /* 0x000fe200078e0217 */
[----:B------:R-:W-:Y:S01]  /*bbf0*/  UIMAD UR8, UR9, UR12, URZ ;  /* 0x0000000c090872a4 */ /* 0x000fe2000f8e023f */
[----:B------:R-:W-:Y:S01]  /*bc00*/  IMAD.U32 R5, RZ, RZ, UR39 ;  /* 0x00000027ff057e24 */ /* 0x000fe2000f8e00ff */
[----:B------:R-:W-:Y:S01]  /*bc10*/  UIMAD.WIDE.U32 UR6, UR4, UR12, URZ ;  /* 0x0000000c040672a5 */ /* 0x000fe2000f8e003f */
[----:B------:R-:W-:Y:S01]  /*bc20*/  BSSY B1, `(.L_x_185) ;  /* 0x0000045000017945 */ /* 0x000fe20003800000 */
[----:B------:R-:W-:Y:S01]  /*bc30*/  UIMAD UR8, UR4, UR13, UR8 ;  /* 0x0000000d040872a4 */ /* 0x000fe2000f8e0208 */
[----:B------:R-:W-:Y:S01]  /*bc40*/  IMAD R6, R5, 0x80, R2 ;  /* 0x0000008005067824 */ /* 0x000fe200078e0202 */
[----:B------:R-:W-:Y:S01]  /*bc50*/  SHF.R.S32.HI R20, RZ, 0x1f, R19 ;  /* 0x0000001fff147819 */ /* 0x000fe20000011413 */
[----:B------:R-:W-:Y:S01]  /*bc60*/  ULDC.64 UR12, c[0x0][0xae8] ;  /* 0x0002ba00000c7ab9 */ /* 0x000fe20000000a00 */
[----:B------:R-:W-:Y:S01]  /*bc70*/  UIADD3 UR7, UR7, UR8, URZ ;  /* 0x0000000807077290 */ /* 0x000fe2000fffe03f */
[----:B------:R-:W-:Y:S01]  /*bc80*/  @P0 IMAD.HI.U32 R2, R6, R9, RZ ;  /* 0x0000000906020227 */ /* 0x000fe200078e00ff */
[----:B------:R-:W-:Y:S01]  /*bc90*/  UIMAD UR4, UR10, UR12, URZ ;  /* 0x0000000c0a0472a4 */ /* 0x000fe2000f8e023f */
[----:B------:R-:W-:Y:S01]  /*bca0*/  SHF.R.S32.HI R21, RZ, 0x1f, R17 ;  /* 0x0000001fff157819 */ /* 0x000fe20000011411 */
[----:B------:R-:W-:Y:S01]  /*bcb0*/  UIMAD.WIDE.U32 UR6, UR40, UR12, UR6 ;  /* 0x0000000c280672a5 */ /* 0x000fe2000f8e0006 */
[----:B------:R-:W-:Y:S01]  /*bcc0*/  IMAD.MOV.U32 R5, RZ, RZ, R6 ;  /* 0x000000ffff057224 */ /* 0x000fe200078e0006 */
[----:B------:R-:W-:Y:S01]  /*bcd0*/  UIMAD UR4, UR40, UR13, UR4 ;  /* 0x0000000d280472a4 */ /* 0x000fe2000f8e0204 */
[----:B------:R-:W-:Y:S01]  /*bce0*/  SHF.R.S32.HI R24, RZ, 0x1f, R18 ;  /* 0x0000001fff187819 */ /* 0x000fe20000011412 */
[----:B------:R-:W-:Y:S01]  /*bcf0*/  ULDC.64 UR8, c[0x0][0xaf0] ;  /* 0x0002bc0000087ab9 */ /* 0x000fe20000000a00 */
[----:B------:R-:W-:Y:S01]  /*bd00*/  SHF.R.S32.HI R25, RZ, 0x1f, R16 ;  /* 0x0000001fff197819 */ /* 0x000fe20000011410 */
[----:B------:R-:W-:-:S02]  /*bd10*/  UIADD3 UR7, UR7, UR4, URZ ;  /* 0x0000000407077290 */ /* 0x000fc4000fffe03f */
[----:B------:R-:W-:Y:S01]  /*bd20*/  UIMAD UR4, UR37, UR8, URZ ;  /* 0x00000008250472a4 */ /* 0x000fe2000f8e023f */
[----:B0-----:R-:W-:Y:S01]  /*bd30*/  @P0 SHF.R.U32.HI R5, RZ, R3, R2 ;  /* 0x00000003ff050219 */ /* 0x001fe20000011602 */
[----:B------:R-:W-:Y:S02]  /*bd40*/  UIMAD.WIDE.U32 UR6, UR36, UR8, UR6 ;  /* 0x00000008240672a5 */ /* 0x000fe4000f8e0006 */
[----:B------:R-:W-:Y:S01]  /*bd50*/  UIMAD UR4, UR36, UR9, UR4 ;  /* 0x00000009240472a4 */ /* 0x000fe2000f8e0204 */
[--C-:B------:R-:W-:Y:S01]  /*bd60*/  SHF.R.S32.HI R2, RZ, 0x1f, R5.reuse ;  /* 0x0000001fff027819 */ /* 0x100fe20000011405 */
[----:B------:R-:W-:Y:S01]  /*bd70*/  IMAD.MOV R7, RZ, RZ, -R5 ;  /* 0x000000ffff077224 */ /* 0x000fe200078e0a05 */
[----:B------:R-:W-:Y:S01]  /*bd80*/  ULDC.64 UR8, c[0x0][0xae0] ;  /* 0x0002b80000087ab9 */ /* 0x000fe20000000a00 */
[----:B------:R-:W-:Y:S02]  /*bd90*/  UIADD3 UR4, UR7, UR4, URZ ;  /* 0x0000000407047290 */ /* 0x000fe4000fffe03f */
[----:B------:R-:W-:-:S02]  /*bda0*/  IMAD.U32 R3, RZ, RZ, UR7 ;  /* 0x00000007ff037e24 */ /* 0x000fc4000f8e00ff */
[----:B------:R-:W-:Y:S02]  /*bdb0*/  IMAD R4, R2, UR8, RZ ;  /* 0x0000000802047c24 */ /* 0x000fe4000f8e02ff */
[----:B------:R-:W-:Y:S02]  /*bdc0*/  IMAD R7, R11, R7, R6 ;  /* 0x000000070b077224 */ /* 0x000fe400078e0206 */
[----:B------:R-:W-:Y:S01]  /*bdd0*/  IMAD.U32 R2, RZ, RZ, UR6 ;  /* 0x00000006ff027e24 */ /* 0x000fe2000f8e00ff */
[----:B------:R-:W-:Y:S01]  /*bde0*/  ULDC.64 UR6, c[0x0][0xad8] ;  /* 0x0002b60000067ab9 */ /* 0x000fe20000000a00 */
[----:B------:R-:W-:Y:S02]  /*bdf0*/  IMAD.U32 R3, RZ, RZ, UR4 ;  /* 0x00000004ff037e24 */ /* 0x000fe4000f8e00ff */
[C---:B------:R-:W-:Y:S01]  /*be00*/  IMAD R9, R5.reuse, UR9, R4 ;  /* 0x0000000905097c24 */ /* 0x040fe2000f8e0204 */
[----:B------:R-:W-:Y:S01]  /*be10*/  SHF.R.S32.HI R4, RZ, 0x1f, R7 ;  /* 0x0000001fff047819 */ /* 0x000fe20000011407 */
[----:B------:R-:W-:-:S04]  /*be20*/  IMAD.WIDE.U32 R2, R5, UR8, R2 ;  /* 0x0000000805027c25 */ /* 0x000fc8000f8e0002 */
[----:B------:R-:W-:Y:S02]  /*be30*/  IMAD.U32 R6, RZ, RZ, UR39 ;  /* 0x00000027ff067e24 */ /* 0x000fe4000f8e00ff */
[----:B------:R-:W-:Y:S02]  /*be40*/  IMAD.IADD R3, R3, 0x1, R9 ;  /* 0x0000000103037824 */ /* 0x000fe400078e0209 */
[----:B------:R-:W-:Y:S02]  /*be50*/  IMAD R4, R4, UR6, RZ ;  /* 0x0000000604047c24 */ /* 0x000fe4000f8e02ff */
[----:B------:R-:W-:Y:S02]  /*be60*/  IMAD R6, R6, 0x80, R23 ;  /* 0x0000008006067824 */ /* 0x000fe400078e0217 */
[----:B-----5:R-:W-:Y:S02]  /*be70*/  IMAD R11, R0, R11, RZ ;  /* 0x0000000b000b7224 */ /* 0x020fe400078e02ff */
[----:B------:R-:W-:-:S02]  /*be80*/  IMAD R5, R7, UR7, R4 ;  /* 0x0000000707057c24 */ /* 0x000fc4000f8e0204 */
[----:B------:R-:W-:Y:S01]  /*be90*/  IMAD.WIDE.U32 R2, R7, UR6, R2 ;  /* 0x0000000607027c25 */ /* 0x000fe2000f8e0002 */
[C---:B------:R-:W-:Y:S01]  /*bea0*/  ISETP.GE.AND P2, PT, R6.reuse, R11, PT ;  /* 0x0000000b0600720c */ /* 0x040fe20003f46270 */
[----:B------:R-:W-:Y:S02]  /*beb0*/  ULDC.64 UR6, c[0x0][0xa80] ;  /* 0x0002a00000067ab9 */ /* 0x000fe40000000a00 */
[----:B------:R-:W-:Y:S01]  /*bec0*/  VIADD R0, R6, 0x20 ;  /* 0x0000002006007836 */ /* 0x000fe20000000000 */
[----:B------:R-:W-:Y:S01]  /*bed0*/  LEA R4, P3, R2, UR6, 0x1 ;  /* 0x0000000602047c11 */ /* 0x000fe2000f8608ff */
[----:B------:R-:W-:-:S03]  /*bee0*/  IMAD.IADD R3, R3, 0x1, R5 ;  /* 0x0000000103037824 */ /* 0x000fc600078e0205 */
[-C--:B------:R-:W-:Y:S01]  /*bef0*/  ISETP.GE.AND P1, PT, R0, R11.reuse, PT ;  /* 0x0000000b0000720c */ /* 0x080fe20003f26270 */
[----:B------:R-:W-:Y:S01]  /*bf00*/  VIADD R0, R6, 0x40 ;  /* 0x0000004006007836 */ /* 0x000fe20000000000 */
[----:B------:R-:W-:Y:S02]  /*bf10*/  LEA.HI.X R5, R2, UR7, R3, 0x1, P3 ;  /* 0x0000000702057c11 */ /* 0x000fe400098f0c03 */
[----:B------:R0:W1:Y:S02]  /*bf20*/  SHFL.IDX PT, R2, R4, RZ, 0x181f ;  /* 0x00181fff04027589 */ /* 0x00006400000e0000 */
[----:B------:R-:W-:Y:S02]  /*bf30*/  ISETP.GE.AND P0, PT, R0, R11, PT ;  /* 0x0000000b0000720c */ /* 0x000fe40003f06270 */
[----:B------:R0:W2:Y:S01]  /*bf40*/  SHFL.IDX PT, R0, R5, RZ, 0x181f ;  /* 0x00181fff05007589 */ /* 0x0000a200000e0000 */
[----:B------:R-:W-:Y:S10]  /*bf50*/  @P2 BRA `(.L_x_186) ;  /* 0x0000000000442947 */ /* 0x000ff40003800000 */
        /* <DEDUP_REMOVED lines=8> */
[----:B------:R3:W-:Y:S01]  /*bfe0*/  @!P5 ST.E.128 desc[UR46][R8.64], RZ ;  /* 0x000000ff0800d985 */ /* 0x0007e2000c101d2e */
[----:B------:R-:W-:Y:S02]  /*bff0*/  @!P4 LEA.HI.X R13, R18, R0, R24, 0x1, P6 ;  /* 0x00000000120dc211 */ /* 0x000fe400030f0c18 */
[----:B------:R-:W-:-:S03]  /*c000*/  @!P3 LEA R14, P6, R17, R2, 0x1 ;  /* 0x00000002110eb211 */ /* 0x000fc600078c08ff */
[----:B------:R3:W-:Y:S01]  /*c010*/  @!P4 ST.E.128 desc[UR46][R12.64], RZ ;  /* 0x000000ff0c00c985 */ /* 0x0007e2000c101d2e */
[----:B------:R-:W-:Y:S02]  /*c020*/  @!P3 LEA.HI.X R15, R17, R0, R21, 0x1, P6 ;  /* 0x00000000110fb211 */ /* 0x000fe400030f0c15 */
[----:B------:R-:W-:-:S03]  /*c030*/  @!P2 LEA R2, P6, R19, R2, 0x1 ;  /* 0x000000021302a211 */ /* 0x000fc600078c08ff */
[----:B------:R3:W-:Y:S01]  /*c040*/  @!P3 ST.E.128 desc[UR46][R14.64], RZ ;  /* 0x000000ff0e00b985 */ /* 0x0007e2000c101d2e */
[----:B------:R-:W-:-:S05]  /*c050*/  @!P2 LEA.HI.X R3, R19, R0, R20, 0x1, P6 ;  /* 0x000000001303a211 */ /* 0x000fca00030f0c14 */
[----:B------:R3:W-:Y:S04]  /*c060*/  @!P2 ST.E.128 desc[UR46][R2.64], RZ ;  /* 0x000000ff0200a985 */ /* 0x0007e8000c101d2e */
.L_x_186:
[----:B------:R-:W-:Y:S05]  /*c070*/  BSYNC B1 ;  /* 0x0000000000017941 */ /* 0x000fea0003800000 */
.L_x_185:
[----:B--2---:R2:W4:Y:S01]  /*c080*/  SHFL.IDX PT, R0, R5, 0x1, 0x181f ;  /* 0x00381f0005007f89 */ /* 0x00452200000e0000 */
[----:B------:R-:W-:Y:S03]  /*c090*/  BSSY B1, `(.L_x_187) ;  /* 0x0000014000017945 */ /* 0x000fe60003800000 */
[----:B-1-3--:R2:W1:Y:S01]  /*c0a0*/  SHFL.IDX PT, R2, R4, 0x1, 0x181f ;  /* 0x00381f0004027f89 */ /* 0x00a46200000e0000 */
[----:B------:R-:W-:Y:S05]  /*c0b0*/  @P1 BRA `(.L_x_188) ;  /* 0x0000000000441947 */ /* 0x000fea0003800000 */
[----:B------:R-:W-:Y:S02]  /*c0c0*/  ULDC UR4, c[0x0][0xac8] ;  /* 0x0002b20000047ab9 */ /* 0x000fe40000000800 */
[----:B------:R-:W-:Y:S02]  /*c0d0*/  ISETP.GE.AND P4, PT, R16, UR4, PT ;  /* 0x0000000410007c0c */ /* 0x000fe4000bf86270 */
[----:B------:R-:W-:Y:S02]  /*c0e0*/  ISETP.GE.AND P3, PT, R18, UR4, PT ;  /* 0x0000000412007c0c */ /* 0x000fe4000bf66270 */
[----:B------:R-:W-:Y:S02]  /*c0f0*/  ISETP.GE.AND P2, PT, R17, UR4, PT ;  /* 0x0000000411007c0c */ /* 0x000fe4000bf46270 */
[----:B------:R-:W-:-:S07]  /*c100*/  ISETP.GE.AND P1, PT, R19, UR4, PT ;  /* 0x0000000413007c0c */ /* 0x000fce000bf26270 */
[-C--:B-1----:R-:W-:Y:S02]  /*c110*/  @!P4 LEA R8, P6, R16, R2.reuse, 0x1 ;  /* 0x000000021008c211 */ /* 0x082fe400078c08ff */
[----:B------:R-:W-:Y:S02]  /*c120*/  @!P3 LEA R12, P5, R18, R2, 0x1 ;  /* 0x00000002120cb211 */ /* 0x000fe400078a08ff */
[----:B----4-:R-:W-:Y:S02]  /*c130*/  @!P4 LEA.HI.X R9, R16, R0, R25, 0x1, P6 ;  /* 0x000000001009c211 */ /* 0x010fe400030f0c19 */
[----:B------:R-:W-:Y:S02]  /*c140*/  @!P2 LEA R14, P6, R17, R2, 0x1 ;  /* 0x00000002110ea211 */ /* 0x000fe400078c08ff */
[----:B------:R-:W-:Y:S01]  /*c150*/  @!P3 LEA.HI.X R13, R18, R0, R24, 0x1, P5 ;  /* 0x00000000120db211 */ /* 0x000fe200028f0c18 */
[----:B------:R3:W-:Y:S01]  /*c160*/  @!P4 ST.E.128 desc[UR46][R8.64], RZ ;  /* 0x000000ff0800c985 */ /* 0x0007e2000c101d2e */
[----:B------:R-:W-:-:S02]  /*c170*/  @!P1 LEA R2, P5, R19, R2, 0x1 ;  /* 0x0000000213029211 */ /* 0x000fc400078a08ff */
[-C--:B------:R-:W-:Y:S01]  /*c180*/  @!P2 LEA.HI.X R15, R17, R0.reuse, R21, 0x1, P6 ;  /* 0x00000000110fa211 */ /* 0x080fe200030f0c15 */
[----:B------:R3:W-:Y:S01]  /*c190*/  @!P3 ST.E.128 desc[UR46][R12.64], RZ ;  /* 0x000000ff0c00b985 */ /* 0x0007e2000c101d2e */
[----:B------:R-:W-:-:S03]  /*c1a0*/  @!P1 LEA.HI.X R3, R19, R0, R20, 0x1, P5 ;  /* 0x0000000013039211 */ /* 0x000fc600028f0c14 */
[----:B------:R3:W-:Y:S04]  /*c1b0*/  @!P2 ST.E.128 desc[UR46][R14.64], RZ ;  /* 0x000000ff0e00a985 */ /* 0x0007e8000c101d2e */
[----:B------:R3:W-:Y:S02]  /*c1c0*/  @!P1 ST.E.128 desc[UR46][R2.64], RZ ;  /* 0x000000ff02009985 */ /* 0x0007e4000c101d2e */
.L_x_188:
[----:B------:R-:W-:Y:S05]  /*c1d0*/  BSYNC B1 ;  /* 0x0000000000017941 */ /* 0x000fea0003800000 */
.L_x_187:
[----:B----4-:R4:W0:Y:S01]  /*c1e0*/  SHFL.IDX PT, R0, R5, 0x2, 0x181f ;  /* 0x00581f0005007f89 */ /* 0x01082200000e0000 */
        /* <DEDUP_REMOVED lines=9> */
[-C--:B------:R-:W-:Y:S02]  /*c280*/  @!P2 LEA R12, P5, R18, R2.reuse, 0x1 ;  /* 0x00000002120ca211 */ /* 0x080fe400078a08ff */
[----:B------:R-:W-:Y:S02]  /*c290*/  @!P1 LEA R14, P4, R17, R2, 0x1 ;  /* 0x00000002110e9211 */ /* 0x000fe400078808ff */
[----:B0-----:R-:W-:Y:S02]  /*c2a0*/  @!P3 LEA.HI.X R9, R16, R0, R25, 0x1, P6 ;  /* 0x000000001009b211 */ /* 0x001fe400030f0c19 */
[----:B------:R-:W-:Y:S02]  /*c2b0*/  @!P0 LEA R2, P6, R19, R2, 0x1 ;  /* 0x0000000213028211 */ /* 0x000fe400078c08ff */
[-C--:B------:R-:W-:Y:S01]  /*c2c0*/  @!P2 LEA.HI.X R13, R18, R0.reuse, R24, 0x1, P5 ;  /* 0x00000000120da211 */ /* 0x080fe200028f0c18 */
[----:B------:R3:W-:Y:S01]  /*c2d0*/  @!P3 ST.E.128 desc[UR46][R8.64], RZ ;  /* 0x000000ff0800b985 */ /* 0x0007e2000c101d2e */
[----:B------:R-:W-:-:S02]  /*c2e0*/  @!P1 LEA.HI.X R15, R17, R0, R21, 0x1, P4 ;  /* 0x00000000110f9211 */ /* 0x000fc400020f0c15 */
[----:B------:R-:W-:Y:S01]  /*c2f0*/  @!P0 LEA.HI.X R3, R19, R0, R20, 0x1, P6 ;  /* 0x0000000013038211 */ /* 0x000fe200030f0c14 */
[----:B------:R3:W-:Y:S04]  /*c300*/  @!P2 ST.E.128 desc[UR46][R12.64], RZ ;  /* 0x000000ff0c00a985 */ /* 0x0007e8000c101d2e */
[----:B------:R3:W-:Y:S04]  /*c310*/  @!P1 ST.E.128 desc[UR46][R14.64], RZ ;  /* 0x000000ff0e009985 */ /* 0x0007e8000c101d2e */
[----:B------:R3:W-:Y:S02]  /*c320*/  @!P0 ST.E.128 desc[UR46][R2.64], RZ ;  /* 0x000000ff02008985 */ /* 0x0007e4000c101d2e */
.L_x_190:
[----:B------:R-:W-:Y:S05]  /*c330*/  BSYNC B1 ;  /* 0x0000000000017941 */ /* 0x000fea0003800000 */
.L_x_189:
[----:B0-----:R-:W-:Y:S01]  /*c340*/  VIADD R0, R6, 0x60 ;  /* 0x0000006006007836 */ /* 0x001fe20000000000 */
[----:B--2-4-:R-:W0:Y:S04]  /*c350*/  SHFL.IDX PT, R5, R5, 0x3, 0x181f ;  /* 0x00781f0005057f89 */ /* 0x014e2800000e0000 */
[----:B------:R-:W-:Y:S01]  /*c360*/  ISETP.GE.AND P0, PT, R0, R11, PT ;  /* 0x0000000b0000720c */ /* 0x000fe20003f06270 */
[----:B-1-3--:R1:W2:-:S12]  /*c370*/  SHFL.IDX PT, R2, R4, 0x3, 0x181f ;  /* 0x00781f0004027f89 */ /* 0x00a29800000e0000 */
[----:B-1----:R-:W-:Y:S05]  /*c380*/  @P0 BRA `(.L_x_181) ;  /* 0x0000000000440947 */ /* 0x002fea0003800000 */
[----:B------:R-:W-:Y:S02]  /*c390*/  ULDC UR4, c[0x0][0xac8] ;  /* 0x0002b20000047ab9 */ /* 0x000fe40000000800 */
[----:B------:R-:W-:Y:S02]  /*c3a0*/  ISETP.GE.AND P3, PT, R16, UR4, PT ;  /* 0x0000000410007c0c */ /* 0x000fe4000bf66270 */
[----:B------:R-:W-:Y:S02]  /*c3b0*/  ISETP.GE.AND P2, PT, R18, UR4, PT ;  /* 0x0000000412007c0c */ /* 0x000fe4000bf46270 */
[----:B------:R-:W-:Y:S02]  /*c3c0*/  ISETP.GE.AND P1, PT, R17, UR4, PT ;  /* 0x0000000411007c0c */ /* 0x000fe4000bf26270 */
[----:B------:R-:W-:-:S07]  /*c3d0*/  ISETP.GE.AND P0, PT, R19, UR4, PT ;  /* 0x0000000413007c0c */ /* 0x000fce000bf06270 */
[-C--:B--2---:R-:W-:Y:S02]  /*c3e0*/  @!P3 LEA R6, P6, R16, R2.reuse, 0x1 ;  /* 0x000000021006b211 */ /* 0x084fe400078c08ff */
[-C--:B------:R-:W-:Y:S02]  /*c3f0*/  @!P2 LEA R8, P5, R18, R2.reuse, 0x1 ;  /* 0x000000021208a211 */ /* 0x080fe400078a08ff */
[-C--:B------:R-:W-:Y:S02]  /*c400*/  @!P1 LEA R10, P4, R17, R2.reuse, 0x1 ;  /* 0x00000002110a9211 */ /* 0x080fe400078808ff */
[-C--:B0-----:R-:W-:Y:S02]  /*c410*/  @!P3 LEA.HI.X R7, R16, R5.reuse, R25, 0x1, P6 ;  /* 0x000000051007b211 */ /* 0x081fe400030f0c19 */
        /* <DEDUP_REMOVED lines=8> */
.L_x_181:
[----:B------:R-:W-:Y:S05]  /*c4a0*/  BSYNC B0 ;  /* 0x0000000000007941 */ /* 0x000fea0003800000 */
.L_x_172:
[----:B------:R-:W-:Y:S02]  /*c4b0*/  ULDC UR4, c[0x0][0xc3c] ;  /* 0x00030f0000047ab9 */ /* 0x000fe40000000800 */
[----:B------:R-:W-:-:S13]  /*c4c0*/  ISETP.GE.AND P0, PT, R51, UR4, PT ;  /* 0x0000000433007c0c */ /* 0x000fda000bf06270 */
[----:B------:R-:W-:Y:S05]  /*c4d0*/  @!P0 BRA `(.L_x_191) ;  /* 0xffffff4800608947 */ /* 0x000fea000383ffff */
[----:B------:R-:W-:Y:S05]  /*c4e0*/  EXIT ;  /* 0x000000000000794d */ /* 0x000fea0003800000 */
.L_x_146:
[----:B------:R-:W-:-:S08]  /*c4f0*/  NOP ;  /* 0x0000000000007918 */ /* 0x000fd00000000000 */
[----:B------:R-:W0:-:S00]  /*c500*/  USETMAXREG.DEALLOC.CTAPOOL 0x18 ;  /* 0x00000018000079c8 */ /* 0x000e0000080e0500 */
[----:B0-----:R-:W2:Y:S01]  /*c510*/  LDL.LU R2, [R1+0x14] ;  /* 0x0000140001027983 */ /* 0x001ea20000300800 */
[----:B------:R-:W-:-:S06]  /*c520*/  LOP3.LUT R0, R0, 0x3, RZ, 0xc0, !PT ;  /* 0x0000000300007812 */ /* 0x000fcc00078ec0ff */
[----:B------:R-:W0:Y:S02]  /*c530*/  SHFL.IDX PT, R0, R0, RZ, 0x1f ;  /* 0x00001fff00007589 */ /* 0x000e2400000e0000 */
[----:B0-----:R-:W-:Y:S01]  /*c540*/  ISETP.NE.AND P0, PT, R0, RZ, PT ;  /* 0x000000ff0000720c */ /* 0x001fe20003f05270 */
[----:B------:R-:W-:Y:S01]  /*c550*/  IMAD.MOV.U32 R0, RZ, RZ, RZ ;  /* 0x000000ffff007224 */ /* 0x000fe200078e00ff */
[----:B--2---:R-:W-:-:S11]  /*c560*/  LOP3.LUT R2, R2, 0xfffffffd, RZ, 0xc0, !PT ;  /* 0xfffffffd02027812 */ /* 0x004fd600078ec0ff */
[----:B------:R-:W-:-:S05]  /*c570*/  @P0 LOP3.LUT R2, R2, 0x2, RZ, 0xfc, !PT ;  /* 0x0000000202020812 */ /* 0x000fca00078efcff */
[----:B------:R0:W-:Y:S01]  /*c580*/  STL [R1+0x14], R2 ;  /* 0x0000140201007387 */ /* 0x0001e20000100800 */
[----:B------:R-:W-:Y:S05]  /*c590*/  @!P0 BRA `(.L_x_192) ;  /* 0x00000000002c8947 */ /* 0x000fea0003800000 */
[----:B------:R-:W1:Y:S08]  /*c5a0*/  S2UR UR5, SR_CgaCtaId ;  /* 0x00000000000579c3 */ /* 0x000e700000008800 */
[----:B------:R-:W-:Y:S06]  /*c5b0*/  BAR.SYNC.DEFER_BLOCKING 0x5, 0x180 ;  /* 0x0146000000007b1d */ /* 0x000fec0000010000 */
[----:B------:R-:W-:-:S02]  /*c5c0*/  UMOV UR4, 0x400 ;  /* 0x0000040000047882 */ /* 0x000fc40000000000 */
[----:B-1----:R-:W-:-:S09]  /*c5d0*/  ULEA UR4, UR5, UR4, 0x18 ;  /* 0x0000000405047291 */ /* 0x002fd2000f8ec03f */
[----:B------:R-:W1:Y:S04]  /*c5e0*/  LDS.128 R4, [UR4+0x388d0] ;  /* 0x0388d004ff047984 */ /* 0x000e680008000c00 */
[----:B-1----:R1:W-:Y:S01]  /*c5f0*/  STL [R1+0x24], R5 ;  /* 0x0000240501007387 */ /* 0x0023e20000100800 */
[----:B------:R-:W-:Y:S02]  /*c600*/  R2UR UR45, R7 ;  /* 0x00000000072d72ca */ /* 0x000fe400000e0000 */
[----:B------:R-:W-:Y:S01]  /*c610*/  R2UR UR36, R6 ;  /* 0x00000000062472ca */ /* 0x000fe200000e0000 */
[----:B------:R1:W-:Y:S01]  /*c620*/  STL [R1+0x20], R4 ;  /* 0x0000200401007387 */ /* 0x0003e20000100800 */
[----:B------:R-:W-:Y:S06]  /*c630*/  BAR.ARV 0x4, 0x180 ;  /* 0x0106000000007b1d */ /* 0x000fec0000002000 */
[----:B------:R-:W-:Y:S07]  /*c640*/  BRA `(.L_x_193) ;  /* 0x0000000800247947 */ /* 0x000fee0003800000 */
.L_x_192:
[----:B0-----:R-:W0:Y:S01]  /*c650*/  S2R R2, SR_TID.X ;  /* 0x0000000000027919 */ /* 0x001e220000002100 */
[----:B------:R-:W-:Y:S01]  /*c660*/  ULDC UR4, c[0x0][0xc3c] ;  /* 0x00030f0000047ab9 */ /* 0x000fe20000000800 */
[----:B------:R-:W1:Y:S01]  /*c670*/  LDC R9, c[0x0][0xc38] ;  /* 0x00030e00ff097b82 */ /* 0x000e620000000800 */
[----:B0-----:R-:W-:-:S04]  /*c680*/  LOP3.LUT R5, R2, 0x1f, RZ, 0xc0, !PT ;  /* 0x0000001f02057812 */ /* 0x001fc800078ec0ff */
[----:B------:R-:W-:-:S04]  /*c690*/  ISETP.NE.AND P0, PT, R5, 0x1f, PT ;  /* 0x0000001f0500780c */ /* 0x000fc80003f05270 */
[----:B------:R-:W-:-:S13]  /*c6a0*/  ISETP.GE.OR P1, PT, R5, UR4, !P0 ;  /* 0x0000000405007c0c */ /* 0x000fda000c726670 */
[----:B------:R-:W0:Y:S02]  /*c6b0*/  @!P1 LDC.64 R2, c[0x0][0xc80] ;  /* 0x00032000ff029b82 */ /* 0x000e240000000a00 */
[----:B0-----:R-:W-:-:S05]  /*c6c0*/  @!P1 IMAD.WIDE.U32 R2, R5, 0x4, R2 ;  /* 0x0000000405029825 */ /* 0x001fca00078e0002 */
[----:B------:R-:W2:Y:S01]  /*c6d0*/  @!P1 LDG.E R0, desc[UR46][R2.64] ;  /* 0x0000002e02009981 */ /* 0x000ea2000c1e1900 */
[C---:B------:R-:W-:Y:S01]  /*c6e0*/  ISETP.NE.AND P1, PT, R5.reuse, RZ, PT ;  /* 0x000000ff0500720c */ /* 0x040fe20003f25270 */
[----:B------:R-:W-:Y:S01]  /*c6f0*/  UMOV UR45, URZ ;  /* 0x0000003f002d7c82 */ /* 0x000fe20008000000 */
[C---:B------:R-:W-:Y:S02]  /*c700*/  ISETP.GE.U32.AND P2, PT, R5.reuse, 0x2, PT ;  /* 0x000000020500780c */ /* 0x040fe40003f46070 */
[C---:B------:R-:W-:Y:S02]  /*c710*/  ISETP.GE.U32.AND P3, PT, R5.reuse, 0x4, PT ;  /* 0x000000040500780c */ /* 0x040fe40003f66070 */
[C---:B------:R-:W-:Y:S02]  /*c720*/  ISETP.GE.U32.AND P4, PT, R5.reuse, 0x8, PT ;  /* 0x000000080500780c */ /* 0x040fe40003f86070 */
[----:B------:R-:W-:Y:S01]  /*c730*/  ISETP.GE.U32.AND P5, PT, R5, 0x10, PT ;  /* 0x000000100500780c */ /* 0x000fe20003fa6070 */
[----:B--2---:R-:W0:Y:S02]  /*c740*/  SHFL.UP PT, R4, R0, 0x1, RZ ;  /* 0x0420000000047989 */ /* 0x004e2400000e00ff */
[----:B0-----:R-:W-:-:S05]  /*c750*/  SEL R7, R4, RZ, P1 ;  /* 0x000000ff04077207 */ /* 0x001fca0000800000 */
[----:B------:R-:W-:-:S05]  /*c760*/  IMAD.IADD R7, R0, 0x1, R7 ;  /* 0x0000000100077824 */ /* 0x000fca00078e0207 */
[----:B------:R-:W0:Y:S02]  /*c770*/  SHFL.UP PT, R4, R7, 0x2, RZ ;  /* 0x0440000007047989 */ /* 0x000e2400000e00ff */
[----:B0-----:R-:W-:-:S05]  /*c780*/  SEL R4, R4, RZ, P2 ;  /* 0x000000ff04047207 */ /* 0x001fca0001000000 */
[----:B------:R-:W-:-:S05]  /*c790*/  IMAD.IADD R4, R7, 0x1, R4 ;  /* 0x0000000107047824 */ /* 0x000fca00078e0204 */
[----:B------:R-:W0:Y:S02]  /*c7a0*/  SHFL.UP PT, R6, R4, 0x4, RZ ;  /* 0x0480000004067989 */ /* 0x000e2400000e00ff */
[----:B0-----:R-:W-:-:S05]  /*c7b0*/  SEL R3, R6, RZ, P3 ;  /* 0x000000ff06037207 */ /* 0x001fca0001800000 */
[----:B------:R-:W-:Y:S02]  /*c7c0*/  IMAD.IADD R3, R4, 0x1, R3 ;  /* 0x0000000104037824 */ /* 0x000fe400078e0203 */
[----:B------:R-:W0:Y:S03]  /*c7d0*/  S2R R4, SR_CTAID.X ;  /* 0x0000000000047919 */ /* 0x000e260000002500 */
[----:B------:R-:W2:Y:S02]  /*c7e0*/  SHFL.UP PT, R2, R3, 0x8, RZ ;  /* 0x0500000003027989 */ /* 0x000ea400000e00ff */
[----:B--2---:R-:W-:-:S05]  /*c7f0*/  SEL R2, R2, RZ, P4 ;  /* 0x000000ff02027207 */ /* 0x004fca0002000000 */
[----:B------:R-:W-:-:S05]  /*c800*/  IMAD.IADD R8, R3, 0x1, R2 ;  /* 0x0000000103087824 */ /* 0x000fca00078e0202 */
[----:B------:R-:W2:Y:S02]  /*c810*/  SHFL.UP PT, R2, R8, 0x10, RZ ;  /* 0x0600000008027989 */ /* 0x000ea400000e00ff */
[----:B--2---:R-:W-:-:S05]  /*c820*/  SEL R7, R2, RZ, P5 ;  /* 0x000000ff02077207 */ /* 0x004fca0002800000 */
[----:B------:R-:W-:-:S05]  /*c830*/  IMAD.IADD R2, R8, 0x1, R7 ;  /* 0x0000000108027824 */ /* 0x000fca00078e0207 */
[----:B------:R-:W1:Y:S02]  /*c840*/  SHFL.IDX PT, R6, R2, 0x1f, 0x1f ;  /* 0x03e01f0002067f89 */ /* 0x000e6400000e0000 */
[----:B-1----:R-:W-:Y:S02]  /*c850*/  IMAD R7, R6, R9, RZ ;  /* 0x0000000906077224 */ /* 0x002fe400078e02ff */
[----:B------:R-:W-:Y:S02]  /*c860*/  IMAD.MOV.U32 R6, RZ, RZ, RZ ;  /* 0x000000ffff067224 */ /* 0x000fe400078e00ff */
[----:B------:R-:W-:Y:S01]  /*c870*/  IMAD.MOV.U32 R10, RZ, RZ, R7 ;  /* 0x000000ffff0a7224 */ /* 0x000fe200078e0007 */
[----:B0-----:R-:W-:-:S13]  /*c880*/  ISETP.GT.AND P6, PT, R7, R4, PT ;  /* 0x000000040700720c */ /* 0x001fda0003fc4270 */
[----:B------:R-:W-:Y:S05]  /*c890*/  @P6 BRA `(.L_x_194) ;  /* 0x0000000000a46947 */ /* 0x000fea0003800000 */
[----:B------:R-:W-:Y:S01]  /*c8a0*/  IMAD.MOV.U32 R7, RZ, RZ, R10 ;  /* 0x000000ffff077224 */ /* 0x000fe200078e000a */
[----:B------:R-:W-:Y:S01]  /*c8b0*/  UMOV UR45, URZ ;  /* 0x0000003f002d7c82 */ /* 0x000fe20008000000 */
[----:B------:R-:W-:Y:S01]  /*c8c0*/  ULDC UR6, c[0x0][0xc3c] ;  /* 0x00030f0000067ab9 */ /* 0x000fe20000000800 */
[----:B------:R-:W-:-:S05]  /*c8d0*/  ULDC UR5, c[0x0][0xc3c] ;  /* 0x00030f0000057ab9 */ /* 0x000fca0000000800 */
.L_x_198:
[----:B------:R-:W-:-:S03]  /*c8e0*/  UIADD3 UR4, UR45, 0x1f, URZ ;  /* 0x0000001f2d047890 */ /* 0x000fc6000fffe03f */
[----:B------:R-:W-:Y:S01]  /*c8f0*/  UMOV UR45, UR5 ;  /* 0x00000005002d7c82 */ /* 0x000fe20008000000 */
[----:B------:R-:W-:-:S06]  /*c900*/  UISETP.GE.AND UP0, UPT, UR4, UR6, UPT ;  /* 0x000000060400728c */ /* 0x000fcc000bf06270 */
[----:B------:R-:W-:-:S13]  /*c910*/  PLOP3.LUT P6, PT, PT, PT, UP0, 0x40, 0x0 ;  /* 0x000000000000781c */ /* 0x000fda0003fce808 */
[----:B------:R-:W-:Y:S05]  /*c920*/  @!P6 BRA `(.L_x_195) ;  /* 0x000000040034e947 */ /* 0x000fea0003800000 */
[----:B------:R-:W-:Y:S01]  /*c930*/  UMOV UR45, UR4 ;  /* 0x00000004002d7c82 */ /* 0x000fe20008000000 */
[----:B------:R-:W-:Y:S01]  /*c940*/  BSSY B0, `(.L_x_196) ;  /* 0x0000008000007945 */ /* 0x000fe20003800000 */
[----:B------:R-:W-:Y:S02]  /*c950*/  VIADD R9, R5, UR45 ;  /* 0x0000002d05097c36 */ /* 0x000fe40008000000 */
[----:B------:R-:W-:-:S03]  /*c960*/  IMAD.MOV.U32 R0, RZ, RZ, RZ ;  /* 0x000000ffff007224 */ /* 0x000fc600078e00ff */
[----:B------:R-:W-:-:S13]  /*c970*/  ISETP.GE.OR P6, PT, R9, UR6, !P0 ;  /* 0x0000000609007c0c */ /* 0x000fda000c7c6670 */
[----:B------:R-:W-:Y:S05]  /*c980*/  @P6 BRA `(.L_x_197) ;  /* 0x00000000000c6947 */ /* 0x000fea0003800000 */
[----:B------:R-:W0:Y:S02]  /*c990*/  LDC.64 R2, c[0x0][0xc80] ;  /* 0x00032000ff027b82 */ /* 0x000e240000000a00 */
[----:B0-----:R-:W-:-:S05]  /*c9a0*/  IMAD.WIDE R2, R9, 0x4, R2 ;  /* 0x0000000409027825 */ /* 0x001fca00078e0202 */
[----:B------:R0:W5:Y:S02]  /*c9b0*/  LDG.E R0, desc[UR46][R2.64] ;  /* 0x0000002e02007981 */ /* 0x000164000c1e1900 */
.L_x_197:
[----:B------:R-:W-:Y:S05]  /*c9c0*/  BSYNC B0 ;  /* 0x0000000000007941 */ /* 0x000fea0003800000 */
.L_x_196:
[----:B0----5:R-:W0:Y:S02]  /*c9d0*/  SHFL.UP PT, R2, R0, 0x1, RZ ;  /* 0x0420000000027989 */ /* 0x021e2400000e00ff */
[----:B0-----:R-:W-:-:S05]  /*c9e0*/  SEL R3, R2, RZ, P1 ;  /* 0x000000ff02037207 */ /* 0x001fca0000800000 */
[----:B------:R-:W-:-:S05]  /*c9f0*/  IMAD.IADD R3, R0, 0x1, R3 ;  /* 0x0000000100037824 */ /* 0x000fca00078e0203 */
[----:B------:R-:W0:Y:S02]  /*ca00*/  SHFL.UP PT, R2, R3, 0x2, RZ ;  /* 0x0440000003027989 */ /* 0x000e2400000e00ff */
        /* <DEDUP_REMOVED lines=11> */
[----:B------:R-:W0:Y:S03]  /*cac0*/  LDC R9, c[0x0][0xc38] ;  /* 0x00030e00ff097b82 */ /* 0x000e260000000800 */
[----:B------:R-:W0:Y:S02]  /*cad0*/  SHFL.IDX PT, R12, R2, 0x1f, 0x1f ;  /* 0x03e01f00020c7f89 */ /* 0x000e2400000e0000 */
[----:B0-----:R-:W-:-:S04]  /*cae0*/  IMAD R12, R12, R9, RZ ;  /* 0x000000090c0c7224 */ /* 0x001fc800078e02ff */
[----:B------:R-:W-:-:S05]  /*caf0*/  IMAD.IADD R7, R12, 0x1, R7 ;  /* 0x000000010c077824 */ /* 0x000fca00078e0207 */
[----:B------:R-:W-:-:S13]  /*cb00*/  ISETP.GT.AND P6, PT, R7, R4, PT ;  /* 0x000000040700720c */ /* 0x000fda0003fc4270 */
[----:B------:R-:W-:Y:S05]  /*cb10*/  @!P6 BRA `(.L_x_198) ;  /* 0xfffffffc0070e947 */ /* 0x000fea000383ffff */
[----:B------:R-:W-:-:S07]  /*cb20*/  IMAD.MOV.U32 R10, RZ, RZ, R12 ;  /* 0x000000ffff0a7224 */ /* 0x000fce00078e000c */
.L_x_194:
[----:B------:R-:W-:-:S04]  /*cb30*/  IMAD.IADD R8, R7, 0x1, -R10 ;  /* 0x0000000107087824 */ /* 0x000fc800078e0a0a */
[----:B------:R-:W-:-:S05]  /*cb40*/  IMAD R3, R2, R9, R8 ;  /* 0x0000000902037224 */ /* 0x000fca00078e0208 */
[----:B------:R-:W-:-:S13]  /*cb50*/  ISETP.GT.AND P0, PT, R3, R4, PT ;  /* 0x000000040300720c */ /* 0x000fda0003f04270 */
[----:B------:R-:W-:Y:S02]  /*cb60*/  VOTEU.ANY UR5, UPT, !P0 ;  /* 0x0000000000057886 */ /* 0x000fe400040e0100 */
[----:B------:R-:W-:Y:S02]  /*cb70*/  UPOPC UR4, UR5 ;  /* 0x00000005000472bf */ /* 0x000fe40008000000 */
[----:B------:R-:W-:-:S04]  /*cb80*/  ISETP.NE.AND P0, PT, RZ, UR5, PT ;  /* 0x00000005ff007c0c */ /* 0x000fc8000bf05270 */
[----:B------:R-:W-:-:S05]  /*cb90*/  IMAD.U32 R11, RZ, RZ, UR4 ;  /* 0x00000004ff0b7e24 */ /* 0x000fca000f8e00ff */
[----:B------:R-:W0:Y:S02]  /*cba0*/  SHFL.IDX PT, R0, R0, R11, 0x1f ;  /* 0x00001f0b00007589 */ /* 0x000e2400000e0000 */
[----:B0-----:R-:W-:-:S04]  /*cbb0*/  IABS R7, R0 ;  /* 0x0000000000077213 */ /* 0x001fc80000000000 */
[----:B------:R-:W0:Y:S08]  /*cbc0*/  I2F.RP R10, R7 ;  /* 0x00000007000a7306 */ /* 0x000e300000209400 */
[----:B0-----:R-:W0:Y:S02]  /*cbd0*/  MUFU.RCP R10, R10 ;  /* 0x0000000a000a7308 */ /* 0x001e240000001000 */
[----:B0-----:R-:W-:-:S06]  /*cbe0*/  VIADD R3, R10, 0xffffffe ;  /* 0x0ffffffe0a037836 */ /* 0x001fcc0000000000 */
[----:B------:R-:W0:Y:S01]  /*cbf0*/  F2I.FTZ.U32.TRUNC.NTZ R3, R3 ;  /* 0x0000000300037305 */ /* 0x000e22000021f000 */
[----:B------:R-:W-:Y:S05]  /*cc00*/  @!P0 BRA `(.L_x_199) ;  /* 0x00000000000c8947 */ /* 0x000fea0003800000 */
[----:B------:R-:W-:-:S06]  /*cc10*/  UIADD3 UR5, UR4, -0x1, URZ ;  /* 0xffffffff04057890 */ /* 0x000fcc000fffe03f */
[----:B------:R-:W-:-:S05]  /*cc20*/  IMAD.U32 R11, RZ, RZ, UR5 ;  /* 0x00000005ff0b7e24 */ /* 0x000fca000f8e00ff */
[----:B------:R1:W2:Y:S02]  /*cc30*/  SHFL.IDX PT, R6, R2, R11, 0x1f ;  /* 0x00001f0b02067589 */ /* 0x0002a400000e0000 */
.L_x_199:
[--C-:B01----:R-:W-:Y:S01]  /*cc40*/  IMAD.MOV R2, RZ, RZ, -R3.reuse ;  /* 0x000000ffff027224 */ /* 0x103fe200078e0a03 */
[----:B------:R-:W-:Y:S01]  /*cc50*/  UIADD3 UR45, UR4, UR45, URZ ;  /* 0x0000002d042d7290 */ /* 0x000fe2000fffe03f */
[----:B--2---:R-:W-:Y:S02]  /*cc60*/  IMAD R6, R6, R9, R8 ;  /* 0x0000000906067224 */ /* 0x004fe400078e0208 */
[----:B------:R-:W-:Y:S02]  /*cc70*/  IMAD R9, R2, R7, RZ ;  /* 0x0000000702097224 */ /* 0x000fe400078e02ff */
[----:B------:R-:W-:Y:S01]  /*cc80*/  IMAD.MOV.U32 R2, RZ, RZ, RZ ;  /* 0x000000ffff027224 */ /* 0x000fe200078e00ff */
[----:B------:R1:W-:Y:S03]  /*cc90*/  STL [R1+0x20], R6 ;  /* 0x0000200601007387 */ /* 0x0003e60000100800 */
[----:B------:R-:W-:-:S04]  /*cca0*/  IMAD.HI.U32 R2, R3, R9, R2 ;  /* 0x0000000903027227 */ /* 0x000fc800078e0002 */
[----:B------:R-:W-:Y:S01]  /*ccb0*/  IMAD.IADD R9, R4, 0x1, -R6 ;  /* 0x0000000104097824 */ /* 0x000fe200078e0a06 */
[----:B------:R-:W-:-:S04]  /*ccc0*/  IABS R4, R0 ;  /* 0x0000000000047213 */ /* 0x000fc80000000000 */
[----:B------:R-:W-:Y:S01]  /*ccd0*/  IABS R3, R9 ;  /* 0x0000000900037213 */ /* 0x000fe20000000000 */
[----:B------:R-:W-:-:S04]  /*cce0*/  IMAD.MOV R4, RZ, RZ, -R4 ;  /* 0x000000ffff047224 */ /* 0x000fc800078e0a04 */
[----:B------:R-:W-:-:S04]  /*ccf0*/  IMAD.HI.U32 R2, R2, R3, RZ ;  /* 0x0000000302027227 */ /* 0x000fc800078e00ff */
[----:B------:R-:W-:Y:S01]  /*cd00*/  IMAD R4, R2, R4, R3 ;  /* 0x0000000402047224 */ /* 0x000fe200078e0203 */
[----:B------:R-:W-:-:S04]  /*cd10*/  LOP3.LUT R3, R9, R0, RZ, 0x3c, !PT ;  /* 0x0000000009037212 */ /* 0x000fc800078e3cff */
[----:B------:R-:W-:Y:S02]  /*cd20*/  ISETP.GT.U32.AND P1, PT, R7, R4, PT ;  /* 0x000000040700720c */ /* 0x000fe40003f24070 */
[----:B------:R-:W-:-:S11]  /*cd30*/  ISETP.GE.AND P2, PT, R3, RZ, PT ;  /* 0x000000ff0300720c */ /* 0x000fd60003f46270 */
[----:B------:R-:W-:Y:S02]  /*cd40*/  @!P1 IMAD.IADD R4, R4, 0x1, -R7 ;  /* 0x0000000104049824 */ /* 0x000fe400078e0a07 */
[----:B------:R-:W-:Y:S01]  /*cd50*/  @!P1 VIADD R2, R2, 0x1 ;  /* 0x0000000102029836 */ /* 0x000fe20000000000 */
[----:B------:R-:W-:Y:S02]  /*cd60*/  ISETP.NE.AND P1, PT, R0, RZ, PT ;  /* 0x000000ff0000720c */ /* 0x000fe40003f25270 */
[----:B------:R-:W-:-:S13]  /*cd70*/  ISETP.GE.U32.AND P0, PT, R4, R7, PT ;  /* 0x000000070400720c */ /* 0x000fda0003f06070 */
[----:B------:R-:W-:-:S04]  /*cd80*/  @P0 VIADD R2, R2, 0x1 ;  /* 0x0000000102020836 */ /* 0x000fc80000000000 */
[----:B------:R-:W-:Y:S01]  /*cd90*/  @!P2 IMAD.MOV R2, RZ, RZ, -R2 ;  /* 0x000000ffff02a224 */ /* 0x000fe200078e0a02 */
[----:B------:R-:W-:-:S04]  /*cda0*/  @!P1 LOP3.LUT R2, RZ, R0, RZ, 0x33, !PT ;  /* 0x00000000ff029212 */ /* 0x000fc800078e33ff */
[----:B------:R-:W-:Y:S01]  /*cdb0*/  R2UR UR36, R2 ;  /* 0x00000000022472ca */ /* 0x000fe200000e0000 */
[----:B------:R-:W-:-:S04]  /*cdc0*/  IMAD.MOV R3, RZ, RZ, -R2 ;  /* 0x000000ffff037224 */ /* 0x000fc800078e0a02 */
[----:B------:R-:W-:-:S05]  /*cdd0*/  IMAD R0, R0, R3, R9 ;  /* 0x0000000300007224 */ /* 0x000fca00078e0209 */
[----:B------:R1:W-:Y:S01]  /*cde0*/  STL [R1+0x24], R0 ;  /* 0x0000240001007387 */ /* 0x0003e20000100800 */
[----:B------:R-:W-:Y:S05]  /*cdf0*/  BRA `(.L_x_200) ;  /* 0x00000000000c7947 */ /* 0x000fea0003800000 */
.L_x_195:
[----:B------:R0:W-:Y:S01]  /*ce00*/  STL [R1+0x20], R4 ;  /* 0x0000200401007387 */ /* 0x0001e20000100800 */
[----:B------:R-:W-:-:S03]  /*ce10*/  UMOV UR36, URZ ;  /* 0x0000003f00247c82 */ /* 0x000fc60008000000 */
[----:B------:R0:W-:Y:S02]  /*ce20*/  STL [R1+0x24], RZ ;  /* 0x000024ff01007387 */ /* 0x0001e40000100800 */
.L_x_200:
[----:B------:R-:W2:Y:S04]  /*ce30*/  LDL R2, [R1+0x24] ;  /* 0x0000240001027983 */ /* 0x000ea80000100800 */
[----:B0-----:R-:W3:Y:S01]  /*ce40*/  LDL R4, [R1+0x20] ;  /* 0x0000200001047983 */ /* 0x001ee20000100800 */
[----:B------:R-:W-:-:S13]  /*ce50*/  ISETP.NE.AND P0, PT, R5, RZ, PT ;  /* 0x000000ff0500720c */ /* 0x000fda0003f05270 */
[----:B------:R-:W0:Y:S01]  /*ce60*/  @!P0 S2R R3, SR_CgaCtaId ;  /* 0x0000000000038919 */ /* 0x000e220000008800 */
[----:B-1----:R-:W-:Y:S01]  /*ce70*/  @!P0 MOV R0, 0x400 ;  /* 0x0000040000008802 */ /* 0x002fe20000000f00 */
[----:B------:R-:W-:Y:S02]  /*ce80*/  IMAD.U32 R6, RZ, RZ, UR36 ;  /* 0x00000024ff067e24 */ /* 0x000fe4000f8e00ff */
[----:B------:R-:W-:Y:S01]  /*ce90*/  IMAD.U32 R7, RZ, RZ, UR45 ;  /* 0x0000002dff077e24 */ /* 0x000fe2000f8e00ff */
[----:B0-----:R-:W-:Y:S01]  /*cea0*/  @!P0 LEA R0, R3, R0, 0x18 ;  /* 0x0000000003008211 */ /* 0x001fe200078ec0ff */
[----:B--2---:R-:W-:-:S05]  /*ceb0*/  IMAD.MOV.U32 R5, RZ, RZ, R2 ;  /* 0x000000ffff057224 */ /* 0x004fca00078e0002 */
[----:B---3--:R2:W-:Y:S01]  /*cec0*/  @!P0 STS.128 [R0+0x388d0], R4 ;  /* 0x0388d00400008388 */ /* 0x0085e20000000c00 */
[----:B------:R-:W-:Y:S06]  /*ced0*/  BAR.ARV 0x5, 0x180 ;  /* 0x0146000000007b1d */ /* 0x000fec0000002000 */
.L_x_193:
[----:B--2---:R-:W-:Y:S01]  /*cee0*/  IMAD.MOV.U32 R0, RZ, RZ, 0x1 ;  /* 0x00000001ff007424 */ /* 0x004fe200078e00ff */
[----:B------:R-:W-:Y:S01]  /*cef0*/  ULDC UR4, c[0x0][0xc3c] ;  /* 0x00030f0000047ab9 */ /* 0x000fe20000000800 */
[----:B------:R2:W-:Y:S01]  /*cf00*/  STL [R1+0x30], RZ ;  /* 0x000030ff01007387 */ /* 0x0005e20000100800 */
[----:B------:R-:W-:-:S03]  /*cf10*/  UISETP.GE.AND UP0, UPT, UR45, UR4, UPT ;  /* 0x000000042d00728c */ /* 0x000fc6000bf06270 */
[----:B------:R2:W-:Y:S03]  /*cf20*/  STL [R1+0x4], R0 ;  /* 0x0000040001007387 */ /* 0x0005e60000100800 */
[----:B------:R-:W-:Y:S01]  /*cf30*/  PLOP3.LUT P0, PT, PT, PT, UP0, 0x80, 0x0 ;  /* 0x000000000000781c */ /* 0x000fe20003f0f008 */
[----:B------:R2:W-:-:S12]  /*cf40*/  STL [R1], RZ ;  /* 0x000000ff01007387 */ /* 0x0005d80000100800 */
[----:B--2---:R-:W-:Y:S05]  /*cf50*/  @P0 BRA `(.L_x_201) ;  /* 0x0000004c000c0947 */ /* 0x004fea0003800000 */
[----:B------:R-:W2:Y:S01]  /*cf60*/  S2R R7, SR_TID.X ;  /* 0x0000000000077919 */ /* 0x000ea20000002100 */
[----:B------:R-:W3:Y:S01]  /*cf70*/  S2UR UR5, SR_CgaCtaId ;  /* 0x00000000000579c3 */ /* 0x000ee20000008800 */
[----:B------:R-:W-:Y:S01]  /*cf80*/  UMOV UR4, 0x400 ;  /* 0x0000040000047882 */ /* 0x000fe20000000000 */
[----:B------:R-:W-:Y:S01]  /*cf90*/  ULDC UR43, c[0x0][0xc] ;  /* 0x00000300002b7ab9 */ /* 0x000fe20000000800 */
[----:B------:R-:W-:Y:S02]  /*cfa0*/  ULOP3.LUT UR39, UR38, 0x1, URZ, 0xfc, !UPT ;  /* 0x0000000126277892 */ /* 0x000fe4000f8efc3f */
[----:B------:R-:W-:Y:S01]  /*cfb0*/  ULOP3.LUT UR44, UR38, 0x2, URZ, 0xfc, !UPT ;  /* 0x00000002262c7892 */ /* 0x000fe2000f8efc3f */
[----:B------:R-:W-:Y:S01]  /*cfc0*/  ULDC.64 UR52, c[0x0][0x198] ;  /* 0x0000660000347ab9 */ /* 0x000fe20000000a00 */
[----:B---3--:R-:W-:-:S06]  /*cfd0*/  ULEA UR4, UR5, UR4, 0x18 ;  /* 0x0000000405047291 */ /* 0x008fcc000f8ec03f */
[----:B------:R-:W-:Y:S01]  /*cfe0*/  IMAD.U32 R19, RZ, RZ, UR4 ;  /* 0x00000004ff137e24 */ /* 0x000fe2000f8e00ff */
[C---:B--2---:R-:W-:Y:S01]  /*cff0*/  LOP3.LUT R6, R7.reuse, 0x7f, RZ, 0xc0, !PT ;  /* 0x0000007f07067812 */ /* 0x044fe200078ec0ff */
[C---:B0-----:R-:W-:Y:S01]  /*d000*/  IMAD.SHL.U32 R2, R7.reuse, 0x80, RZ ;  /* 0x0000008007027824 */ /* 0x041fe200078e00ff */
[----:B------:R-:W-:Y:S02]  /*d010*/  R2P PR, R7, 0x6 ;  /* 0x0000000607007804 */ /* 0x000fe40000000000 */
[----:B------:R-:W-:Y:S02]  /*d020*/  SHF.R.U32.HI R3, RZ, 0x5, R6 ;  /* 0x00000005ff037819 */ /* 0x000fe40000011606 */
[C---:B-1----:R-:W-:Y:S02]  /*d030*/  LOP3.LUT R4, R2.reuse, 0x400, RZ, 0xc0, !PT ;  /* 0x0000040002047812 */ /* 0x042fe400078ec0ff */
[----:B------:R-:W-:-:S03]  /*d040*/  LOP3.LUT R0, R2, 0x380, RZ, 0xc0, !PT ;  /* 0x0000038002007812 */ /* 0x000fc600078ec0ff */
[C---:B------:R-:W-:Y:S01]  /*d050*/  IMAD R4, R3.reuse, 0x800, R4 ;  /* 0x0000080003047824 */ /* 0x040fe200078e0204 */
[----:B------:R-:W-:Y:S01]  /*d060*/  LOP3.LUT R5, R0, 0x10, R7, 0xf8, !PT ;  /* 0x0000001000057812 */ /* 0x000fe200078ef807 */
[----:B------:R-:W-:Y:S02]  /*d070*/  IMAD R3, R3, 0x10, R0 ;  /* 0x0000001003037824 */ /* 0x000fe400078e0200 */
[----:B------:R-:W-:-:S05]  /*d080*/  IMAD.SHL.U32 R0, R7, 0x10, RZ ;  /* 0x0000001007007824 */ /* 0x000fca00078e00ff */
[--C-:B------:R-:W-:Y:S02]  /*d090*/  LOP3.LUT R3, R3, 0x70, R0.reuse, 0x78, !PT ;  /* 0x0000007003037812 */ /* 0x100fe400078e7800 */
[----:B------:R-:W-:Y:S02]  /*d0a0*/  LOP3.LUT R5, R5, 0x70, R0, 0x78, !PT ;  /* 0x0000007005057812 */ /* 0x000fe400078e7800 */
[----:B------:R-:W-:Y:S01]  /*d0b0*/  LOP3.LUT R2, R3, 0xc00, R2, 0xf8, !PT ;  /* 0x00000c0003027812 */ /* 0x000fe200078ef802 */
[----:B------:R-:W-:Y:S02]  /*d0c0*/  IMAD.SHL.U32 R3, R7, 0x2, RZ ;  /* 0x0000000207037824 */ /* 0x000fe400078e00ff */
[----:B------:R-:W-:Y:S01]  /*d0d0*/  IMAD.IADD R4, R4, 0x1, R5 ;  /* 0x0000000104047824 */ /* 0x000fe200078e0205 */
[----:B------:R-:W-:Y:S01]  /*d0e0*/  SHF.R.U32.HI R5, RZ, 0x3, R6 ;  /* 0x00000003ff057819 */ /* 0x000fe20000011606 */
[----:B------:R0:W-:Y:S04]  /*d0f0*/  STL [R1+0x28], R2 ;  /* 0x0000280201007387 */ /* 0x0001e80000100800 */
[----:B------:R1:W-:Y:S01]  /*d100*/  STL [R1+0x1c], R4 ;  /* 0x00001c0401007387 */ /* 0x0003e20000100800 */
[----:B0-----:R-:W-:-:S04]  /*d110*/  LOP3.LUT R2, R0, 0x3f0, RZ, 0xc0, !PT ;  /* 0x000003f000027812 */ /* 0x001fc800078ec0ff */
[----:B------:R-:W-:Y:S01]  /*d120*/  LOP3.LUT R3, R2, 0x70, R3, 0x78, !PT ;  /* 0x0000007002037812 */ /* 0x000fe200078e7803 */
[----:B------:R-:W-:Y:S02]  /*d130*/  IMAD.SHL.U32 R2, R6, 0x10, RZ ;  /* 0x0000001006027824 */ /* 0x000fe400078e00ff */
[----:B-1----:R-:W-:-:S03]  /*d140*/  IMAD.MOV.U32 R4, RZ, RZ, 0x20 ;  /* 0x00000020ff047424 */ /* 0x002fc600078e00ff */
[----:B------:R-:W-:Y:S01]  /*d150*/  LOP3.LUT R2, R3, 0x400, R2, 0xf8, !PT ;  /* 0x0000040003027812 */ /* 0x000fe200078ef802 */
[----:B------:R-:W-:-:S04]  /*d160*/  IMAD.MOV.U32 R3, RZ, RZ, 0x40 ;  /* 0x00000040ff037424 */ /* 0x000fc800078e00ff */
[----:B------:R-:W-:Y:S01]  /*d170*/  IMAD.IADD R2, R19, 0x1, R2 ;  /* 0x0000000113027824 */ /* 0x000fe200078e0202 */
[----:B------:R-:W-:Y:S02]  /*d180*/  SEL R7, R3, 0xffffffc0, !P2 ;  /* 0xffffffc003077807 */ /* 0x000fe40005000000 */
[----:B------:R-:W-:Y:S02]  /*d190*/  SEL R3, R4, 0xffffffe0, !P1 ;  /* 0xffffffe004037807 */ /* 0x000fe40004800000 */
[----:B------:R-:W-:Y:S01]  /*d1a0*/  LOP3.LUT R4, R5, 0x70, R0, 0xf8, !PT ;  /* 0x0000007005047812 */ /* 0x000fe200078ef800 */
[----:B------:R-:W-:Y:S04]  /*d1b0*/  STL [R1+0x10], R7 ;  /* 0x0000100701007387 */ /* 0x000fe80000100800 */
[----:B------:R0:W-:Y:S04]  /*d1c0*/  STL [R1+0xc], R3 ;  /* 0x00000c0301007387 */ /* 0x0001e80000100800 */
[----:B------:R-:W-:Y:S04]  /*d1d0*/  STL [R1+0x2c], R2 ;  /* 0x00002c0201007387 */ /* 0x000fe80000100800 */
[----:B------:R-:W-:Y:S01]  /*d1e0*/  STL [R1], RZ ;  /* 0x000000ff01007387 */ /* 0x000fe20000100800 */
[----:B0-----:R-:W-:Y:S01]  /*d1f0*/  LOP3.LUT R3, R0, 0x70, RZ, 0xc0, !PT ;  /* 0x0000007000037812 */ /* 0x001fe200078ec0ff */
[----:B------:R-:W-:-:S05]  /*d200*/  IMAD.MOV.U32 R0, RZ, RZ, 0x1 ;  /* 0x00000001ff007424 */ /* 0x000fca00078e00ff */
[----:B------:R0:W-:Y:S04]  /*d210*/  STL [R1+0x4], R0 ;  /* 0x0000040001007387 */ /* 0x0001e80000100800 */
[----:B------:R1:W-:Y:S01]  /*d220*/  STL [R1+0x30], RZ ;  /* 0x000030ff01007387 */ /* 0x0003e20000100800 */
[----:B0-----:R-:W-:-:S07]  /*d230*/  LOP3.LUT R0, R3, 0x80, RZ, 0xfc, !PT ;  /* 0x0000008003007812 */ /* 0x001fce00078efcff */
.L_x_272:
[----:B------:R-:W-:Y:S01]  /*d240*/  ULDC.64 UR4, c[0x0][0xc88] ;  /* 0x0003220000047ab9 */ /* 0x000fe20000000a00 */
[----:B------:R-:W-:Y:S01]  /*d250*/  ULDC.64 UR6, c[0x0][0xa18] ;  /* 0x0002860000067ab9 */ /* 0x000fe20000000a00 */
[----:B------:R-:W-:-:S06]  /*d260*/  UIMAD.WIDE UR4, UR45, 0x4, UR4 ;  /* 0x000000042d0478a5 */ /* 0x000fcc000f8e0204 */
[----:B------:R-:W-:Y:S02]  /*d270*/  IMAD.U32 R2, RZ, RZ, UR4 ;  /* 0x00000004ff027e24 */ /* 0x000fe4000f8e00ff */
[----:B------:R-:W-:Y:S01]  /*d280*/  IMAD.U32 R3, RZ, RZ, UR5 ;  /* 0x00000005ff037e24 */ /* 0x000fe2000f8e00ff */
[----:B------:R-:W-:Y:S01]  /*d290*/  UISETP.NE.U32.AND UP0, UPT, UR6, URZ, UPT ;  /* 0x0000003f0600728c */ /* 0x000fe2000bf05070 */
[----:B------:R-:W-:-:S03]  /*d2a0*/  ULDC.64 UR4, c[0x0][0xa28] ;  /* 0x00028a0000047ab9 */ /* 0x000fc60000000a00 */
[----:B--2---:R-:W2:Y:S01]  /*d2b0*/  LDG.E R2, desc[UR46][R2.64] ;  /* 0x0000002e02027981 */ /* 0x004ea2000c1e1900 */
[----:B------:R-:W-:Y:S02]  /*d2c0*/  UISETP.NE.AND.EX UP0, UPT, UR7, URZ, UPT, UP0 ;  /* 0x0000003f0700728c */ /* 0x000fe4000bf05300 */
[----:B------:R-:W-:Y:S01]  /*d2d0*/  UISETP.NE.U32.AND UP1, UPT, UR4, URZ, UPT ;  /* 0x0000003f0400728c */ /* 0x000fe2000bf25070 */
[----:B------:R-:W-:-:S03]  /*d2e0*/  ULDC UR8, c[0x0][0x288] ;  /* 0x0000a20000087ab9 */ /* 0x000fc60000000800 */
[----:B------:R-:W-:Y:S01]  /*d2f0*/  UISETP.NE.AND.EX UP1, UPT, UR5, URZ, UPT, UP1 ;  /* 0x0000003f0500728c */ /* 0x000fe2000bf25310 */
[----:B------:R-:W-:Y:S01]  /*d300*/  PLOP3.LUT P3, PT, PT, PT, UP0, 0x80, 0x0 ;  /* 0x000000000000781c */ /* 0x000fe20003f6f008 */
[----:B------:R-:W-:-:S04]  /*d310*/  IMAD.U32 R17, RZ, RZ, UR8 ;  /* 0x00000008ff117e24 */ /* 0x000fc8000f8e00ff */
[----:B------:R-:W-:Y:S02]  /*d320*/  PLOP3.LUT P2, PT, PT, PT, UP1, 0x80, 0x0 ;  /* 0x000000000000781c */ /* 0x000fe40003f4f018 */
[----:B--2---:R-:W-:-:S13]  /*d330*/  R2UR UR48, R2 ;  /* 0x00000000023072ca */ /* 0x004fda00000e0000 */
[----:B------:R-:W-:Y:S02]  /*d340*/  USHF.R.S32.HI UR50, URZ, 0x1f, UR48 ;  /* 0x0000001f3f327899 */ /* 0x000fe40008011430 */
[----:B------:R-:W-:Y:S02]  /*d350*/  USHF.L.U32 UR49, UR48, 0x2, URZ ;  /* 0x0000000230317899 */ /* 0x000fe4000800063f */
[----:B------:R-:W-:Y:S02]  /*d360*/  USHF.L.U64.HI UR51, UR48, 0x2, UR50 ;  /* 0x0000000230337899 */ /* 0x000fe40008010232 */
[----:B------:R-:W-:Y:S02]  /*d370*/  @UP0 UIADD3 UR6, UP3, UR49, UR6, URZ ;  /* 0x0000000631060290 */ /* 0x000fe4000ff7e03f */
[----:B------:R-:W-:Y:S02]  /*d380*/  @UP1 ULEA UR4, UP2, UR48, UR4, 0x2 ;  /* 0x0000000430041291 */ /* 0x000fe4000f84103f */
[----:B------:R-:W-:-:S02]  /*d390*/  @UP0 UIADD3.X UR7, UR51, UR7, URZ, UP3, !UPT ;  /* 0x0000000733070290 */ /* 0x000fc40009ffe43f */
[----:B------:R-:W-:Y:S01]  /*d3a0*/  @UP1 ULEA.HI.X UR5, UR48, UR5, UR50, 0x2, UP2 ;  /* 0x0000000530051291 */ /* 0x000fe200090f1432 */
[----:B------:R-:W-:-:S03]  /*d3b0*/  IMAD.U32 R2, RZ, RZ, UR6 ;  /* 0x00000006ff027e24 */ /* 0x000fc6000f8e00ff */
[----:B------:R-:W-:Y:S01]  /*d3c0*/  IMAD.U32 R3, RZ, RZ, UR7 ;  /* 0x00000007ff037e24 */ /* 0x000fe2000f8e00ff */
[----:B------:R-:W-:-:S04]  /*d3d0*/  ULDC.64 UR6, c[0x0][0xa08] ;  /* 0x0002820000067ab9 */ /* 0x000fc80000000a00 */
[----:B0-----:R0:W5:Y:S01]  /*d3e0*/  @P3 LDG.E R17, desc[UR46][R2.64] ;  /* 0x0000002e02113981 */ /* 0x001162000c1e1900 */
[----:B------:R-:W-:Y:S01]  /*d3f0*/  ISETP.NE.U32.AND P1, PT, RZ, UR6, PT ;  /* 0x00000006ff007c0c */ /* 0x000fe2000bf25070 */
[----:B------:R-:W-:Y:S01]  /*d400*/  UIADD3 UR6, UP1, UR49, UR6, URZ ;  /* 0x0000000631067290 */ /* 0x000fe2000ff3e03f */
[----:B0-----:R-:W-:Y:S02]  /*d410*/  IMAD.U32 R2, RZ, RZ, UR4 ;  /* 0x00000004ff027e24 */ /* 0x001fe4000f8e00ff */
[----:B------:R-:W-:Y:S01]  /*d420*/  IMAD.U32 R3, RZ, RZ, UR5 ;  /* 0x00000005ff037e24 */ /* 0x000fe2000f8e00ff */
[----:B------:R-:W-:Y:S02]  /*d430*/  ULDC.64 UR4, c[0x0][0xa00] ;  /* 0x0002800000047ab9 */ /* 0x000fe40000000a00 */
[----:B------:R-:W-:Y:S01]  /*d440*/  ISETP.NE.U32.AND P0, PT, RZ, UR4, PT ;  /* 0x00000004ff007c0c */ /* 0x000fe2000bf05070 */
[----:B------:R-:W-:Y:S01]  /*d450*/  UIADD3 UR4, UP0, UR49, UR4, URZ ;  /* 0x0000000431047290 */ /* 0x000fe2000ff1e03f */
[----:B------:R-:W-:Y:S01]  /*d460*/  ISETP.NE.AND.EX P1, PT, RZ, UR7, PT, P1 ;  /* 0x00000007ff007c0c */ /* 0x000fe2000bf25310 */
[----:B------:R0:W2:Y:S01]  /*d470*/  @P2 LDG.E R7, desc[UR46][R2.64] ;  /* 0x0000002e02072981 */ /* 0x0000a2000c1e1900 */
[----:B------:R-:W-:Y:S01]  /*d480*/  ISETP.NE.AND.EX P0, PT, RZ, UR5, PT, P0 ;  /* 0x00000005ff007c0c */ /* 0x000fe2000bf05300 */
[----:B------:R-:W-:Y:S01]  /*d490*/  UIADD3.X UR5, UR51, UR5, URZ, UP0, !UPT ;  /* 0x0000000533057290 */ /* 0x000fe200087fe43f */
[----:B------:R-:W-:Y:S01]  /*d4a0*/  IMAD.U32 R4, RZ, RZ, UR6 ;  /* 0x00000006ff047e24 */ /* 0x000fe2000f8e00ff */
[----:B------:R-:W-:Y:S01]  /*d4b0*/  UIADD3.X UR7, UR51, UR7, URZ, UP1, !UPT ;  /* 0x0000000733077290 */ /* 0x000fe20008ffe43f */
[----:B0-----:R-:W-:-:S03]  /*d4c0*/  IMAD.U32 R2, RZ, RZ, UR4 ;  /* 0x00000004ff027e24 */ /* 0x001fc6000f8e00ff */
[----:B------:R-:W-:Y:S02]  /*d4d0*/  IMAD.U32 R3, RZ, RZ, UR5 ;  /* 0x00000005ff037e24 */ /* 0x000fe4000f8e00ff */
[----:B------:R-:W-:-:S04]  /*d4e0*/  IMAD.U32 R5, RZ, RZ, UR7 ;  /* 0x00000007ff057e24 */ /* 0x000fc8000f8e00ff */
[----:B------:R0:W5:Y:S04]  /*d4f0*/  @P0 LDG.E R0, desc[UR46][R2.64] ;  /* 0x0000002e02000981 */ /* 0x000168000c1e1900 */
[----:B------:R0:W5:Y:S01]  /*d500*/  @P1 LDG.E R6, desc[UR46][R4.64] ;  /* 0x0000002e04061981 */ /* 0x000162000c1e1900 */
[----:B------:R-:W-:Y:S01]  /*d510*/  UMOV UR41, URZ ;  /* 0x0000003f00297c82 */ /* 0x000fe20008000000 */
[----:B--2---:R-:W-:Y:S01]  /*d520*/  @P2 R2UR UR41, R7 ;  /* 0x00000000072922ca */ /* 0x004fe200000e0000 */
[----:B0-----:R-:W-:-:S14]  /*d530*/  @P3 BRA `(.L_x_202) ;  /* 0x0000000000103947 */ /* 0x001fdc0003800000 */
[----:B------:R-:W-:Y:S05]  /*d540*/  @!P0 BRA `(.L_x_202) ;  /* 0x00000000000c8947 */ /* 0x000fea0003800000 */
[----:B-----5:R-:W2:Y:S04]  /*d550*/  LDG.E R17, desc[UR46][R2.64] ;  /* 0x0000002e02117981 */ /* 0x020ea8000c1e1900 */
[----:B------:R-:W2:Y:S02]  /*d560*/  LDG.E R2, desc[UR46][R2.64+0x4] ;  /* 0x0000042e02027981 */ /* 0x000ea4000c1e1900 */
[----:B--2---:R-:W-:-:S07]  /*d570*/  IMAD.IADD R17, R2, 0x1, -R17 ;  /* 0x0000000102117824 */ /* 0x004fce00078e0a11 */
.L_x_202:
[----:B------:R-:W-:Y:S01]  /*d580*/  UMOV UR54, URZ ;  /* 0x0000003f00367c82 */ /* 0x000fe20008000000 */
[----:B-----5:R-:W-:Y:S01]  /*d590*/  @P0 R2UR UR54, R0 ;  /* 0x00000000003602ca */ /* 0x020fe200000e0000 */
[----:B------:R-:W-:Y:S01]  /*d5a0*/  IMAD.U32 R0, RZ, RZ, UR48 ;  /* 0x00000030ff007e24 */ /* 0x000fe2000f8e00ff */
[----:B------:R-:W-:Y:S01]  /*d5b0*/  ULDC.64 UR6, c[0x0][0xa20] ;  /* 0x0002880000067ab9 */ /* 0x000fe20000000a00 */
[----:B------:R-:W-:Y:S01]  /*d5c0*/  UMOV UR42, URZ ;  /* 0x0000003f002a7c82 */ /* 0x000fe20008000000 */
[----:B------:R-:W-:Y:S01]  /*d5d0*/  ISETP.NE.U32.AND P0, PT, RZ, UR6, PT ;  /* 0x00000006ff007c0c */ /* 0x000fe2000bf05070 */
[----:B------:R-:W-:Y:S01]  /*d5e0*/  ULDC.64 UR4, c[0x0][0x418] ;  /* 0x0001060000047ab9 */ /* 0x000fe20000000a00 */
[----:B------:R0:W-:Y:S01]  /*d5f0*/  STL [R1+0x8], R0 ;  /* 0x0000080001007387 */ /* 0x0001e20000100800 */
[----:B------:R-:W-:Y:S01]  /*d600*/  @P1 R2UR UR42, R6 ;  /* 0x00000000062a12ca */ /* 0x000fe200000e0000 */
[----:B------:R-:W-:Y:S01]  /*d610*/  UISETP.NE.U32.AND UP0, UPT, UR4, URZ, UPT ;  /* 0x0000003f0400728c */ /* 0x000fe2000bf05070 */
[----:B------:R-:W-:-:S02]  /*d620*/  ISETP.NE.AND.EX P0, PT, RZ, UR7, PT, P0 ;  /* 0x00000007ff007c0c */ /* 0x000fc4000bf05300 */
[----:B------:R-:W-:Y:S01]  /*d630*/  ULDC UR4, c[0x0][0x424] ;  /* 0x0001090000047ab9 */ /* 0x000fe20000000800 */
[----:B------:R-:W-:-:S03]  /*d640*/  UISETP.NE.AND.EX UP0, UPT, UR5, URZ, UPT, UP0 ;  /* 0x0000003f0500728c */ /* 0x000fc6000bf05300 */
[----:B------:R-:W-:Y:S01]  /*d650*/  ULDC UR5, c[0x0][0x2f0] ;  /* 0x0000bc0000057ab9 */ /* 0x000fe20000000800 */
[----:B------:R-:W-:-:S04]  /*d660*/  USEL UR4, UR4, 0x1, UP0 ;  /* 0x0000000104047887 */ /* 0x000fc80008000000 */
[----:B------:R-:W-:Y:S02]  /*d670*/  UIMAD UR4, UR4, UR5, URZ ;  /* 0x00000005040472a4 */ /* 0x000fe4000f8e023f */
[----:B------:R-:W-:Y:S01]  /*d680*/  UIADD3 UR42, UR42, UR41, URZ ;  /* 0x000000292a2a7290 */ /* 0x000fe2000fffe03f */
[----:B0-----:R-:W-:Y:S11]  /*d690*/  @!P0 BRA `(.L_x_203) ;  /* 0x00000000001c8947 */ /* 0x001ff60003800000 */
[----:B------:R-:W-:-:S04]  /*d6a0*/  UIADD3 UR4, UP0, UR49, UR6, URZ ;  /* 0x0000000631047290 */ /* 0x000fc8000ff1e03f */
[----:B------:R-:W-:Y:S02]  /*d6b0*/  UIADD3.X UR5, UR51, UR7, URZ, UP0, !UPT ;  /* 0x0000000733057290 */ /* 0x000fe400087fe43f */
[----:B------:R-:W-:-:S04]  /*d6c0*/  IMAD.U32 R2, RZ, RZ, UR4 ;  /* 0x00000004ff027e24 */ /* 0x000fc8000f8e00ff */
[----:B------:R-:W-:-:S05]  /*d6d0*/  IMAD.U32 R3, RZ, RZ, UR5 ;  /* 0x00000005ff037e24 */ /* 0x000fca000f8e00ff */
[----:B------:R-:W2:Y:S02]  /*d6e0*/  LDG.E R2, desc[UR46][R2.64] ;  /* 0x0000002e02027981 */ /* 0x000ea4000c1e1900 */
[----:B--2---:R-:W-:Y:S01]  /*d6f0*/  R2UR UR4, R2 ;  /* 0x00000000020472ca */ /* 0x004fe200000e0000 */
[----:B------:R-:W-:-:S14]  /*d700*/  BRA `(.L_x_204) ;  /* 0x0000000000187947 */ /* 0x000fdc0003800000 */
.L_x_203:
[----:B------:R-:W-:Y:S05]  /*d710*/  @!P1 BRA `(.L_x_204) ;  /* 0x0000000000149947 */ /* 0x000fea0003800000 */
[----:B------:R-:W2:Y:S04]  /*d720*/  LDG.E R0, desc[UR46][R4.64] ;  /* 0x0000002e04007981 */ /* 0x000ea8000c1e1900 */
[----:B------:R-:W3:Y:S01]  /*d730*/  LDG.E R4, desc[UR46][R4.64+0x4] ;  /* 0x0000042e04047981 */ /* 0x000ee2000c1e1900 */
[----:B--2---:R-:W-:Y:S02]  /*d740*/  R2UR UR5, R0 ;  /* 0x00000000000572ca */ /* 0x004fe400000e0000 */
[----:B---3--:R-:W-:-:S13]  /*d750*/  R2UR UR4, R4 ;  /* 0x00000000040472ca */ /* 0x008fda00000e0000 */
[----:B------:R-:W-:-:S12]  /*d760*/  UIADD3 UR4, -UR5, UR4, URZ ;  /* 0x0000000405047290 */ /* 0x000fd8000fffe13f */
.L_x_204:
[----:B------:R-:W-:Y:S01]  /*d770*/  UIADD3 UR41, -UR41, UR4, URZ ;  /* 0x0000000429297290 */ /* 0x000fe2000fffe13f */
[----:B------:R-:W-:Y:S03]  /*d780*/  BSSY B7, `(.L_x_205) ;  /* 0x000039e000077945 */ /* 0x000fe60003800000 */
[----:B------:R-:W-:Y:S02]  /*d790*/  UIADD3 UR40, UR41, 0x7f, URZ ;  /* 0x0000007f29287890 */ /* 0x000fe4000fffe03f */
[----:B------:R-:W-:Y:S02]  /*d7a0*/  ISETP.LT.AND P0, PT, RZ, UR41, PT ;  /* 0x00000029ff007c0c */ /* 0x000fe4000bf01270 */
[----:B------:R-:W-:-:S04]  /*d7b0*/  USHF.R.S32.HI UR4, URZ, 0x1f, UR40 ;  /* 0x0000001f3f047899 */ /* 0x000fc80008011428 */
[----:B------:R-:W-:-:S07]  /*d7c0*/  ULEA.HI UR40, UR4, UR40, URZ, 0x7 ;  /* 0x0000002804287291 */ /* 0x000fce000f8f383f */
[----:B------:R-:W-:Y:S05]  /*d7d0*/  @P0 BRA `(.L_x_206) ;  /* 0x0000000000480947 */ /* 0x000fea0003800000 */
[----:B------:R-:W0:Y:S02]  /*d7e0*/  S2R R0, SR_TID.X ;  /* 0x0000000000007919 */ /* 0x000e240000002100 */
[----:B0-----:R-:W-:-:S04]  /*d7f0*/  LOP3.LUT R0, R0, 0x7f, RZ, 0xc0, !PT ;  /* 0x0000007f00007812 */ /* 0x001fc800078ec0ff */
[----:B------:R-:W-:-:S13]  /*d800*/  ISETP.NE.AND P0, PT, R0, RZ, PT ;  /* 0x000000ff0000720c */ /* 0x000fda0003f05270 */
[----:B------:R-:W-:Y:S05]  /*d810*/  @P0 BRA `(.L_x_207) ;  /* 0x0000003800500947 */ /* 0x000fea0003800000 */
[----:B------:R-:W0:Y:S01]  /*d820*/  S2R R3, SR_LANEID ;  /* 0x0000000000037919 */ /* 0x000e220000000000 */
[----:B------:R-:W-:Y:S02]  /*d830*/  VOTEU.ANY UR4, UPT, PT ;  /* 0x0000000000047886 */ /* 0x000fe400038e0100 */
[----:B------:R-:W0:Y:S08]  /*d840*/  FLO.U32 R0, UR4 ;  /* 0x0000000400007d00 */ /* 0x000e3000080e0000 */
[----:B------:R-:W2:Y:S01]  /*d850*/  POPC R5, UR4 ;  /* 0x0000000400057d09 */ /* 0x000ea20008000000 */
[----:B0-----:R-:W-:-:S02]  /*d860*/  ISETP.EQ.U32.AND P0, PT, R0, R3, PT ;  /* 0x000000030000720c */ /* 0x001fc40003f02070 */
[----:B------:R-:W2:Y:S11]  /*d870*/  LDC.64 R2, c[0x0][0xc60] ;  /* 0x00031800ff027b82 */ /* 0x000eb60000000a00 */
[----:B--2---:R-:W2:Y:S01]  /*d880*/  @P0 ATOMG.E.ADD.STRONG.GPU PT, R3, desc[UR46][R2.64], R5 ;  /* 0x00000005020309a8 */ /* 0x004ea200081ee1ee */
[----:B------:R-:W0:Y:S02]  /*d890*/  S2R R4, SR_LTMASK ;  /* 0x0000000000047919 */ /* 0x000e240000003900 */
[----:B0-----:R-:W-:-:S04]  /*d8a0*/  LOP3.LUT R4, R4, UR4, RZ, 0xc0, !PT ;  /* 0x0000000404047c12 */ /* 0x001fc8000f8ec0ff */
[----:B------:R-:W0:Y:S01]  /*d8b0*/  POPC R7, R4 ;  /* 0x0000000400077309 */ /* 0x000e220000000000 */
[----:B--2---:R-:W0:Y:S02]  /*d8c0*/  SHFL.IDX PT, R0, R3, R0, 0x1f ;  /* 0x00001f0003007589 */ /* 0x004e2400000e0000 */
[----:B0-----:R-:W-:-:S05]  /*d8d0*/  IADD3 R0, R0, UR43, R7 ;  /* 0x0000002b00007c10 */ /* 0x001fca000fffe007 */
[----:B------:R0:W-:Y:S01]  /*d8e0*/  STL [R1+0x20], R0 ;  /* 0x0000200001007387 */ /* 0x0001e20000100800 */
[----:B------:R-:W-:Y:S05]  /*d8f0*/  BRA `(.L_x_207) ;  /* 0x0000003800187947 */ /* 0x000fea0003800000 */
.L_x_206:
[----:B------:R-:W-:Y:S01]  /*d900*/  VIADD R0, R19, 0x28400 ;  /* 0x0002840013007836 */ /* 0x000fe20000000000 */
[----:B------:R-:W-:Y:S04]  /*d910*/  BSSY B6, `(.L_x_208) ;  /* 0x0000013000067945 */ /* 0x000fe80003800000 */
[----:B------:R-:W-:-:S13]  /*d920*/  LOP3.LUT P0, RZ, R0, 0x3ff, RZ, 0xc0, !PT ;  /* 0x000003ff00ff7812 */ /* 0x000fda000780c0ff */
[----:B------:R-:W-:Y:S05]  /*d930*/  @!P0 BRA `(.L_x_209) ;  /* 0x0000000000408947 */ /* 0x000fea0003800000 */
[----:B------:R-:W-:Y:S01]  /*d940*/  MOV R2, 0x0 ;  /* 0x0000000000027802 */ /* 0x000fe20000000f00 */
        /* <DEDUP_REMOVED lines=14> */
[----:B01----:R-:W-:Y:S05]  /*da30*/  CALL.ABS.NOINC R2 ;  /* 0x0000000002007343 */ /* 0x003fea0003c00000 */
.L_x_209:
[----:B------:R-:W-:Y:S05]  /*da40*/  BSYNC B6 ;  /* 0x0000000000067941 */ /* 0x000fea0003800000 */
.L_x_208:
[----:B------:R-:W2:Y:S01]  /*da50*/  LDL.LU R16, [R1+0x14] ;  /* 0x0000140001107983 */ /* 0x000ea20000300800 */
[----:B------:R-:W-:Y:S01]  /*da60*/  VIADD R0, R19, 0x10400 ;  /* 0x0001040013007836 */ /* 0x000fe20000000000 */
[----:B------:R-:W-:Y:S04]  /*da70*/  BSSY B6, `(.L_x_210) ;  /* 0x0000016000067945 */ /* 0x000fe80003800000 */
[----:B------:R-:W-:Y:S02]  /*da80*/  LOP3.LUT P0, RZ, R0, 0x3ff, RZ, 0xc0, !PT ;  /* 0x000003ff00ff7812 */ /* 0x000fe4000780c0ff */
[----:B--2---:R-:W-:-:S11]  /*da90*/  LOP3.LUT R16, R16, 0xfffffffe, RZ, 0xc0, !PT ;  /* 0xfffffffe10107812 */ /* 0x004fd600078ec0ff */
[----:B------:R-:W-:-:S05]  /*daa0*/  @P0 LOP3.LUT R16, R16, 0x1, RZ, 0xfc, !PT ;  /* 0x0000000110100812 */ /* 0x000fca00078efcff */
[----:B------:R0:W-:Y:S01]  /*dab0*/  STL [R1+0x14], R16 ;  /* 0x0000141001007387 */ /* 0x0001e20000100800 */
[----:B------:R-:W-:Y:S05]  /*dac0*/  @!P0 BRA `(.L_x_211) ;  /* 0x0000000000408947 */ /* 0x000fea0003800000 */
[----:B------:R-:W-:Y:S01]  /*dad0*/  MOV R2, 0x0 ;  /* 0x0000000000027802 */ /* 0x000fe20000000f00 */
[----:B------:R-:W-:Y:S01]  /*dae0*/  ULDC.64 UR6, c[0x4][0xc0] ;  /* 0x0100300000067ab9 */ /* 0x000fe20000000a00 */
[----:B------:R-:W-:Y:S01]  /*daf0*/  ULDC.64 UR8, c[0x4][0xc8] ;  /* 0x0100320000087ab9 */ /* 0x000fe20000000a00 */
[----:B------:R-:W-:Y:S01]  /*db00*/  ULDC.64 UR4, c[0x4][0x10] ;  /* 0x0100040000047ab9 */ /* 0x000fe20000000a00 */
[----:B------:R-:W-:Y:S02]  /*db10*/  IMAD.U32 R4, RZ, RZ, UR6 ;  /* 0x00000006ff047e24 */ /* 0x000fe4000f8e00ff */
[----:B------:R-:W2:Y:S01]  /*db20*/  LDC.64 R2, c[0x4][R2] ;  /* 0x0100000002027b82 */ /* 0x000ea20000000a00 */
        /* <DEDUP_REMOVED lines=9> */
[----:B012---:R-:W-:Y:S05]  /*dbc0*/  CALL.ABS.NOINC R2 ;  /* 0x0000000002007343 */ /* 0x007fea0003c00000 */
.L_x_211:
[----:B------:R-:W-:Y:S05]  /*dbd0*/  BSYNC B6 ;  /* 0x0000000000067941 */ /* 0x000fea0003800000 */
.L_x_210:
        /* <DEDUP_REMOVED lines=20> */
.L_x_213:
[----:B------:R-:W-:Y:S05]  /*dd20*/  BSYNC B6 ;  /* 0x0000000000067941 */ /* 0x000fea0003800000 */
.L_x_212:
[----:B------:R-:W-:Y:S01]  /*dd30*/  LOP3.LUT P6, RZ, R16, 0x1, RZ, 0xc0, !PT ;  /* 0x0000000110ff7812 */ /* 0x000fe200078cc0ff */
[----:B------:R-:W-:-:S12]  /*dd40*/  BSSY B6, `(.L_x_214) ;  /* 0x0000012000067945 */ /* 0x000fd80003800000 */
        /* <DEDUP_REMOVED lines=17> */
.L_x_215:
[----:B------:R-:W-:Y:S05]  /*de60*/  BSYNC B6 ;  /* 0x0000000000067941 */ /* 0x000fea0003800000 */
.L_x_214:
[----:B------:R-:W2:Y:S01]  /*de70*/  LDL R18, [R1+0x8] ;  /* 0x0000080001127983 */ /* 0x000ea20000100800 */
[----:B------:R-:W-:Y:S02]  /*de80*/  ULDC.64 UR4, c[0x0][0x9f8] ;  /* 0x00027e0000047ab9 */ /* 0x000fe40000000a00 */
[----:B------:R-:W-:-:S04]  /*de90*/  UISETP.NE.U32.AND UP0, UPT, UR4, URZ, UPT ;  /* 0x0000003f0400728c */ /* 0x000fc8000bf05070 */
[----:B------:R-:W-:-:S06]  /*dea0*/  UISETP.NE.AND.EX UP0, UPT, UR5, URZ, UPT, UP0 ;  /* 0x0000003f0500728c */ /* 0x000fcc000bf05300 */
[----:B------:R-:W-:-:S05]  /*deb0*/  PLOP3.LUT P0, PT, PT, PT, UP0, 0x80, 0x0 ;  /* 0x000000000000781c */ /* 0x000fca0003f0f008 */
[----:B------:R-:W-:-:S04]  /*dec0*/  @UP0 UIADD3 UR4, UP1, UR49, UR4, URZ ;  /* 0x0000000431040290 */ /* 0x000fc8000ff3e03f */
[----:B------:R-:W-:Y:S02]  /*ded0*/  @UP0 UIADD3.X UR5, UR51, UR5, URZ, UP1, !UPT ;  /* 0x0000000533050290 */ /* 0x000fe40008ffe43f */
[----:B------:R-:W-:-:S04]  /*dee0*/  IMAD.U32 R2, RZ, RZ, UR4 ;  /* 0x00000004ff027e24 */ /* 0x000fc8000f8e00ff */
[----:B------:R-:W-:Y:S01]  /*def0*/  IMAD.U32 R3, RZ, RZ, UR5 ;  /* 0x00000005ff037e24 */ /* 0x000fe2000f8e00ff */
[----:B------:R-:W3:Y:S01]  /*df00*/  S2R R0, SR_TID.X ;  /* 0x0000000000007919 */ /* 0x000ee20000002100 */
[----:B------:R-:W-:-:S03]  /*df10*/  ULDC.64 UR4, c[0x0][0xa08] ;  /* 0x0002820000047ab9 */ /* 0x000fc60000000a00 */
[----:B--2---:R2:W4:Y:S01]  /*df20*/  @P0 LDG.E R18, desc[UR46][R2.64] ;  /* 0x0000002e02120981 */ /* 0x004522000c1e1900 */
[----:B---3--:R-:W-:-:S04]  /*df30*/  SHF.R.U32.HI R0, RZ, 0x5, R0 ;  /* 0x00000005ff007819 */ /* 0x008fc80000011600 */
[----:B------:R-:W-:Y:S01]  /*df40*/  LOP3.LUT R0, R0, 0x3, RZ, 0xc0, !PT ;  /* 0x0000000300007812 */ /* 0x000fe200078ec0ff */
[----:B--2---:R-:W2:Y:S01]  /*df50*/  LDC.64 R2, c[0x0][0x418] ;  /* 0x00010600ff027b82 */ /* 0x004ea20000000a00 */
[----:B----4-:R-:W-:Y:S01]  /*df60*/  SHF.R.S32.HI R8, RZ, 0x1f, R18 ;  /* 0x0000001fff087819 */ /* 0x010fe20000011412 */
[----:B------:R3:W-:Y:S01]  /*df70*/  @P0 STL [R1+0x8], R18 ;  /* 0x0000081201000387 */ /* 0x0007e20000100800 */
[----:B--2---:R-:W-:Y:S01]  /*df80*/  LOP3.LUT P0, RZ, R2, UR4, RZ, 0xfc, !PT ;  /* 0x0000000402ff7c12 */ /* 0x004fe2000f80fcff */
[----:B------:R-:W-:Y:S02]  /*df90*/  UMOV UR4, 0xffffffff ;  /* 0xffffffff00047882 */ /* 0x000fe40000000000 */
[----:B------:R3:W-:Y:S01]  /*dfa0*/  STL [R1+0x18], R8 ;  /* 0x0000180801007387 */ /* 0x0007e20000100800 */
[----:B------:R-:W-:-:S04]  /*dfb0*/  LOP3.LUT P0, RZ, R3, UR5, RZ, 0xfc, P0 ;  /* 0x0000000503ff7c12 */ /* 0x000fc8000800fcff */
[----:B0-----:R-:W-:Y:S01]  /*dfc0*/  SEL R16, R18, RZ, !P0 ;  /* 0x000000ff12107207 */ /* 0x001fe20004000000 */
[----:B------:R-:W-:Y:S08]  /*dfd0*/  BRA.DIV UR4, `(.L_x_216) ;  /* 0x0000004204687947 */ /* 0x000ff0000b800000 */
[----:B------:R0:W2:Y:S02]  /*dfe0*/  SHFL.IDX PT, R14, R0, RZ, 0x1f ;  /* 0x00001fff000e7589 */ /* 0x0000a400000e0000 */
.L_x_291:
[----:B0-----:R-:W4:Y:S01]  /*dff0*/  LDL.LU R0, [R1+0x14] ;  /* 0x0000140001007983 */ /* 0x001f220000300800 */
[----:B------:R-:W-:Y:S02]  /*e000*/  PLOP3.LUT P1, PT, PT, PT, PT, 0x8, 0x0 ;  /* 0x000000000000781c */ /* 0x000fe40003f2e170 */
[----:B--2---:R-:W-:Y:S02]  /*e010*/  ISETP.NE.AND P0, PT, R14, RZ, PT ;  /* 0x000000ff0e00720c */ /* 0x004fe40003f05270 */
[----:B----4-:R-:W-:-:S09]  /*e020*/  LOP3.LUT R0, R0, 0xfffffffe, RZ, 0xc0, !PT ;  /* 0xfffffffe00007812 */ /* 0x010fd200078ec0ff */
[----:B------:R-:W-:-:S05]  /*e030*/  @P1 LOP3.LUT R0, R0, 0x1, RZ, 0xfc, !PT ;  /* 0x0000000100001812 */ /* 0x000fca00078efcff */
[----:B------:R0:W-:Y:S01]  /*e040*/  STL [R1+0x14], R0 ;  /* 0x0000140001007387 */ /* 0x0001e20000100800 */
[----:B------:R-:W-:Y:S05]  /*e050*/  @P0 BRA `(.L_x_217) ;  /* 0x0000000400940947 */ /* 0x000fea0003800000 */
[----:B------:R-:W-:-:S06]  /*e060*/  ULEA.HI.SX32 UR4, UR40, 0xffffffff, 0x19 ;  /* 0xffffffff28047891 */ /* 0x000fcc000f8fca3f */
[----:B0-----:R-:W-:Y:S01]  /*e070*/  IMAD.U32 R0, RZ, RZ, UR4 ;  /* 0x00000004ff007e24 */ /* 0x001fe2000f8e00ff */
[----:B------:R-:W-:-:S03]  /*e080*/  UMOV UR4, 0xffffffff ;  /* 0xffffffff00047882 */ /* 0x000fc60000000000 */
[----:B------:R-:W-:Y:S05]  /*e090*/  BRA.DIV UR4, `(.L_x_218) ;  /* 0x0000004204587947 */ /* 0x000fea000b800000 */
[----:B------:R-:W-:-:S13]  /*e0a0*/  ELECT P6, URZ, PT ;  /* 0x00000000003f782f */ /* 0x000fda00038c0000 */
.L_x_294:
[----:B------:R-:W-:Y:S05]  /*e0b0*/  @!P6 BRA `(.L_x_217) ;  /* 0x00000004007ce947 */ /* 0x000fea0003800000 */
[----:B------:R-:W-:-:S04]  /*e0c0*/  ISETP.NE.U32.AND P0, PT, R2, RZ, PT ;  /* 0x000000ff0200720c */ /* 0x000fc80003f05070 */
[----:B------:R-:W-:-:S13]  /*e0d0*/  ISETP.NE.AND.EX P0, PT, R3, RZ, PT, P0 ;  /* 0x000000ff0300720c */ /* 0x000fda0003f05300 */
[----:B------:R-:W-:Y:S05]  /*e0e0*/  @!P0 BRA `(.L_x_219) ;  /* 0x0000000000448947 */ /* 0x000fea0003800000 */
[----:B------:R-:W0:Y:S01]  /*e0f0*/  LDC R7, c[0x0][0x43c] ;  /* 0x00010f00ff077b82 */ /* 0x000e220000000800 */
[----:B------:R-:W-:Y:S01]  /*e100*/  ULDC.64 UR4, c[0x0][0x428] ;  /* 0x00010a0000047ab9 */ /* 0x000fe20000000a00 */
[----:B0-----:R-:W-:-:S13]  /*e110*/  ISETP.NE.AND P0, PT, R7, 0x1, PT ;  /* 0x000000010700780c */ /* 0x001fda0003f05270 */
[----:B------:R-:W0:Y:S02]  /*e120*/  @P0 LDC.64 R4, c[0x0][0x440] ;  /* 0x00011000ff040b82 */ /* 0x000e240000000a00 */
[----:B0-----:R-:W-:-:S04]  /*e130*/  @P0 IMAD.HI.U32 R6, R0, R4, RZ ;  /* 0x0000000400060227 */ /* 0x001fc800078e00ff */
        /* <DEDUP_REMOVED lines=12> */
.L_x_219:
[----:B------:R-:W2:Y:S04]  /*e200*/  LDL R4, [R1] ;  /* 0x0000000001047983 */ /* 0x000ea80000100800 */
[----:B0-----:R-:W4:Y:S01]  /*e210*/  LDL R3, [R1+0x4] ;  /* 0x0000040001037983 */ /* 0x001f220000100800 */
[----:B------:R-:W0:Y:S02]  /*e220*/  S2R R2, SR_TID.X ;  /* 0x0000000000027919 */ /* 0x000e240000002100 */
[----:B0-----:R-:W-:-:S04]  /*e230*/  LOP3.LUT R2, R2, 0x7f, RZ, 0xc0, !PT ;  /* 0x0000007f02027812 */ /* 0x001fc800078ec0ff */
[----:B------:R-:W-:Y:S01]  /*e240*/  ISETP.NE.AND P1, PT, R2, RZ, PT ;  /* 0x000000ff0200720c */ /* 0x000fe20003f25270 */
[----:B--2---:R-:W-:Y:S01]  /*e250*/  IMAD R4, R4, 0x8, R19 ;  /* 0x0000000804047824 */ /* 0x004fe200078e0213 */
[----:B----4-:R-:W-:-:S04]  /*e260*/  SHF.L.U32 R3, R3, 0x1f, RZ ;  /* 0x0000001f03037819 */ /* 0x010fc800000006ff */
[----:B------:R-:W0:Y:S02]  /*e270*/  SYNCS.PHASECHK.TRANS64.TRYWAIT P0, [R4+URZ+0x38880], R3 ;  /* 0x03888003040075a7 */ /* 0x000e24000800017f */
[----:B0-----:R-:W-:Y:S05]  /*e280*/  @!P0 BRA `(.L_x_220) ;  /* 0x0000003c00fc8947 */ /* 0x001fea0003800000 */
.L_x_295:
        /* <DEDUP_REMOVED lines=8> */
.L_x_221:
[----:B------:R-:W2:Y:S01]  /*e310*/  LDL R2, [R1] ;  /* 0x0000000001027983 */ /* 0x000ea20000100800 */
[----:B------:R-:W-:Y:S01]  /*e320*/  R2UR UR33, R4 ;  /* 0x00000000042172ca */ /* 0x000fe200000e0000 */
[----:B------:R-:W-:Y:S01]  /*e330*/  UIADD3 UR4, UP0, UR52, 0x470, URZ ;  /* 0x0000047034047890 */ /* 0x000fe2000ff1e03f */
[----:B------:R-:W-:Y:S01]  /*e340*/  LEA R0, R0, UR42, 0x7 ;  /* 0x0000002a00007c11 */ /* 0x000fe2000f8e38ff */
[----:B------:R-:W-:Y:S01]  /*e350*/  UMOV UR6, 0x0 ;  /* 0x0000000000067882 */ /* 0x000fe20000000000 */
[----:B-----5:R-:W-:Y:S01]  /*e360*/  R2UR UR37, R16 ;  /* 0x00000000102572ca */ /* 0x020fe200000e0000 */
[----:B------:R-:W-:Y:S01]  /*e370*/  UIADD3.X UR5, URZ, UR53, URZ, UP0, !UPT ;  /* 0x000000353f057290 */ /* 0x000fe200087fe43f */
[----:B------:R-:W-:Y:S01]  /*e380*/  R2UR UR35, R0 ;  /* 0x00000000002372ca */ /* 0x000fe200000e0000 */
[----:B------:R-:W-:Y:S01]  /*e390*/  UMOV UR7, 0x14f00000 ;  /* 0x14f0000000077882 */ /* 0x000fe20000000000 */
[----:B------:R-:W-:Y:S01]  /*e3a0*/  UMOV UR34, URZ ;  /* 0x0000003f00227c82 */ /* 0x000fe20008000000 */
[----:B------:R-:W-:Y:S01]  /*e3b0*/  UMOV UR10, 0x80 ;  /* 0x00000080000a7882 */ /* 0x000fe20000000000 */
[----:B------:R-:W-:-:S03]  /*e3c0*/  UMOV UR12, UR36 ;  /* 0x00000024000c7c82 */ /* 0x000fc60008000000 */
[----:B------:R-:W-:-:S04]  /*e3d0*/  UIADD3 UR33, UR33, 0x38870, URZ ;  /* 0x0003887021217890 */ /* 0x000fc8000fffe03f */
[----:B------:R-:W-:Y:S02]  /*e3e0*/  UMOV UR13, UR37 ;  /* 0x00000025000d7c82 */ /* 0x000fe40008000000 */
[----:B------:R-:W-:Y:S01]  /*e3f0*/  UMOV UR11, UR35 ;  /* 0x00000023000b7c82 */ /* 0x000fe20008000000 */
[----:B------:R-:W-:Y:S01]  /*e400*/  UMOV UR9, UR33 ;  /* 0x0000002100097c82 */ /* 0x000fe20008000000 */
[----:B--2---:R-:W-:-:S05]  /*e410*/  IMAD R2, R2, 0x8000, R19 ;  /* 0x0000800002027824 */ /* 0x004fca00078e0213 */
[----:B------:R-:W-:-:S13]  /*e420*/  R2UR UR8, R2 ;  /* 0x00000000020872ca */ /* 0x000fda00000e0000 */
[----:B------:R-:W-:Y:S02]  /*e430*/  UIADD3 UR32, UR8, 0x10400, URZ ;  /* 0x0001040008207890 */ /* 0x000fe4000fffe03f */
[----:B------:R-:W-:-:S07]  /*e440*/  UIADD3 UR8, UR8, 0x14400, URZ ;  /* 0x0001440008087890 */ /* 0x000fce000fffe03f */
[----:B------:R2:W-:Y:S02]  /*e450*/  UTMALDG.4D [UR32], [UR4], desc[UR6] ;  /* 0x00000620040075b4 */ /* 0x0005e40008019000 */
[----:B------:R2:W-:Y:S01]  /*e460*/  UTMALDG.4D [UR8], [UR4], desc[UR6] ;  /* 0x00000608040075b4 */ /* 0x0005e20008019000 */
[----:B------:R-:W4:Y:S02]  /*e470*/  SYNCS.PHASECHK.TRANS64.TRYWAIT P0, [R4+URZ+0x38840], R3 ;  /* 0x03884003040075a7 */ /* 0x000f24000800017f */
[----:B--2-4-:R-:W-:Y:S05]  /*e480*/  @!P0 BRA `(.L_x_222) ;  /* 0x0000003c00908947 */ /* 0x014fea0003800000 */
.L_x_296:
[----:B------:R-:W-:Y:S05]  /*e490*/  @P1 BRA `(.L_x_223) ;  /* 0x00000000001c1947 */ /* 0x000fea0003800000 */
[----:B------:R-:W4:Y:S01]  /*e4a0*/  S2R R5, SR_TID.X ;  /* 0x0000000000057919 */ /* 0x000f220000002100 */
[----:B0-2---:R-:W-:-:S04]  /*e4b0*/  IMAD.MOV.U32 R3, RZ, RZ, 0x8000 ;  /* 0x00008000ff037424 */ /* 0x005fc800078e00ff */
[----:B------:R0:W-:Y:S01]  /*e4c0*/  SYNCS.ARRIVE.TRANS64 RZ, [R4+URZ+0x38830], R3 ;  /* 0x0388300304ff79a7 */ /* 0x0001e2000800003f */
[----:B----4-:R-:W-:-:S04]  /*e4d0*/  LOP3.LUT R5, R5, 0x1f, RZ, 0xc0, !PT ;  /* 0x0000001f05057812 */ /* 0x010fc800078ec0ff */
[----:B------:R-:W-:-:S13]  /*e4e0*/  ISETP.NE.AND P0, PT, R5, RZ, PT ;  /* 0x000000ff0500720c */ /* 0x000fda0003f05270 */
[----:B0-----:R-:W-:Y:S05]  /*e4f0*/  @!P0 BRA `(.L_x_223) ;  /* 0x0000000000048947 */ /* 0x001fea0003800000 */
[----:B------:R-:W-:Y:S01]  /*e500*/  BPT.TRAP 0x1 ;  /* 0x000000040000795c */ /* 0x000fe20000300000 */
.L_x_223:
[----:B0-2---:R-:W2:Y:S01]  /*e510*/  LDL.LU R3, [R1+0x14] ;  /* 0x0000140001037983 */ /* 0x005ea20000300800 */
        /* <DEDUP_REMOVED lines=25> */
.L_x_217:
[----:B------:R-:W-:Y:S05]  /*e6b0*/  WARPSYNC.ALL ;  /* 0x0000000000007948 */ /* 0x000fea0003800000 */
[----:B0-----:R-:W-:Y:S01]  /*e6c0*/  VIADD R0, R19, 0x20400 ;  /* 0x0002040013007836 */ /* 0x001fe20000000000 */
[----:B----4-:R-:W-:Y:S01]  /*e6d0*/  USHF.R.S32.HI UR4, URZ, 0x1f, UR54 ;  /* 0x0000001f3f047899 */ /* 0x010fe20008011436 */
[----:B------:R-:W-:Y:S01]  /*e6e0*/  BAR.SYNC.DEFER_BLOCKING 0x8, 0x180 ;  /* 0x0206000000007b1d */ /* 0x000fe20000010000 */
[----:B------:R-:W-:Y:S02]  /*e6f0*/  USHF.R.S32.HI UR49, URZ, 0x1f, UR36 ;  /* 0x0000001f3f317899 */ /* 0x000fe40008011424 */
[----:B------:R-:W-:-:S03]  /*e700*/  LOP3.LUT P0, RZ, R0, 0x3ff, RZ, 0xc0, !PT ;  /* 0x000003ff00ff7812 */ /* 0x000fc6000780c0ff */
[----:B------:R-:W-:Y:S01]  /*e710*/  ULDC.64 UR6, c[0x0][0x298] ;  /* 0x0000a60000067ab9 */ /* 0x000fe20000000a00 */
[----:B------:R-:W-:Y:S01]  /*e720*/  ULDC.64 UR8, c[0x0][0xa00] ;  /* 0x0002800000087ab9 */ /* 0x000fe20000000a00 */
[----:B------:R-:W-:Y:S01]  /*e730*/  UIMAD UR4, UR4, UR6, URZ ;  /* 0x00000006040472a4 */ /* 0x000fe2000f8e023f */
[----:B------:R-:W-:Y:S01]  /*e740*/  BSSY B6, `(.L_x_224) ;  /* 0x0000019000067945 */ /* 0x000fe20003800000 */
[----:B------:R-:W-:Y:S02]  /*e750*/  UISETP.NE.U32.AND UP0, UPT, UR8, URZ, UPT ;  /* 0x0000003f0800728c */ /* 0x000fe4000bf05070 */
[----:B------:R-:W-:Y:S02]  /*e760*/  UIMAD.WIDE.U32 UR56, UR54, UR6, URZ ;  /* 0x00000006363872a5 */ /* 0x000fe4000f8e003f */
[----:B------:R-:W-:Y:S02]  /*e770*/  UIMAD UR4, UR54, UR7, UR4 ;  /* 0x00000007360472a4 */ /* 0x000fe4000f8e0204 */
[----:B------:R-:W-:-:S02]  /*e780*/  UISETP.NE.AND.EX UP0, UPT, UR9, URZ, UPT, UP0 ;  /* 0x0000003f0900728c */ /* 0x000fc4000bf05300 */
[----:B------:R-:W-:Y:S02]  /*e790*/  UIADD3 UR51, UR57, UR4, URZ ;  /* 0x0000000439337290 */ /* 0x000fe4000fffe03f */
[----:B------:R-:W-:Y:S02]  /*e7a0*/  USEL UR48, UR48, URZ, !UP0 ;  /* 0x0000003f30307287 */ /* 0x000fe4000c000000 */
[----:B------:R-:W-:Y:S01]  /*e7b0*/  USEL UR37, UR50, URZ, !UP0 ;  /* 0x0000003f32257287 */ /* 0x000fe2000c000000 */
[----:B------:R-:W-:Y:S11]  /*e7c0*/  @!P0 BRA `(.L_x_225) ;  /* 0x0000000000408947 */ /* 0x000ff60003800000 */
        /* <DEDUP_REMOVED lines=11> */
[----:B---3--:R-:W-:Y:S02]  /*e880*/  IMAD.MOV.U32 R8, RZ, RZ, 0x70 ;  /* 0x00000070ff087424 */ /* 0x008fe400078e00ff */
[----:B------:R-:W-:Y:S02]  /*e890*/  IMAD.MOV.U32 R12, RZ, RZ, 0x1 ;  /* 0x00000001ff0c7424 */ /* 0x000fe400078e00ff */
[----:B------:R-:W-:-:S07]  /*e8a0*/  IMAD.MOV.U32 R13, RZ, RZ, RZ ;  /* 0x000000ffff0d7224 */ /* 0x000fce00078e00ff */
[----:B------:R-:W-:-:S07]  /*e8b0*/  LEPC R20, `(.L_x_225) ;  /* 0x000000001014794e */ /* 0x000fce0000000000 */
[----:B01----:R-:W-:Y:S05]  /*e8c0*/  CALL.ABS.NOINC R2 ;  /* 0x0000000002007343 */ /* 0x003fea0003c00000 */
.L_x_225:
[----:B------:R-:W-:Y:S05]  /*e8d0*/  BSYNC B6 ;  /* 0x0000000000067941 */ /* 0x000fea0003800000 */
.L_x_224:
[----:B------:R-:W2:Y:S01]  /*e8e0*/  LDL.LU R3, [R1+0x24] ;  /* 0x0000240001037983 */ /* 0x000ea20000300800 */
[----:B------:R-:W0:Y:S01]  /*e8f0*/  LDC R6, c[0x0][0x448] ;  /* 0x00011200ff067b82 */ /* 0x000e220000000800 */
[----:B------:R-:W-:Y:S02]  /*e900*/  ULDC.64 UR8, c[0x0][0x2d8] ;  /* 0x0000b60000087ab9 */ /* 0x000fe40000000a00 */
[----:B------:R4:W5:Y:S01]  /*e910*/  LDL R9, [R1+0x2c] ;  /* 0x00002c0001097983 */ /* 0x0009620000100800 */
[----:B------:R-:W1:Y:S01]  /*e920*/  S2R R2, SR_TID.X ;  /* 0x0000000000027919 */ /* 0x000e620000002100 */
[----:B---3--:R-:W3:Y:S01]  /*e930*/  S2R R18, SR_TID.X ;  /* 0x0000000000127919 */ /* 0x008ee20000002100 */
[----:B0-----:R-:W-:-:S13]  /*e940*/  ISETP.NE.AND P0, PT, R6, 0x1, PT ;  /* 0x000000010600780c */ /* 0x001fda0003f05270 */
[----:B------:R-:W0:Y:S01]  /*e950*/  @P0 LDC R0, c[0x0][0x450] ;  /* 0x00011400ff000b82 */ /* 0x000e220000000800 */
[----:B-1----:R-:W-:-:S04]  /*e960*/  LOP3.LUT R2, R2, 0x7f, RZ, 0xc0, !PT ;  /* 0x0000007f02027812 */ /* 0x002fc800078ec0ff */
[----:B------:R-:W-:Y:S01]  /*e970*/  SHF.R.U32.HI R2, RZ, 0x3, R2 ;  /* 0x00000003ff027819 */ /* 0x000fe20000011602 */
[----:B---3--:R-:W-:-:S05]  /*e980*/  IMAD.SHL.U32 R18, R18, 0x10, RZ ;  /* 0x0000001012127824 */ /* 0x008fca00078e00ff */
[----:B------:R-:W-:Y:S02]  /*e990*/  LOP3.LUT R18, R2, 0x70, R18, 0xf8, !PT ;  /* 0x0000007002127812 */ /* 0x000fe400078ef812 */
[----:B------:R-:W1:Y:S01]  /*e9a0*/  @P0 LDC R2, c[0x0][0x44c] ;  /* 0x00011300ff020b82 */ /* 0x000e620000000800 */
[----:B------:R-:W-:Y:S01]  /*e9b0*/  UIMAD UR6, UR49, UR8, URZ ;  /* 0x00000008310672a4 */ /* 0x000fe2000f8e023f */
[----:B------:R-:W3:Y:S01]  /*e9c0*/  S2R R7, SR_TID.X ;  /* 0x0000000000077919 */ /* 0x000ee20000002100 */
[----:B------:R-:W-:Y:S02]  /*e9d0*/  UMOV UR50, UR56 ;  /* 0x0000003800327c82 */ /* 0x000fe40008000000 */
[----:B------:R-:W-:Y:S02]  /*e9e0*/  UIMAD.WIDE.U32 UR4, UR36, UR8, UR50 ;  /* 0x00000008240472a5 */ /* 0x000fe4000f8e0032 */
[----:B------:R-:W-:-:S03]  /*e9f0*/  UIMAD UR6, UR36, UR9, UR6 ;  /* 0x00000009240672a4 */ /* 0x000fc6000f8e0206 */
[----:B------:R-:W-:Y:S01]  /*ea00*/  ULDC.64 UR8, c[0x0][0x2e0] ;  /* 0x0000b80000087ab9 */ /* 0x000fe20000000a00 */
[----:B------:R-:W-:Y:S02]  /*ea10*/  UIADD3 UR5, UR5, UR6, URZ ;  /* 0x0000000605057290 */ /* 0x000fe4000fffe03f */
[----:B------:R-:W-:Y:S02]  /*ea20*/  UIMAD UR6, UR37, UR8, URZ ;  /* 0x00000008250672a4 */ /* 0x000fe4000f8e023f */
[----:B------:R-:W-:Y:S02]  /*ea30*/  UIMAD.WIDE.U32 UR4, UR48, UR8, UR4 ;  /* 0x00000008300472a5 */ /* 0x000fe4000f8e0004 */
[----:B------:R-:W-:-:S03]  /*ea40*/  UIMAD UR6, UR48, UR9, UR6 ;  /* 0x00000009300672a4 */ /* 0x000fc6000f8e0206 */
[----:B------:R-:W-:Y:S01]  /*ea50*/  ULDC.64 UR8, c[0x0][0x2d0] ;  /* 0x0000b40000087ab9 */ /* 0x000fe20000000a00 */
[----:B------:R-:W-:Y:S01]  /*ea60*/  UIADD3 UR5, UR5, UR6, URZ ;  /* 0x0000000605057290 */ /* 0x000fe2000fffe03f */
[----:B---3--:R-:W-:-:S05]  /*ea70*/  IMAD.SHL.U32 R7, R7, 0x10, RZ ;  /* 0x0000001007077824 */ /* 0x008fca00078e00ff */
[----:B------:R-:W-:-:S04]  /*ea80*/  LOP3.LUT R7, R7, 0x70, RZ, 0xc0, !PT ;  /* 0x0000007007077812 */ /* 0x000fc800078ec0ff */
[----:B------:R-:W-:Y:S01]  /*ea90*/  LOP3.LUT R7, R7, 0x80, RZ, 0xfc, !PT ;  /* 0x0000008007077812 */ /* 0x000fe200078efcff */
[----:B--2---:R-:W-:-:S05]  /*eaa0*/  IMAD.SHL.U32 R5, R3, 0x80, RZ ;  /* 0x0000008003057824 */ /* 0x004fca00078e00ff */
[----:B------:R-:W-:Y:S02]  /*eab0*/  LOP3.LUT R3, R18, R5, RZ, 0xfc, !PT ;  /* 0x0000000512037212 */ /* 0x000fe400078efcff */
[----:B------:R-:W2:Y:S03]  /*eac0*/  S2R R18, SR_TID.X ;  /* 0x0000000000127919 */ /* 0x000ea60000002100 */
[----:B-1----:R-:W-:-:S04]  /*ead0*/  @P0 IMAD.HI.U32 R4, R3, R2, RZ ;  /* 0x0000000203040227 */ /* 0x002fc800078e00ff */
[----:B------:R-:W-:Y:S01]  /*eae0*/  IMAD.MOV.U32 R2, RZ, RZ, R3 ;  /* 0x000000ffff027224 */ /* 0x000fe200078e0003 */
[----:B0-----:R-:W-:-:S04]  /*eaf0*/  @P0 SHF.R.U32.HI R2, RZ, R0, R4 ;  /* 0x00000000ff020219 */ /* 0x001fc80000011604 */
[--C-:B------:R-:W-:Y:S01]  /*eb00*/  SHF.R.S32.HI R4, RZ, 0x1f, R2.reuse ;  /* 0x0000001fff047819 */ /* 0x100fe20000011402 */
[----:B------:R-:W-:-:S04]  /*eb10*/  IMAD.MOV R0, RZ, RZ, -R2 ;  /* 0x000000ffff007224 */ /* 0x000fc800078e0a02 */
[----:B------:R-:W-:Y:S02]  /*eb20*/  IMAD R0, R6, R0, R3 ;  /* 0x0000000006007224 */ /* 0x000fe400078e0203 */
[----:B------:R-:W-:Y:S02]  /*eb30*/  IMAD R4, R4, UR8, RZ ;  /* 0x0000000804047c24 */ /* 0x000fe4000f8e02ff */
[----:B------:R-:W-:Y:S02]  /*eb40*/  IMAD.U32 R3, RZ, RZ, UR8 ;  /* 0x00000008ff037e24 */ /* 0x000fe4000f8e00ff */
[C---:B------:R-:W-:Y:S02]  /*eb50*/  IMAD R4, R2.reuse, UR9, R4 ;  /* 0x0000000902047c24 */ /* 0x040fe4000f8e0204 */
[----:B------:R-:W-:Y:S01]  /*eb60*/  IMAD.WIDE.U32 R2, R2, R3, UR4 ;  /* 0x0000000402027e25 */ /* 0x000fe2000f8e0003 */
[----:B------:R-:W-:-:S03]  /*eb70*/  ULDC.64 UR4, c[0x0][0x2c8] ;  /* 0x0000b20000047ab9 */ /* 0x000fc60000000a00 */
[----:B------:R-:W-:Y:S01]  /*eb80*/  IMAD.IADD R3, R3, 0x1, R4 ;  /* 0x0000000103037824 */ /* 0x000fe200078e0204 */
[----:B------:R-:W-:Y:S01]  /*eb90*/  SHF.R.S32.HI R4, RZ, 0x1f, R0 ;  /* 0x0000001fff047819 */ /* 0x000fe20000011400 */
[----:B--2---:R-:W-:-:S04]  /*eba0*/  IMAD.SHL.U32 R10, R18, 0x10, RZ ;  /* 0x00000010120a7824 */ /* 0x004fc800078e00ff */
[----:B------:R-:W-:Y:S02]  /*ebb0*/  IMAD R4, R4, UR4, RZ ;  /* 0x0000000404047c24 */ /* 0x000fe4000f8e02ff */
[----:B------:R-:W-:-:S04]  /*ebc0*/  IMAD.WIDE.U32 R2, R0, UR4, R2 ;  /* 0x0000000400027c25 */ /* 0x000fc8000f8e0002 */
[----:B------:R-:W-:Y:S01]  /*ebd0*/  IMAD R4, R0, UR5, R4 ;  /* 0x0000000500047c24 */ /* 0x000fe2000f8e0204 */
[----:B------:R-:W-:Y:S01]  /*ebe0*/  ULDC.64 UR4, c[0x0][0x280] ;  /* 0x0000a00000047ab9 */ /* 0x000fe20000000a00 */
[----:B------:R-:W-:Y:S02]  /*ebf0*/  LOP3.LUT R10, R10, 0x70, RZ, 0xc0, !PT ;  /* 0x000000700a0a7812 */ /* 0x000fe400078ec0ff */
[----:B------:R-:W-:Y:S01]  /*ec00*/  IADD3 R0, P0, R2, UR4, RZ ;  /* 0x0000000402007c10 */ /* 0x000fe2000ff1e0ff */
[----:B------:R-:W-:Y:S02]  /*ec10*/  ULDC UR4, c[0x0][0x2b8] ;  /* 0x0000ae0000047ab9 */ /* 0x000fe40000000800 */
[----:B------:R-:W-:Y:S02]  /*ec20*/  ISETP.GE.AND P1, PT, R7, UR4, PT ;  /* 0x0000000407007c0c */ /* 0x000fe4000bf26270 */
[----:B------:R-:W-:Y:S02]  /*ec30*/  IADD3.X R2, R3, UR5, R4, P0, !PT ;  /* 0x0000000503027c10 */ /* 0x000fe400087fe404 */
[----:B------:R-:W-:Y:S01]  /*ec40*/  ISETP.GE.AND P0, PT, R10, UR4, PT ;  /* 0x000000040a007c0c */ /* 0x000fe2000bf06270 */
[----:B------:R-:W-:Y:S01]  /*ec50*/  UMOV UR4, 0xffffffff ;  /* 0xffffffff00047882 */ /* 0x000fe20000000000 */
[----:B------:R-:W-:-:S04]  /*ec60*/  LOP3.LUT R18, R18, 0x7f, RZ, 0xc0, !PT ;  /* 0x0000007f12127812 */ /* 0x000fc800078ec0ff */
[----:B------:R-:W-:Y:S01]  /*ec70*/  SHF.R.U32.HI R18, RZ, 0x3, R18 ;  /* 0x00000003ff127819 */ /* 0x000fe20000011612 */
[----:B----4-:R-:W-:Y:S06]  /*ec80*/  BRA.DIV UR4, `(.L_x_226) ;  /* 0x0000003604a47947 */ /* 0x010fec000b800000 */
[----:B------:R-:W0:Y:S01]  /*ec90*/  SHFL.IDX PT, R7, R0, RZ, 0x181f ;  /* 0x00181fff00077589 */ /* 0x000e2200000e0000 */
[----:B------:R-:W-:Y:S02]  /*eca0*/  IMAD R4, R17, R6, RZ ;  /* 0x0000000611047224 */ /* 0x000fe400078e02ff */
[----:B------:R-:W-:Y:S01]  /*ecb0*/  IMAD.IADD R3, R18, 0x1, R5 ;  /* 0x0000000112037824 */ /* 0x000fe200078e0205 */
[----:B------:R-:W1:Y:S03]  /*ecc0*/  SHFL.IDX PT, R6, R2, RZ, 0x181f ;  /* 0x00181fff02067589 */ /* 0x000e6600000e0000 */
[C---:B------:R-:W-:Y:S01]  /*ecd0*/  VIADD R5, R3.reuse, 0x10 ;  /* 0x0000001003057836 */ /* 0x040fe20000000000 */
[-C--:B------:R-:W-:Y:S01]  /*ece0*/  ISETP.GE.AND P4, PT, R3, R4.reuse, PT ;  /* 0x000000040300720c */ /* 0x080fe20003f86270 */
[----:B------:R-:W-:Y:S03]  /*ecf0*/  SHFL.IDX PT, R8, R2, 0x1, 0x181f ;  /* 0x00381f0002087f89 */ /* 0x000fe600000e0000 */
[----:B------:R-:W-:-:S02]  /*ed00*/  ISETP.GE.AND P2, PT, R5, R4, PT ;  /* 0x000000040500720c */ /* 0x000fc40003f46270 */
[----:B------:R-:W2:Y:S07]  /*ed10*/  SHFL.IDX PT, R5, R0, 0x1, 0x181f ;  /* 0x00381f0000057f89 */ /* 0x000eae00000e0000 */
[----:B0-----:R-:W-:-:S05]  /*ed20*/  @!P4 IADD3 R7, P3, R10, R7, RZ ;  /* 0x000000070a07c210 */ /* 0x001fca0007f7e0ff */
[----:B-1----:R-:W-:-:S05]  /*ed30*/  @!P4 IMAD.X R6, RZ, RZ, R6, P3 ;  /* 0x000000ffff06c224 */ /* 0x002fca00018e0606 */
[----:B------:R-:W-:-:S04]  /*ed40*/  @!P4 LOP3.LUT R7, R7, R6, RZ, 0x3c, !PT ;  /* 0x000000060707c212 */ /* 0x000fc800078e3cff */
[C---:B------:R-:W-:Y:S02]  /*ed50*/  @!P4 LOP3.LUT R6, R7.reuse, R6, RZ, 0x3c, !PT ;  /* 0x000000060706c212 */ /* 0x040fe400078e3cff */
[----:B--2---:R-:W-:Y:S02]  /*ed60*/  @!P2 IADD3 R5, P3, R10, R5, RZ ;  /* 0x000000050a05a210 */ /* 0x004fe40007f7e0ff */
[----:B------:R-:W-:-:S05]  /*ed70*/  @!P4 LOP3.LUT R7, R7, R6, RZ, 0x3c, !PT ;  /* 0x000000060707c212 */ /* 0x000fca00078e3cff */
[----:B-----5:R-:W-:Y:S04]  /*ed80*/  @!P4 LDGSTS.E.BYPASS.LTC128B.128 [R9+0x20400], desc[UR46][R6.64], !P0 ;  /* 0x204000000609cfae */ /* 0x020fe8000c101d6e */
[----:B------:R0:W-:Y:S02]  /*ed90*/  @!P4 LDGSTS.E.BYPASS.LTC128B.128 [R9+0x24400], desc[UR46][R6.64+0x80], !P1 ;  /* 0x244000800609cfae */ /* 0x0001e4000c901d6e */
[----:B0-----:R-:W-:-:S04]  /*eda0*/  @!P2 IMAD.X R6, RZ, RZ, R8, P3 ;  /* 0x000000ffff06a224 */ /* 0x001fc800018e0608 */
[----:B------:R-:W-:Y:S02]  /*edb0*/  @!P2 IMAD.MOV.U32 R7, RZ, RZ, R6 ;  /* 0x000000ffff07a224 */ /* 0x000fe400078e0006 */
        /* <DEDUP_REMOVED lines=42> */
[----:B0-----:R-:W0:Y:S04]  /*f060*/  SHFL.IDX PT, R6, R0, 0x6, 0x181f ;  /* 0x00d81f0000067f89 */ /* 0x001e2800000e0000 */
[----:B------:R-:W1:Y:S02]  /*f070*/  SHFL.IDX PT, R0, R0, 0x7, 0x181f ;  /* 0x00f81f0000007f89 */ /* 0x000e6400000e0000 */
[----:B0-----:R-:W-:-:S05]  /*f080*/  @!P2 IADD3 R6, P3, R10, R6, RZ ;  /* 0x000000060a06a210 */ /* 0x001fca0007f7e0ff */
[----:B------:R-:W-:-:S04]  /*f090*/  @!P2 IMAD.X R5, RZ, RZ, R5, P3 ;  /* 0x000000ffff05a224 */ /* 0x000fc800018e0605 */
[----:B------:R-:W-:Y:S02]  /*f0a0*/  @!P2 IMAD.MOV.U32 R7, RZ, RZ, R5 ;  /* 0x000000ffff07a224 */ /* 0x000fe400078e0005 */
[----:B------:R0:W2:Y:S04]  /*f0b0*/  SHFL.IDX PT, R5, R2, 0x7, 0x181f ;  /* 0x00f81f0002057f89 */ /* 0x0000a800000e0000 */
[----:B------:R0:W-:Y:S04]  /*f0c0*/  @!P2 LDGSTS.E.BYPASS.LTC128B.128 [R9+0x23400], desc[UR46][R6.64], !P0 ;  /* 0x234000000609afae */ /* 0x0001e8000c101d6e */
[----:B-1----:R0:W-:Y:S02]  /*f0d0*/  @!P2 LDGSTS.E.BYPASS.LTC128B.128 [R9+0x27400], desc[UR46][R6.64+0x80], !P1 ;  /* 0x274000800609afae */ /* 0x0021e4000c901d6e */
.L_x_313:
[----:B------:R-:W-:Y:S01]  /*f0e0*/  VIADD R3, R3, 0x70 ;  /* 0x0000007003037836 */ /* 0x000fe20000000000 */
[----:B------:R-:W-:Y:S04]  /*f0f0*/  BSSY B0, `(.L_x_227) ;  /* 0x000000a000007945 */ /* 0x000fe80003800000 */
[----:B------:R-:W-:-:S13]  /*f100*/  ISETP.GE.AND P2, PT, R3, R4, PT ;  /* 0x000000040300720c */ /* 0x000fda0003f46270 */
[----:B------:R-:W-:Y:S05]  /*f110*/  @P2 BRA `(.L_x_228) ;  /* 0x00000000001c2947 */ /* 0x000fea0003800000 */
[----:B0-----:R-:W-:-:S05]  /*f120*/  IADD3 R2, P2, R10, R0, RZ ;  /* 0x000000000a027210 */ /* 0x001fca0007f5e0ff */
[----:B--2---:R-:W-:-:S05]  /*f130*/  IMAD.X R3, RZ, RZ, R5, P2 ;  /* 0x000000ffff037224 */ /* 0x004fca00010e0605 */
[----:B------:R-:W-:Y:S01]  /*f140*/  @!PT LDS RZ, [RZ] ;  /* 0x00000000fffff984 */ /* 0x000fe20000000800 */
[----:B------:R-:W-:Y:S01]  /*f150*/  @!PT LDS RZ, [RZ] ;  /* 0x00000000fffff984 */ /* 0x000fe20000000800 */
[----:B------:R-:W-:Y:S01]  /*f160*/  @!PT LDS RZ, [RZ] ;  /* 0x00000000fffff984 */ /* 0x000fe20000000800 */
[----:B------:R1:W-:Y:S04]  /*f170*/  LDGSTS.E.BYPASS.LTC128B.128 [R9+0x23c00], desc[UR46][R2.64], !P0 ;  /* 0x23c0000002097fae */ /* 0x0003e8000c101d6e */
[----:B------:R1:W-:Y:S02]  /*f180*/  LDGSTS.E.BYPASS.LTC128B.128 [R9+0x27c00], desc[UR46][R2.64+0x80], !P1 ;  /* 0x27c0008002097fae */ /* 0x0003e4000c901d6e */
.L_x_228:
[----:B------:R-:W-:Y:S05]  /*f190*/  BSYNC B0 ;  /* 0x0000000000007941 */ /* 0x000fea0003800000 */
.L_x_227:
[----:B------:R-:W-:Y:S01]  /*f1a0*/  NOP ;  /* 0x0000000000007918 */ /* 0x000fe20000000000 */
[----:B------:R-:W-:-:S13]  /*f1b0*/  PLOP3.LUT P0, PT, PT, PT, PT, 0x80, 0x0 ;  /* 0x000000000000781c */ /* 0x000fda0003f0f070 */
.L_x_229:
[----:B------:R-:W-:Y:S02]  /*f1c0*/  PLOP3.LUT P1, PT, P1, P0, PT, 0xa2, 0x0 ;  /* 0x000000000000781c */ /* 0x000fe40000f21472 */
[----:B------:R-:W-:-:S08]  /*f1d0*/  @P0 R2UR P1, UR4, R19 ;  /* 0x00000000130402ca */ /* 0x000fd00000020000 */
[----:B------:R-:W-:-:S05]  /*f1e0*/  @P0 PLOP3.LUT P0, PT, P1, PT, PT, 0x80, 0x0 ;  /* 0x000000000000081c */ /* 0x000fca0000f0f070 */
[----:B------:R-:W-:Y:S01]  /*f1f0*/  @!P1 SYNCS.ARRIVE.TRANS64.RED.A0T1 RZ, [UR4+0x38800], RZ ;  /* 0x038800ffffff99a7 */ /* 0x000fe20008200404 */
[----:B------:R-:W-:Y:S07]  /*f200*/  @!P1 ARRIVES.LDGSTSBAR.64.TRANSCNT [UR4+0x38800] ;  /* 0x03880000ff0099b0 */ /* 0x000fee0008000a84 */
[----:B------:R-:W-:Y:S05]  /*f210*/  @P0 BRA.U.ANY `(.L_x_229) ;  /* 0xfffffffd00e80947 */ /* 0x000fea000393ffff */
[----:B01----:R-:W3:Y:S02]  /*f220*/  LDL.LU R2, [R1+0x30] ;  /* 0x0000300001027983 */ /* 0x003ee40000300800 */
[----:B---3--:R-:W-:-:S05]  /*f230*/  VIADD R2, R2, 0x1 ;  /* 0x0000000102027836 */ /* 0x008fca0000000000 */
[----:B------:R0:W-:Y:S01]  /*f240*/  STL [R1+0x30], R2 ;  /* 0x0000300201007387 */ /* 0x0001e20000100800 */
[----:B------:R-:W-:-:S04]  /*f250*/  LEA.HI R0, R2, R2, RZ, 0x1 ;  /* 0x0000000202007211 */ /* 0x000fc800078f08ff */
[----:B------:R-:W-:-:S05]  /*f260*/  LOP3.LUT R0, R0, 0xfffffffe, RZ, 0xc0, !PT ;  /* 0xfffffffe00007812 */ /* 0x000fca00078ec0ff */
[----:B------:R-:W-:-:S05]  /*f270*/  IMAD.IADD R0, R2, 0x1, -R0 ;  /* 0x0000000102007824 */ /* 0x000fca00078e0a00 */
[----:B------:R-:W-:Y:S01]  /*f280*/  SHF.L.U32 R0, R0, 0x1f, RZ ;  /* 0x0000001f00007819 */ /* 0x000fe200000006ff */
[----:B------:R-:W-:Y:S01]  /*f290*/  NOP ;  /* 0x0000000000007918 */ /* 0x000fe20000000000 */
[----:B------:R0:W-:Y:S01]  /*f2a0*/  SYNCS.ARRIVE.TRANS64.A1T0 RZ, [R19+URZ+0x38800], RZ ;  /* 0x038800ff13ff79a7 */ /* 0x0001e2000810003f */
[----:B------:R-:W-:Y:S01]  /*f2b0*/  BSSY B0, `(.L_x_230) ;  /* 0x0000003000007945 */ /* 0x000fe20003800000 */
[----:B------:R-:W1:Y:S03]  /*f2c0*/  SYNCS.PHASECHK.TRANS64.TRYWAIT P0, [R19+URZ+0x38820], R0 ;  /* 0x03882000130075a7 */ /* 0x000e66000800017f */
[----:B01----:R-:W-:Y:S05]  /*f2d0*/  @!P0 BRA `(.L_x_231) ;  /* 0x0000003800a48947 */ /* 0x003fea0003800000 */
.L_x_314:
[----:B------:R-:W-:Y:S05]  /*f2e0*/  BSYNC B0 ;  /* 0x0000000000007941 */ /* 0x000fea0003800000 */
.L_x_230:
[----:B------:R-:W-:-:S06]  /*f2f0*/  UISETP.GE.AND UP0, UPT, UR41, 0x81, UPT ;  /* 0x000000812900788c */ /* 0x000fcc000bf06270 */
[----:B------:R-:W-:-:S13]  /*f300*/  PLOP3.LUT P0, PT, PT, PT, UP0, 0x80, 0x0 ;  /* 0x000000000000781c */ /* 0x000fda0003f0f008 */
[----:B------:R-:W-:Y:S05]  /*f310*/  @!P0 BRA `(.L_x_232) ;  /* 0x0000001000c08947 */ /* 0x000fea0003800000 */
[----:B0-----:R0:W5:Y:S01]  /*f320*/  LDL.LU R0, [R1+0x4] ;  /* 0x0000040001007983 */ /* 0x0011620000300800 */
[----:B------:R-:W-:-:S03]  /*f330*/  ULEA.HI.SX32 UR4, UR40, 0xfffffffe, 0x19 ;  /* 0xfffffffe28047891 */ /* 0x000fc6000f8fca3f */
[----:B------:R0:W5:Y:S03]  /*f340*/  LDL.LU R6, [R1] ;  /* 0x0000000001067983 */ /* 0x0001660000300800 */
[----:B------:R-:W-:-:S07]  /*f350*/  IMAD.U32 R17, RZ, RZ, UR4 ;  /* 0x00000004ff117e24 */ /* 0x000fce000f8e00ff */
.L_x_254:
[----:B------:R-:W3:Y:S01]  /*f360*/  LDL R2, [R1+0x14] ;  /* 0x0000140001027983 */ /* 0x000ee20000100800 */
[----:B-1---5:R-:W-:Y:S01]  /*f370*/  VIADD R3, R6, 0x1 ;  /* 0x0000000106037836 */ /* 0x022fe20000000000 */
[----:B------:R-:W-:Y:S05]  /*f380*/  YIELD ;  /* 0x0000000000007946 */ /* 0x000fea0003800000 */
[C---:B------:R-:W-:Y:S01]  /*f390*/  ISETP.NE.AND P0, PT, R3.reuse, 0x2, PT ;  /* 0x000000020300780c */ /* 0x040fe20003f05270 */
[----:B------:R-:W-:Y:S03]  /*f3a0*/  BSSY B0, `(.L_x_233) ;  /* 0x000008a000007945 */ /* 0x000fe60003800000 */
[----:B------:R-:W-:-:S02]  /*f3b0*/  SEL R9, R3, RZ, P0 ;  /* 0x000000ff03097207 */ /* 0x000fc40000000000 */
[----:B---3--:R-:W-:Y:S02]  /*f3c0*/  LOP3.LUT P1, RZ, R2, 0x1, RZ, 0xc0, !PT ;  /* 0x0000000102ff7812 */ /* 0x008fe4000782c0ff */
[----:B------:R-:W-:-:S04]  /*f3d0*/  SEL R2, RZ, 0x1, P0 ;  /* 0x00000001ff027807 */ /* 0x000fc80000000000 */
[----:B------:R-:W-:-:S05]  /*f3e0*/  LOP3.LUT R8, R0, R2, RZ, 0x3c, !PT ;  /* 0x0000000200087212 */ /* 0x000fca00078e3cff */
[----:B------:R1:W-:Y:S04]  /*f3f0*/  STL [R1+0x4], R8 ;  /* 0x0000040801007387 */ /* 0x0003e80000100800 */
[----:B------:R1:W-:Y:S01]  /*f400*/  STL [R1], R9 ;  /* 0x0000000901007387 */ /* 0x0003e20000100800 */
[----:B------:R-:W-:Y:S05]  /*f410*/  @!P1 BRA `(.L_x_234) ;  /* 0x0000000800089947 */ /* 0x000fea0003800000 */
[----:B------:R-:W-:Y:S01]  /*f420*/  ULDC.64 UR4, c[0x0][0x418] ;  /* 0x0001060000047ab9 */ /* 0x000fe20000000a00 */
[----:B------:R-:W-:Y:S01]  /*f430*/  IMAD.MOV.U32 R7, RZ, RZ, R17 ;  /* 0x000000ffff077224 */ /* 0x000fe200078e0011 */
[----:B------:R-:W-:-:S04]  /*f440*/  ISETP.NE.U32.AND P0, PT, RZ, UR4, PT ;  /* 0x00000004ff007c0c */ /* 0x000fc8000bf05070 */
[----:B------:R-:W-:-:S13]  /*f450*/  ISETP.NE.AND.EX P0, PT, RZ, UR5, PT, P0 ;  /* 0x00000005ff007c0c */ /* 0x000fda000bf05300 */
[----:B------:R-:W-:Y:S05]  /*f460*/  @!P0 BRA `(.L_x_235) ;  /* 0x00000000004c8947 */ /* 0x000fea0003800000 */
[----:B------:R-:W3:Y:S01]  /*f470*/  LDL R10, [R1+0x18] ;  /* 0x00001800010a7983 */ /* 0x000ee20000100800 */
[----:B------:R-:W4:Y:S01]  /*f480*/  LDC R7, c[0x0][0x43c] ;  /* 0x00010f00ff077b82 */ /* 0x000f220000000800 */
[----:B------:R-:W-:Y:S02]  /*f490*/  ULDC.64 UR6, c[0x0][0x428] ;  /* 0x00010a0000067ab9 */ /* 0x000fe40000000a00 */
[----:B--2---:R-:W2:Y:S01]  /*f4a0*/  LDL R5, [R1+0x8] ;  /* 0x0000080001057983 */ /* 0x004ea20000100800 */
[----:B----4-:R-:W-:-:S13]  /*f4b0*/  ISETP.NE.AND P0, PT, R7, 0x1, PT ;  /* 0x000000010700780c */ /* 0x010fda0003f05270 */
[----:B------:R-:W4:Y:S02]  /*f4c0*/  @P0 LDC.64 R2, c[0x0][0x440] ;  /* 0x00011000ff020b82 */ /* 0x000f240000000a00 */
[----:B----4-:R-:W-:-:S04]  /*f4d0*/  @P0 IMAD.HI.U32 R4, R17, R2, RZ ;  /* 0x0000000211040227 */ /* 0x010fc800078e00ff */
[----:B------:R-:W-:Y:S01]  /*f4e0*/  IMAD.MOV.U32 R2, RZ, RZ, R17 ;  /* 0x000000ffff027224 */ /* 0x000fe200078e0011 */
[----:B------:R-:W-:-:S05]  /*f4f0*/  @P0 SHF.R.U32.HI R2, RZ, R3, R4 ;  /* 0x00000003ff020219 */ /* 0x000fca0000011604 */
[----:B------:R-:W-:-:S04]  /*f500*/  IMAD.MOV R3, RZ, RZ, -R2 ;  /* 0x000000ffff037224 */ /* 0x000fc800078e0a02 */
[----:B------:R-:W-:Y:S01]  /*f510*/  IMAD R7, R7, R3, R17 ;  /* 0x0000000307077224 */ /* 0x000fe200078e0211 */
[----:B------:R-:W-:Y:S01]  /*f520*/  SHF.R.S32.HI R3, RZ, 0x1f, R2 ;  /* 0x0000001fff037819 */ /* 0x000fe20000011402 */
[----:B---3--:R-:W-:-:S04]  /*f530*/  IMAD R4, R10, UR6, RZ ;  /* 0x000000060a047c24 */ /* 0x008fc8000f8e02ff */
[C---:B--2---:R-:W-:Y:S02]  /*f540*/  IMAD R4, R5.reuse, UR7, R4 ;  /* 0x0000000705047c24 */ /* 0x044fe4000f8e0204 */
[----:B------:R-:W-:-:S04]  /*f550*/  IMAD.WIDE.U32 R2, R5, UR6, R2 ;  /* 0x0000000605027c25 */ /* 0x000fc8000f8e0002 */
[----:B------:R-:W-:Y:S01]  /*f560*/  IMAD.IADD R3, R4, 0x1, R3 ;  /* 0x0000000104037824 */ /* 0x000fe200078e0203 */
[----:B------:R-:W-:-:S04]  /*f570*/  LEA R4, P0, R2, UR4, 0x2 ;  /* 0x0000000402047c11 */ /* 0x000fc8000f8010ff */
[----:B------:R-:W-:-:S05]  /*f580*/  LEA.HI.X R5, R2, UR5, R3, 0x2, P0 ;  /* 0x0000000502057c11 */ /* 0x000fca00080f1403 */
[----:B------:R3:W5:Y:S04]  /*f590*/  LDG.E R16, desc[UR46][R4.64] ;  /* 0x0000002e04107981 */ /* 0x000768000c1e1900 */
.L_x_235:
[----:B---3--:R-:W-:Y:S01]  /*f5a0*/  IMAD R4, R9, 0x8, R19 ;  /* 0x0000000809047824 */ /* 0x008fe200078e0213 */
[----:B------:R-:W-:Y:S01]  /*f5b0*/  SHF.L.U32 R3, R8, 0x1f, RZ ;  /* 0x0000001f08037819 */ /* 0x000fe200000006ff */
[----:B------:R-:W3:Y:S01]  /*f5c0*/  S2R R2, SR_TID.X ;  /* 0x0000000000027919 */ /* 0x000ee20000002100 */
[----:B------:R-:W-:Y:S02]  /*f5d0*/  BSSY B1, `(.L_x_236) ;  /* 0x0000005000017945 */ /* 0x000fe40003800000 */
[----:B------:R-:W4:Y:S01]  /*f5e0*/  SYNCS.PHASECHK.TRANS64.TRYWAIT P0, [R4+URZ+0x38880], R3 ;  /* 0x03888003040075a7 */ /* 0x000f22000800017f */
[----:B---3--:R-:W-:-:S04]  /*f5f0*/  LOP3.LUT R2, R2, 0x7f, RZ, 0xc0, !PT ;  /* 0x0000007f02027812 */ /* 0x008fc800078ec0ff */
[----:B------:R-:W-:Y:S01]  /*f600*/  ISETP.NE.AND P1, PT, R2, RZ, PT ;  /* 0x000000ff0200720c */ /* 0x000fe20003f25270 */
[----:B----4-:R-:W-:-:S12]  /*f610*/  @!P0 BRA `(.L_x_237) ;  /* 0x0000003400e88947 */ /* 0x010fd80003800000 */
.L_x_315:
[----:B------:R-:W-:Y:S05]  /*f620*/  BSYNC B1 ;  /* 0x0000000000017941 */ /* 0x000fea0003800000 */
.L_x_236:
[----:B------:R-:W-:Y:S04]  /*f630*/  BSSY B1, `(.L_x_238) ;  /* 0x0000009000017945 */ /* 0x000fe80003800000 */
[----:B------:R-:W-:Y:S05]  /*f640*/  @P1 BRA `(.L_x_239) ;  /* 0x00000000001c1947 */ /* 0x000fea0003800000 */
[----:B------:R-:W2:Y:S02]  /*f650*/  S2R R2, SR_TID.X ;  /* 0x0000000000027919 */ /* 0x000ea40000002100 */
[----:B--2---:R-:W-:Y:S01]  /*f660*/  LOP3.LUT R5, R2, 0x1f, RZ, 0xc0, !PT ;  /* 0x0000001f02057812 */ /* 0x004fe200078ec0ff */
[----:B------:R-:W-:-:S03]  /*f670*/  IMAD.MOV.U32 R2, RZ, RZ, 0x8000 ;  /* 0x00008000ff027424 */ /* 0x000fc600078e00ff */
[----:B------:R-:W-:Y:S01]  /*f680*/  ISETP.NE.AND P0, PT, R5, RZ, PT ;  /* 0x000000ff0500720c */ /* 0x000fe20003f05270 */
[----:B------:R4:W-:-:S12]  /*f690*/  SYNCS.ARRIVE.TRANS64 RZ, [R4+URZ+0x38870], R2 ;  /* 0x0388700204ff79a7 */ /* 0x0009d8000800003f */
[----:B----4-:R-:W-:Y:S05]  /*f6a0*/  @!P0 BRA `(.L_x_239) ;  /* 0x0000000000048947 */ /* 0x010fea0003800000 */
[----:B------:R-:W-:Y:S01]  /*f6b0*/  BPT.TRAP 0x1 ;  /* 0x000000040000795c */ /* 0x000fe20000300000 */
.L_x_239:
[----:B------:R-:W-:Y:S05]  /*f6c0*/  BSYNC B1 ;  /* 0x0000000000017941 */ /* 0x000fea0003800000 */
.L_x_238:
[----:B------:R-:W4:Y:S01]  /*f6d0*/  LDL R2, [R1] ;  /* 0x0000000001027983 */ /* 0x000f220000100800 */
[----:B------:R-:W-:Y:S01]  /*f6e0*/  IMAD.MOV.U32 R11, RZ, RZ, RZ ;  /* 0x000000ffff0b7224 */ /* 0x000fe200078e00ff */
[----:B------:R-:W-:Y:S01]  /*f6f0*/  UIADD3 UR4, UP0, UR52, 0x470, URZ ;  /* 0x0000047034047890 */ /* 0x000fe2000ff1e03f */
[----:B------:R-:W-:Y:S01]  /*f700*/  PLOP3.LUT P0, PT, PT, PT, PT, 0x80, 0x0 ;  /* 0x000000000000781c */ /* 0x000fe20003f0f070 */
[----:B--2---:R-:W-:Y:S01]  /*f710*/  VIADD R5, R4, 0x38870 ;  /* 0x0003887004057836 */ /* 0x004fe20000000000 */
[----:B------:R-:W-:Y:S01]  /*f720*/  LEA R7, R7, UR42, 0x7 ;  /* 0x0000002a07077c11 */ /* 0x000fe2000f8e38ff */
[----:B------:R-:W-:Y:S01]  /*f730*/  UIADD3.X UR5, URZ, UR53, URZ, UP0, !UPT ;  /* 0x000000353f057290 */ /* 0x000fe200087fe43f */
[----:B------:R-:W-:Y:S01]  /*f740*/  R2UR UR10, R11 ;  /* 0x000000000b0a72ca */ /* 0x000fe200000e0000 */
[----:B------:R-:W-:Y:S01]  /*f750*/  UMOV UR6, 0x0 ;  /* 0x0000000000067882 */ /* 0x000fe20000000000 */
[----:B------:R-:W-:Y:S01]  /*f760*/  UMOV UR7, 0x14f00000 ;  /* 0x14f0000000077882 */ /* 0x000fe20000000000 */
[----:B----4-:R-:W-:-:S04]  /*f770*/  IMAD R2, R2, 0x8000, R19 ;  /* 0x0000800002027824 */ /* 0x010fc800078e0213 */
[----:B-1----:R-:W-:-:S08]  /*f780*/  VIADD R8, R2, 0x10400 ;  /* 0x0001040002087836 */ /* 0x002fd00000000000 */
.L_x_240:
        /* <DEDUP_REMOVED lines=9> */
[----:B-1----:R-:W-:Y:S05]  /*f820*/  @P0 BRA.U.ANY `(.L_x_240) ;  /* 0xfffffffd00d80947 */ /* 0x002fea000393ffff */
[----:B------:R-:W-:Y:S01]  /*f830*/  IMAD.MOV.U32 R10, RZ, RZ, 0x80 ;  /* 0x00000080ff0a7424 */ /* 0x000fe200078e00ff */
[----:B------:R-:W-:Y:S01]  /*f840*/  PLOP3.LUT P0, PT, PT, PT, PT, 0x80, 0x0 ;  /* 0x000000000000781c */ /* 0x000fe20003f0f070 */
[----:B------:R-:W-:Y:S01]  /*f850*/  VIADD R8, R2, 0x14400 ;  /* 0x0001440002087836 */ /* 0x000fe20000000000 */
[----:B------:R-:W-:Y:S01]  /*f860*/  UMOV UR6, 0x0 ;  /* 0x0000000000067882 */ /* 0x000fe20000000000 */
[----:B------:R-:W-:Y:S01]  /*f870*/  UMOV UR7, 0x14f00000 ;  /* 0x14f0000000077882 */ /* 0x000fe20000000000 */
[----:B------:R-:W-:-:S15]  /*f880*/  R2UR UR10, R10 ;  /* 0x000000000a0a72ca */ /* 0x000fde00000e0000 */
.L_x_241:
        /* <DEDUP_REMOVED lines=10> */
[----:B------:R-:W1:Y:S01]  /*f930*/  SYNCS.PHASECHK.TRANS64.TRYWAIT P0, [R4+URZ+0x38840], R3 ;  /* 0x03884003040075a7 */ /* 0x000e62000800017f */
[----:B------:R-:W-:Y:S04]  /*f940*/  BSSY B1, `(.L_x_242) ;  /* 0x0000002000017945 */ /* 0x000fe80003800000 */
[----:B-1----:R-:W-:Y:S05]  /*f950*/  @!P0 BRA `(.L_x_243) ;  /* 0x00000034002c8947 */ /* 0x002fea0003800000 */
.L_x_316:
[----:B------:R-:W-:Y:S05]  /*f960*/  BSYNC B1 ;  /* 0x0000000000017941 */ /* 0x000fea0003800000 */
.L_x_242:
[----:B------:R-:W-:Y:S01]  /*f970*/  BSSY B1, `(.L_x_244) ;  /* 0x000000b000017945 */ /* 0x000fe20003800000 */
[----:B------:R-:W-:Y:S02]  /*f980*/  IMAD.MOV.U32 R8, RZ, RZ, 0x0 ;  /* 0x00000000ff087424 */ /* 0x000fe400078e00ff */
[----:B------:R-:W-:Y:S01]  /*f990*/  IMAD.MOV.U32 R9, RZ, RZ, 0x14f00000 ;  /* 0x14f00000ff097424 */ /* 0x000fe200078e00ff */
[----:B------:R-:W-:Y:S06]  /*f9a0*/  @P1 BRA `(.L_x_245) ;  /* 0x00000000001c1947 */ /* 0x000fec0003800000 */
[----:B------:R-:W2:Y:S01]  /*f9b0*/  S2R R5, SR_TID.X ;  /* 0x0000000000057919 */ /* 0x000ea20000002100 */
[----:B-1-3--:R-:W-:-:S04]  /*f9c0*/  IMAD.MOV.U32 R3, RZ, RZ, 0x8000 ;  /* 0x00008000ff037424 */ /* 0x00afc800078e00ff */
[----:B------:R4:W-:Y:S01]  /*f9d0*/  SYNCS.ARRIVE.TRANS64 RZ, [R4+URZ+0x38830], R3 ;  /* 0x0388300304ff79a7 */ /* 0x0009e2000800003f */
[----:B--2---:R-:W-:-:S04]  /*f9e0*/  LOP3.LUT R5, R5, 0x1f, RZ, 0xc0, !PT ;  /* 0x0000001f05057812 */ /* 0x004fc800078ec0ff */
[----:B------:R-:W-:-:S13]  /*f9f0*/  ISETP.NE.AND P0, PT, R5, RZ, PT ;  /* 0x000000ff0500720c */ /* 0x000fda0003f05270 */
[----:B----4-:R-:W-:Y:S05]  /*fa00*/  @!P0 BRA `(.L_x_245) ;  /* 0x0000000000048947 */ /* 0x010fea0003800000 */
[----:B------:R-:W-:Y:S01]  /*fa10*/  BPT.TRAP 0x1 ;  /* 0x000000040000795c */ /* 0x000fe20000300000 */
.L_x_245:
[----:B------:R-:W-:Y:S05]  /*fa20*/  BSYNC B1 ;  /* 0x0000000000017941 */ /* 0x000fea0003800000 */
.L_x_244:
[----:B------:R-:W-:Y:S01]  /*fa30*/  R2UR UR10, R11 ;  /* 0x000000000b0a72ca */ /* 0x000fe200000e0000 */
[----:B------:R-:W-:Y:S01]  /*fa40*/  UIADD3 UR4, UP0, UR52, 0x370, URZ ;  /* 0x0000037034047890 */ /* 0x000fe2000ff1e03f */
[----:B------:R-:W-:Y:S01]  /*fa50*/  R2UR UR6, R8 ;  /* 0x00000000080672ca */ /* 0x000fe200000e0000 */
[----:B-1-3--:R-:W-:Y:S01]  /*fa60*/  VIADD R4, R4, 0x38830 ;  /* 0x0003883004047836 */ /* 0x00afe20000000000 */
[----:B------:R-:W-:Y:S01]  /*fa70*/  R2UR UR7, R9 ;  /* 0x00000000090772ca */ /* 0x000fe200000e0000 */
[----:B------:R-:W-:Y:S01]  /*fa80*/  VIADD R3, R2, 0x28400 ;  /* 0x0002840002037836 */ /* 0x000fe20000000000 */
[----:B------:R-:W-:Y:S01]  /*fa90*/  PLOP3.LUT P0, PT, PT, PT, PT, 0x80, 0x0 ;  /* 0x000000000000781c */ /* 0x000fe20003f0f070 */
[----:B------:R-:W-:-:S12]  /*faa0*/  UIADD3.X UR5, URZ, UR53, URZ, UP0, !UPT ;  /* 0x000000353f057290 */ /* 0x000fd800087fe43f */
.L_x_246:
        /* <DEDUP_REMOVED lines=10> */
[----:B------:R-:W-:Y:S01]  /*fb50*/  R2UR UR10, R10 ;  /* 0x000000000a0a72ca */ /* 0x000fe200000e0000 */
[----:B------:R-:W-:Y:S01]  /*fb60*/  VIADD R2, R2, 0x2c400 ;  /* 0x0002c40002027836 */ /* 0x000fe20000000000 */
[----:B------:R-:W-:Y:S02]  /*fb70*/  R2UR UR6, R8 ;  /* 0x00000000080672ca */ /* 0x000fe400000e0000 */
[----:B------:R-:W-:Y:S02]  /*fb80*/  R2UR UR7, R9 ;  /* 0x00000000090772ca */ /* 0x000fe400000e0000 */
[----:B------:R-:W-:-:S13]  /*fb90*/  PLOP3.LUT P0, PT, PT, PT, PT, 0x80, 0x0 ;  /* 0x000000000000781c */ /* 0x000fda0003f0f070 */
.L_x_247:
        /* <DEDUP_REMOVED lines=9> */
[----:B---3--:R-:W-:Y:S05]  /*fc30*/  @P0 BRA.U.ANY `(.L_x_247) ;  /* 0xfffffffd00d80947 */ /* 0x008fea000393ffff */
.L_x_234:
[----:B------:R-:W-:Y:S05]  /*fc40*/  BSYNC B0 ;  /* 0x0000000000007941 */ /* 0x000fea0003800000 */
.L_x_233:
[----:B------:R-:W-:-:S06]  /*fc50*/  UISETP.NE.AND UP0, UPT, UR39, 0x3, UPT ;  /* 0x000000032700788c */ /* 0x000fcc000bf05270 */
[----:B------:R-:W-:-:S13]  /*fc60*/  PLOP3.LUT P0, PT, PT, PT, UP0, 0x80, 0x0 ;  /* 0x000000000000781c */ /* 0x000fda0003f0f008 */
[----:B------:R-:W-:Y:S05]  /*fc70*/  @!P0 BRA `(.L_x_248) ;  /* 0x0000000000048947 */ /* 0x000fea0003800000 */
[----:B------:R-:W-:Y:S01]  /*fc80*/  BPT.TRAP 0x1 ;  /* 0x000000040000795c */ /* 0x000fe20000300000 */
.L_x_248:
[----:B------:R-:W-:Y:S01]  /*fc90*/  IMAD.U32 R2, RZ, RZ, UR44 ;  /* 0x0000002cff027e24 */ /* 0x000fe2000f8e00ff */
[----:B------:R-:W-:Y:S01]  /*fca0*/  BSSY B0, `(.L_x_249) ;  /* 0x0000007000007945 */ /* 0x000fe20003800000 */
[----:B------:R-:W-:-:S03]  /*fcb0*/  IMAD R20, R6, 0x8, R19 ;  /* 0x0000000806147824 */ /* 0x000fc600078e0213 */
[----:B------:R-:W-:Y:S02]  /*fcc0*/  ISETP.NE.AND P1, PT, R2, 0x3, PT ;  /* 0x000000030200780c */ /* 0x000fe40003f25270 */
[----:B------:R-:W-:-:S04]  /*fcd0*/  LOP3.LUT R2, R0, 0x1, RZ, 0x3c, !PT ;  /* 0x0000000100027812 */ /* 0x000fc800078e3cff */
[----:B------:R-:W-:-:S04]  /*fce0*/  SHF.L.U32 R2, R2, 0x1f, RZ ;  /* 0x0000001f02027819 */ /* 0x000fc800000006ff */
[----:B------:R-:W3:Y:S02]  /*fcf0*/  SYNCS.PHASECHK.TRANS64.TRYWAIT P0, [R20+URZ+0x38870], R2 ;  /* 0x03887002140075a7 */ /* 0x000ee4000800017f */
[----:B---3--:R-:W-:Y:S05]  /*fd00*/  @!P0 BRA `(.L_x_250) ;  /* 0x0000003000548947 */ /* 0x008fea0003800000 */
.L_x_317:
[----:B------:R-:W-:Y:S05]  /*fd10*/  BSYNC B0 ;  /* 0x0000000000007941 */ /* 0x000fea0003800000 */
.L_x_249:
[----:B------:R-:W-:Y:S05]  /*fd20*/  @!P1 BRA `(.L_x_251) ;  /* 0x0000000000049947 */ /* 0x000fea0003800000 */
[----:B------:R-:W-:Y:S01]  /*fd30*/  BPT.TRAP 0x1 ;  /* 0x000000040000795c */ /* 0x000fe20000300000 */
.L_x_251:
[----:B------:R-:W-:Y:S01]  /*fd40*/  SHF.L.U32 R0, R0, 0x1f, RZ ;  /* 0x0000001f00007819 */ /* 0x000fe200000006ff */
[----:B------:R-:W-:-:S03]  /*fd50*/  IMAD.SHL.U32 R3, R6, 0x8000, RZ ;  /* 0x0000800006037824 */ /* 0x000fc600078e00ff */
[----:B------:R-:W4:Y:S02]  /*fd60*/  SYNCS.PHASECHK.TRANS64.TRYWAIT P0, [R20+URZ+0x38860], R0 ;  /* 0x03886000140075a7 */ /* 0x000f24000800017f */
[----:B----4-:R-:W-:Y:S05]  /*fd70*/  @!P0 BRA `(.L_x_252) ;  /* 0x00000030004c8947 */ /* 0x010fea0003800000 */
.L_x_318:
[----:B---3--:R-:W4:Y:S04]  /*fd80*/  LDL R2, [R1+0x28] ;  /* 0x0000280001027983 */ /* 0x008f280000100800 */
[----:B------:R-:W3:Y:S04]  /*fd90*/  LDL R18, [R1+0x10] ;  /* 0x0000100001127983 */ /* 0x000ee80000100800 */
[----:B------:R-:W5:Y:S01]  /*fda0*/  LDL R12, [R1+0x1c] ;  /* 0x00001c00010c7983 */ /* 0x000f620000100800 */
[----:B------:R-:W-:Y:S05]  /*fdb0*/  WARPSYNC.ALL ;  /* 0x0000000000007948 */ /* 0x000fea0003800000 */
[----:B----4-:R-:W-:-:S05]  /*fdc0*/  LOP3.LUT R0, R3, R2, RZ, 0xfc, !PT ;  /* 0x0000000203007212 */ /* 0x010fca00078efcff */
[----:B------:R-:W-:-:S05]  /*fdd0*/  IMAD.IADD R0, R19, 0x1, R0 ;  /* 0x0000000113007824 */ /* 0x000fca00078e0200 */
[----:B-1----:R-:W1:Y:S01]  /*fde0*/  LDSM.16.MT88.4 R8, [R0+0x10400] ;  /* 0x010400000008783b */ /* 0x002e620000004200 */
[----:B---3--:R-:W-:Y:S01]  /*fdf0*/  IMAD.IADD R2, R18, 0x1, R0 ;  /* 0x0000000112027824 */ /* 0x008fe200078e0200 */
[C-C-:B-1----:R-:W-:Y:S02]  /*fe00*/  PRMT R4, R8.reuse, 0x6420, R9.reuse ;  /* 0x0000642008047816 */ /* 0x142fe40000000009 */
[----:B--2---:R-:W-:Y:S02]  /*fe10*/  PRMT R5, R8, 0x7531, R9 ;  /* 0x0000753108057816 */ /* 0x004fe40000000009 */
[C-C-:B------:R-:W-:Y:S02]  /*fe20*/  PRMT R6, R10.reuse, 0x6420, R11.reuse ;  /* 0x000064200a067816 */ /* 0x140fe4000000000b */
[----:B------:R-:W-:Y:S02]  /*fe30*/  PRMT R7, R10, 0x7531, R11 ;  /* 0x000075310a077816 */ /* 0x000fe4000000000b */
[----:B------:R-:W1:Y:S01]  /*fe40*/  LDSM.16.MT88.4 R8, [R2+0x10400] ;  /* 0x010400000208783b */ /* 0x000e620000004200 */
[----:B-----5:R-:W-:-:S05]  /*fe50*/  IADD3 R3, R19, R3, R12 ;  /* 0x0000000313037210 */ /* 0x020fca0007ffe00c */
[----:B------:R-:W-:Y:S01]  /*fe60*/  STSM.16.M88.4 [R3+0x400], R4 ;  /* 0x0004000403007844 */ /* 0x000fe20000000200 */
[C-C-:B-1----:R-:W-:Y:S02]  /*fe70*/  PRMT R12, R8.reuse, 0x6420, R9.reuse ;  /* 0x00006420080c7816 */ /* 0x142fe40000000009 */
[----:B------:R-:W-:Y:S02]  /*fe80*/  PRMT R13, R8, 0x7531, R9 ;  /* 0x00007531080d7816 */ /* 0x000fe40000000009 */
[C-C-:B------:R-:W-:Y:S02]  /*fe90*/  PRMT R14, R10.reuse, 0x6420, R11.reuse ;  /* 0x000064200a0e7816 */ /* 0x140fe4000000000b */
[----:B------:R-:W-:-:S05]  /*fea0*/  PRMT R15, R10, 0x7531, R11 ;  /* 0x000075310a0f7816 */ /* 0x000fca000000000b */
[----:B------:R-:W-:Y:S04]  /*feb0*/  STSM.16.M88.4 [R3+0x2400], R12 ;  /* 0x0024000c03007844 */ /* 0x000fe80000000200 */
[----:B------:R-:W1:Y:S02]  /*fec0*/  LDSM.16.MT88.4 R8, [R0+0x14400] ;  /* 0x014400000008783b */ /* 0x000e640000004200 */
[C-C-:B-1----:R-:W-:Y:S02]  /*fed0*/  PRMT R4, R8.reuse, 0x6420, R9.reuse ;  /* 0x0000642008047816 */ /* 0x142fe40000000009 */
[----:B------:R-:W-:Y:S02]  /*fee0*/  PRMT R5, R8, 0x7531, R9 ;  /* 0x0000753108057816 */ /* 0x000fe40000000009 */
[----:B------:R-:W-:-:S02]  /*fef0*/  PRMT R6, R10, 0x6420, R11 ;  /* 0x000064200a067816 */ /* 0x000fc4000000000b */
[----:B------:R-:W-:Y:S02]  /*ff00*/  PRMT R7, R10, 0x7531, R11 ;  /* 0x000075310a077816 */ /* 0x000fe4000000000b */
[----:B------:R-:W1:Y:S04]  /*ff10*/  LDSM.16.MT88.4 R8, [R2+0x14400] ;  /* 0x014400000208783b */ /* 0x000e680000004200 */
[----:B------:R-:W-:Y:S01]  /*ff20*/  STSM.16.M88.4 [R3+0x4400], R4 ;  /* 0x0044000403007844 */ /* 0x000fe20000000200 */
[C-C-:B-1----:R-:W-:Y:S02]  /*ff30*/  PRMT R12, R8.reuse, 0x6420, R9.reuse ;  /* 0x00006420080c7816 */ /* 0x142fe40000000009 */
[----:B------:R-:W-:Y:S02]  /*ff40*/  PRMT R13, R8, 0x7531, R9 ;  /* 0x00007531080d7816 */ /* 0x000fe40000000009 */
[----:B------:R-:W-:-:S02]  /*ff50*/  PRMT R14, R10, 0x6420, R11 ;  /* 0x000064200a0e7816 */ /* 0x000fc4000000000b */
[----:B------:R-:W-:-:S05]  /*ff60*/  PRMT R15, R10, 0x7531, R11 ;  /* 0x000075310a0f7816 */ /* 0x000fca000000000b */
[----:B------:R1:W-:Y:S04]  /*ff70*/  STSM.16.M88.4 [R3+0x6400], R12 ;  /* 0x0064000c03007844 */ /* 0x0003e80000000200 */
[----:B------:R-:W2:Y:S04]  /*ff80*/  LDSM.16.MT88.4 R8, [R0+0x11400] ;  /* 0x011400000008783b */ /* 0x000ea80000004200 */
[----:B-1----:R-:W3:Y:S01]  /*ff90*/  LDL R15, [R1+0xc] ;  /* 0x00000c00010f7983 */ /* 0x002ee20000100800 */
[C-C-:B--2---:R-:W-:Y:S02]  /*ffa0*/  PRMT R4, R8.reuse, 0x6420, R9.reuse ;  /* 0x0000642008047816 */ /* 0x144fe40000000009 */
[----:B------:R-:W-:-:S02]  /*ffb0*/  PRMT R5, R8, 0x7531, R9 ;  /* 0x0000753108057816 */ /* 0x000fc40000000009 */
[C-C-:B------:R-:W-:Y:S02]  /*ffc0*/  PRMT R6, R10.reuse, 0x6420, R11.reuse ;  /* 0x000064200a067816 */ /* 0x140fe4000000000b */
[----:B------:R-:W-:Y:S02]  /*ffd0*/  PRMT R7, R10, 0x7531, R11 ;  /* 0x000075310a077816 */ /* 0x000fe4000000000b */
[----:B------:R-:W1:Y:S01]  /*ffe0*/  LDSM.16.MT88.4 R8, [R2+0x11400] ;  /* 0x011400000208783b */ /* 0x000e620000004200 */
[----:B------:R-:W-:Y:S01]  /*fff0*/  IMAD.MOV.U32 R14, RZ, RZ, R18 ;  /* 0x000000ffff0e7224 */ /* 0x000fe200078e0012 */
[C-C-:B-1----:R-:W-:Y:S02]  /*10000*/  PRMT R12, R8.reuse, 0x6420, R9.reuse ;  /* 0x00006420080c7816 */ /* 0x142fe40000000009 */
[----:B------:R-:W-:Y:S02]  /*10010*/  PRMT R13, R8, 0x7531, R9 ;  /* 0x00007531080d7816 */ /* 0x000fe40000000009 */
[----:B---3--:R-:W-:-:S05]  /*10020*/  IADD3 R18, R15, 0x400, R3 ;  /* 0x000004000f127810 */ /* 0x008fca0007ffe003 */
[----:B------:R1:W-:Y:S02]  /*10030*/  STSM.16.M88.4 [R18], R4 ;  /* 0x0000000412007844 */ /* 0x0003e40000000200 */
[----:B-1----:R-:W-:Y:S01]  /*10040*/  IMAD.MOV.U32 R6, RZ, RZ, R14 ;  /* 0x000000ffff067224 */ /* 0x002fe200078e000e */
[C---:B------:R-:W-:Y:S01]  /*10050*/  PRMT R14, R10.reuse, 0x6420, R11 ;  /* 0x000064200a0e7816 */ /* 0x040fe2000000000b */
[----:B------:R-:W-:Y:S01]  /*10060*/  IMAD.MOV.U32 R7, RZ, RZ, R15 ;  /* 0x000000ffff077224 */ /* 0x000fe200078e000f */
[----:B------:R-:W-:-:S05]  /*10070*/  PRMT R15, R10, 0x7531, R11 ;  /* 0x000075310a0f7816 */ /* 0x000fca000000000b */
[----:B------:R1:W-:Y:S04]  /*10080*/  STSM.16.M88.4 [R18+0x2000], R12 ;  /* 0x0020000c12007844 */ /* 0x0003e80000000200 */
[----:B------:R-:W2:Y:S01]  /*10090*/  LDSM.16.MT88.4 R8, [R0+0x15400] ;  /* 0x015400000008783b */ /* 0x000ea20000004200 */
[----:B-1----:R-:W-:Y:S02]  /*100a0*/  IMAD.MOV.U32 R14, RZ, RZ, R6 ;  /* 0x000000ffff0e7224 */ /* 0x002fe400078e0006 */
[----:B------:R-:W-:Y:S01]  /*100b0*/  IMAD.MOV.U32 R15, RZ, RZ, R7 ;  /* 0x000000ffff0f7224 */ /* 0x000fe200078e0007 */
[C-C-:B--2---:R-:W-:Y:S02]  /*100c0*/  PRMT R4, R8.reuse, 0x6420, R9.reuse ;  /* 0x0000642008047816 */ /* 0x144fe40000000009 */
[----:B------:R-:W-:-:S02]  /*100d0*/  PRMT R5, R8, 0x7531, R9 ;  /* 0x0000753108057816 */ /* 0x000fc40000000009 */
[C-C-:B------:R-:W-:Y:S02]  /*100e0*/  PRMT R6, R10.reuse, 0x6420, R11.reuse ;  /* 0x000064200a067816 */ /* 0x140fe4000000000b */
[----:B------:R-:W-:Y:S02]  /*100f0*/  PRMT R7, R10, 0x7531, R11 ;  /* 0x000075310a077816 */ /* 0x000fe4000000000b */
[----:B------:R-:W1:Y:S04]  /*10100*/  LDSM.16.MT88.4 R8, [R2+0x15400] ;  /* 0x015400000208783b */ /* 0x000e680000004200 */
[----:B------:R2:W-:Y:S02]  /*10110*/  STSM.16.M88.4 [R18+0x4000], R4 ;  /* 0x0040000412007844 */ /* 0x0005e40000000200 */
[----:B--2---:R-:W-:-:S02]  /*10120*/  IMAD.MOV.U32 R6, RZ, RZ, R14 ;  /* 0x000000ffff067224 */ /* 0x004fc400078e000e */
[----:B------:R-:W-:Y:S01]  /*10130*/  IMAD.MOV.U32 R7, RZ, RZ, R15 ;  /* 0x000000ffff077224 */ /* 0x000fe200078e000f */
[C-C-:B-1----:R-:W-:Y:S02]  /*10140*/  PRMT R12, R8.reuse, 0x6420, R9.reuse ;  /* 0x00006420080c7816 */ /* 0x142fe40000000009 */
[----:B------:R-:W-:Y:S02]  /*10150*/  PRMT R13, R8, 0x7531, R9 ;  /* 0x00007531080d7816 */ /* 0x000fe40000000009 */
[C-C-:B------:R-:W-:Y:S02]  /*10160*/  PRMT R14, R10.reuse, 0x6420, R11.reuse ;  /* 0x000064200a0e7816 */ /* 0x140fe4000000000b */
        /* <DEDUP_REMOVED lines=9> */
[----:B------:R-:W1:Y:S01]  /*10200*/  LDSM.16.MT88.4 R8, [R2+0x12400] ;  /* 0x012400000208783b */ /* 0x000e620000004200 */
[----:B------:R-:W-:-:S05]  /*10210*/  IADD3 R3, R15, 0x400, R3 ;  /* 0x000004000f037810 */ /* 0x000fca0007ffe003 */
[----:B------:R-:W-:Y:S01]  /*10220*/  STSM.16.M88.4 [R3], R4 ;  /* 0x0000000403007844 */ /* 0x000fe20000000200 */
        /* <DEDUP_REMOVED lines=16> */
[----:B------:R-:W-:Y:S04]  /*10330*/  STSM.16.M88.4 [R3+0x6000], R12 ;  /* 0x0060000c03007844 */ /* 0x000fe80000000200 */
[----:B------:R-:W1:Y:S02]  /*10340*/  LDSM.16.MT88.4 R8, [R0+0x13400] ;  /* 0x013400000008783b */ /* 0x000e640000004200 */
[C-C-:B-1----:R-:W-:Y:S02]  /*10350*/  PRMT R4, R8.reuse, 0x6420, R9.reuse ;  /* 0x0000642008047816 */ /* 0x142fe40000000009 */
[----:B------:R-:W-:Y:S02]  /*10360*/  PRMT R5, R8, 0x7531, R9 ;  /* 0x0000753108057816 */ /* 0x000fe40000000009 */
[----:B------:R-:W-:-:S02]  /*10370*/  PRMT R6, R10, 0x6420, R11 ;  /* 0x000064200a067816 */ /* 0x000fc4000000000b */
[----:B------:R-:W-:Y:S02]  /*10380*/  PRMT R7, R10, 0x7531, R11 ;  /* 0x000075310a077816 */ /* 0x000fe4000000000b */
[----:B------:R-:W1:Y:S01]  /*10390*/  LDSM.16.MT88.4 R8, [R2+0x13400] ;  /* 0x013400000208783b */ /* 0x000e620000004200 */
[----:B------:R-:W-:-:S05]  /*103a0*/  IMAD.IADD R3, R18, 0x1, R3 ;  /* 0x0000000112037824 */ /* 0x000fca00078e0203 */
[----:B------:R1:W-:Y:S02]  /*103b0*/  STSM.16.M88.4 [R3], R4 ;  /* 0x0000000403007844 */ /* 0x0003e40000000200 */
[C-C-:B-1----:R-:W-:Y:S02]  /*103c0*/  PRMT R4, R8.reuse, 0x6420, R9.reuse ;  /* 0x0000642008047816 */ /* 0x142fe40000000009 */
[----:B------:R-:W-:Y:S02]  /*103d0*/  PRMT R5, R8, 0x7531, R9 ;  /* 0x0000753108057816 */ /* 0x000fe40000000009 */
[C-C-:B------:R-:W-:Y:S02]  /*103e0*/  PRMT R6, R10.reuse, 0x6420, R11.reuse ;  /* 0x000064200a067816 */ /* 0x140fe4000000000b */
[----:B------:R-:W-:-:S05]  /*103f0*/  PRMT R7, R10, 0x7531, R11 ;  /* 0x000075310a077816 */ /* 0x000fca000000000b */
[----:B------:R-:W-:Y:S04]  /*10400*/  STSM.16.M88.4 [R3+0x2000], R4 ;  /* 0x0020000403007844 */ /* 0x000fe80000000200 */
[----:B------:R-:W1:Y:S04]  /*10410*/  LDSM.16.MT88.4 R8, [R0+0x17400] ;  /* 0x017400000008783b */ /* 0x000e680000004200 */
[----:B------:R-:W2:Y:S01]  /*10420*/  LDSM.16.MT88.4 R4, [R2+0x17400] ;  /* 0x017400000204783b */ /* 0x000ea20000004200 */
[C-C-:B-1----:R-:W-:Y:S02]  /*10430*/  PRMT R12, R8.reuse, 0x6420, R9.reuse ;  /* 0x00006420080c7816 */ /* 0x142fe40000000009 */
        /* <DEDUP_REMOVED lines=17> */
.L_x_253:
        /* <DEDUP_REMOVED lines=13> */
.L_x_232:
[----:B------:R-:W3:Y:S01]  /*10620*/  S2R R2, SR_TID.X ;  /* 0x0000000000027919 */ /* 0x000ee20000002100 */
[----:B------:R-:W-:Y:S01]  /*10630*/  BSSY B0, `(.L_x_255) ;  /* 0x0000011000007945 */ /* 0x000fe20003800000 */
[----:B---3--:R-:W-:-:S04]  /*10640*/  LOP3.LUT R2, R2, 0x7f, RZ, 0xc0, !PT ;  /* 0x0000007f02027812 */ /* 0x008fc800078ec0ff */
[----:B------:R-:W-:-:S13]  /*10650*/  ISETP.NE.AND P0, PT, R2, RZ, PT ;  /* 0x000000ff0200720c */ /* 0x000fda0003f05270 */
[----:B------:R-:W-:Y:S05]  /*10660*/  @P0 BRA `(.L_x_256) ;  /* 0x0000000000340947 */ /* 0x000fea0003800000 */
[----:B-1----:R-:W1:Y:S01]  /*10670*/  S2R R3, SR_LANEID ;  /* 0x0000000000037919 */ /* 0x002e620000000000 */
[----:B------:R-:W-:Y:S02]  /*10680*/  VOTEU.ANY UR4, UPT, PT ;  /* 0x0000000000047886 */ /* 0x000fe400038e0100 */
[----:B0----5:R-:W1:Y:S08]  /*10690*/  FLO.U32 R0, UR4 ;  /* 0x0000000400007d00 */ /* 0x021e7000080e0000 */
[----:B--2---:R-:W0:Y:S01]  /*106a0*/  POPC R5, UR4 ;  /* 0x0000000400057d09 */ /* 0x004e220008000000 */
[----:B-1----:R-:W-:-:S02]  /*106b0*/  ISETP.EQ.U32.AND P1, PT, R0, R3, PT ;  /* 0x000000030000720c */ /* 0x002fc40003f22070 */
[----:B------:R-:W0:Y:S11]  /*106c0*/  LDC.64 R2, c[0x0][0xc60] ;  /* 0x00031800ff027b82 */ /* 0x000e360000000a00 */
[----:B0-----:R-:W2:Y:S01]  /*106d0*/  @P1 ATOMG.E.ADD.STRONG.GPU PT, R3, desc[UR46][R2.64], R5 ;  /* 0x00000005020319a8 */ /* 0x001ea200081ee1ee */
[----:B------:R-:W0:Y:S02]  /*106e0*/  S2R R4, SR_LTMASK ;  /* 0x0000000000047919 */ /* 0x000e240000003900 */
[----:B0-----:R-:W-:-:S04]  /*106f0*/  LOP3.LUT R4, R4, UR4, RZ, 0xc0, !PT ;  /* 0x0000000404047c12 */ /* 0x001fc8000f8ec0ff */
[----:B------:R-:W0:Y:S01]  /*10700*/  POPC R7, R4 ;  /* 0x0000000400077309 */ /* 0x000e220000000000 */
[----:B--2---:R-:W0:Y:S02]  /*10710*/  SHFL.IDX PT, R0, R3, R0, 0x1f ;  /* 0x00001f0003007589 */ /* 0x004e2400000e0000 */
[----:B0-----:R-:W-:-:S05]  /*10720*/  IADD3 R0, R0, UR43, R7 ;  /* 0x0000002b00007c10 */ /* 0x001fca000fffe007 */
[----:B------:R3:W-:Y:S02]  /*10730*/  STL [R1+0x20], R0 ;  /* 0x0000200001007387 */ /* 0x0007e40000100800 */
.L_x_256:
[----:B------:R-:W-:Y:S05]  /*10740*/  BSYNC B0 ;  /* 0x0000000000007941 */ /* 0x000fea0003800000 */
.L_x_255:
[----:B------:R-:W-:-:S06]  /*10750*/  UISETP.NE.AND UP0, UPT, UR39, 0x3, UPT ;  /* 0x000000032700788c */ /* 0x000fcc000bf05270 */
[----:B------:R-:W-:-:S13]  /*10760*/  PLOP3.LUT P1, PT, PT, PT, UP0, 0x80, 0x0 ;  /* 0x000000000000781c */ /* 0x000fda0003f2f008 */
[----:B------:R-:W-:Y:S05]  /*10770*/  @!P1 BRA `(.L_x_257) ;  /* 0x0000000000049947 */ /* 0x000fea0003800000 */
[----:B------:R-:W-:Y:S01]  /*10780*/  BPT.TRAP 0x1 ;  /* 0x000000040000795c */ /* 0x000fe20000300000 */
.L_x_257:
[----:B-1----:R-:W4:Y:S04]  /*10790*/  LDL R3, [R1+0x4] ;  /* 0x0000040001037983 */ /* 0x002f280000100800 */
[----:B------:R-:W2:Y:S01]  /*107a0*/  LDL R2, [R1] ;  /* 0x0000000001027983 */ /* 0x000ea20000100800 */
[----:B0--3-5:R-:W-:Y:S01]  /*107b0*/  IMAD.U32 R0, RZ, RZ, UR44 ;  /* 0x0000002cff007e24 */ /* 0x029fe2000f8e00ff */
[----:B------:R-:W-:Y:S04]  /*107c0*/  BSSY B0, `(.L_x_258) ;  /* 0x0000007000007945 */ /* 0x000fe80003800000 */
[----:B------:R-:W-:-:S02]  /*107d0*/  ISETP.NE.AND P2, PT, R0, 0x3, PT ;  /* 0x000000030000780c */ /* 0x000fc40003f45270 */
[----:B----4-:R-:W-:-:S04]  /*107e0*/  LOP3.LUT R0, R3, 0x1, RZ, 0x3c, !PT ;  /* 0x0000000103007812 */ /* 0x010fc800078e3cff */
[----:B------:R-:W-:Y:S01]  /*107f0*/  SHF.L.U32 R0, R0, 0x1f, RZ ;  /* 0x0000001f00007819 */ /* 0x000fe200000006ff */
[----:B--2---:R-:W-:-:S04]  /*10800*/  IMAD R17, R2, 0x8, R19 ;  /* 0x0000000802117824 */ /* 0x004fc800078e0213 */
[----:B------:R-:W0:Y:S02]  /*10810*/  SYNCS.PHASECHK.TRANS64.TRYWAIT P1, [R17+URZ+0x38870], R0 ;  /* 0x03887000110075a7 */ /* 0x000e24000802017f */
[----:B0-----:R-:W-:Y:S05]  /*10820*/  @!P1 BRA `(.L_x_259) ;  /* 0x0000002400b49947 */ /* 0x001fea0003800000 */
.L_x_319:
[----:B------:R-:W-:Y:S05]  /*10830*/  BSYNC B0 ;  /* 0x0000000000007941 */ /* 0x000fea0003800000 */
.L_x_258:
[----:B------:R-:W-:Y:S05]  /*10840*/  @!P2 BRA `(.L_x_260) ;  /* 0x000000000004a947 */ /* 0x000fea0003800000 */
[----:B------:R-:W-:Y:S01]  /*10850*/  BPT.TRAP 0x1 ;  /* 0x000000040000795c */ /* 0x000fe20000300000 */
.L_x_260:
[----:B0-----:R-:W2:Y:S02]  /*10860*/  LDL R0, [R1+0x4] ;  /* 0x0000040001007983 */ /* 0x001ea40000100800 */
[----:B--2---:R-:W-:-:S04]  /*10870*/  SHF.L.U32 R0, R0, 0x1f, RZ ;  /* 0x0000001f00007819 */ /* 0x004fc800000006ff */
[----:B------:R-:W0:Y:S02]  /*10880*/  SYNCS.PHASECHK.TRANS64.TRYWAIT P1, [R17+URZ+0x38860], R0 ;  /* 0x03886000110075a7 */ /* 0x000e24000802017f */
[----:B0-----:R-:W-:Y:S05]  /*10890*/  @!P1 BRA `(.L_x_261) ;  /* 0x0000002400ac9947 */ /* 0x001fea0003800000 */
.L_x_320:
[----:B------:R-:W2:Y:S04]  /*108a0*/  LDL R18, [R1] ;  /* 0x0000000001127983 */ /* 0x000ea80000100800 */
[----:B------:R-:W0:Y:S04]  /*108b0*/  LDL R2, [R1+0x28] ;  /* 0x0000280001027983 */ /* 0x000e280000100800 */
[----:B------:R-:W3:Y:S04]  /*108c0*/  LDL R16, [R1+0x10] ;  /* 0x0000100001107983 */ /* 0x000ee80000100800 */
[----:B------:R-:W4:Y:S01]  /*108d0*/  LDL R12, [R1+0x1c] ;  /* 0x00001c00010c7983 */ /* 0x000f220000100800 */
[----:B------:R-:W-:Y:S05]  /*108e0*/  WARPSYNC.ALL ;  /* 0x0000000000007948 */ /* 0x000fea0003800000 */
[----:B--2---:R-:W-:-:S05]  /*108f0*/  IMAD.SHL.U32 R3, R18, 0x8000, RZ ;  /* 0x0000800012037824 */ /* 0x004fca00078e00ff */
[----:B0-----:R-:W-:-:S05]  /*10900*/  LOP3.LUT R0, R3, R2, RZ, 0xfc, !PT ;  /* 0x0000000203007212 */ /* 0x001fca00078efcff */
[----:B------:R-:W-:-:S05]  /*10910*/  IMAD.IADD R0, R19, 0x1, R0 ;  /* 0x0000000113007824 */ /* 0x000fca00078e0200 */
[----:B------:R-:W0:Y:S01]  /*10920*/  LDSM.16.MT88.4 R4, [R0+0x10400] ;  /* 0x010400000004783b */ /* 0x000e220000004200 */
[----:B---3--:R-:W-:Y:S01]  /*10930*/  IMAD.IADD R2, R16, 0x1, R0 ;  /* 0x0000000110027824 */ /* 0x008fe200078e0200 */
[----:B----4-:R-:W-:Y:S02]  /*10940*/  IADD3 R3, R19, R3, R12 ;  /* 0x0000000313037210 */ /* 0x010fe40007ffe00c */
[C-C-:B0-----:R-:W-:Y:S02]  /*10950*/  PRMT R8, R4.reuse, 0x6420, R5.reuse ;  /* 0x0000642004087816 */ /* 0x141fe40000000005 */
[----:B------:R-:W-:Y:S02]  /*10960*/  PRMT R9, R4, 0x7531, R5 ;  /* 0x0000753104097816 */ /* 0x000fe40000000005 */
[C-C-:B------:R-:W-:Y:S02]  /*10970*/  PRMT R10, R6.reuse, 0x6420, R7.reuse ;  /* 0x00006420060a7816 */ /* 0x140fe40000000007 */
[----:B------:R-:W-:-:S02]  /*10980*/  PRMT R11, R6, 0x7531, R7 ;  /* 0x00007531060b7816 */ /* 0x000fc40000000007 */
[----:B------:R-:W0:Y:S04]  /*10990*/  LDSM.16.MT88.4 R4, [R2+0x10400] ;  /* 0x010400000204783b */ /* 0x000e280000004200 */
[----:B------:R0:W-:Y:S02]  /*109a0*/  STSM.16.M88.4 [R3+0x400], R8 ;  /* 0x0004000803007844 */ /* 0x0001e40000000200 */
[C-C-:B0-----:R-:W-:Y:S02]  /*109b0*/  PRMT R8, R4.reuse, 0x6420, R5.reuse ;  /* 0x0000642004087816 */ /* 0x141fe40000000005 */
[----:B------:R-:W-:Y:S02]  /*109c0*/  PRMT R9, R4, 0x7531, R5 ;  /* 0x0000753104097816 */ /* 0x000fe40000000005 */
[----:B------:R-:W-:-:S02]  /*109d0*/  PRMT R10, R6, 0x6420, R7 ;  /* 0x00006420060a7816 */ /* 0x000fc40000000007 */
[----:B------:R-:W-:-:S05]  /*109e0*/  PRMT R11, R6, 0x7531, R7 ;  /* 0x00007531060b7816 */ /* 0x000fca0000000007 */
[----:B------:R-:W-:Y:S04]  /*109f0*/  STSM.16.M88.4 [R3+0x2400], R8 ;  /* 0x0024000803007844 */ /* 0x000fe80000000200 */
[----:B------:R-:W0:Y:S02]  /*10a00*/  LDSM.16.MT88.4 R4, [R0+0x14400] ;  /* 0x014400000004783b */ /* 0x000e240000004200 */
        /* <DEDUP_REMOVED lines=11> */
[----:B------:R-:W1:Y:S04]  /*10ac0*/  LDSM.16.MT88.4 R4, [R0+0x11400] ;  /* 0x011400000004783b */ /* 0x000e680000004200 */
[----:B0-----:R-:W2:Y:S01]  /*10ad0*/  LDL R11, [R1+0xc] ;  /* 0x00000c00010b7983 */ /* 0x001ea20000100800 */
[C-C-:B-1----:R-:W-:Y:S02]  /*10ae0*/  PRMT R12, R4.reuse, 0x6420, R5.reuse ;  /* 0x00006420040c7816 */ /* 0x142fe40000000005 */
[----:B------:R-:W-:-:S02]  /*10af0*/  PRMT R13, R4, 0x7531, R5 ;  /* 0x00007531040d7816 */ /* 0x000fc40000000005 */
[C-C-:B------:R-:W-:Y:S02]  /*10b00*/  PRMT R14, R6.reuse, 0x6420, R7.reuse ;  /* 0x00006420060e7816 */ /* 0x140fe40000000007 */
[----:B------:R-:W-:Y:S02]  /*10b10*/  PRMT R15, R6, 0x7531, R7 ;  /* 0x00007531060f7816 */ /* 0x000fe40000000007 */
[----:B------:R-:W0:Y:S01]  /*10b20*/  LDSM.16.MT88.4 R4, [R2+0x11400] ;  /* 0x011400000204783b */ /* 0x000e220000004200 */
[----:B------:R-:W-:Y:S01]  /*10b30*/  IMAD.MOV.U32 R10, RZ, RZ, R16 ;  /* 0x000000ffff0a7224 */ /* 0x000fe200078e0010 */
[C-C-:B0-----:R-:W-:Y:S02]  /*10b40*/  PRMT R8, R4.reuse, 0x6420, R5.reuse ;  /* 0x0000642004087816 */ /* 0x141fe40000000005 */
[----:B------:R-:W-:Y:S02]  /*10b50*/  PRMT R9, R4, 0x7531, R5 ;  /* 0x0000753104097816 */ /* 0x000fe40000000005 */
[----:B--2---:R-:W-:-:S05]  /*10b60*/  IADD3 R16, R11, 0x400, R3 ;  /* 0x000004000b107810 */ /* 0x004fca0007ffe003 */
[----:B------:R0:W-:Y:S02]  /*10b70*/  STSM.16.M88.4 [R16], R12 ;  /* 0x0000000c10007844 */ /* 0x0001e40000000200 */
[----:B0-----:R-:W-:Y:S01]  /*10b80*/  IMAD.MOV.U32 R14, RZ, RZ, R10 ;  /* 0x000000ffff0e7224 */ /* 0x001fe200078e000a */
[C---:B------:R-:W-:Y:S01]  /*10b90*/  PRMT R10, R6.reuse, 0x6420, R7 ;  /* 0x00006420060a7816 */ /* 0x040fe20000000007 */
[----:B------:R-:W-:Y:S01]  /*10ba0*/  IMAD.MOV.U32 R15, RZ, RZ, R11 ;  /* 0x000000ffff0f7224 */ /* 0x000fe200078e000b */
[----:B------:R-:W-:-:S05]  /*10bb0*/  PRMT R11, R6, 0x7531, R7 ;  /* 0x00007531060b7816 */ /* 0x000fca0000000007 */
[----:B------:R0:W-:Y:S04]  /*10bc0*/  STSM.16.M88.4 [R16+0x2000], R8 ;  /* 0x0020000810007844 */ /* 0x0001e80000000200 */
[----:B------:R-:W1:Y:S01]  /*10bd0*/  LDSM.16.MT88.4 R4, [R0+0x15400] ;  /* 0x015400000004783b */ /* 0x000e620000004200 */
[----:B0-----:R-:W-:Y:S02]  /*10be0*/  IMAD.MOV.U32 R10, RZ, RZ, R14 ;  /* 0x000000ffff0a7224 */ /* 0x001fe400078e000e */
[----:B------:R-:W-:Y:S01]  /*10bf0*/  IMAD.MOV.U32 R11, RZ, RZ, R15 ;  /* 0x000000ffff0b7224 */ /* 0x000fe200078e000f */
[C-C-:B-1----:R-:W-:Y:S02]  /*10c00*/  PRMT R12, R4.reuse, 0x6420, R5.reuse ;  /* 0x00006420040c7816 */ /* 0x142fe40000000005 */
[----:B------:R-:W-:-:S02]  /*10c10*/  PRMT R13, R4, 0x7531, R5 ;  /* 0x00007531040d7816 */ /* 0x000fc40000000005 */
[C-C-:B------:R-:W-:Y:S02]  /*10c20*/  PRMT R14, R6.reuse, 0x6420, R7.reuse ;  /* 0x00006420060e7816 */ /* 0x140fe40000000007 */
[----:B------:R-:W-:Y:S02]  /*10c30*/  PRMT R15, R6, 0x7531, R7 ;  /* 0x00007531060f7816 */ /* 0x000fe40000000007 */
[----:B------:R-:W0:Y:S04]  /*10c40*/  LDSM.16.MT88.4 R4, [R2+0x15400] ;  /* 0x015400000204783b */ /* 0x000e280000004200 */
[----:B------:R1:W-:Y:S02]  /*10c50*/  STSM.16.M88.4 [R16+0x4000], R12 ;  /* 0x0040000c10007844 */ /* 0x0003e40000000200 */
[----:B-1----:R-:W-:-:S02]  /*10c60*/  IMAD.MOV.U32 R14, RZ, RZ, R10 ;  /* 0x000000ffff0e7224 */ /* 0x002fc400078e000a */
[----:B------:R-:W-:Y:S01]  /*10c70*/  IMAD.MOV.U32 R15, RZ, RZ, R11 ;  /* 0x000000ffff0f7224 */ /* 0x000fe200078e000b */
[C-C-:B0-----:R-:W-:Y:S02]  /*10c80*/  PRMT R8, R4.reuse, 0x6420, R5.reuse ;  /* 0x0000642004087816 */ /* 0x141fe40000000005 */
[----:B------:R-:W-:Y:S02]  /*10c90*/  PRMT R9, R4, 0x7531, R5 ;  /* 0x0000753104097816 */ /* 0x000fe40000000005 */
[C-C-:B------:R-:W-:Y:S02]  /*10ca0*/  PRMT R10, R6.reuse, 0x6420, R7.reuse ;  /* 0x00006420060a7816 */ /* 0x140fe40000000007 */
        /* <DEDUP_REMOVED lines=62> */
.L_x_262:
[----:B-1----:R-:W2:Y:S01]  /*11090*/  LDL.LU R3, [R1+0x4] ;  /* 0x0000040001037983 */ /* 0x002ea20000300800 */
[----:B0-----:R0:W-:Y:S01]  /*110a0*/  SYNCS.ARRIVE.TRANS64.A1T0 RZ, [R17+URZ+0x38850], RZ ;  /* 0x038850ff11ff79a7 */ /* 0x0011e2000810003f */
[----:B------:R-:W-:Y:S02]  /*110b0*/  VIADD R0, R18, 0x1 ;  /* 0x0000000112007836 */ /* 0x000fe40000000000 */
[----:B0-----:R-:W-:-:S05]  /*110c0*/  @!P0 VIADD R17, R17, 0x38880 ;  /* 0x0003888011118836 */ /* 0x001fca0000000000 */
[----:B------:R-:W-:Y:S01]  /*110d0*/  @!P0 PRMT R17, RZ, 0x654, R17 ;  /* 0x00000654ff118816 */ /* 0x000fe20000000011 */
[----:B------:R-:W-:Y:S06]  /*110e0*/  BAR.SYNC.DEFER_BLOCKING 0x2, 0x80 ;  /* 0x0082000000007b1d */ /* 0x000fec0000010000 */
[----:B------:R3:W-:Y:S01]  /*110f0*/  @!P0 SYNCS.ARRIVE.TRANS64.RED.A1T0 RZ, [R17+URZ], RZ ;  /* 0x000000ff11ff89a7 */ /* 0x0007e2000810043f */
[----:B------:R-:W-:-:S04]  /*11100*/  ISETP.NE.AND P0, PT, R0, 0x2, PT ;  /* 0x000000020000780c */ /* 0x000fc80003f05270 */
[----:B------:R-:W-:Y:S02]  /*11110*/  SEL R2, RZ, 0x1, P0 ;  /* 0x00000001ff027807 */ /* 0x000fe40000000000 */
[----:B------:R-:W-:-:S05]  /*11120*/  SEL R0, R0, RZ, P0 ;  /* 0x000000ff00007207 */ /* 0x000fca0000000000 */
[----:B------:R3:W-:Y:S01]  /*11130*/  STL [R1], R0 ;  /* 0x0000000001007387 */ /* 0x0007e20000100800 */
[----:B--2---:R-:W-:-:S05]  /*11140*/  LOP3.LUT R3, R3, R2, RZ, 0x3c, !PT ;  /* 0x0000000203037212 */ /* 0x004fca00078e3cff */
[----:B------:R3:W-:Y:S02]  /*11150*/  STL [R1+0x4], R3 ;  /* 0x0000040301007387 */ /* 0x0007e40000100800 */
.L_x_207:
[----:B------:R-:W-:Y:S05]  /*11160*/  BSYNC B7 ;  /* 0x0000000000077941 */ /* 0x000fea0003800000 */
.L_x_205:
[----:B0--3--:R-:W2:Y:S02]  /*11170*/  LDL R0, [R1+0x14] ;  /* 0x0000140001007983 */ /* 0x009ea40000100800 */
[----:B--2---:R-:W-:-:S13]  /*11180*/  LOP3.LUT P0, RZ, R0, 0x2, RZ, 0xc0, !PT ;  /* 0x0000000200ff7812 */ /* 0x004fda000780c0ff */
[----:B------:R-:W-:Y:S05]  /*11190*/  @!P0 BRA `(.L_x_263) ;  /* 0x0000000000348947 */ /* 0x000fea0003800000 */
[----:B------:R-:W0:Y:S08]  /*111a0*/  S2UR UR5, SR_CgaCtaId ;  /* 0x00000000000579c3 */ /* 0x000e300000008800 */
[----:B------:R-:W-:Y:S06]  /*111b0*/  BAR.SYNC.DEFER_BLOCKING 0x5, 0x180 ;  /* 0x0146000000007b1d */ /* 0x000fec0000010000 */
[----:B------:R-:W-:-:S02]  /*111c0*/  UMOV UR4, 0x400 ;  /* 0x0000040000047882 */ /* 0x000fc40000000000 */
[----:B0-----:R-:W-:-:S06]  /*111d0*/  ULEA UR4, UR5, UR4, 0x18 ;  /* 0x0000000405047291 */ /* 0x001fcc000f8ec03f */
[----:B------:R-:W-:-:S05]  /*111e0*/  IMAD.U32 R19, RZ, RZ, UR4 ;  /* 0x00000004ff137e24 */ /* 0x000fca000f8e00ff */
[----:B------:R-:W0:Y:S04]  /*111f0*/  LDS.128 R4, [R19+0x388d0] ;  /* 0x0388d00013047984 */ /* 0x000e280000000c00 */
[----:B0-----:R0:W-:Y:S01]  /*11200*/  STL.64 [R1+0x20], R4 ;  /* 0x0000200401007387 */ /* 0x0011e20000100a00 */
[----:B------:R-:W-:Y:S02]  /*11210*/  IMAD.MOV.U32 R2, RZ, RZ, R6 ;  /* 0x000000ffff027224 */ /* 0x000fe400078e0006 */
[----:B------:R-:W-:-:S03]  /*11220*/  IMAD.MOV.U32 R0, RZ, RZ, R7 ;  /* 0x000000ffff007224 */ /* 0x000fc600078e0007 */
[----:B------:R-:W-:Y:S02]  /*11230*/  R2UR UR36, R2 ;  /* 0x00000000022472ca */ /* 0x000fe400000e0000 */
[----:B------:R-:W-:Y:S01]  /*11240*/  R2UR UR45, R0 ;  /* 0x00000000002d72ca */ /* 0x000fe200000e0000 */
[----:B------:R-:W-:Y:S06]  /*11250*/  BAR.ARV 0x4, 0x180 ;  /* 0x0106000000007b1d */ /* 0x000fec0000002000 */
[----:B------:R-:W-:Y:S08]  /*11260*/  BRA `(.L_x_264) ;  /* 0x0000000800387947 */ /* 0x000ff00003800000 */
.L_x_263:
[----:B------:R-:W0:Y:S01]  /*11270*/  S2R R2, SR_TID.X ;  /* 0x0000000000027919 */ /* 0x000e220000002100 */
[----:B------:R-:W-:Y:S01]  /*11280*/  ULDC UR4, c[0x0][0xc3c] ;  /* 0x00030f0000047ab9 */ /* 0x000fe20000000800 */
[----:B------:R-:W2:Y:S01]  /*11290*/  LDL.LU R0, [R1+0x20] ;  /* 0x0000200001007983 */ /* 0x000ea20000300800 */
[----:B0-----:R-:W-:-:S04]  /*112a0*/  LOP3.LUT R10, R2, 0x1f, RZ, 0xc0, !PT ;  /* 0x0000001f020a7812 */ /* 0x001fc800078ec0ff */
[C---:B------:R-:W-:Y:S01]  /*112b0*/  ISETP.NE.AND P0, PT, R10.reuse, 0x1f, PT ;  /* 0x0000001f0a00780c */ /* 0x040fe20003f05270 */
[----:B------:R-:W-:-:S05]  /*112c0*/  VIADD R5, R10, UR45 ;  /* 0x0000002d0a057c36 */ /* 0x000fca0008000000 */
[----:B------:R-:W-:Y:S01]  /*112d0*/  ISETP.GE.OR P1, PT, R5, UR4, !P0 ;  /* 0x0000000405007c0c */ /* 0x000fe2000c726670 */
[----:B------:R-:W-:-:S12]  /*112e0*/  ULDC UR4, c[0x0][0xc3c] ;  /* 0x00030f0000047ab9 */ /* 0x000fd80000000800 */
[----:B------:R-:W0:Y:S02]  /*112f0*/  @!P1 LDC.64 R2, c[0x0][0xc80] ;  /* 0x00032000ff029b82 */ /* 0x000e240000000a00 */
[----:B0-----:R-:W-:-:S04]  /*11300*/  @!P1 IMAD.WIDE R2, R5, 0x4, R2 ;  /* 0x0000000405029825 */ /* 0x001fc800078e0202 */
[----:B------:R-:W-:-:S06]  /*11310*/  IMAD.MOV.U32 R5, RZ, RZ, RZ ;  /* 0x000000ffff057224 */ /* 0x000fcc00078e00ff */
[----:B------:R-:W3:Y:S01]  /*11320*/  @!P1 LDG.E R5, desc[UR46][R2.64] ;  /* 0x0000002e02059981 */ /* 0x000ee2000c1e1900 */
[C---:B------:R-:W-:Y:S02]  /*11330*/  ISETP.NE.AND P1, PT, R10.reuse, RZ, PT ;  /* 0x000000ff0a00720c */ /* 0x040fe40003f25270 */
[C---:B------:R-:W-:Y:S02]  /*11340*/  ISETP.GE.U32.AND P2, PT, R10.reuse, 0x2, PT ;  /* 0x000000020a00780c */ /* 0x040fe40003f46070 */
[C---:B------:R-:W-:Y:S02]  /*11350*/  ISETP.GE.U32.AND P3, PT, R10.reuse, 0x4, PT ;  /* 0x000000040a00780c */ /* 0x040fe40003f66070 */
[C---:B------:R-:W-:Y:S02]  /*11360*/  ISETP.GE.U32.AND P4, PT, R10.reuse, 0x8, PT ;  /* 0x000000080a00780c */ /* 0x040fe40003f86070 */
[----:B------:R-:W-:Y:S01]  /*11370*/  ISETP.GE.U32.AND P5, PT, R10, 0x10, PT ;  /* 0x000000100a00780c */ /* 0x000fe20003fa6070 */
[----:B--2---:R-:W-:-:S02]  /*11380*/  IMAD.MOV.U32 R9, RZ, RZ, R0 ;  /* 0x000000ffff097224 */ /* 0x004fc400078e0000 */
[----:B---3--:R-:W0:Y:S02]  /*11390*/  SHFL.UP PT, R0, R5, 0x1, RZ ;  /* 0x0420000005007989 */ /* 0x008e2400000e00ff */
        /* <DEDUP_REMOVED lines=11> */
[----:B------:R-:W0:Y:S04]  /*11450*/  SHFL.UP PT, R0, R8, 0x10, RZ ;  /* 0x0600000008007989 */ /* 0x000e2800000e00ff */
[----:B------:R-:W-:Y:S01]  /*11460*/  SHFL.IDX PT, R4, R9, 0x1, 0x1f ;  /* 0x00201f0009047f89 */ /* 0x000fe200000e0000 */
[----:B0-----:R-:W-:-:S05]  /*11470*/  SEL R3, R0, RZ, P5 ;  /* 0x000000ff00037207 */ /* 0x001fca0002800000 */
[----:B------:R-:W-:Y:S02]  /*11480*/  IMAD.IADD R2, R8, 0x1, R3 ;  /* 0x0000000108027824 */ /* 0x000fe400078e0203 */
[----:B------:R-:W0:Y:S03]  /*11490*/  LDC R3, c[0x0][0xc38] ;  /* 0x00030e00ff037b82 */ /* 0x000e260000000800 */
[----:B------:R-:W0:Y:S04]  /*114a0*/  SHFL.IDX PT, R6, R2, 0x1f, 0x1f ;  /* 0x03e01f0002067f89 */ /* 0x000e2800000e0000 */
[----:B------:R-:W2:Y:S01]  /*114b0*/  SHFL.IDX PT, R0, R9, RZ, 0x1f ;  /* 0x00001fff09007589 */ /* 0x000ea200000e0000 */
[----:B0-----:R-:W-:-:S04]  /*114c0*/  IMAD R6, R6, R3, RZ ;  /* 0x0000000306067224 */ /* 0x001fc800078e02ff */
[----:B------:R-:W-:-:S05]  /*114d0*/  IMAD.IADD R4, R4, 0x1, R6 ;  /* 0x0000000104047824 */ /* 0x000fca00078e0206 */
[----:B--2---:R-:W-:-:S13]  /*114e0*/  ISETP.GT.AND P6, PT, R4, R0, PT ;  /* 0x000000000400720c */ /* 0x004fda0003fc4270 */
[----:B------:R-:W-:Y:S05]  /*114f0*/  @P6 BRA `(.L_x_265) ;  /* 0x0000000000906947 */ /* 0x000fea0003800000 */
.L_x_269:
[----:B------:R-:W-:-:S04]  /*11500*/  UIADD3 UR45, UR45, 0x1f, URZ ;  /* 0x0000001f2d2d7890 */ /* 0x000fc8000fffe03f */
[----:B------:R-:W-:-:S06]  /*11510*/  UISETP.GE.AND UP0, UPT, UR45, UR4, UPT ;  /* 0x000000042d00728c */ /* 0x000fcc000bf06270 */
[----:B------:R-:W-:-:S13]  /*11520*/  PLOP3.LUT P6, PT, PT, PT, UP0, 0x40, 0x0 ;  /* 0x000000000000781c */ /* 0x000fda0003fce808 */
[----:B------:R-:W-:Y:S05]  /*11530*/  @!P6 BRA `(.L_x_266) ;  /* 0x000000040038e947 */ /* 0x000fea0003800000 */
[----:B------:R-:W0:Y:S01]  /*11540*/  S2R R2, SR_TID.X ;  /* 0x0000000000027919 */ /* 0x000e220000002100 */
[----:B------:R-:W-:Y:S01]  /*11550*/  BSSY B0, `(.L_x_267) ;  /* 0x0000009000007945 */ /* 0x000fe20003800000 */
[----:B------:R-:W-:Y:S01]  /*11560*/  IMAD.MOV.U32 R5, RZ, RZ, RZ ;  /* 0x000000ffff057224 */ /* 0x000fe200078e00ff */
[----:B0-----:R-:W-:-:S05]  /*11570*/  LOP3.LUT R2, R2, 0x1f, RZ, 0xc0, !PT ;  /* 0x0000001f02027812 */ /* 0x001fca00078ec0ff */
[----:B------:R-:W-:-:S05]  /*11580*/  VIADD R6, R2, UR45 ;  /* 0x0000002d02067c36 */ /* 0x000fca0008000000 */
[----:B------:R-:W-:-:S13]  /*11590*/  ISETP.GE.OR P6, PT, R6, UR4, !P0 ;  /* 0x0000000406007c0c */ /* 0x000fda000c7c6670 */
[----:B------:R-:W-:Y:S05]  /*115a0*/  @P6 BRA `(.L_x_268) ;  /* 0x00000000000c6947 */ /* 0x000fea0003800000 */
[----:B------:R-:W0:Y:S02]  /*115b0*/  LDC.64 R2, c[0x0][0xc80] ;  /* 0x00032000ff027b82 */ /* 0x000e240000000a00 */
[----:B0-----:R-:W-:-:S05]  /*115c0*/  IMAD.WIDE R2, R6, 0x4, R2 ;  /* 0x0000000406027825 */ /* 0x001fca00078e0202 */
[----:B------:R0:W5:Y:S02]  /*115d0*/  LDG.E R5, desc[UR46][R2.64] ;  /* 0x0000002e02057981 */ /* 0x000164000c1e1900 */
.L_x_268:
[----:B------:R-:W-:Y:S05]  /*115e0*/  BSYNC B0 ;  /* 0x0000000000007941 */ /* 0x000fea0003800000 */
.L_x_267:
        /* <DEDUP_REMOVED lines=21> */
.L_x_265:
[----:B------:R-:W-:-:S04]  /*11740*/  IMAD.IADD R6, R4, 0x1, -R6 ;  /* 0x0000000104067824 */ /* 0x000fc800078e0a06 */
[----:B------:R-:W-:-:S05]  /*11750*/  IMAD R4, R2, R3, R6 ;  /* 0x0000000302047224 */ /* 0x000fca00078e0206 */
[----:B------:R-:W-:-:S13]  /*11760*/  ISETP.GT.AND P0, PT, R4, R0, PT ;  /* 0x000000000400720c */ /* 0x000fda0003f04270 */
[----:B------:R-:W-:Y:S02]  /*11770*/  VOTEU.ANY UR5, UPT, !P0 ;  /* 0x0000000000057886 */ /* 0x000fe400040e0100 */
[----:B------:R-:W-:Y:S02]  /*11780*/  UPOPC UR4, UR5 ;  /* 0x00000005000472bf */ /* 0x000fe40008000000 */
[----:B------:R-:W-:-:S04]  /*11790*/  ISETP.NE.AND P0, PT, RZ, UR5, PT ;  /* 0x00000005ff007c0c */ /* 0x000fc8000bf05270 */
[----:B------:R-:W-:-:S06]  /*117a0*/  IMAD.U32 R4, RZ, RZ, UR4 ;  /* 0x00000004ff047e24 */ /* 0x000fcc000f8e00ff */
[----:B------:R0:W2:Y:S02]  /*117b0*/  SHFL.IDX PT, R4, R5, R4, 0x1f ;  /* 0x00001f0405047589 */ /* 0x0000a400000e0000 */
[----:B0-----:R-:W-:Y:S01]  /*117c0*/  IMAD.MOV.U32 R5, RZ, RZ, RZ ;  /* 0x000000ffff057224 */ /* 0x001fe200078e00ff */
[----:B------:R-:W-:Y:S06]  /*117d0*/  @!P0 BRA `(.L_x_270) ;  /* 0x00000000000c8947 */ /* 0x000fec0003800000 */
[----:B------:R-:W-:-:S06]  /*117e0*/  UIADD3 UR5, UR4, -0x1, URZ ;  /* 0xffffffff04057890 */ /* 0x000fcc000fffe03f */
[----:B------:R-:W-:-:S06]  /*117f0*/  IMAD.U32 R5, RZ, RZ, UR5 ;  /* 0x00000005ff057e24 */ /* 0x000fcc000f8e00ff */
[----:B------:R0:W3:Y:S02]  /*11800*/  SHFL.IDX PT, R5, R2, R5, 0x1f ;  /* 0x00001f0502057589 */ /* 0x0000e400000e0000 */
.L_x_270:
[----:B---3--:R-:W-:Y:S01]  /*11810*/  IMAD R7, R5, R3, R6 ;  /* 0x0000000305077224 */ /* 0x008fe200078e0206 */
[----:B--2---:R-:W-:Y:S01]  /*11820*/  IABS R5, R4 ;  /* 0x0000000400057213 */ /* 0x004fe20000000000 */
[----:B------:R-:W-:Y:S02]  /*11830*/  UIADD3 UR45, UR4, UR45, URZ ;  /* 0x0000002d042d7290 */ /* 0x000fe4000fffe03f */
[----:B------:R-:W-:Y:S01]  /*11840*/  IMAD.IADD R0, R0, 0x1, -R7 ;  /* 0x0000000100007824 */ /* 0x000fe200078e0a07 */
[----:B0-----:R-:W0:Y:S01]  /*11850*/  I2F.RP R2, R5 ;  /* 0x0000000500027306 */ /* 0x001e220000209400 */
[----:B------:R2:W-:Y:S07]  /*11860*/  STL [R1+0x20], R7 ;  /* 0x0000200701007387 */ /* 0x0005ee0000100800 */
[----:B0-----:R-:W0:Y:S02]  /*11870*/  MUFU.RCP R2, R2 ;  /* 0x0000000200027308 */ /* 0x001e240000001000 */
[----:B0-----:R-:W-:-:S06]  /*11880*/  VIADD R2, R2, 0xffffffe ;  /* 0x0ffffffe02027836 */ /* 0x001fcc0000000000 */
[----:B------:R-:W0:Y:S02]  /*11890*/  F2I.FTZ.U32.TRUNC.NTZ R3, R2 ;  /* 0x0000000200037305 */ /* 0x000e24000021f000 */
[----:B0-----:R-:W-:-:S04]  /*118a0*/  IMAD.MOV R2, RZ, RZ, -R3 ;  /* 0x000000ffff027224 */ /* 0x001fc800078e0a03 */
[----:B------:R-:W-:Y:S02]  /*118b0*/  IMAD R6, R2, R5, RZ ;  /* 0x0000000502067224 */ /* 0x000fe400078e02ff */
[----:B------:R-:W-:-:S04]  /*118c0*/  IMAD.MOV.U32 R2, RZ, RZ, RZ ;  /* 0x000000ffff027224 */ /* 0x000fc800078e00ff */
[----:B------:R-:W-:Y:S01]  /*118d0*/  IMAD.HI.U32 R2, R3, R6, R2 ;  /* 0x0000000603027227 */ /* 0x000fe200078e0002 */
[----:B------:R-:W-:Y:S02]  /*118e0*/  IABS R6, R4 ;  /* 0x0000000400067213 */ /* 0x000fe40000000000 */
[----:B------:R-:W-:-:S03]  /*118f0*/  IABS R3, R0 ;  /* 0x0000000000037213 */ /* 0x000fc60000000000 */
[----:B------:R-:W-:Y:S02]  /*11900*/  IMAD.MOV R6, RZ, RZ, -R6 ;  /* 0x000000ffff067224 */ /* 0x000fe400078e0a06 */
[----:B------:R-:W-:-:S04]  /*11910*/  IMAD.HI.U32 R2, R2, R3, RZ ;  /* 0x0000000302027227 */ /* 0x000fc800078e00ff */
[----:B------:R-:W-:-:S05]  /*11920*/  IMAD R3, R2, R6, R3 ;  /* 0x0000000602037224 */ /* 0x000fca00078e0203 */
[----:B------:R-:W-:-:S13]  /*11930*/  ISETP.GT.U32.AND P1, PT, R5, R3, PT ;  /* 0x000000030500720c */ /* 0x000fda0003f24070 */
[----:B------:R-:W-:Y:S02]  /*11940*/  @!P1 IMAD.IADD R3, R3, 0x1, -R5 ;  /* 0x0000000103039824 */ /* 0x000fe400078e0a05 */
[----:B------:R-:W-:Y:S01]  /*11950*/  @!P1 VIADD R2, R2, 0x1 ;  /* 0x0000000102029836 */ /* 0x000fe20000000000 */
[----:B------:R-:W-:Y:S02]  /*11960*/  ISETP.NE.AND P1, PT, R4, RZ, PT ;  /* 0x000000ff0400720c */ /* 0x000fe40003f25270 */
[----:B------:R-:W-:Y:S02]  /*11970*/  ISETP.GE.U32.AND P0, PT, R3, R5, PT ;  /* 0x000000050300720c */ /* 0x000fe40003f06070 */
[----:B------:R-:W-:-:S04]  /*11980*/  LOP3.LUT R3, R0, R4, RZ, 0x3c, !PT ;  /* 0x0000000400037212 */ /* 0x000fc800078e3cff */
[----:B------:R-:W-:-:S07]  /*11990*/  ISETP.GE.AND P2, PT, R3, RZ, PT ;  /* 0x000000ff0300720c */ /* 0x000fce0003f46270 */
[----:B------:R-:W-:-:S06]  /*119a0*/  @P0 VIADD R2, R2, 0x1 ;  /* 0x0000000102020836 */ /* 0x000fcc0000000000 */
[----:B------:R-:W-:Y:S01]  /*119b0*/  @!P2 IMAD.MOV R2, RZ, RZ, -R2 ;  /* 0x000000ffff02a224 */ /* 0x000fe200078e0a02 */
[----:B------:R-:W-:-:S04]  /*119c0*/  @!P1 LOP3.LUT R2, RZ, R4, RZ, 0x33, !PT ;  /* 0x00000004ff029212 */ /* 0x000fc800078e33ff */
[----:B------:R-:W-:Y:S01]  /*119d0*/  R2UR UR36, R2 ;  /* 0x00000000022472ca */ /* 0x000fe200000e0000 */
[----:B------:R-:W-:-:S04]  /*119e0*/  IMAD.MOV R3, RZ, RZ, -R2 ;  /* 0x000000ffff037224 */ /* 0x000fc800078e0a02 */
[----:B------:R-:W-:-:S05]  /*119f0*/  IMAD R0, R4, R3, R0 ;  /* 0x0000000304007224 */ /* 0x000fca00078e0200 */
[----:B------:R2:W-:Y:S01]  /*11a00*/  STL [R1+0x24], R0 ;  /* 0x0000240001007387 */ /* 0x0005e20000100800 */
[----:B------:R-:W-:Y:S05]  /*11a10*/  BRA `(.L_x_271) ;  /* 0x0000000000107947 */ /* 0x000fea0003800000 */
.L_x_266:
[----:B------:R0:W-:Y:S01]  /*11a20*/  STL [R1+0x20], R0 ;  /* 0x0000200001007387 */ /* 0x0001e20000100800 */
[----:B------:R-:W-:Y:S01]  /*11a30*/  ULDC UR45, c[0x0][0xc3c] ;  /* 0x00030f00002d7ab9 */ /* 0x000fe20000000800 */
[----:B------:R-:W-:Y:S02]  /*11a40*/  UMOV UR36, URZ ;  /* 0x0000003f00247c82 */ /* 0x000fe40008000000 */
[----:B------:R0:W-:Y:S03]  /*11a50*/  STL [R1+0x24], RZ ;  /* 0x000024ff01007387 */ /* 0x0001e60000100800 */
.L_x_271:
[----:B------:R-:W3:Y:S04]  /*11a60*/  LDL R3, [R1+0x20] ;  /* 0x0000200001037983 */ /* 0x000ee80000100800 */
[----:B------:R-:W4:Y:S01]  /*11a70*/  LDL R2, [R1+0x24] ;  /* 0x0000240001027983 */ /* 0x000f220000100800 */
[----:B------:R-:W-:Y:S02]  /*11a80*/  IMAD.U32 R6, RZ, RZ, UR36 ;  /* 0x00000024ff067e24 */ /* 0x000fe4000f8e00ff */
[----:B--2---:R-:W-:Y:S01]  /*11a90*/  IMAD.U32 R7, RZ, RZ, UR45 ;  /* 0x0000002dff077e24 */ /* 0x004fe2000f8e00ff */
[----:B0-----:R-:W0:Y:S02]  /*11aa0*/  S2R R0, SR_TID.X ;  /* 0x0000000000007919 */ /* 0x001e240000002100 */
[----:B0-----:R-:W-:Y:S01]  /*11ab0*/  LOP3.LUT R0, R0, 0x1f, RZ, 0xc0, !PT ;  /* 0x0000001f00007812 */ /* 0x001fe200078ec0ff */
[----:B------:R-:W-:Y:S03]  /*11ac0*/  BAR.SYNC.DEFER_BLOCKING 0x4, 0x180 ;  /* 0x0106000000007b1d */ /* 0x000fe60000010000 */
[----:B------:R-:W-:-:S13]  /*11ad0*/  ISETP.NE.AND P0, PT, R0, RZ, PT ;  /* 0x000000ff0000720c */ /* 0x000fda0003f05270 */
[----:B------:R-:W-:Y:S01]  /*11ae0*/  @!P0 MOV R0, 0x400 ;  /* 0x0000040000008802 */ /* 0x000fe20000000f00 */
[----:B---3--:R-:W-:Y:S02]  /*11af0*/  IMAD.MOV.U32 R4, RZ, RZ, R3 ;  /* 0x000000ffff047224 */ /* 0x008fe400078e0003 */
[----:B------:R-:W0:Y:S01]  /*11b00*/  @!P0 S2R R3, SR_CgaCtaId ;  /* 0x0000000000038919 */ /* 0x000e220000008800 */
[----:B----4-:R-:W-:Y:S01]  /*11b10*/  IMAD.MOV.U32 R5, RZ, RZ, R2 ;  /* 0x000000ffff057224 */ /* 0x010fe200078e0002 */
[----:B0-----:R-:W-:-:S05]  /*11b20*/  @!P0 LEA R19, R3, R0, 0x18 ;  /* 0x0000000003138211 */ /* 0x001fca00078ec0ff */
[----:B------:R2:W-:Y:S01]  /*11b30*/  @!P0 STS.128 [R19+0x388d0], R4 ;  /* 0x0388d00413008388 */ /* 0x0005e20000000c00 */
[----:B------:R-:W-:Y:S06]  /*11b40*/  BAR.ARV 0x5, 0x180 ;  /* 0x0146000000007b1d */ /* 0x000fec0000002000 */
.L_x_264:
[----:B------:R-:W-:Y:S02]  /*11b50*/  ULDC UR4, c[0x0][0xc3c] ;  /* 0x00030f0000047ab9 */ /* 0x000fe40000000800 */
[----:B------:R-:W-:-:S06]  /*11b60*/  UISETP.GE.AND UP0, UPT, UR45, UR4, UPT ;  /* 0x000000042d00728c */ /* 0x000fcc000bf06270 */
[----:B------:R-:W-:-:S13]  /*11b70*/  PLOP3.LUT P0, PT, PT, PT, UP0, 0x80, 0x0 ;  /* 0x000000000000781c */ /* 0x000fda0003f0f008 */
[----:B------:R-:W-:Y:S05]  /*11b80*/  @!P0 BRA `(.L_x_272) ;  /* 0xffffffb400ac8947 */ /* 0x000fea000383ffff */
.L_x_201:
[----:B------:R-:W3:Y:S01]  /*11b90*/  LDL.LU R0, [R1+0x30] ;  /* 0x0000300001007983 */ /* 0x000ee20000300800 */
[----:B------:R-:W-:Y:S01]  /*11ba0*/  BSSY B0, `(.L_x_273) ;  /* 0x000000b000007945 */ /* 0x000fe20003800000 */
[----:B012---:R-:W0:Y:S01]  /*11bb0*/  S2R R5, SR_CgaCtaId ;  /* 0x0000000000057919 */ /* 0x007e220000008800 */
[----:B---3--:R-:W-:-:S05]  /*11bc0*/  VIADD R0, R0, 0x1 ;  /* 0x0000000100007836 */ /* 0x008fca0000000000 */
[----:B------:R-:W-:-:S04]  /*11bd0*/  LEA.HI R2, R0, R0, RZ, 0x1 ;  /* 0x0000000000027211 */ /* 0x000fc800078f08ff */
[----:B------:R-:W-:-:S05]  /*11be0*/  LOP3.LUT R3, R2, 0xfffffffe, RZ, 0xc0, !PT ;  /* 0xfffffffe02037812 */ /* 0x000fca00078ec0ff */
[----:B------:R-:W-:Y:S01]  /*11bf0*/  IMAD.IADD R3, R0, 0x1, -R3 ;  /* 0x0000000100037824 */ /* 0x000fe200078e0a03 */
[----:B------:R-:W-:-:S04]  /*11c00*/  MOV R0, 0x400 ;  /* 0x0000040000007802 */ /* 0x000fc80000000f00 */
[----:B0-----:R-:W-:Y:S02]  /*11c10*/  LEA R0, R5, R0, 0x18 ;  /* 0x0000000005007211 */ /* 0x001fe400078ec0ff */
[----:B------:R-:W-:-:S04]  /*11c20*/  SHF.L.U32 R3, R3, 0x1f, RZ ;  /* 0x0000001f03037819 */ /* 0x000fc800000006ff */
[----:B------:R-:W0:Y:S02]  /*11c30*/  SYNCS.PHASECHK.TRANS64.TRYWAIT P0, [R0+URZ+0x38820], R3 ;  /* 0x03882003000075a7 */ /* 0x000e24000800017f */
[----:B0-----:R-:W-:Y:S05]  /*11c40*/  @!P0 BRA `(.L_x_274) ;  /* 0x0000001000d48947 */ /* 0x001fea0003800000 */
.L_x_321:
[----:B------:R-:W-:Y:S05]  /*11c50*/  BSYNC B0 ;  /* 0x0000000000007941 */ /* 0x000fea0003800000 */
.L_x_273:
[----:B------:R-:W-:-:S03]  /*11c60*/  UMOV UR4, 0xffffffff ;  /* 0xffffffff00047882 */ /* 0x000fc60000000000 */
[----:B------:R-:W-:Y:S05]  /*11c70*/  BRA.DIV UR4, `(.L_x_275) ;  /* 0x0000001204dc7947 */ /* 0x000fea000b800000 */
[----:B------:R-:W1:Y:S02]  /*11c80*/  S2R R2, SR_TID.X ;  /* 0x0000000000027919 */ /* 0x000e640000002100 */
[----:B-1----:R-:W-:-:S04]  /*11c90*/  SHF.R.U32.HI R2, RZ, 0x5, R2 ;  /* 0x00000005ff027819 */ /* 0x002fc80000011602 */
[----:B------:R-:W-:-:S05]  /*11ca0*/  LOP3.LUT R2, R2, 0x3, RZ, 0xc0, !PT ;  /* 0x0000000302027812 */ /* 0x000fca00078ec0ff */
[----:B------:R1:W2:Y:S02]  /*11cb0*/  SHFL.IDX PT, R14, R2, RZ, 0x1f ;  /* 0x00001fff020e7589 */ /* 0x0002a400000e0000 */
.L_x_324:
[----:B--2---:R-:W-:Y:S01]  /*11cc0*/  ISETP.NE.AND P0, PT, R14, RZ, PT ;  /* 0x000000ff0e00720c */ /* 0x004fe20003f05270 */
[----:B------:R-:W-:-:S12]  /*11cd0*/  BSSY B0, `(.L_x_276) ;  /* 0x000002e000007945 */ /* 0x000fd80003800000 */
[----:B------:R-:W-:Y:S05]  /*11ce0*/  @P0 BRA `(.L_x_277) ;  /* 0x0000000000b00947 */ /* 0x000fea0003800000 */
[----:B------:R-:W-:-:S03]  /*11cf0*/  UMOV UR4, 0xffffffff ;  /* 0xffffffff00047882 */ /* 0x000fc60000000000 */
[----:B------:R-:W-:Y:S05]  /*11d00*/  BRA.DIV UR4, `(.L_x_278) ;  /* 0x0000001204ec7947 */ /* 0x000fea000b800000 */
[----:B------:R-:W-:-:S13]  /*11d10*/  ELECT P6, URZ, PT ;  /* 0x00000000003f782f */ /* 0x000fda00038c0000 */
.L_x_327:
[----:B------:R-:W-:Y:S05]  /*11d20*/  @!P6 BRA `(.L_x_277) ;  /* 0x0000000000a0e947 */ /* 0x000fea0003800000 */
[----:B------:R-:W-:-:S06]  /*11d30*/  ULOP3.LUT UR4, UR38, 0x2, URZ, 0xfc, !UPT ;  /* 0x0000000226047892 */ /* 0x000fcc000f8efc3f */
[----:B-1----:R-:W-:-:S05]  /*11d40*/  IMAD.U32 R2, RZ, RZ, UR4 ;  /* 0x00000004ff027e24 */ /* 0x002fca000f8e00ff */
[----:B------:R-:W-:-:S13]  /*11d50*/  ISETP.NE.AND P0, PT, R2, 0x3, PT ;  /* 0x000000030200780c */ /* 0x000fda0003f05270 */
[----:B------:R-:W-:Y:S05]  /*11d60*/  @!P0 BRA `(.L_x_279) ;  /* 0x0000000000048947 */ /* 0x000fea0003800000 */
[----:B------:R-:W-:Y:S01]  /*11d70*/  BPT.TRAP 0x1 ;  /* 0x000000040000795c */ /* 0x000fe20000300000 */
.L_x_279:
[----:B0-----:R-:W2:Y:S04]  /*11d80*/  LDL R3, [R1] ;  /* 0x0000000001037983 */ /* 0x001ea80000100800 */
[----:B------:R-:W3:Y:S01]  /*11d90*/  LDL.LU R7, [R1+0x4] ;  /* 0x0000040001077983 */ /* 0x000ee20000300800 */
[----:B------:R-:W-:-:S04]  /*11da0*/  VIADD R2, R0, 0x38840 ;  /* 0x0003884000027836 */ /* 0x000fc80000000000 */
[C---:B--2---:R-:W-:Y:S02]  /*11db0*/  IMAD R6, R3.reuse, 0x8, R2 ;  /* 0x0000000803067824 */ /* 0x044fe400078e0202 */
[----:B------:R-:W-:Y:S01]  /*11dc0*/  VIADD R3, R3, 0x1 ;  /* 0x0000000103037836 */ /* 0x000fe20000000000 */
[----:B---3--:R-:W-:-:S04]  /*11dd0*/  SHF.L.U32 R5, R7, 0x1f, RZ ;  /* 0x0000001f07057819 */ /* 0x008fc800000006ff */
[C---:B------:R-:W-:Y:S01]  /*11de0*/  ISETP.NE.AND P2, PT, R3.reuse, 0x2, PT ;  /* 0x000000020300780c */ /* 0x040fe20003f45270 */
[----:B------:R-:W0:Y:S03]  /*11df0*/  SYNCS.PHASECHK.TRANS64.TRYWAIT P1, [R6+URZ], R5 ;  /* 0x00000005060075a7 */ /* 0x000e26000802017f */
[----:B------:R-:W-:Y:S02]  /*11e00*/  SEL R4, RZ, 0x1, P2 ;  /* 0x00000001ff047807 */ /* 0x000fe40001000000 */
[----:B------:R-:W-:Y:S02]  /*11e10*/  SEL R3, R3, RZ, P2 ;  /* 0x000000ff03037207 */ /* 0x000fe40001000000 */
[----:B------:R-:W-:-:S03]  /*11e20*/  LOP3.LUT R4, R7, R4, RZ, 0x3c, !PT ;  /* 0x0000000407047212 */ /* 0x000fc600078e3cff */
[----:B------:R-:W-:Y:S01]  /*11e30*/  IMAD R7, R3, 0x8, R2 ;  /* 0x0000000803077824 */ /* 0x000fe200078e0202 */
[----:B------:R-:W-:Y:S01]  /*11e40*/  SHF.L.U32 R2, R4, 0x1f, RZ ;  /* 0x0000001f04027819 */ /* 0x000fe200000006ff */
[----:B0-----:R-:W-:Y:S06]  /*11e50*/  @!P1 BRA `(.L_x_280) ;  /* 0x0000001000b89947 */ /* 0x001fec0003800000 */
.L_x_328:
[----:B------:R-:W1:Y:S02]  /*11e60*/  SYNCS.PHASECHK.TRANS64.TRYWAIT P1, [R7+URZ], R2 ;  /* 0x00000002070075a7 */ /* 0x000e64000802017f */
[----:B-1----:R-:W-:Y:S05]  /*11e70*/  @!P1 BRA `(.L_x_281) ;  /* 0x0000001000c49947 */ /* 0x002fea0003800000 */
.L_x_329:
[----:B------:R-:W-:Y:S05]  /*11e80*/  @!P0 BRA `(.L_x_282) ;  /* 0x0000000000048947 */ /* 0x000fea0003800000 */
[----:B------:R-:W-:Y:S01]  /*11e90*/  BPT.TRAP 0x1 ;  /* 0x000000040000795c */ /* 0x000fe20000300000 */
.L_x_282:
[----:B------:R-:W2:Y:S02]  /*11ea0*/  LDL.LU R4, [R1] ;  /* 0x0000000001047983 */ /* 0x000ea40000300800 */
[----:B--2---:R-:W-:-:S04]  /*11eb0*/  IMAD R4, R4, 0x8, R0 ;  /* 0x0000000804047824 */ /* 0x004fc800078e0200 */
[----:B------:R-:W2:Y:S02]  /*11ec0*/  SYNCS.PHASECHK.TRANS64.TRYWAIT P1, [R4+URZ+0x38860], R5 ;  /* 0x03886005040075a7 */ /* 0x000ea4000802017f */
[----:B--2---:R-:W-:Y:S05]  /*11ed0*/  @!P1 BRA `(.L_x_283) ;  /* 0x0000001000c09947 */ /* 0x004fea0003800000 */
.L_x_330:
[----:B------:R-:W-:Y:S05]  /*11ee0*/  @!P0 BRA `(.L_x_284) ;  /* 0x0000000000048947 */ /* 0x000fea0003800000 */
[----:B------:R-:W-:Y:S01]  /*11ef0*/  BPT.TRAP 0x1 ;  /* 0x000000040000795c */ /* 0x000fe20000300000 */
.L_x_284:
[----:B------:R-:W-:-:S04]  /*11f00*/  IMAD R3, R3, 0x8, R0 ;  /* 0x0000000803037824 */ /* 0x000fc800078e0200 */
[----:B------:R-:W3:Y:S02]  /*11f10*/  SYNCS.PHASECHK.TRANS64.TRYWAIT P1, [R3+URZ+0x38860], R2 ;  /* 0x03886002030075a7 */ /* 0x000ee4000802017f */
[----:B---3--:R-:W-:Y:S05]  /*11f20*/  @!P1 BRA `(.L_x_285) ;  /* 0x0000001000c09947 */ /* 0x008fea0003800000 */
.L_x_331:
[----:B------:R-:W-:Y:S05]  /*11f30*/  @!P0 BRA `(.L_x_286) ;  /* 0x0000000000048947 */ /* 0x000fea0003800000 */
[----:B------:R-:W-:Y:S01]  /*11f40*/  BPT.TRAP 0x1 ;  /* 0x000000040000795c */ /* 0x000fe20000300000 */
.L_x_286:
[----:B------:R-:W4:Y:S02]  /*11f50*/  SYNCS.PHASECHK.TRANS64.TRYWAIT P0, [R4+URZ+0x38880], R5 ;  /* 0x03888005040075a7 */ /* 0x000f24000800017f */
[----:B----4-:R-:W-:Y:S05]  /*11f60*/  @!P0 BRA `(.L_x_287) ;  /* 0x0000001000c48947 */ /* 0x010fea0003800000 */
.L_x_288:
[----:B------:R0:W0:Y:S02]  /*11f70*/  SYNCS.PHASECHK.TRANS64.TRYWAIT P0, [R3+URZ+0x38880], R2 ;  /* 0x03888002030075a7 */ /* 0x000024000800017f */
[----:B0-----:R-:W-:Y:S05]  /*11f80*/  @!P0 NANOSLEEP.SYNCS 0x989680 ;  /* 0x009896800000895d */ /* 0x001fea0003900000 */
[----:B------:R-:W0:Y:S02]  /*11f90*/  @!P0 SYNCS.PHASECHK.TRANS64 P0, [R3+URZ+0x38880], R2 ;  /* 0x03888002030085a7 */ /* 0x000e24000800007f */
[----:B0-----:R-:W-:Y:S05]  /*11fa0*/  @!P0 BRA `(.L_x_288) ;  /* 0xfffffffc00f08947 */ /* 0x001fea000383ffff */
.L_x_277:
[----:B------:R-:W-:Y:S05]  /*11fb0*/  BSYNC B0 ;  /* 0x0000000000007941 */ /* 0x000fea0003800000 */
.L_x_276:
[----:B------:R-:W-:Y:S05]  /*11fc0*/  EXIT ;  /* 0x000000000000794d */ /* 0x000fea0003800000 */
.L_x_151:
[----:B0-----:R0:W1:Y:S02]  /*11fd0*/  SYNCS.PHASECHK.TRANS64.TRYWAIT P1, [R2+URZ+0x38800], R11 ;  /* 0x0388000b020075a7 */ /* 0x001064000802017f */
[----:B-1----:R-:W-:Y:S05]  /*11fe0*/  @!P1 NANOSLEEP.SYNCS 0x989680 ;  /* 0x009896800000995d */ /* 0x002fea0003900000 */
[----:B------:R-:W1:Y:S02]  /*11ff0*/  @!P1 SYNCS.PHASECHK.TRANS64 P1, [R2+URZ+0x38800], R11 ;  /* 0x0388000b020095a7 */ /* 0x000e64000802007f */
[----:B-1----:R-:W-:Y:S05]  /*12000*/  @!P1 BRA `(.L_x_151) ;  /* 0xfffffffc00f09947 */ /* 0x002fea000383ffff */
[----:B------:R-:W-:Y:S05]  /*12010*/  BRA `(.L_x_289) ;  /* 0xfffffef800f07947 */ /* 0x000fea000383ffff */
.L_x_155:
[----:B--2---:R2:W3:Y:S02]  /*12020*/  SYNCS.PHASECHK.TRANS64.TRYWAIT P1, [R4+URZ+0x38830], R5 ;  /* 0x03883005040075a7 */ /* 0x0044e4000802017f */
[----:B---3--:R-:W-:Y:S05]  /*12030*/  @!P1 NANOSLEEP.SYNCS 0x989680 ;  /* 0x009896800000995d */ /* 0x008fea0003900000 */
[----:B------:R-:W3:Y:S02]  /*12040*/  @!P1 SYNCS.PHASECHK.TRANS64 P1, [R4+URZ+0x38830], R5 ;  /* 0x03883005040095a7 */ /* 0x000ee4000802007f */
[----:B---3--:R-:W-:Y:S05]  /*12050*/  @!P1 BRA `(.L_x_155) ;  /* 0xfffffffc00f09947 */ /* 0x008fea000383ffff */
[----:B------:R-:W-:Y:S05]  /*12060*/  BRA `(.L_x_154) ;  /* 0xfffffefc00187947 */ /* 0x000fea000383ffff */
.L_x_160:
[----:B-1----:R-:W-:-:S04]  /*12070*/  IMAD.U32 R3, RZ, RZ, UR6 ;  /* 0x00000006ff037e24 */ /* 0x002fc8000f8e00ff */
[----:B------:R1:W2:Y:S03]  /*12080*/  SYNCS.PHASECHK.TRANS64.TRYWAIT P1, [R3+URZ+0x38830], R2 ;  /* 0x03883002030075a7 */ /* 0x0002a6000802017f */
[----:B--2---:R-:W-:Y:S05]  /*12090*/  @!P1 NANOSLEEP.SYNCS 0x989680 ;  /* 0x009896800000995d */ /* 0x004fea0003900000 */
[----:B------:R-:W2:Y:S02]  /*120a0*/  @!P1 SYNCS.PHASECHK.TRANS64 P1, [R3+URZ+0x38830], R2 ;  /* 0x03883002030095a7 */ /* 0x000ea4000802007f */
[----:B--2---:R-:W-:Y:S05]  /*120b0*/  @!P1 BRA `(.L_x_160) ;  /* 0xfffffffc00ec9947 */ /* 0x004fea000383ffff */
[----:B------:R-:W-:Y:S05]  /*120c0*/  BRA `(.L_x_157) ;  /* 0xffffff2c00c47947 */ /* 0x000fea000383ffff */
.L_x_164:
[----:B-1----:R-:W-:-:S04]  /*120d0*/  IMAD.U32 R3, RZ, RZ, UR6 ;  /* 0x00000006ff037e24 */ /* 0x002fc8000f8e00ff */
[----:B------:R1:W2:Y:S03]  /*120e0*/  SYNCS.PHASECHK.TRANS64.TRYWAIT P1, [R3+URZ+0x38850], R2 ;  /* 0x03885002030075a7 */ /* 0x0002a6000802017f */
[----:B--2---:R-:W-:Y:S05]  /*120f0*/  @!P1 NANOSLEEP.SYNCS 0x989680 ;  /* 0x009896800000995d */ /* 0x004fea0003900000 */
[----:B------:R-:W2:Y:S02]  /*12100*/  @!P1 SYNCS.PHASECHK.TRANS64 P1, [R3+URZ+0x38850], R2 ;  /* 0x03885002030095a7 */ /* 0x000ea4000802007f */
[----:B--2---:R-:W-:Y:S05]  /*12110*/  @!P1 BRA `(.L_x_164) ;  /* 0xfffffffc00ec9947 */ /* 0x004fea000383ffff */
[----:B------:R-:W-:Y:S05]  /*12120*/  BRA `(.L_x_161) ;  /* 0xffffff3000a47947 */ /* 0x000fea000383ffff */
.L_x_170:
[----:B-1----:R1:W2:Y:S02]  /*12130*/  SYNCS.PHASECHK.TRANS64.TRYWAIT P1, [R15+URZ+0x38850], R0 ;  /* 0x038850000f0075a7 */ /* 0x0022a4000802017f */
[----:B--2---:R-:W-:Y:S05]  /*12140*/  @!P1 NANOSLEEP.SYNCS 0x989680 ;  /* 0x009896800000995d */ /* 0x004fea0003900000 */
[----:B------:R-:W2:Y:S02]  /*12150*/  @!P1 SYNCS.PHASECHK.TRANS64 P1, [R15+URZ+0x38850], R0 ;  /* 0x038850000f0095a7 */ /* 0x000ea4000802007f */
[----:B--2---:R-:W-:Y:S05]  /*12160*/  @!P1 BRA `(.L_x_170) ;  /* 0xfffffffc00f09947 */ /* 0x004fea000383ffff */
[----:B------:R-:W-:Y:S05]  /*12170*/  BRA `(.L_x_169) ;  /* 0xffffff5800847947 */ /* 0x000fea000383ffff */
.L_x_216:
[----:B------:R-:W-:Y:S02]  /*12180*/  IMAD.MOV.U32 R13, RZ, RZ, R0 ;  /* 0x000000ffff0d7224 */ /* 0x000fe400078e0000 */
[----:B------:R-:W-:Y:S02]  /*12190*/  IMAD.MOV.U32 R12, RZ, RZ, RZ ;  /* 0x000000ffff0c7224 */ /* 0x000fe400078e00ff */
[----:B------:R-:W-:Y:S02]  /*121a0*/  IMAD.MOV.U32 R11, RZ, RZ, 0x1f ;  /* 0x0000001fff0b7424 */ /* 0x000fe400078e00ff */
[----:B------:R-:W-:-:S07]  /*121b0*/  IMAD.MOV.U32 R15, RZ, RZ, -0x1 ;  /* 0xffffffffff0f7424 */ /* 0x000fce00078e00ff */
[----:B-1-3--:R-:W-:Y:S05]  /*121c0*/  WARPSYNC.COLLECTIVE R15, `(.L_x_290) ;  /* 0x000000000f087348 */ /* 0x00afea0003c00000 */
[----:B------:R0:W2:Y:S02]  /*121d0*/  SHFL.IDX P6, R14, R13, R12, R11 ;  /* 0x0000000c0d0e7389 */ /* 0x0000a400000c000b */
[----:B0123--:R-:W-:Y:S01]  /*121e0*/  ENDCOLLECTIVE ;  /* 0x000000000000791b */ /* 0x00ffe20003800000 */
.L_x_290:
[----:B------:R-:W-:Y:S05]  /*121f0*/  BRA `(.L_x_291) ;  /* 0xffffffbc007c7947 */ /* 0x000fea000383ffff */
.L_x_218:
[----:B------:R-:W-:Y:S01]  /*12200*/  BSSY B0, `(.L_x_292) ;  /* 0x0000006000007945 */ /* 0x000fe20003800000 */
[----:B------:R-:W-:-:S07]  /*12210*/  IMAD.MOV.U32 R15, RZ, RZ, -0x1 ;  /* 0xffffffffff0f7424 */ /* 0x000fce00078e00ff */
[----:B-1-3--:R-:W-:Y:S05]  /*12220*/  WARPSYNC.COLLECTIVE R15, `(.L_x_293) ;  /* 0x000000000f0c7348 */ /* 0x00afea0003c00000 */
[----:B------:R-:W-:Y:S02]  /*12230*/  ELECT P6, UR62, PT ;  /* 0x00000000003e782f */ /* 0x000fe400038c0000 */
[----:B------:R-:W-:Y:S01]  /*12240*/  MOV R14, UR62 ;  /* 0x0000003e000e7c02 */ /* 0x000fe20008000f00 */
[----:B-1-3--:R-:W-:Y:S10]  /*12250*/  ENDCOLLECTIVE ;  /* 0x000000000000791b */ /* 0x00aff40003800000 */
.L_x_293:
[----:B------:R-:W-:Y:S05]  /*12260*/  BSYNC B0 ;  /* 0x0000000000007941 */ /* 0x000fea0003800000 */
.L_x_292:
[----:B------:R-:W-:Y:S05]  /*12270*/  BRA `(.L_x_294) ;  /* 0xffffffbc008c7947 */ /* 0x000fea000383ffff */
.L_x_220:
[----:B0-----:R0:W2:Y:S02]  /*12280*/  SYNCS.PHASECHK.TRANS64.TRYWAIT P0, [R4+URZ+0x38880], R3 ;  /* 0x03888003040075a7 */ /* 0x0010a4000800017f */
[----:B--2---:R-:W-:Y:S05]  /*12290*/  @!P0 NANOSLEEP.SYNCS 0x989680 ;  /* 0x009896800000895d */ /* 0x004fea0003900000 */
[----:B------:R-:W2:Y:S02]  /*122a0*/  @!P0 SYNCS.PHASECHK.TRANS64 P0, [R4+URZ+0x38880], R3 ;  /* 0x03888003040085a7 */ /* 0x000ea4000800007f */
[----:B--2---:R-:W-:Y:S05]  /*122b0*/  @!P0 BRA `(.L_x_220) ;  /* 0xfffffffc00f08947 */ /* 0x004fea000383ffff */
[----:B------:R-:W-:Y:S05]  /*122c0*/  BRA `(.L_x_295) ;  /* 0xffffffbc00f07947 */ /* 0x000fea000383ffff */
.L_x_222:
[----:B--2---:R2:W4:Y:S02]  /*122d0*/  SYNCS.PHASECHK.TRANS64.TRYWAIT P0, [R4+URZ+0x38840], R3 ;  /* 0x03884003040075a7 */ /* 0x004524000800017f */
[----:B----4-:R-:W-:Y:S05]  /*122e0*/  @!P0 NANOSLEEP.SYNCS 0x989680 ;  /* 0x009896800000895d */ /* 0x010fea0003900000 */
[----:B------:R-:W4:Y:S02]  /*122f0*/  @!P0 SYNCS.PHASECHK.TRANS64 P0, [R4+URZ+0x38840], R3 ;  /* 0x03884003040085a7 */ /* 0x000f24000800007f */
[----:B----4-:R-:W-:Y:S05]  /*12300*/  @!P0 BRA `(.L_x_222) ;  /* 0xfffffffc00f08947 */ /* 0x010fea000383ffff */
[----:B------:R-:W-:Y:S05]  /*12310*/  BRA `(.L_x_296) ;  /* 0xffffffc0005c7947 */ /* 0x000fea000383ffff */
.L_x_226:
[----:B------:R-:W-:Y:S02]  /*12320*/  IMAD.MOV.U32 R13, RZ, RZ, R2 ;  /* 0x000000ffff0d7224 */ /* 0x000fe400078e0002 */
[----:B------:R-:W-:Y:S02]  /*12330*/  IMAD.MOV.U32 R12, RZ, RZ, RZ ;  /* 0x000000ffff0c7224 */ /* 0x000fe400078e00ff */
[----:B------:R-:W-:Y:S02]  /*12340*/  IMAD.MOV.U32 R11, RZ, RZ, 0x181f ;  /* 0x0000181fff0b7424 */ /* 0x000fe400078e00ff */
[----:B------:R-:W-:Y:S02]  /*12350*/  IMAD.MOV.U32 R15, RZ, RZ, -0x1 ;  /* 0xffffffffff0f7424 */ /* 0x000fe400078e00ff */
[----:B------:R-:W-:Y:S02]  /*12360*/  IMAD R4, R17, R6, RZ ;  /* 0x0000000611047224 */ /* 0x000fe400078e02ff */
[----:B------:R-:W-:-:S07]  /*12370*/  IMAD.IADD R3, R18, 0x1, R5 ;  /* 0x0000000112037824 */ /* 0x000fce00078e0205 */
[----:B-----5:R-:W-:Y:S05]  /*12380*/  WARPSYNC.COLLECTIVE R15, `(.L_x_297) ;  /* 0x000000000f087348 */ /* 0x020fea0003c00000 */
[----:B------:R0:W1:Y:S02]  /*12390*/  SHFL.IDX P6, R14, R13, R12, R11 ;  /* 0x0000000c0d0e7389 */ /* 0x00006400000c000b */
[----:B01---5:R-:W-:Y:S01]  /*123a0*/  ENDCOLLECTIVE ;  /* 0x000000000000791b */ /* 0x023fe20003800000 */
.L_x_297:
[C---:B------:R-:W-:Y:S01]  /*123b0*/  VIADD R5, R3.reuse, 0x10 ;  /* 0x0000001003057836 */ /* 0x040fe20000000000 */
[----:B------:R-:W-:Y:S01]  /*123c0*/  ISETP.GE.AND P2, PT, R3, R4, PT ;  /* 0x000000040300720c */ /* 0x000fe20003f46270 */
[----:B------:R-:W-:Y:S02]  /*123d0*/  IMAD.MOV.U32 R13, RZ, RZ, R0 ;  /* 0x000000ffff0d7224 */ /* 0x000fe400078e0000 */
[----:B------:R-:W-:-:S10]  /*123e0*/  IMAD.MOV.U32 R6, RZ, RZ, R14 ;  /* 0x000000ffff067224 */ /* 0x000fd400078e000e */
[----:B------:R-:W-:Y:S05]  /*123f0*/  WARPSYNC.COLLECTIVE R15, `(.L_x_298) ;  /* 0x000000000f087348 */ /* 0x000fea0003c00000 */
[----:B------:R0:W1:Y:S02]  /*12400*/  SHFL.IDX P6, R14, R13, R12, R11 ;  /* 0x0000000c0d0e7389 */ /* 0x00006400000c000b */
[----:B01----:R-:W-:Y:S01]  /*12410*/  ENDCOLLECTIVE ;  /* 0x000000000000791b */ /* 0x003fe20003800000 */
.L_x_298:
[----:B------:R-:W-:Y:S02]  /*12420*/  IMAD.MOV.U32 R13, RZ, RZ, R2 ;  /* 0x000000ffff0d7224 */ /* 0x000fe400078e0002 */
[----:B------:R-:W-:Y:S02]  /*12430*/  IMAD.MOV.U32 R12, RZ, RZ, 0x1 ;  /* 0x00000001ff0c7424 */ /* 0x000fe400078e00ff */
[----:B------:R-:W-:-:S07]  /*12440*/  IMAD.MOV.U32 R7, RZ, RZ, R14 ;  /* 0x000000ffff077224 */ /* 0x000fce00078e000e */
[----:B------:R-:W-:Y:S05]  /*12450*/  WARPSYNC.COLLECTIVE R15, `(.L_x_299) ;  /* 0x000000000f087348 */ /* 0x000fea0003c00000 */
[----:B------:R0:W1:Y:S02]  /*12460*/  SHFL.IDX P6, R14, R13, R12, R11 ;  /* 0x0000000c0d0e7389 */ /* 0x00006400000c000b */
[----:B01----:R-:W-:Y:S01]  /*12470*/  ENDCOLLECTIVE ;  /* 0x000000000000791b */ /* 0x003fe20003800000 */
.L_x_299:
[----:B------:R-:W-:-:S05]  /*12480*/  @!P2 IADD3 R7, P3, R10, R7, RZ ;  /* 0x000000070a07a210 */ /* 0x000fca0007f7e0ff */
[----:B------:R-:W-:-:S05]  /*12490*/  @!P2 IMAD.X R6, RZ, RZ, R6, P3 ;  /* 0x000000ffff06a224 */ /* 0x000fca00018e0606 */
[----:B------:R-:W-:Y:S01]  /*124a0*/  @!P2 LOP3.LUT R7, R7, R6, RZ, 0x3c, !PT ;  /* 0x000000060707a212 */ /* 0x000fe200078e3cff */
[----:B------:R-:W-:-:S03]  /*124b0*/  IMAD.MOV.U32 R13, RZ, RZ, R0 ;  /* 0x000000ffff0d7224 */ /* 0x000fc600078e0000 */
[----:B------:R-:W-:-:S04]  /*124c0*/  @!P2 LOP3.LUT R6, R7, R6, RZ, 0x3c, !PT ;  /* 0x000000060706a212 */ /* 0x000fc800078e3cff */
[----:B------:R-:W-:Y:S01]  /*124d0*/  @!P2 LOP3.LUT R7, R7, R6, RZ, 0x3c, !PT ;  /* 0x000000060707a212 */ /* 0x000fe200078e3cff */
[----:B------:R-:W-:-:S07]  /*124e0*/  IMAD.MOV.U32 R8, RZ, RZ, R14 ;  /* 0x000000ffff087224 */ /* 0x000fce00078e000e */
[----:B------:R-:W-:Y:S05]  /*124f0*/  WARPSYNC.COLLECTIVE R15, `(.L_x_300) ;  /* 0x000000000f087348 */ /* 0x000fea0003c00000 */
[----:B------:R0:W1:Y:S02]  /*12500*/  SHFL.IDX P6, R14, R13, R12, R11 ;  /* 0x0000000c0d0e7389 */ /* 0x00006400000c000b */
[----:B01----:R-:W-:Y:S01]  /*12510*/  ENDCOLLECTIVE ;  /* 0x000000000000791b */ /* 0x003fe20003800000 */
.L_x_300:
[----:B------:R-:W-:Y:S01]  /*12520*/  @!PT LDS RZ, [RZ] ;  /* 0x00000000fffff984 */ /* 0x000fe20000000800 */
[----:B------:R-:W-:Y:S01]  /*12530*/  @!PT LDS RZ, [RZ] ;  /* 0x00000000fffff984 */ /* 0x000fe20000000800 */
[----:B------:R-:W-:Y:S01]  /*12540*/  @!PT LDS RZ, [RZ] ;  /* 0x00000000fffff984 */ /* 0x000fe20000000800 */
[----:B------:R0:W-:Y:S04]  /*12550*/  @!P2 LDGSTS.E.BYPASS.LTC128B.128 [R9+0x20400], desc[UR46][R6.64], !P0 ;  /* 0x204000000609afae */ /* 0x0001e8000c101d6e */
[----:B------:R0:W-:Y:S01]  /*12560*/  @!P2 LDGSTS.E.BYPASS.LTC128B.128 [R9+0x24400], desc[UR46][R6.64+0x80], !P1 ;  /* 0x244000800609afae */ /* 0x0001e2000c901d6e */
[----:B------:R-:W-:Y:S01]  /*12570*/  ISETP.GE.AND P2, PT, R5, R4, PT ;  /* 0x000000040500720c */ /* 0x000fe20003f46270 */
[----:B------:R-:W-:Y:S02]  /*12580*/  IMAD.MOV.U32 R13, RZ, RZ, R2 ;  /* 0x000000ffff0d7224 */ /* 0x000fe400078e0002 */
[----:B------:R-:W-:Y:S02]  /*12590*/  IMAD.MOV.U32 R12, RZ, RZ, 0x2 ;  /* 0x00000002ff0c7424 */ /* 0x000fe400078e00ff */
[----:B------:R-:W-:-:S08]  /*125a0*/  IMAD.MOV.U32 R5, RZ, RZ, R14 ;  /* 0x000000ffff057224 */ /* 0x000fd000078e000e */
[----:B0-----:R-:W-:Y:S05]  /*125b0*/  WARPSYNC.COLLECTIVE R15, `(.L_x_301) ;  /* 0x000000000f087348 */ /* 0x001fea0003c00000 */
[----:B------:R1:W2:Y:S02]  /*125c0*/  SHFL.IDX P6, R14, R13, R12, R11 ;  /* 0x0000000c0d0e7389 */ /* 0x0002a400000c000b */
[----:B012---:R-:W-:Y:S01]  /*125d0*/  ENDCOLLECTIVE ;  /* 0x000000000000791b */ /* 0x007fe20003800000 */
.L_x_301:
[----:B------:R-:W-:-:S05]  /*125e0*/  @!P2 IADD3 R5, P3, R10, R5, RZ ;  /* 0x000000050a05a210 */ /* 0x000fca0007f7e0ff */
[----:B------:R-:W-:-:S04]  /*125f0*/  @!P2 IMAD.X R6, RZ, RZ, R8, P3 ;  /* 0x000000ffff06a224 */ /* 0x000fc800018e0608 */
[----:B------:R-:W-:Y:S02]  /*12600*/  @!P2 IMAD.MOV.U32 R7, RZ, RZ, R6 ;  /* 0x000000ffff07a224 */ /* 0x000fe400078e0006 */
        /* <DEDUP_REMOVED lines=13> */
.L_x_302:
[----:B------:R-:W-:Y:S02]  /*126e0*/  IMAD.MOV.U32 R13, RZ, RZ, R2 ;  /* 0x000000ffff0d7224 */ /* 0x000fe400078e0002 */
[----:B------:R-:W-:Y:S02]  /*126f0*/  IMAD.MOV.U32 R12, RZ, RZ, 0x3 ;  /* 0x00000003ff0c7424 */ /* 0x000fe400078e00ff */
[----:B------:R-:W-:-:S07]  /*12700*/  IMAD.MOV.U32 R6, RZ, RZ, R14 ;  /* 0x000000ffff067224 */ /* 0x000fce00078e000e */
[----:B------:R-:W-:Y:S05]  /*12710*/  WARPSYNC.COLLECTIVE R15, `(.L_x_303) ;  /* 0x000000000f087348 */ /* 0x000fea0003c00000 */
[----:B------:R0:W1:Y:S02]  /*12720*/  SHFL.IDX P6, R14, R13, R12, R11 ;  /* 0x0000000c0d0e7389 */ /* 0x00006400000c000b */
[----:B01----:R-:W-:Y:S01]  /*12730*/  ENDCOLLECTIVE ;  /* 0x000000000000791b */ /* 0x003fe20003800000 */
.L_x_303:
        /* <DEDUP_REMOVED lines=15> */
.L_x_304:
[----:B------:R-:W-:Y:S02]  /*12830*/  IMAD.MOV.U32 R13, RZ, RZ, R2 ;  /* 0x000000ffff0d7224 */ /* 0x000fe400078e0002 */
[----:B------:R-:W-:Y:S02]  /*12840*/  IMAD.MOV.U32 R12, RZ, RZ, 0x4 ;  /* 0x00000004ff0c7424 */ /* 0x000fe400078e00ff */
[----:B------:R-:W-:-:S07]  /*12850*/  IMAD.MOV.U32 R6, RZ, RZ, R14 ;  /* 0x000000ffff067224 */ /* 0x000fce00078e000e */
[----:B------:R-:W-:Y:S05]  /*12860*/  WARPSYNC.COLLECTIVE R15, `(.L_x_305) ;  /* 0x000000000f087348 */ /* 0x000fea0003c00000 */
[----:B------:R0:W1:Y:S02]  /*12870*/  SHFL.IDX P6, R14, R13, R12, R11 ;  /* 0x0000000c0d0e7389 */ /* 0x00006400000c000b */
[----:B01----:R-:W-:Y:S01]  /*12880*/  ENDCOLLECTIVE ;  /* 0x000000000000791b */ /* 0x003fe20003800000 */
.L_x_305:
        /* <DEDUP_REMOVED lines=15> */
.L_x_306:
[----:B------:R-:W-:Y:S02]  /*12980*/  IMAD.MOV.U32 R13, RZ, RZ, R2 ;  /* 0x000000ffff0d7224 */ /* 0x000fe400078e0002 */
[----:B------:R-:W-:Y:S02]  /*12990*/  IMAD.MOV.U32 R12, RZ, RZ, 0x5 ;  /* 0x00000005ff0c7424 */ /* 0x000fe400078e00ff */
[----:B------:R-:W-:-:S07]  /*129a0*/  IMAD.MOV.U32 R6, RZ, RZ, R14 ;  /* 0x000000ffff067224 */ /* 0x000fce00078e000e */
[----:B------:R-:W-:Y:S05]  /*129b0*/  WARPSYNC.COLLECTIVE R15, `(.L_x_307) ;  /* 0x000000000f087348 */ /* 0x000fea0003c00000 */
[----:B------:R0:W1:Y:S02]  /*129c0*/  SHFL.IDX P6, R14, R13, R12, R11 ;  /* 0x0000000c0d0e7389 */ /* 0x00006400000c000b */
[----:B01----:R-:W-:Y:S01]  /*129d0*/  ENDCOLLECTIVE ;  /* 0x000000000000791b */ /* 0x003fe20003800000 */
.L_x_307:
        /* <DEDUP_REMOVED lines=15> */
.L_x_308:
[----:B------:R-:W-:Y:S02]  /*12ad0*/  IMAD.MOV.U32 R13, RZ, RZ, R2 ;  /* 0x000000ffff0d7224 */ /* 0x000fe400078e0002 */
[----:B------:R-:W-:Y:S02]  /*12ae0*/  IMAD.MOV.U32 R12, RZ, RZ, 0x6 ;  /* 0x00000006ff0c7424 */ /* 0x000fe400078e00ff */
[----:B------:R-:W-:-:S07]  /*12af0*/  IMAD.MOV.U32 R6, RZ, RZ, R14 ;  /* 0x000000ffff067224 */ /* 0x000fce00078e000e */
[----:B------:R-:W-:Y:S05]  /*12b00*/  WARPSYNC.COLLECTIVE R15, `(.L_x_309) ;  /* 0x000000000f087348 */ /* 0x000fea0003c00000 */
[----:B------:R0:W1:Y:S02]  /*12b10*/  SHFL.IDX P6, R14, R13, R12, R11 ;  /* 0x0000000c0d0e7389 */ /* 0x00006400000c000b */
[----:B01----:R-:W-:Y:S01]  /*12b20*/  ENDCOLLECTIVE ;  /* 0x000000000000791b */ /* 0x003fe20003800000 */
.L_x_309:
        /* <DEDUP_REMOVED lines=13> */
.L_x_310:
[----:B------:R-:W-:-:S05]  /*12c00*/  VIADD R7, R3, 0x60 ;  /* 0x0000006003077836 */ /* 0x000fca0000000000 */
[----:B------:R-:W-:Y:S01]  /*12c10*/  ISETP.GE.AND P2, PT, R7, R4, PT ;  /* 0x000000040700720c */ /* 0x000fe20003f46270 */
[----:B------:R-:W-:Y:S02]  /*12c20*/  IMAD.MOV.U32 R13, RZ, RZ, R2 ;  /* 0x000000ffff0d7224 */ /* 0x000fe400078e0002 */
[----:B------:R-:W-:Y:S02]  /*12c30*/  IMAD.MOV.U32 R12, RZ, RZ, 0x7 ;  /* 0x00000007ff0c7424 */ /* 0x000fe400078e00ff */
[----:B------:R-:W-:-:S08]  /*12c40*/  IMAD.MOV.U32 R6, RZ, RZ, R14 ;  /* 0x000000ffff067224 */ /* 0x000fd000078e000e */
[----:B------:R-:W-:Y:S05]  /*12c50*/  WARPSYNC.COLLECTIVE R15, `(.L_x_311) ;  /* 0x000000000f087348 */ /* 0x000fea0003c00000 */
[----:B------:R0:W1:Y:S02]  /*12c60*/  SHFL.IDX P6, R14, R13, R12, R11 ;  /* 0x0000000c0d0e7389 */ /* 0x00006400000c000b */
[----:B01----:R-:W-:Y:S01]  /*12c70*/  ENDCOLLECTIVE ;  /* 0x000000000000791b */ /* 0x003fe20003800000 */
.L_x_311:
        /* <DEDUP_REMOVED lines=13> */
.L_x_312:
[----:B------:R-:W-:Y:S01]  /*12d50*/  IMAD.MOV.U32 R0, RZ, RZ, R14 ;  /* 0x000000ffff007224 */ /* 0x000fe200078e000e */
[----:B------:R-:W-:Y:S06]  /*12d60*/  BRA `(.L_x_313) ;  /* 0xffffffc000dc7947 */ /* 0x000fec000383ffff */
.L_x_231:
[----:B0-----:R0:W1:Y:S02]  /*12d70*/  SYNCS.PHASECHK.TRANS64.TRYWAIT P0, [R19+URZ+0x38820], R0 ;  /* 0x03882000130075a7 */ /* 0x001064000800017f */
[----:B-1----:R-:W-:Y:S05]  /*12d80*/  @!P0 NANOSLEEP.SYNCS 0x989680 ;  /* 0x009896800000895d */ /* 0x002fea0003900000 */
[----:B------:R-:W1:Y:S02]  /*12d90*/  @!P0 SYNCS.PHASECHK.TRANS64 P0, [R19+URZ+0x38820], R0 ;  /* 0x03882000130085a7 */ /* 0x000e64000800007f */
[----:B-1----:R-:W-:Y:S05]  /*12da0*/  @!P0 BRA `(.L_x_231) ;  /* 0xfffffffc00f08947 */ /* 0x002fea000383ffff */
[----:B------:R-:W-:Y:S05]  /*12db0*/  BRA `(.L_x_314) ;  /* 0xffffffc400487947 */ /* 0x000fea000383ffff */
.L_x_237:
[----:B---3--:R3:W4:Y:S02]  /*12dc0*/  SYNCS.PHASECHK.TRANS64.TRYWAIT P0, [R4+URZ+0x38880], R3 ;  /* 0x03888003040075a7 */ /* 0x008724000800017f */
[----:B----4-:R-:W-:Y:S05]  /*12dd0*/  @!P0 NANOSLEEP.SYNCS 0x989680 ;  /* 0x009896800000895d */ /* 0x010fea0003900000 */
[----:B------:R-:W4:Y:S02]  /*12de0*/  @!P0 SYNCS.PHASECHK.TRANS64 P0, [R4+URZ+0x38880], R3 ;  /* 0x03888003040085a7 */ /* 0x000f24000800007f */
[----:B----4-:R-:W-:Y:S05]  /*12df0*/  @!P0 BRA `(.L_x_237) ;  /* 0xfffffffc00f08947 */ /* 0x010fea000383ffff */
[----:B------:R-:W-:Y:S05]  /*12e00*/  BRA `(.L_x_315) ;  /* 0xffffffc800047947 */ /* 0x000fea000383ffff */
.L_x_243:
[----:B-1----:R1:W2:Y:S02]  /*12e10*/  SYNCS.PHASECHK.TRANS64.TRYWAIT P0, [R4+URZ+0x38840], R3 ;  /* 0x03884003040075a7 */ /* 0x0022a4000800017f */
[----:B--2---:R-:W-:Y:S05]  /*12e20*/  @!P0 NANOSLEEP.SYNCS 0x989680 ;  /* 0x009896800000895d */ /* 0x004fea0003900000 */
[----:B------:R-:W2:Y:S02]  /*12e30*/  @!P0 SYNCS.PHASECHK.TRANS64 P0, [R4+URZ+0x38840], R3 ;  /* 0x03884003040085a7 */ /* 0x000ea4000800007f */
[----:B--2---:R-:W-:Y:S05]  /*12e40*/  @!P0 BRA `(.L_x_243) ;  /* 0xfffffffc00f08947 */ /* 0x004fea000383ffff */
[----:B------:R-:W-:Y:S05]  /*12e50*/  BRA `(.L_x_316) ;  /* 0xffffffc800c07947 */ /* 0x000fea000383ffff */
.L_x_250:
[----:B---3--:R3:W4:Y:S02]  /*12e60*/  SYNCS.PHASECHK.TRANS64.TRYWAIT P0, [R20+URZ+0x38870], R2 ;  /* 0x03887002140075a7 */ /* 0x008724000800017f */
[----:B----4-:R-:W-:Y:S05]  /*12e70*/  @!P0 NANOSLEEP.SYNCS 0x989680 ;  /* 0x009896800000895d */ /* 0x010fea0003900000 */
[----:B------:R-:W4:Y:S02]  /*12e80*/  @!P0 SYNCS.PHASECHK.TRANS64 P0, [R20+URZ+0x38870], R2 ;  /* 0x03887002140085a7 */ /* 0x000f24000800007f */
[----:B----4-:R-:W-:Y:S05]  /*12e90*/  @!P0 BRA `(.L_x_250) ;  /* 0xfffffffc00f08947 */ /* 0x010fea000383ffff */
[----:B------:R-:W-:Y:S05]  /*12ea0*/  BRA `(.L_x_317) ;  /* 0xffffffcc00987947 */ /* 0x000fea000383ffff */
.L_x_252:
[----:B----4-:R4:W0:Y:S02]  /*12eb0*/  SYNCS.PHASECHK.TRANS64.TRYWAIT P0, [R20+URZ+0x38860], R0 ;  /* 0x03886000140075a7 */ /* 0x010824000800017f */
[----:B0-----:R-:W-:Y:S05]  /*12ec0*/  @!P0 NANOSLEEP.SYNCS 0x989680 ;  /* 0x009896800000895d */ /* 0x001fea0003900000 */
[----:B------:R-:W0:Y:S02]  /*12ed0*/  @!P0 SYNCS.PHASECHK.TRANS64 P0, [R20+URZ+0x38860], R0 ;  /* 0x03886000140085a7 */ /* 0x000e24000800007f */
[----:B0-----:R-:W-:Y:S05]  /*12ee0*/  @!P0 BRA `(.L_x_252) ;  /* 0xfffffffc00f08947 */ /* 0x001fea000383ffff */
[----:B------:R-:W-:Y:S05]  /*12ef0*/  BRA `(.L_x_318) ;  /* 0xffffffcc00a07947 */ /* 0x000fea000383ffff */
.L_x_259:
[----:B0-----:R0:W1:Y:S02]  /*12f00*/  SYNCS.PHASECHK.TRANS64.TRYWAIT P1, [R17+URZ+0x38870], R0 ;  /* 0x03887000110075a7 */ /* 0x001064000802017f */
[----:B-1----:R-:W-:Y:S05]  /*12f10*/  @!P1 NANOSLEEP.SYNCS 0x989680 ;  /* 0x009896800000995d */ /* 0x002fea0003900000 */
[----:B------:R-:W1:Y:S02]  /*12f20*/  @!P1 SYNCS.PHASECHK.TRANS64 P1, [R17+URZ+0x38870], R0 ;  /* 0x03887000110095a7 */ /* 0x000e64000802007f */
[----:B-1----:R-:W-:Y:S05]  /*12f30*/  @!P1 BRA `(.L_x_259) ;  /* 0xfffffffc00f09947 */ /* 0x002fea000383ffff */
[----:B------:R-:W-:Y:S05]  /*12f40*/  BRA `(.L_x_319) ;  /* 0xffffffd800387947 */ /* 0x000fea000383ffff */
.L_x_261:
[----:B0-----:R0:W1:Y:S02]  /*12f50*/  SYNCS.PHASECHK.TRANS64.TRYWAIT P1, [R17+URZ+0x38860], R0 ;  /* 0x03886000110075a7 */ /* 0x001064000802017f */
[----:B-1----:R-:W-:Y:S05]  /*12f60*/  @!P1 NANOSLEEP.SYNCS 0x989680 ;  /* 0x009896800000995d */ /* 0x002fea0003900000 */
[----:B------:R-:W1:Y:S02]  /*12f70*/  @!P1 SYNCS.PHASECHK.TRANS64 P1, [R17+URZ+0x38860], R0 ;  /* 0x03886000110095a7 */ /* 0x000e64000802007f */
[----:B-1----:R-:W-:Y:S05]  /*12f80*/  @!P1 BRA `(.L_x_261) ;  /* 0xfffffffc00f09947 */ /* 0x002fea000383ffff */
[----:B------:R-:W-:Y:S05]  /*12f90*/  BRA `(.L_x_320) ;  /* 0xffffffd800407947 */ /* 0x000fea000383ffff */
.L_x_274:
[----:B0-----:R0:W1:Y:S02]  /*12fa0*/  SYNCS.PHASECHK.TRANS64.TRYWAIT P0, [R0+URZ+0x38820], R3 ;  /* 0x03882003000075a7 */ /* 0x001064000800017f */
[----:B-1----:R-:W-:Y:S05]  /*12fb0*/  @!P0 NANOSLEEP.SYNCS 0x989680 ;  /* 0x009896800000895d */ /* 0x002fea0003900000 */
[----:B------:R-:W1:Y:S02]  /*12fc0*/  @!P0 SYNCS.PHASECHK.TRANS64 P0, [R0+URZ+0x38820], R3 ;  /* 0x03882003000085a7 */ /* 0x000e64000800007f */
[----:B-1----:R-:W-:Y:S05]  /*12fd0*/  @!P0 BRA `(.L_x_274) ;  /* 0xfffffffc00f08947 */ /* 0x002fea000383ffff */
[----:B------:R-:W-:Y:S05]  /*12fe0*/  BRA `(.L_x_321) ;  /* 0xffffffec00187947 */ /* 0x000fea000383ffff */
.L_x_275:
[----:B------:R-:W1:Y:S01]  /*12ff0*/  S2R R2, SR_TID.X ;  /* 0x0000000000027919 */ /* 0x000e620000002100 */
[----:B------:R-:W-:Y:S01]  /*13000*/  BSSY B0, `(.L_x_322) ;  /* 0x000000a000007945 */ /* 0x000fe20003800000 */
[----:B------:R-:W-:Y:S02]  /*13010*/  IMAD.MOV.U32 R12, RZ, RZ, RZ ;  /* 0x000000ffff0c7224 */ /* 0x000fe400078e00ff */
[----:B------:R-:W-:Y:S02]  /*13020*/  IMAD.MOV.U32 R11, RZ, RZ, 0x1f ;  /* 0x0000001fff0b7424 */ /* 0x000fe400078e00ff */
[----:B------:R-:W-:Y:S01]  /*13030*/  IMAD.MOV.U32 R15, RZ, RZ, -0x1 ;  /* 0xffffffffff0f7424 */ /* 0x000fe200078e00ff */
[----:B-1----:R-:W-:-:S04]  /*13040*/  SHF.R.U32.HI R2, RZ, 0x5, R2 ;  /* 0x00000005ff027819 */ /* 0x002fc80000011602 */
[----:B------:R-:W-:-:S05]  /*13050*/  LOP3.LUT R2, R2, 0x3, RZ, 0xc0, !PT ;  /* 0x0000000302027812 */ /* 0x000fca00078ec0ff */
[----:B------:R-:W-:-:S07]  /*13060*/  IMAD.MOV.U32 R13, RZ, RZ, R2 ;  /* 0x000000ffff0d7224 */ /* 0x000fce00078e0002 */
[----:B0-----:R-:W-:Y:S05]  /*13070*/  WARPSYNC.COLLECTIVE R15, `(.L_x_323) ;  /* 0x000000000f087348 */ /* 0x001fea0003c00000 */
[----:B------:R1:W2:Y:S02]  /*13080*/  SHFL.IDX P6, R14, R13, R12, R11 ;  /* 0x0000000c0d0e7389 */ /* 0x0002a400000c000b */
[----:B012---:R-:W-:Y:S01]  /*13090*/  ENDCOLLECTIVE ;  /* 0x000000000000791b */ /* 0x007fe20003800000 */
.L_x_323:
[----:B------:R-:W-:Y:S05]  /*130a0*/  BSYNC B0 ;  /* 0x0000000000007941 */ /* 0x000fea0003800000 */
.L_x_322:
[----:B------:R-:W-:Y:S05]  /*130b0*/  BRA `(.L_x_324) ;  /* 0xffffffec00007947 */ /* 0x000fea000383ffff */
.L_x_278:
[----:B------:R-:W-:Y:S01]  /*130c0*/  BSSY B1, `(.L_x_325) ;  /* 0x0000006000017945 */ /* 0x000fe20003800000 */
[----:B------:R-:W-:-:S07]  /*130d0*/  IMAD.MOV.U32 R15, RZ, RZ, -0x1 ;  /* 0xffffffffff0f7424 */ /* 0x000fce00078e00ff */
[----:B01----:R-:W-:Y:S05]  /*130e0*/  WARPSYNC.COLLECTIVE R15, `(.L_x_326) ;  /* 0x000000000f0c7348 */ /* 0x003fea0003c00000 */
[----:B------:R-:W-:Y:S02]  /*130f0*/  ELECT P6, UR62, PT ;  /* 0x00000000003e782f */ /* 0x000fe400038c0000 */
[----:B------:R-:W-:Y:S01]  /*13100*/  MOV R14, UR62 ;  /* 0x0000003e000e7c02 */ /* 0x000fe20008000f00 */
[----:B01----:R-:W-:Y:S10]  /*13110*/  ENDCOLLECTIVE ;  /* 0x000000000000791b */ /* 0x003ff40003800000 */
.L_x_326:
[----:B------:R-:W-:Y:S05]  /*13120*/  BSYNC B1 ;  /* 0x0000000000017941 */ /* 0x000fea0003800000 */
.L_x_325:
[----:B------:R-:W-:Y:S05]  /*13130*/  BRA `(.L_x_327) ;  /* 0xffffffe800f87947 */ /* 0x000fea000383ffff */
.L_x_280:
[----:B0-----:R0:W1:Y:S02]  /*13140*/  SYNCS.PHASECHK.TRANS64.TRYWAIT P1, [R6+URZ], R5 ;  /* 0x00000005060075a7 */ /* 0x001064000802017f */
[----:B-1----:R-:W-:Y:S05]  /*13150*/  @!P1 NANOSLEEP.SYNCS 0x989680 ;  /* 0x009896800000995d */ /* 0x002fea0003900000 */
[----:B------:R-:W1:Y:S02]  /*13160*/  @!P1 SYNCS.PHASECHK.TRANS64 P1, [R6+URZ], R5 ;  /* 0x00000005060095a7 */ /* 0x000e64000802007f */
[----:B-1----:R-:W-:Y:S05]  /*13170*/  @!P1 BRA `(.L_x_280) ;  /* 0xfffffffc00f09947 */ /* 0x002fea000383ffff */
[----:B------:R-:W-:Y:S05]  /*13180*/  BRA `(.L_x_328) ;  /* 0xffffffec00347947 */ /* 0x000fea000383ffff */
.L_x_281:
[----:B-1----:R1:W2:Y:S02]  /*13190*/  SYNCS.PHASECHK.TRANS64.TRYWAIT P1, [R7+URZ], R2 ;  /* 0x00000002070075a7 */ /* 0x0022a4000802017f */
[----:B--2---:R-:W-:Y:S05]  /*131a0*/  @!P1 NANOSLEEP.SYNCS 0x989680 ;  /* 0x009896800000995d */ /* 0x004fea0003900000 */
[----:B------:R-:W2:Y:S02]  /*131b0*/  @!P1 SYNCS.PHASECHK.TRANS64 P1, [R7+URZ], R2 ;  /* 0x00000002070095a7 */ /* 0x000ea4000802007f */
[----:B--2---:R-:W-:Y:S05]  /*131c0*/  @!P1 BRA `(.L_x_281) ;  /* 0xfffffffc00f09947 */ /* 0x004fea000383ffff */
[----:B------:R-:W-:Y:S05]  /*131d0*/  BRA `(.L_x_329) ;  /* 0xffffffec00287947 */ /* 0x000fea000383ffff */
.L_x_283:
[----:B--2---:R2:W3:Y:S02]  /*131e0*/  SYNCS.PHASECHK.TRANS64.TRYWAIT P1, [R4+URZ+0x38860], R5 ;  /* 0x03886005040075a7 */ /* 0x0044e4000802017f */
[----:B---3--:R-:W-:Y:S05]  /*131f0*/  @!P1 NANOSLEEP.SYNCS 0x989680 ;  /* 0x009896800000995d */ /* 0x008fea0003900000 */
[----:B------:R-:W3:Y:S02]  /*13200*/  @!P1 SYNCS.PHASECHK.TRANS64 P1, [R4+URZ+0x38860], R5 ;  /* 0x03886005040095a7 */ /* 0x000ee4000802007f */
[----:B---3--:R-:W-:Y:S05]  /*13210*/  @!P1 BRA `(.L_x_283) ;  /* 0xfffffffc00f09947 */ /* 0x008fea000383ffff */
[----:B------:R-:W-:Y:S05]  /*13220*/  BRA `(.L_x_330) ;  /* 0xffffffec002c7947 */ /* 0x000fea000383ffff */
.L_x_285:
[----:B---3--:R3:W4:Y:S02]  /*13230*/  SYNCS.PHASECHK.TRANS64.TRYWAIT P1, [R3+URZ+0x38860], R2 ;  /* 0x03886002030075a7 */ /* 0x008724000802017f */
[----:B----4-:R-:W-:Y:S05]  /*13240*/  @!P1 NANOSLEEP.SYNCS 0x989680 ;  /* 0x009896800000995d */ /* 0x010fea0003900000 */
[----:B------:R-:W4:Y:S02]  /*13250*/  @!P1 SYNCS.PHASECHK.TRANS64 P1, [R3+URZ+0x38860], R2 ;  /* 0x03886002030095a7 */ /* 0x000f24000802007f */
[----:B----4-:R-:W-:Y:S05]  /*13260*/  @!P1 BRA `(.L_x_285) ;  /* 0xfffffffc00f09947 */ /* 0x010fea000383ffff */
[----:B------:R-:W-:Y:S05]  /*13270*/  BRA `(.L_x_331) ;  /* 0xffffffec002c7947 */ /* 0x000fea000383ffff */
.L_x_287:
[----:B----4-:R4:W0:Y:S02]  /*13280*/  SYNCS.PHASECHK.TRANS64.TRYWAIT P0, [R4+URZ+0x38880], R5 ;  /* 0x03888005040075a7 */ /* 0x010824000800017f */
[----:B0-----:R-:W-:Y:S05]  /*13290*/  @!P0 NANOSLEEP.SYNCS 0x989680 ;  /* 0x009896800000895d */ /* 0x001fea0003900000 */
[----:B------:R-:W0:Y:S02]  /*132a0*/  @!P0 SYNCS.PHASECHK.TRANS64 P0, [R4+URZ+0x38880], R5 ;  /* 0x03888005040085a7 */ /* 0x000e24000800007f */
[----:B0-----:R-:W-:Y:S05]  /*132b0*/  @!P0 BRA `(.L_x_287) ;  /* 0xfffffffc00f08947 */ /* 0x001fea000383ffff */
[----:B------:R-:W-:Y:S05]  /*132c0*/  BRA `(.L_x_288) ;  /* 0xffffffec00287947 */ /* 0x000fea000383ffff */
.L_x_332:
        /* <DEDUP_REMOVED lines=11> */
.L_x_2897:


//--------------------- .text._ZN7cutlass13device_kernelIN5flash11enable_sm90INS1_16FlashAttnFwdSm90INS1_25CollectiveMainloopFwdSm90ILi2EN4cute5tupleIJNS5_1CILi1EEES8_S8_EEENS6_IJNS7_ILi128EEESA_NS7_ILi256EEEEEELi256ENS_12float_e4m3_tEfNS_4arch4Sm90ELb0ELb0ELb1ELb1ELb0ELb1ELb0ELb1ELb1ELb1ELb0ELb0EEENS1_21CollectiveEpilogueFwdINS6_IJSA_SB_SA_EEES9_NS_10bfloat16_tESF_Li256ELb1ELb1ELb0ELb1EEENS1_36VarlenDynamicPersistentTileSchedulerILi128ELi128ELi256ELi128ELb0ELb1ELb1ELb0ELb1ELb1EEEEEEEEEvNT_6ParamsE --------------------------
	.section	.text._ZN7cutlass13device_kernelIN5flash11enable_sm90INS1_16FlashAttnFwdSm90INS1_25CollectiveMainloopFwdSm90ILi2EN4cute5tupleIJNS5_1CILi1EEES8_S8_EEENS6_IJNS7_ILi128EEESA_NS7_ILi256EEEEEELi256ENS_12float_e4m3_tEfNS_4arch4Sm90ELb0ELb0ELb1ELb1ELb0ELb1ELb0ELb1ELb1ELb1ELb0ELb0EEENS1_21CollectiveEpilogueFwdINS6_IJSA_SB_SA_EEES9_NS_10bfloat16_tESF_Li256ELb1ELb1ELb0ELb1EEENS1_36VarlenDynamicPersistentTileSchedulerILi128ELi128ELi256ELi128ELb0ELb1ELb1ELb0ELb1ELb1EEEEEEEEEvNT_6ParamsE,"ax",@progbits
	.align	128
.text._ZN7cutlass13device_kernelIN5flash11enable_sm90INS1_16FlashAttnFwdSm90INS1_25CollectiveMainloopFwdSm90ILi2EN4cute5tupleIJNS5_1CILi1EEES8_S8_EEENS6_IJNS7_ILi128EEESA_NS7_ILi256EEEEEELi256ENS_12float_e4m3_tEfNS_4arch4Sm90ELb0ELb0ELb1ELb1ELb0ELb1ELb0ELb1ELb1ELb1ELb0ELb0EEENS1_21CollectiveEpilogueFwdINS6_IJSA_SB_SA_EEES9_NS_10bfloat16_tESF_Li256ELb1ELb1ELb0ELb1EEENS1_36VarlenDynamicPersistentTileSchedulerILi128ELi128ELi256ELi128ELb0ELb1ELb1ELb0ELb1ELb1EEEEEEEEEvNT_6ParamsE:
        .type           _ZN7cutlass13device_kernelIN5flash11enable_sm90INS1_16FlashAttnFwdSm90INS1_25CollectiveMainloopFwdSm90ILi2EN4cute5tupleIJNS5_1CILi1EEES8_S8_EEENS6_IJNS7_ILi128EEESA_NS7_ILi256EEEEEELi256ENS_12float_e4m3_tEfNS_4arch4Sm90ELb0ELb0ELb1ELb1ELb0ELb1ELb0ELb1ELb1ELb1ELb0ELb0EEENS1_21CollectiveEpilogueFwdINS6_IJSA_SB_SA_EEES9_NS_10bfloat16_tESF_Li256ELb1ELb1ELb0ELb1EEENS1_36VarlenDynamicPersistentTileSchedulerILi128ELi128ELi256ELi128ELb0ELb1ELb1ELb0ELb1ELb1EEEEEEEEEvNT_6ParamsE,@function
        .size           _ZN7cutlass13device_kernelIN5flash11enable_sm90INS1_16FlashAttnFwdSm90INS1_25CollectiveMainloopFwdSm90ILi2EN4cute5tupleIJNS5_1CILi1EEES8_S8_EEENS6_IJNS7_ILi128EEESA_NS7_ILi256EEEEEELi256ENS_12float_e4m3_tEfNS_4arch4Sm90ELb0ELb0ELb1ELb1ELb0ELb1ELb0ELb1ELb1ELb1ELb0ELb0EEENS1_21CollectiveEpilogueFwdINS6_IJSA_SB_SA_EEES9_NS_10bfloat16_tESF_Li256ELb1ELb1ELb0ELb1EEENS1_36VarlenDynamicPersistentTileSchedulerILi128ELi128ELi256ELi128ELb0ELb1ELb1ELb0ELb1ELb1EEEEEEEEEvNT_6ParamsE,(.L_x_2898 - _ZN7cutlass13device_kernelIN5flash11enable_sm90INS1_16FlashAttnFwdSm90INS1_25CollectiveMainloopFwdSm90ILi2EN4cute5tupleIJNS5_1CILi1EEES8_S8_EEENS6_IJNS7_ILi128EEESA_NS7_ILi256EEEEEELi256ENS_12float_e4m3_tEfNS_4arch4Sm90ELb0ELb0ELb1ELb1ELb0ELb1ELb0ELb1ELb1ELb1ELb0ELb0EEENS1_21CollectiveEpilogueFwdINS6_IJSA_SB_SA_EEES9_NS_10bfloat16_tESF_Li256ELb1ELb1ELb0ELb1EEENS1_36VarlenDynamicPersistentTileSchedulerILi128ELi128ELi256ELi128ELb0ELb1ELb1ELb0ELb1ELb1EEEEEEEEEvNT_6ParamsE)
        .other          _ZN7cutlass13device_kernelIN5flash11enable_sm90INS1_16FlashAttnFwdSm90INS1_25CollectiveMainloopFwdSm90ILi2EN4cute5tupleIJNS5_1CILi1EEES8_S8_EEENS6_IJNS7_ILi128EEESA_NS7_ILi256EEEEEELi256ENS_12float_e4m3_tEfNS_4arch4Sm90ELb0ELb0ELb1ELb1ELb0ELb1ELb0ELb1ELb1ELb1ELb0ELb0EEENS1_21CollectiveEpilogueFwdINS6_IJSA_SB_SA_EEES9_NS_10bfloat16_tESF_Li256ELb1ELb1ELb0ELb1EEENS1_36VarlenDynamicPersistentTileSchedulerILi128ELi128ELi256ELi128ELb0ELb1ELb1ELb0ELb1ELb1EEEEEEEEEvNT_6ParamsE,@"STO_CUDA_ENTRY STV_DEFAULT"
_ZN7cutlass13device_kernelIN5flash11enable_sm90INS1_16FlashAttnFwdSm90INS1_25CollectiveMainloopFwdSm90ILi2EN4cute5tupleIJNS5_1CILi1EEES8_S8_EEENS6_IJNS7_ILi128EEESA_NS7_ILi256EEEEEELi256ENS_12float_e4m3_tEfNS_4arch4Sm90ELb0ELb0ELb1ELb1ELb0ELb1ELb0ELb1ELb1ELb1ELb0ELb0EEENS1_21CollectiveEpilogueFwdINS6_IJSA_SB_SA_EEES9_NS_10bfloat16_tESF_Li256ELb1ELb1ELb0ELb1EEENS1_36VarlenDynamicPersistentTileSchedulerILi128ELi128ELi256ELi128ELb0ELb1ELb1ELb0ELb1ELb1EEEEEEEEEvNT_6ParamsE:
        /* <DEDUP_REMOVED lines=13> */
[----:B------:R-:W-:Y:S02]  /*00d0*/  UIADD3 UR10, UP2, UR4, 0x570, URZ ;  /* 0x00000570040a7890 */ /* 0x000fe4000ff5e03f */
[----:B------:R-:W-:Y:S02]  /*00e0*/  UIADD3 UR4, UP3, UR4, 0x670, URZ ;  /* 0x0000067004047890 */ /* 0x000fe4000ff7e03f */
[----:B------:R-:W-:-:S02]  /*00f0*/  UIADD3.X UR7, URZ, UR5, URZ, UP0, !UPT ;  /* 0x000000053f077290 */ /* 0x000fc400087fe43f */
[----:B------:R-:W-:Y:S02]  /*0100*/  UIADD3.X UR9, URZ, UR5, URZ, UP1, !UPT ;  /* 0x000000053f097290 */ /* 0x000fe40008ffe43f */
[----:B------:R-:W-:Y:S02]  /*0110*/  UIADD3.X UR11, URZ, UR5, URZ, UP2, !UPT ;  /* 0x000000053f0b7290 */ /* 0x000fe400097fe43f */
[----:B------:R-:W-:-:S03]  /*0120*/  UIADD3.X UR5, URZ, UR5, URZ, UP3, !UPT ;  /* 0x000000053f057290 */ /* 0x000fc60009ffe43f */
[----:B------:R0:W-:Y:S02]  /*0130*/  UTMACCTL.PF [UR6] ;  /* 0x00000000060079b9 */ /* 0x0001e40008040000 */
[----:B------:R0:W-:Y:S02]  /*0140*/  UTMACCTL.PF [UR8] ;  /* 0x00000000080079b9 */ /* 0x0001e40008040000 */
[----:B------:R0:W-:Y:S02]  /*0150*/  UTMACCTL.PF [UR10] ;  /* 0x000000000a0079b9 */ /* 0x0001e40008040000 */
[----:B------:R0:W-:Y:S02]  /*0160*/  UTMACCTL.PF [UR4] ;  /* 0x00000000040079b9 */ /* 0x0001e40008040000 */
[----:B0-----:R-:W-:Y:S01]  /*0170*/  NOP ;  /* 0x0000000000007918 */ /* 0x001fe20000000000 */
.L_x_334:
[----:B------:R-:W-:Y:S05]  /*0180*/  BSYNC B0 ;  /* 0x0000000000007941 */ /* 0x000fea0003800000 */
.L_x_333:
        /* <DEDUP_REMOVED lines=41> */
.L_x_335:
        /* <DEDUP_REMOVED lines=22> */
.L_x_336:
        /* <DEDUP_REMOVED lines=18> */
.L_x_337:
        /* <DEDUP_REMOVED lines=22> */
.L_x_338:
        /* <DEDUP_REMOVED lines=22> */
.L_x_339:
[----:B------:R-:W-:Y:S01]  /*0960*/  PLOP3.LUT P0, PT, PT, PT, UP0, 0x80, 0x0 ;  /* 0x000000000000781c */ /* 0x000fe20003f0f008 */
[----:B------:R-:W-:Y:S01]  /*0970*/  UMOV UR40, 0x1 ;  /* 0x0000000100287882 */ /* 0x000fe20000000000 */
[----:B------:R-:W-:Y:S01]  /*0980*/  NOP ;  /* 0x0000000000007918 */ /* 0x000fe20000000000 */
[----:B------:R-:W-:Y:S01]  /*0990*/  USEL UR40, UR40, 0x2, !UP0 ;  /* 0x0000000228287887 */ /* 0x000fe2000c000000 */
[----:B------:R-:W-:Y:S01]  /*09a0*/  BSSY B8, `(.L_x_340) ;  /* 0x000250d000087945 */ /* 0x000fe20003800000 */
[----:B------:R-:W-:Y:S01]  /*09b0*/  ULDC.64 UR42, c[0x0][0x208] ;  /* 0x00008200002a7ab9 */ /* 0x000fe20000000a00 */
[----:B012-4-:R-:W-:Y:S07]  /*09c0*/  BAR.SYNC.DEFER_BLOCKING 0x0 ;  /* 0x0000000000007b1d */ /* 0x017fee0000010000 */
[----:B------:R-:W-:Y:S05]  /*09d0*/  @!P0 BRA `(.L_x_341) ;  /* 0x000001e000348947 */ /* 0x000fea0003800000 */
.L_x_342:
        /* <DEDUP_REMOVED lines=8> */
[----:B-1----:R-:W-:-:S06]  /*0a60*/  ULEA UR4, UR44, UR4, 0x18 ;  /* 0x000000042c047291 */ /* 0x002fcc000f8ec03f */
[----:B------:R-:W-:Y:S01]  /*0a70*/  IMAD.U32 R22, RZ, RZ, UR4 ;  /* 0x00000004ff167e24 */ /* 0x000fe2000f8e00ff */
[----:B0-----:R-:W-:Y:S01]  /*0a80*/  SHF.R.U32.HI R0, RZ, 0x7, R0 ;  /* 0x00000007ff007819 */ /* 0x001fe20000011600 */
[----:B------:R-:W-:-:S03]  /*0a90*/  ULDC UR4, c[0x0][0xc3c] ;  /* 0x00030f0000047ab9 */ /* 0x000fc60000000800 */
[----:B------:R-:W-:-:S13]  /*0aa0*/  ISETP.NE.AND P0, PT, R0, 0x1, PT ;  /* 0x000000010000780c */ /* 0x000fda0003f05270 */
[----:B------:R-:W-:Y:S08]  /*0ab0*/  @!P0 BAR.ARV 0x9, 0x100 ;  /* 0x0244000000008b1d */ /* 0x000ff00000002000 */
[----:B------:R-:W-:Y:S06]  /*0ac0*/  BAR.SYNC.DEFER_BLOCKING 0x5, 0x180 ;  /* 0x0146000000007b1d */ /* 0x000fec0000010000 */
[----:B------:R-:W0:Y:S02]  /*0ad0*/  LDS.128 R8, [R22+0x388d0] ;  /* 0x0388d00016087984 */ /* 0x000e240000000c00 */
[----:B------:R-:W-:Y:S06]  /*0ae0*/  BAR.ARV 0x4, 0x180 ;  /* 0x0106000000007b1d */ /* 0x000fec0000002000 */
[----:B0-----:R-:W-:-:S13]  /*0af0*/  ISETP.GE.AND P0, PT, R11, UR4, PT ;  /* 0x000000040b007c0c */ /* 0x001fda000bf06270 */
[----:B------:R-:W-:Y:S05]  /*0b00*/  @P0 BRA `(.L_x_343) ;  /* 0x0000024c00d80947 */ /* 0x000fea0003800000 */
[----:B------:R-:W0:Y:S01]  /*0b10*/  S2R R0, SR_TID.X ;  /* 0x0000000000007919 */ /* 0x000e220000002100 */
[----:B------:R-:W-:Y:S01]  /*0b20*/  R2UR UR46, R22 ;  /* 0x00000000162e72ca */ /* 0x000fe200000e0000 */
[----:B------:R-:W-:Y:S01]  /*0b30*/  IMAD.MOV.U32 R232, RZ, RZ, RZ ;  /* 0x000000ffffe87224 */ /* 0x000fe200078e00ff */
[----:B------:R-:W-:Y:S01]  /*0b40*/  MOV R152, RZ ;  /* 0x000000ff00987202 */ /* 0x000fe20000000f00 */
[----:B------:R-:W-:Y:S01]  /*0b50*/  STL [R1+0x4], R9 ;  /* 0x0000040901007387 */ /* 0x000fe20000100800 */
[----:B------:R-:W-:Y:S01]  /*0b60*/  IMAD.MOV.U32 R234, RZ, RZ, RZ ;  /* 0x000000ffffea7224 */ /* 0x000fe200078e00ff */
[----:B------:R-:W-:Y:S01]  /*0b70*/  ULOP3.LUT UR47, UR40, 0x1, URZ, 0xfc, !UPT ;  /* 0x00000001282f7892 */ /* 0x000fe2000f8efc3f */
[----:B------:R-:W-:Y:S01]  /*0b80*/  IMAD.MOV.U32 R236, RZ, RZ, RZ ;  /* 0x000000ffffec7224 */ /* 0x000fe200078e00ff */
[----:B------:R-:W-:Y:S01]  /*0b90*/  STL [R1+0x8], R10 ;  /* 0x0000080a01007387 */ /* 0x000fe20000100800 */
[----:B------:R-:W-:-:S05]  /*0ba0*/  UMOV UR45, URZ ;  /* 0x0000003f002d7c82 */ /* 0x000fca0008000000 */
[----:B------:R-:W-:Y:S01]  /*0bb0*/  UIADD3 UR46, UR46, 0x20400, URZ ;  /* 0x000204002e2e7890 */ /* 0x000fe2000fffe03f */
[----:B0-----:R-:W-:-:S05]  /*0bc0*/  VIADD R6, R0, 0xffffff80 ;  /* 0xffffff8000067836 */ /* 0x001fca0000000000 */
[----:B------:R-:W-:-:S04]  /*0bd0*/  SHF.R.S32.HI R0, RZ, 0x1f, R6 ;  /* 0x0000001fff007819 */ /* 0x000fc80000011406 */
[CC--:B------:R-:W-:Y:S02]  /*0be0*/  LEA.HI R2, R0.reuse, R6.reuse, RZ, 0x4 ;  /* 0x0000000600027211 */ /* 0x0c0fe400078f20ff */
[----:B------:R-:W-:Y:S02]  /*0bf0*/  LEA.HI R3, R0, R6, RZ, 0x5 ;  /* 0x0000000600037211 */ /* 0x000fe400078f28ff */
[----:B------:R-:W-:Y:S02]  /*0c00*/  SHF.R.S32.HI R5, RZ, 0x4, R2 ;  /* 0x00000004ff057819 */ /* 0x000fe40000011402 */
[----:B------:R-:W-:Y:S02]  /*0c10*/  SHF.L.U32 R4, R3, 0x5, RZ ;  /* 0x0000000503047819 */ /* 0x000fe400000006ff */
[C---:B------:R-:W-:Y:S02]  /*0c20*/  LOP3.LUT R3, R2.reuse, 0x3fffff0, RZ, 0xc0, !PT ;  /* 0x03fffff002037812 */ /* 0x040fe400078ec0ff */
[----:B------:R-:W-:-:S02]  /*0c30*/  LEA.HI R2, R2, R5, RZ, 0x1 ;  /* 0x0000000502027211 */ /* 0x000fc400078f08ff */
[----:B------:R-:W-:Y:S01]  /*0c40*/  LOP3.LUT R4, R4, 0xfffffc00, RZ, 0xc0, !PT ;  /* 0xfffffc0004047812 */ /* 0x000fe200078ec0ff */
[----:B------:R-:W-:Y:S01]  /*0c50*/  IMAD.IADD R3, R6, 0x1, -R3 ;  /* 0x0000000106037824 */ /* 0x000fe200078e0a03 */
[----:B------:R-:W-:-:S03]  /*0c60*/  LOP3.LUT R2, R2, 0x1ffffffe, RZ, 0xc0, !PT ;  /* 0x1ffffffe02027812 */ /* 0x000fc600078ec0ff */
[----:B------:R-:W-:Y:S02]  /*0c70*/  IMAD R3, R3, 0x40, R4 ;  /* 0x0000004003037824 */ /* 0x000fe400078e0204 */
[----:B------:R-:W-:-:S05]  /*0c80*/  IMAD.IADD R2, R5, 0x1, -R2 ;  /* 0x0000000105027824 */ /* 0x000fca00078e0a02 */
[----:B------:R-:W-:-:S05]  /*0c90*/  LEA R2, R2, R3, 0x3 ;  /* 0x0000000302027211 */ /* 0x000fca00078e18ff */
[----:B------:R0:W-:Y:S04]  /*0ca0*/  STL [R1+0x68], R2 ;  /* 0x0000680201007387 */ /* 0x0001e80000100800 */
[----:B------:R1:W-:Y:S01]  /*0cb0*/  STL [R1+0xc], R11 ;  /* 0x00000c0b01007387 */ /* 0x0003e20000100800 */
[CC--:B0-----:R-:W-:Y:S02]  /*0cc0*/  LEA.HI R2, R0.reuse, R6.reuse, RZ, 0x6 ;  /* 0x0000000600027211 */ /* 0x0c1fe400078f30ff */
[----:B------:R-:W-:-:S03]  /*0cd0*/  LEA.HI R0, R0, R6, RZ, 0x3 ;  /* 0x0000000600007211 */ /* 0x000fc600078f18ff */
[----:B------:R-:W-:Y:S01]  /*0ce0*/  IMAD.SHL.U32 R3, R2, 0x10, RZ ;  /* 0x0000001002037824 */ /* 0x000fe200078e00ff */
[----:B------:R-:W-:Y:S02]  /*0cf0*/  LOP3.LUT R2, R0, 0xfffffff8, RZ, 0xc0, !PT ;  /* 0xfffffff800027812 */ /* 0x000fe400078ec0ff */
[----:B------:R-:W-:Y:S02]  /*0d00*/  SHF.R.S32.HI R23, RZ, 0x3, R0 ;  /* 0x00000003ff177819 */ /* 0x000fe40000011400 */
[----:B------:R-:W-:Y:S01]  /*0d10*/  LOP3.LUT R12, R3, 0xfffffc00, RZ, 0xc0, !PT ;  /* 0xfffffc00030c7812 */ /* 0x000fe200078ec0ff */
[----:B------:R-:W-:Y:S01]  /*0d20*/  IMAD.IADD R2, R6, 0x1, -R2 ;  /* 0x0000000106027824 */ /* 0x000fe200078e0a02 */
[C---:B------:R-:W-:Y:S01]  /*0d30*/  IADD3 R8, R23.reuse, 0x40, RZ ;  /* 0x0000004017087810 */ /* 0x040fe20007ffe0ff */
[C---:B------:R-:W-:Y:S01]  /*0d40*/  VIADD R9, R23.reuse, 0x20 ;  /* 0x0000002017097836 */ /* 0x040fe20000000000 */
[----:B------:R-:W-:Y:S01]  /*0d50*/  SHF.R.S32.HI R3, RZ, 0x1f, R23 ;  /* 0x0000001fff037819 */ /* 0x000fe20000011417 */
[C---:B------:R-:W-:Y:S01]  /*0d60*/  VIADD R7, R23.reuse, 0x60 ;  /* 0x0000006017077836 */ /* 0x040fe20000000000 */
[C---:B------:R-:W-:Y:S01]  /*0d70*/  SHF.L.U32 R16, R2.reuse, 0x4, RZ ;  /* 0x0000000402107819 */ /* 0x040fe200000006ff */
[----:B------:R-:W-:Y:S01]  /*0d80*/  IMAD.SHL.U32 R18, R2, 0x8, RZ ;  /* 0x0000000802127824 */ /* 0x000fe200078e00ff */
[----:B------:R-:W-:Y:S01]  /*0d90*/  SHF.R.S32.HI R2, RZ, 0x1f, R9 ;  /* 0x0000001fff027819 */ /* 0x000fe20000011409 */
[----:B------:R-:W-:Y:S01]  /*0da0*/  IMAD.SHL.U32 R0, R23, 0x80, RZ ;  /* 0x0000008017007824 */ /* 0x000fe200078e00ff */
[----:B------:R-:W-:Y:S01]  /*0db0*/  SHF.R.S32.HI R4, RZ, 0x1f, R8 ;  /* 0x0000001fff047819 */ /* 0x000fe20000011408 */
[----:B------:R-:W-:Y:S01]  /*0dc0*/  IMAD.SHL.U32 R3, R8, 0x80, RZ ;  /* 0x0000008008037824 */ /* 0x000fe200078e00ff */
[----:B------:R-:W-:Y:S01]  /*0dd0*/  SHF.R.S32.HI R6, RZ, 0x1f, R7 ;  /* 0x0000001fff067819 */ /* 0x000fe20000011407 */
[----:B------:R-:W-:Y:S01]  /*0de0*/  IMAD.SHL.U32 R5, R7, 0x80, RZ ;  /* 0x0000008007057824 */ /* 0x000fe200078e00ff */
[----:B------:R-:W-:Y:S01]  /*0df0*/  LEA.HI R2, R2, R9, RZ, 0x3 ;  /* 0x0000000902027211 */ /* 0x000fe200078f18ff */
[----:B------:R-:W-:Y:S01]  /*0e00*/  VIADD R235, R16, 0x80 ;  /* 0x0000008010eb7836 */ /* 0x000fe20000000000 */
[----:B------:R-:W-:-:S02]  /*0e10*/  LEA.HI R4, R4, R8, RZ, 0x3 ;  /* 0x0000000804047211 */ /* 0x000fc400078f18ff */
[----:B------:R-:W-:Y:S01]  /*0e20*/  LOP3.LUT R10, R0, 0x380, RZ, 0xc0, !PT ;  /* 0x00000380000a7812 */ /* 0x000fe200078ec0ff */
[----:B------:R-:W-:Y:S01]  /*0e30*/  IMAD.SHL.U32 R0, R9, 0x80, RZ ;  /* 0x0000008009007824 */ /* 0x000fe200078e00ff */
[----:B------:R-:W-:Y:S01]  /*0e40*/  LEA.HI R6, R6, R7, RZ, 0x3 ;  /* 0x0000000706067211 */ /* 0x000fe200078f18ff */
[----:B------:R-:W-:Y:S01]  /*0e50*/  IMAD.SHL.U32 R2, R2, 0x80, RZ ;  /* 0x0000008002027824 */ /* 0x000fe200078e00ff */
[----:B-1----:R-:W-:Y:S01]  /*0e60*/  SHF.R.U32.HI R11, RZ, 0x3, R10 ;  /* 0x00000003ff0b7819 */ /* 0x002fe2000001160a */
[----:B------:R-:W-:Y:S01]  /*0e70*/  IMAD.SHL.U32 R4, R4, 0x80, RZ ;  /* 0x0000008004047824 */ /* 0x000fe200078e00ff */
[----:B------:R-:W-:Y:S02]  /*0e80*/  LOP3.LUT R9, R0, 0x380, RZ, 0xc0, !PT ;  /* 0x0000038000097812 */ /* 0x000fe400078ec0ff */
[----:B------:R-:W-:Y:S02]  /*0e90*/  SHF.L.U32 R6, R6, 0x7, RZ ;  /* 0x0000000706067819 */ /* 0x000fe400000006ff */
[----:B------:R-:W-:-:S02]  /*0ea0*/  LOP3.LUT R0, R10, 0x70, R16, 0xf8, !PT ;  /* 0x000000700a007812 */ /* 0x000fc400078ef810 */
[----:B------:R-:W-:Y:S02]  /*0eb0*/  LOP3.LUT R2, R2, 0xfffffc00, RZ, 0xc0, !PT ;  /* 0xfffffc0002027812 */ /* 0x000fe400078ec0ff */
[----:B------:R-:W-:Y:S02]  /*0ec0*/  LOP3.LUT R8, R3, 0x380, RZ, 0xc0, !PT ;  /* 0x0000038003087812 */ /* 0x000fe400078ec0ff */
[----:B------:R-:W-:Y:S01]  /*0ed0*/  LOP3.LUT R4, R4, 0xfffffc00, RZ, 0xc0, !PT ;  /* 0xfffffc0004047812 */ /* 0x000fe200078ec0ff */
[----:B------:R-:W-:Y:S01]  /*0ee0*/  STL [R1+0x2c], R2 ;  /* 0x00002c0201007387 */ /* 0x000fe20000100800 */
[----:B------:R-:W-:Y:S02]  /*0ef0*/  LOP3.LUT R7, R5, 0x380, RZ, 0xc0, !PT ;  /* 0x0000038005077812 */ /* 0x000fe400078ec0ff */
[----:B------:R-:W-:Y:S01]  /*0f00*/  LOP3.LUT R6, R6, 0xfffffc00, RZ, 0xc0, !PT ;  /* 0xfffffc0006067812 */ /* 0x000fe200078ec0ff */
[----:B------:R-:W-:Y:S01]  /*0f10*/  STL [R1+0x28], R4 ;  /* 0x0000280401007387 */ /* 0x000fe20000100800 */
[----:B------:R-:W-:-:S02]  /*0f20*/  LOP3.LUT R0, R12, R0, R11, 0xf6, !PT ;  /* 0x000000000c007212 */ /* 0x000fc400078ef60b */
[----:B------:R-:W-:Y:S01]  /*0f30*/  SHF.R.U32.HI R10, RZ, 0x3, R9 ;  /* 0x00000003ff0a7819 */ /* 0x000fe20000011609 */
[----:B------:R-:W-:Y:S01]  /*0f40*/  STL [R1+0x24], R6 ;  /* 0x0000240601007387 */ /* 0x000fe20000100800 */
[----:B------:R-:W-:Y:S02]  /*0f50*/  LOP3.LUT R3, R9, 0x70, R16, 0xf8, !PT ;  /* 0x0000007009037812 */ /* 0x000fe400078ef810 */
[----:B------:R-:W-:Y:S01]  /*0f60*/  SHF.R.U32.HI R9, RZ, 0x3, R8 ;  /* 0x00000003ff097819 */ /* 0x000fe20000011608 */
[----:B------:R0:W-:Y:S01]  /*0f70*/  STL [R1+0x38], R0 ;  /* 0x0000380001007387 */ /* 0x0001e20000100800 */
[--C-:B------:R-:W-:Y:S02]  /*0f80*/  LOP3.LUT R5, R8, 0x70, R16.reuse, 0xf8, !PT ;  /* 0x0000007008057812 */ /* 0x100fe400078ef810 */
[----:B------:R-:W-:Y:S02]  /*0f90*/  SHF.R.U32.HI R8, RZ, 0x3, R7 ;  /* 0x00000003ff087819 */ /* 0x000fe40000011607 */
[----:B------:R-:W-:-:S02]  /*0fa0*/  LOP3.LUT R7, R7, 0x70, R16, 0xf8, !PT ;  /* 0x0000007007077812 */ /* 0x000fc400078ef810 */
[----:B------:R-:W-:Y:S02]  /*0fb0*/  LOP3.LUT R3, R2, R3, R10, 0xf6, !PT ;  /* 0x0000000302037212 */ /* 0x000fe400078ef60a */
[----:B------:R-:W-:Y:S01]  /*0fc0*/  LOP3.LUT R5, R4, R5, R9, 0xf6, !PT ;  /* 0x0000000504057212 */ /* 0x000fe200078ef609 */
[----:B0-----:R-:W-:Y:S01]  /*0fd0*/  IMAD.IADD R0, R22, 0x1, R0 ;  /* 0x0000000116007824 */ /* 0x001fe200078e0200 */
[----:B------:R-:W-:Y:S01]  /*0fe0*/  LOP3.LUT R7, R6, R7, R8, 0xf6, !PT ;  /* 0x0000000706077212 */ /* 0x000fe200078ef608 */
[C---:B------:R-:W-:Y:S01]  /*0ff0*/  IMAD.IADD R3, R22.reuse, 0x1, R3 ;  /* 0x0000000116037824 */ /* 0x040fe200078e0203 */
[----:B------:R-:W-:Y:S01]  /*1000*/  SHF.R.S32.HI R17, RZ, 0x1f, R16 ;  /* 0x0000001fff117819 */ /* 0x000fe20000011410 */
[----:B------:R-:W-:Y:S01]  /*1010*/  IMAD.IADD R2, R22, 0x1, R5 ;  /* 0x0000000116027824 */ /* 0x000fe200078e0205 */
[----:B------:R0:W-:Y:S01]  /*1020*/  STL [R1+0x34], R0 ;  /* 0x0000340001007387 */ /* 0x0001e20000100800 */
[----:B------:R-:W-:-:S03]  /*1030*/  IADD3 R233, R18, 0x40, RZ ;  /* 0x0000004012e97810 */ /* 0x000fc60007ffe0ff */
[----:B------:R1:W-:Y:S04]  /*1040*/  STL [R1+0x64], R3 ;  /* 0x0000640301007387 */ /* 0x0003e80000100800 */
[----:B------:R1:W-:Y:S01]  /*1050*/  STL [R1+0x60], R2 ;  /* 0x0000600201007387 */ /* 0x0003e20000100800 */
[----:B0-----:R-:W-:-:S05]  /*1060*/  IADD3 R0, R22, R7, RZ ;  /* 0x0000000716007210 */ /* 0x001fca0007ffe0ff */
[----:B------:R1:W-:Y:S02]  /*1070*/  STL [R1+0x5c], R0 ;  /* 0x00005c0001007387 */ /* 0x0003e40000100800 */
.L_x_524:
[----:B-12---:R-:W2:Y:S01]  /*1080*/  LDL.LU R0, [R1+0xc] ;  /* 0x00000c0001007983 */ /* 0x006ea20000300800 */
[----:B----4-:R-:W2:Y:S01]  /*1090*/  LDC.64 R2, c[0x0][0xc88] ;  /* 0x00032200ff027b82 */ /* 0x010ea20000000a00 */
[----:B------:R-:W-:Y:S05]  /*10a0*/  YIELD ;  /* 0x0000000000007946 */ /* 0x000fea0003800000 */
[----:B------:R-:W-:Y:S01]  /*10b0*/  ULDC.64 UR4, c[0x0][0xa28] ;  /* 0x00028a0000047ab9 */ /* 0x000fe20000000a00 */
[----:B------:R-:W-:Y:S01]  /*10c0*/  ULDC.64 UR8, c[0x0][0xa18] ;  /* 0x0002860000087ab9 */ /* 0x000fe20000000a00 */
[----:B------:R-:W-:Y:S01]  /*10d0*/  ISETP.NE.U32.AND P1, PT, RZ, UR4, PT ;  /* 0x00000004ff007c0c */ /* 0x000fe2000bf25070 */
[----:B------:R-:W-:Y:S01]  /*10e0*/  ULDC.64 UR6, c[0x0][0xa08] ;  /* 0x0002820000067ab9 */ /* 0x000fe20000000a00 */
[----:B--2---:R-:W-:-:S05]  /*10f0*/  IMAD.WIDE R2, R0, 0x4, R2 ;  /* 0x0000000400027825 */ /* 0x004fca00078e0202 */
[----:B------:R0:W2:Y:S01]  /*1100*/  LDG.E R0, desc[UR42][R2.64] ;  /* 0x0000002a02007981 */ /* 0x0000a2000c1e1900 */
[----:B------:R-:W-:Y:S01]  /*1110*/  ISETP.NE.AND.EX P1, PT, RZ, UR5, PT, P1 ;  /* 0x00000005ff007c0c */ /* 0x000fe2000bf25310 */
[----:B-----5:R-:W-:Y:S01]  /*1120*/  IMAD.MOV.U32 R29, RZ, RZ, RZ ;  /* 0x000000ffff1d7224 */ /* 0x020fe200078e00ff */
[----:B------:R-:W-:-:S04]  /*1130*/  ISETP.NE.U32.AND P0, PT, RZ, UR6, PT ;  /* 0x00000006ff007c0c */ /* 0x000fc8000bf05070 */
[----:B------:R-:W-:Y:S01]  /*1140*/  ISETP.NE.AND.EX P0, PT, RZ, UR7, PT, P0 ;  /* 0x00000007ff007c0c */ /* 0x000fe2000bf05300 */
[----:B0-----:R-:W-:Y:S01]  /*1150*/  IMAD.MOV.U32 R3, RZ, RZ, RZ ;  /* 0x000000ffff037224 */ /* 0x001fe200078e00ff */
[----:B--2---:R-:W-:Y:S01]  /*1160*/  SHF.R.S32.HI R6, RZ, 0x1f, R0 ;  /* 0x0000001fff067819 */ /* 0x004fe20000011400 */
[----:B------:R-:W-:-:S04]  /*1170*/  IMAD.SHL.U32 R28, R0, 0x4, RZ ;  /* 0x00000004001c7824 */ /* 0x000fc800078e00ff */
[C---:B------:R-:W-:Y:S01]  /*1180*/  @P1 LEA R4, P2, R0.reuse, UR4, 0x2 ;  /* 0x0000000400041c11 */ /* 0x040fe2000f8410ff */
[----:B------:R-:W-:Y:S01]  /*1190*/  STL [R1+0x20], R0 ;  /* 0x0000200001007387 */ /* 0x000fe20000100800 */
[C-C-:B------:R-:W-:Y:S02]  /*11a0*/  SHF.L.U64.HI R30, R0.reuse, 0x2, R6.reuse ;  /* 0x00000002001e7819 */ /* 0x140fe40000010206 */
[----:B------:R-:W-:Y:S01]  /*11b0*/  @P1 LEA.HI.X R5, R0, UR5, R6, 0x2, P2 ;  /* 0x0000000500051c11 */ /* 0x000fe200090f1406 */
[----:B------:R0:W-:Y:S01]  /*11c0*/  STL [R1+0x40], R6 ;  /* 0x0000400601007387 */ /* 0x0001e20000100800 */
[----:B------:R-:W-:Y:S01]  /*11d0*/  ISETP.NE.U32.AND P2, PT, RZ, UR8, PT ;  /* 0x00000008ff007c0c */ /* 0x000fe2000bf45070 */
[----:B------:R-:W-:Y:S01]  /*11e0*/  ULDC UR4, c[0x0][0x288] ;  /* 0x0000a20000047ab9 */ /* 0x000fe20000000800 */
[----:B------:R-:W-:Y:S01]  /*11f0*/  IADD3 R8, P3, R28, UR6, RZ ;  /* 0x000000061c087c10 */ /* 0x000fe2000ff7e0ff */
[----:B------:R1:W5:Y:S01]  /*1200*/  @P1 LDG.E R3, desc[UR42][R4.64] ;  /* 0x0000002a04031981 */ /* 0x000362000c1e1900 */
[----:B------:R-:W-:-:S02]  /*1210*/  ISETP.NE.AND.EX P2, PT, RZ, UR9, PT, P2 ;  /* 0x00000009ff007c0c */ /* 0x000fc4000bf45320 */
[----:B------:R-:W-:Y:S01]  /*1220*/  MOV R118, UR4 ;  /* 0x0000000400767c02 */ /* 0x000fe20008000f00 */
[----:B------:R-:W-:Y:S01]  /*1230*/  ULDC.64 UR4, c[0x0][0x418] ;  /* 0x0001060000047ab9 */ /* 0x000fe20000000a00 */
[----:B------:R-:W-:-:S05]  /*1240*/  IADD3.X R9, R30, UR7, RZ, P3, !PT ;  /* 0x000000071e097c10 */ /* 0x000fca0009ffe4ff */
[----:B------:R1:W5:Y:S04]  /*1250*/  @P0 LDG.E R29, desc[UR42][R8.64] ;  /* 0x0000002a081d0981 */ /* 0x000368000c1e1900 */
[----:B0-----:R-:W-:-:S04]  /*1260*/  @P2 IADD3 R6, P1, R28, UR8, RZ ;  /* 0x000000081c062c10 */ /* 0x001fc8000ff3e0ff */
[----:B------:R-:W-:-:S05]  /*1270*/  @P2 IADD3.X R7, R30, UR9, RZ, P1, !PT ;  /* 0x000000091e072c10 */ /* 0x000fca0008ffe4ff */
[----:B------:R1:W5:Y:S01]  /*1280*/  @P2 LDG.E R118, desc[UR42][R6.64] ;  /* 0x0000002a06762981 */ /* 0x000362000c1e1900 */
[----:B------:R-:W-:-:S03]  /*1290*/  UISETP.NE.U32.AND UP0, UPT, UR4, URZ, UPT ;  /* 0x0000003f0400728c */ /* 0x000fc6000bf05070 */
[----:B------:R-:W-:Y:S01]  /*12a0*/  ULDC UR4, c[0x0][0x424] ;  /* 0x0001090000047ab9 */ /* 0x000fe20000000800 */
[----:B------:R-:W-:-:S03]  /*12b0*/  UISETP.NE.AND.EX UP0, UPT, UR5, URZ, UPT, UP0 ;  /* 0x0000003f0500728c */ /* 0x000fc6000bf05300 */
[----:B------:R-:W-:Y:S01]  /*12c0*/  ULDC UR5, c[0x0][0x2f0] ;  /* 0x0000bc0000057ab9 */ /* 0x000fe20000000800 */
[----:B------:R-:W-:-:S04]  /*12d0*/  USEL UR4, UR4, 0x1, UP0 ;  /* 0x0000000104047887 */ /* 0x000fc80008000000 */
[----:B------:R-:W-:-:S03]  /*12e0*/  UIMAD UR4, UR4, UR5, URZ ;  /* 0x00000005040472a4 */ /* 0x000fc6000f8e023f */
[----:B------:R-:W-:Y:S02]  /*12f0*/  ULDC UR5, c[0x0][0x348] ;  /* 0x0000d20000057ab9 */ /* 0x000fe40000000800 */
[----:B------:R-:W-:Y:S02]  /*1300*/  IMAD.U32 R2, RZ, RZ, UR5 ;  /* 0x00000005ff027e24 */ /* 0x000fe4000f8e00ff */
[----:B------:R-:W-:Y:S02]  /*1310*/  IMAD.U32 R26, RZ, RZ, UR4 ;  /* 0x00000004ff1a7e24 */ /* 0x000fe4000f8e00ff */
[----:B------:R-:W-:Y:S01]  /*1320*/  IMAD.MOV.U32 R27, RZ, RZ, R0 ;  /* 0x000000ffff1b7224 */ /* 0x000fe200078e0000 */
[----:B-1----:R-:W-:Y:S06]  /*1330*/  @P2 BRA `(.L_x_344) ;  /* 0x0000000000242947 */ /* 0x002fec0003800000 */
[----:B------:R-:W-:Y:S02]  /*1340*/  ULDC.64 UR4, c[0x0][0xa00] ;  /* 0x0002800000047ab9 */ /* 0x000fe40000000a00 */
[----:B------:R-:W-:-:S04]  /*1350*/  ISETP.NE.U32.AND P1, PT, RZ, UR4, PT ;  /* 0x00000004ff007c0c */ /* 0x000fc8000bf25070 */
[----:B------:R-:W-:-:S13]  /*1360*/  ISETP.NE.AND.EX P1, PT, RZ, UR5, PT, P1 ;  /* 0x00000005ff007c0c */ /* 0x000fda000bf25310 */
[----:B------:R-:W-:Y:S05]  /*1370*/  @!P1 BRA `(.L_x_344) ;  /* 0x0000000000149947 */ /* 0x000fea0003800000 */
[----:B------:R-:W0:Y:S02]  /*1380*/  LDC.64 R4, c[0x0][0xa00] ;  /* 0x00028000ff047b82 */ /* 0x000e240000000a00 */
[----:B0-----:R-:W-:-:S05]  /*1390*/  IMAD.WIDE R4, R27, 0x4, R4 ;  /* 0x000000041b047825 */ /* 0x001fca00078e0204 */
[----:B-----5:R-:W2:Y:S04]  /*13a0*/  LDG.E R118, desc[UR42][R4.64] ;  /* 0x0000002a04767981 */ /* 0x020ea8000c1e1900 */
[----:B------:R-:W2:Y:S02]  /*13b0*/  LDG.E R7, desc[UR42][R4.64+0x4] ;  /* 0x0000042a04077981 */ /* 0x000ea4000c1e1900 */
[----:B--2---:R-:W-:-:S07]  /*13c0*/  IADD3 R118, -R118, R7, RZ ;  /* 0x0000000776767210 */ /* 0x004fce0007ffe1ff */
.L_x_344:
[----:B------:R-:W2:Y:S01]  /*13d0*/  LDL R31, [R1+0x8] ;  /* 0x00000800011f7983 */ /* 0x000ea20000100800 */
[----:B------:R-:W-:Y:S02]  /*13e0*/  ULDC.64 UR4, c[0x0][0xa20] ;  /* 0x0002880000047ab9 */ /* 0x000fe40000000a00 */
[----:B------:R-:W-:Y:S01]  /*13f0*/  ISETP.NE.U32.AND P1, PT, RZ, UR4, PT ;  /* 0x00000004ff007c0c */ /* 0x000fe2000bf25070 */
[----:B------:R-:W3:Y:S03]  /*1400*/  LDL R0, [R1+0x4] ;  /* 0x0000040001007983 */ /* 0x000ee60000100800 */
[----:B------:R-:W-:Y:S01]  /*1410*/  ISETP.NE.AND.EX P1, PT, RZ, UR5, PT, P1 ;  /* 0x00000005ff007c0c */ /* 0x000fe2000bf25310 */
[----:B--2---:R0:W-:Y:S04]  /*1420*/  STL [R1+0x3c], R31 ;  /* 0x00003c1f01007387 */ /* 0x0041e80000100800 */
[----:B---3--:R0:W-:Y:S08]  /*1430*/  STL [R1+0x50], R0 ;  /* 0x0000500001007387 */ /* 0x0081f00000100800 */
[----:B------:R-:W-:Y:S05]  /*1440*/  @!P1 BRA `(.L_x_345) ;  /* 0x0000000000109947 */ /* 0x000fea0003800000 */
[----:B------:R-:W-:-:S04]  /*1450*/  IADD3 R4, P0, R28, UR4, RZ ;  /* 0x000000041c047c10 */ /* 0x000fc8000ff1e0ff */
[----:B------:R-:W-:-:S05]  /*1460*/  IADD3.X R5, R30, UR5, RZ, P0, !PT ;  /* 0x000000051e057c10 */ /* 0x000fca00087fe4ff */
[----:B------:R1:W5:Y:S01]  /*1470*/  LDG.E R26, desc[UR42][R4.64] ;  /* 0x0000002a041a7981 */ /* 0x000362000c1e1900 */
[----:B------:R-:W-:Y:S05]  /*1480*/  BRA `(.L_x_346) ;  /* 0x0000000000107947 */ /* 0x000fea0003800000 */
.L_x_345:
[----:B------:R-:W-:Y:S05]  /*1490*/  @!P0 BRA `(.L_x_346) ;  /* 0x00000000000c8947 */ /* 0x000fea0003800000 */
[----:B------:R-:W2:Y:S04]  /*14a0*/  LDG.E R5, desc[UR42][R8.64] ;  /* 0x0000002a08057981 */ /* 0x000ea8000c1e1900 */
[----:B------:R-:W2:Y:S02]  /*14b0*/  LDG.E R26, desc[UR42][R8.64+0x4] ;  /* 0x0000042a081a7981 */ /* 0x000ea4000c1e1900 */
[----:B--2---:R-:W-:-:S07]  /*14c0*/  IMAD.IADD R26, R26, 0x1, -R5 ;  /* 0x000000011a1a7824 */ /* 0x004fce00078e0a05 */
.L_x_346:
[----:B------:R-:W-:Y:S02]  /*14d0*/  ULDC.64 UR4, c[0x0][0xa10] ;  /* 0x0002840000047ab9 */ /* 0x000fe40000000a00 */
[----:B------:R-:W-:-:S04]  /*14e0*/  ISETP.NE.U32.AND P0, PT, RZ, UR4, PT ;  /* 0x00000004ff007c0c */ /* 0x000fc8000bf05070 */
[----:B------:R-:W-:Y:S01]  /*14f0*/  ISETP.NE.AND.EX P0, PT, RZ, UR5, PT, P0 ;  /* 0x00000005ff007c0c */ /* 0x000fe2000bf05300 */
[----:B-----5:R-:W-:Y:S01]  /*1500*/  IMAD.IADD R11, R26, 0x1, -R3 ;  /* 0x000000011a0b7824 */ /* 0x020fe200078e0a03 */
[----:B------:R-:W-:-:S11]  /*1510*/  ULDC.64 UR4, c[0x0][0xa30] ;  /* 0x00028c0000047ab9 */ /* 0x000fd60000000a00 */
[----:B-1----:R-:W1:Y:S02]  /*1520*/  @P0 LDC.64 R4, c[0x0][0xa10] ;  /* 0x00028400ff040b82 */ /* 0x002e640000000a00 */
[----:B-1----:R-:W-:-:S05]  /*1530*/  @P0 IMAD.WIDE R4, R27, 0x4, R4 ;  /* 0x000000041b040825 */ /* 0x002fca00078e0204 */
[----:B0-----:R-:W2:Y:S04]  /*1540*/  @P0 LDG.E R0, desc[UR42][R4.64] ;  /* 0x0000002a04000981 */ /* 0x001ea8000c1e1900 */
[----:B------:R-:W2:Y:S01]  /*1550*/  @P0 LDG.E R9, desc[UR42][R4.64+0x4] ;  /* 0x0000042a04090981 */ /* 0x000ea2000c1e1900 */
[----:B------:R-:W-:Y:S01]  /*1560*/  IMAD.MOV R24, RZ, RZ, -R11 ;  /* 0x000000ffff187224 */ /* 0x000fe200078e0a0b */
[----:B------:R-:W-:Y:S01]  /*1570*/  ISETP.NE.U32.AND P1, PT, RZ, UR4, PT ;  /* 0x00000004ff007c0c */ /* 0x000fe2000bf25070 */
[----:B------:R-:W-:-:S03]  /*1580*/  IMAD.MOV.U32 R112, RZ, RZ, R26 ;  /* 0x000000ffff707224 */ /* 0x000fc600078e001a */
[----:B------:R-:W-:Y:S02]  /*1590*/  VIMNMX R24, RZ, R24, !PT ;  /* 0x00000018ff187248 */ /* 0x000fe40007fe0100 */
[----:B------:R-:W-:-:S13]  /*15a0*/  ISETP.NE.AND.EX P1, PT, RZ, UR5, PT, P1 ;  /* 0x00000005ff007c0c */ /* 0x000fda000bf25310 */
[----:B------:R-:W-:-:S04]  /*15b0*/  @P1 IADD3 R6, P2, R28, UR4, RZ ;  /* 0x000000041c061c10 */ /* 0x000fc8000ff5e0ff */
[----:B------:R-:W-:-:S05]  /*15c0*/  @P1 IADD3.X R7, R30, UR5, RZ, P2, !PT ;  /* 0x000000051e071c10 */ /* 0x000fca00097fe4ff */
[----:B------:R0:W5:Y:S01]  /*15d0*/  @P1 LDG.E R112, desc[UR42][R6.64] ;  /* 0x0000002a06701981 */ /* 0x000162000c1e1900 */
[----:B--2---:R-:W-:-:S05]  /*15e0*/  @P0 IADD3 R2, -R0, R9, RZ ;  /* 0x0000000900020210 */ /* 0x004fca0007ffe1ff */
[----:B------:R-:W-:-:S04]  /*15f0*/  IMAD.IADD R119, R11, 0x1, R2 ;  /* 0x000000010b777824 */ /* 0x000fc800078e0202 */
[----:B------:R-:W-:-:S05]  /*1600*/  VIADD R0, R119, 0x7f ;  /* 0x0000007f77007836 */ /* 0x000fca0000000000 */
[----:B------:R-:W-:-:S04]  /*1610*/  SHF.R.S32.HI R3, RZ, 0x1f, R0 ;  /* 0x0000001fff037819 */ /* 0x000fc80000011400 */
[----:B------:R-:W-:-:S04]  /*1620*/  LEA.HI R3, R3, R0, RZ, 0x7 ;  /* 0x0000000003037211 */ /* 0x000fc800078f38ff */
[----:B------:R-:W-:Y:S02]  /*1630*/  LOP3.LUT R5, R3, 0xffffff80, RZ, 0xc0, !PT ;  /* 0xffffff8003057812 */ /* 0x000fe400078ec0ff */
[----:B------:R-:W-:Y:S02]  /*1640*/  SHF.R.S32.HI R153, RZ, 0x7, R3 ;  /* 0x00000007ff997819 */ /* 0x000fe40000011403 */
[----:B------:R-:W-:-:S04]  /*1650*/  VIADDMNMX R5, R5, -R11, R2, PT ;  /* 0x8000000b05057246 */ /* 0x000fc80003800102 */
[----:B------:R-:W-:Y:S02]  /*1660*/  ISETP.GT.AND P0, PT, R5, R24, PT ;  /* 0x000000180500720c */ /* 0x000fe40003f04270 */
[----:B------:R-:W-:-:S05]  /*1670*/  SHF.R.U32.HI R24, RZ, 0x7, R24 ;  /* 0x00000007ff187819 */ /* 0x000fca0000011618 */
[----:B------:R-:W-:-:S06]  /*1680*/  IMAD.MOV.U32 R25, RZ, RZ, R24 ;  /* 0x000000ffff197224 */ /* 0x000fcc00078e0018 */
[----:B------:R-:W-:-:S04]  /*1690*/  @P0 IADD3 R0, R5, 0x7f, RZ ;  /* 0x0000007f05000810 */ /* 0x000fc80007ffe0ff */
[----:B------:R-:W-:-:S04]  /*16a0*/  @P0 SHF.R.S32.HI R5, RZ, 0x1f, R0 ;  /* 0x0000001fff050819 */ /* 0x000fc80000011400 */
[----:B------:R-:W-:-:S04]  /*16b0*/  @P0 LEA.HI R5, R5, R0, RZ, 0x7 ;  /* 0x0000000005050211 */ /* 0x000fc800078f38ff */
[----:B------:R-:W-:Y:S02]  /*16c0*/  @P0 SHF.R.S32.HI R25, RZ, 0x7, R5 ;  /* 0x00000007ff190819 */ /* 0x000fe40000011405 */
[----:B------:R-:W-:Y:S02]  /*16d0*/  PLOP3.LUT P0, PT, PT, PT, PT, 0x80, 0x0 ;  /* 0x000000000000781c */ /* 0x000fe40003f0f070 */
[----:B------:R-:W-:-:S13]  /*16e0*/  ISETP.GT.AND P1, PT, R25, R24, PT ;  /* 0x000000181900720c */ /* 0x000fda0003f24270 */
[----:B0-----:R-:W-:Y:S05]  /*16f0*/  @!P1 BRA `(.L_x_347) ;  /* 0x000000a800489947 */ /* 0x001fea0003800000 */
[----:B------:R-:W-:Y:S01]  /*1700*/  VIADD R0, R22, 0x28400 ;  /* 0x0002840016007836 */ /* 0x000fe20000000000 */
[----:B------:R-:W-:Y:S04]  /*1710*/  BSSY B6, `(.L_x_348) ;  /* 0x0000013000067945 */ /* 0x000fe80003800000 */
[----:B------:R-:W-:-:S13]  /*1720*/  LOP3.LUT P0, RZ, R0, 0x3ff, RZ, 0xc0, !PT ;  /* 0x000003ff00ff7812 */ /* 0x000fda000780c0ff */
[----:B------:R-:W-:Y:S05]  /*1730*/  @!P0 BRA `(.L_x_349) ;  /* 0x0000000000408947 */ /* 0x000fea0003800000 */
[----:B------:R-:W-:Y:S01]  /*1740*/  MOV R0, 0x0 ;  /* 0x0000000000007802 */ /* 0x000fe20000000f00 */
[----:B------:R-:W-:Y:S01]  /*1750*/  ULDC.64 UR4, c[0x4][0xc0] ;  /* 0x0100300000047ab9 */ /* 0x000fe20000000a00 */
[----:B------:R-:W-:Y:S01]  /*1760*/  ULDC.64 UR6, c[0x4][0x20] ;  /* 0x0100080000067ab9 */ /* 0x000fe20000000a00 */
[----:B------:R-:W-:Y:S01]  /*1770*/  IMAD.U32 R4, RZ, RZ, UR4 ;  /* 0x00000004ff047e24 */ /* 0x000fe2000f8e00ff */
[----:B------:R0:W1:Y:S01]  /*1780*/  LDC.64 R14, c[0x4][R0] ;  /* 0x01000000000e7b82 */ /* 0x0000620000000a00 */
[----:B------:R-:W-:Y:S01]  /*1790*/  MOV R5, UR5 ;  /* 0x0000000500057c02 */ /* 0x000fe20008000f00 */
[----:B------:R-:W-:Y:S01]  /*17a0*/  ULDC.64 UR4, c[0x4][0xc8] ;  /* 0x0100320000047ab9 */ /* 0x000fe20000000a00 */
[----:B------:R-:W-:Y:S01]  /*17b0*/  IMAD.U32 R10, RZ, RZ, UR6 ;  /* 0x00000006ff0a7e24 */ /* 0x000fe2000f8e00ff */
[----:B------:R-:W-:Y:S01]  /*17c0*/  MOV R11, UR7 ;  /* 0x00000007000b7c02 */ /* 0x000fe20008000f00 */
[----:B------:R-:W-:Y:S02]  /*17d0*/  IMAD.U32 R6, RZ, RZ, UR4 ;  /* 0x00000004ff067e24 */ /* 0x000fe4000f8e00ff */
[----:B------:R-:W-:-:S02]  /*17e0*/  IMAD.U32 R7, RZ, RZ, UR5 ;  /* 0x00000005ff077e24 */ /* 0x000fc4000f8e00ff */
[----:B------:R-:W-:Y:S02]  /*17f0*/  IMAD.MOV.U32 R8, RZ, RZ, 0x70 ;  /* 0x00000070ff087424 */ /* 0x000fe400078e00ff */
[----:B------:R-:W-:Y:S02]  /*1800*/  IMAD.MOV.U32 R12, RZ, RZ, 0x1 ;  /* 0x00000001ff0c7424 */ /* 0x000fe400078e00ff */
[----:B0-----:R-:W-:-:S07]  /*1810*/  IMAD.MOV.U32 R13, RZ, RZ, RZ ;  /* 0x000000ffff0d7224 */ /* 0x001fce00078e00ff */
[----:B------:R-:W-:-:S07]  /*1820*/  LEPC R20, `(.L_x_349) ;  /* 0x000000001014794e */ /* 0x000fce0000000000 */
[----:B-1---5:R-:W-:Y:S05]  /*1830*/  CALL.ABS.NOINC R14 ;  /* 0x000000000e007343 */ /* 0x022fea0003c00000 */
.L_x_349:
[----:B------:R-:W-:Y:S05]  /*1840*/  BSYNC B6 ;  /* 0x0000000000067941 */ /* 0x000fea0003800000 */
.L_x_348:
[----:B------:R-:W-:Y:S01]  /*1850*/  IADD3 R0, R22, 0x10400, RZ ;  /* 0x0001040016007810 */ /* 0x000fe20007ffe0ff */
[----:B------:R-:W-:Y:S03]  /*1860*/  BSSY B6, `(.L_x_350) ;  /* 0x0000013000067945 */ /* 0x000fe60003800000 */
[----:B------:R-:W-:-:S13]  /*1870*/  LOP3.LUT P0, RZ, R0, 0x3ff, RZ, 0xc0, !PT ;  /* 0x000003ff00ff7812 */ /* 0x000fda000780c0ff */
[----:B------:R-:W-:Y:S05]  /*1880*/  @!P0 BRA `(.L_x_351) ;  /* 0x0000000000408947 */ /* 0x000fea0003800000 */
[----:B------:R-:W-:Y:S01]  /*1890*/  MOV R0, 0x0 ;  /* 0x0000000000007802 */ /* 0x000fe20000000f00 */
[----:B------:R-:W-:Y:S01]  /*18a0*/  ULDC.64 UR4, c[0x4][0xc0] ;  /* 0x0100300000047ab9 */ /* 0x000fe20000000a00 */
[----:B------:R-:W-:Y:S01]  /*18b0*/  ULDC.64 UR6, c[0x4][0x20] ;  /* 0x0100080000067ab9 */ /* 0x000fe20000000a00 */
[----:B------:R-:W-:Y:S01]  /*18c0*/  IMAD.U32 R4, RZ, RZ, UR4 ;  /* 0x00000004ff047e24 */ /* 0x000fe2000f8e00ff */
[----:B------:R0:W1:Y:S01]  /*18d0*/  LDC.64 R14, c[0x4][R0] ;  /* 0x01000000000e7b82 */ /* 0x0000620000000a00 */
[----:B------:R-:W-:Y:S01]  /*18e0*/  IMAD.U32 R5, RZ, RZ, UR5 ;  /* 0x00000005ff057e24 */ /* 0x000fe2000f8e00ff */
[----:B------:R-:W-:Y:S01]  /*18f0*/  ULDC.64 UR4, c[0x4][0xc8] ;  /* 0x0100320000047ab9 */ /* 0x000fe20000000a00 */
[----:B------:R-:W-:Y:S01]  /*1900*/  IMAD.U32 R10, RZ, RZ, UR6 ;  /* 0x00000006ff0a7e24 */ /* 0x000fe2000f8e00ff */
[----:B------:R-:W-:Y:S01]  /*1910*/  MOV R7, UR5 ;  /* 0x0000000500077c02 */ /* 0x000fe20008000f00 */
[----:B------:R-:W-:Y:S01]  /*1920*/  IMAD.U32 R6, RZ, RZ, UR4 ;  /* 0x00000004ff067e24 */ /* 0x000fe2000f8e00ff */
[----:B------:R-:W-:Y:S01]  /*1930*/  MOV R12, 0x1 ;  /* 0x00000001000c7802 */ /* 0x000fe20000000f00 */
[----:B------:R-:W-:-:S02]  /*1940*/  IMAD.U32 R11, RZ, RZ, UR7 ;  /* 0x00000007ff0b7e24 */ /* 0x000fc4000f8e00ff */
[----:B------:R-:W-:Y:S02]  /*1950*/  IMAD.MOV.U32 R8, RZ, RZ, 0x70 ;  /* 0x00000070ff087424 */ /* 0x000fe400078e00ff */
[----:B0-----:R-:W-:-:S07]  /*1960*/  IMAD.MOV.U32 R13, RZ, RZ, RZ ;  /* 0x000000ffff0d7224 */ /* 0x001fce00078e00ff */
[----:B------:R-:W-:-:S07]  /*1970*/  LEPC R20, `(.L_x_351) ;  /* 0x000000001014794e */ /* 0x000fce0000000000 */
[----:B-1---5:R-:W-:Y:S05]  /*1980*/  CALL.ABS.NOINC R14 ;  /* 0x000000000e007343 */ /* 0x022fea0003c00000 */
.L_x_351:
[----:B------:R-:W-:Y:S05]  /*1990*/  BSYNC B6 ;  /* 0x0000000000067941 */ /* 0x000fea0003800000 */
.L_x_350:
[----:B------:R-:W-:Y:S01]  /*19a0*/  ULDC.64 UR4, c[0x0][0x9f8] ;  /* 0x00027e0000047ab9 */ /* 0x000fe20000000a00 */
[----:B------:R-:W0:Y:S01]  /*19b0*/  S2R R20, SR_TID.X ;  /* 0x0000000000147919 */ /* 0x000e220000002100 */
[----:B------:R-:W-:Y:S01]  /*19c0*/  ISETP.NE.U32.AND P0, PT, RZ, UR4, PT ;  /* 0x00000004ff007c0c */ /* 0x000fe2000bf05070 */
[----:B------:R-:W1:Y:S01]  /*19d0*/  LDC.64 R102, c[0x0][0x300] ;  /* 0x0000c000ff667b82 */ /* 0x000e620000000a00 */
[----:B------:R-:W-:Y:S01]  /*19e0*/  IMAD.IADD R46, R29, 0x1, R26 ;  /* 0x000000011d2e7824 */ /* 0x000fe200078e021a */
[----:B------:R-:W2:Y:S01]  /*19f0*/  LDL R21, [R1+0x2c] ;  /* 0x00002c0001157983 */ /* 0x000ea20000100800 */
[----:B------:R-:W-:Y:S01]  /*1a00*/  ISETP.NE.AND.EX P0, PT, RZ, UR5, PT, P0 ;  /* 0x00000005ff007c0c */ /* 0x000fe2000bf05300 */
[----:B------:R-:W-:Y:S02]  /*1a10*/  ULDC.64 UR6, c[0x0][0xa08] ;  /* 0x0002820000067ab9 */ /* 0x000fe40000000a00 */
[----:B------:R-:W3:Y:S01]  /*1a20*/  LDL R15, [R1+0x24] ;  /* 0x00002400010f7983 */ /* 0x000ee20000100800 */
[----:B------:R-:W-:Y:S01]  /*1a30*/  SHF.R.S32.HI R8, RZ, 0x1f, R31 ;  /* 0x0000001fff087819 */ /* 0x000fe2000001141f */
[----:B------:R-:W4:Y:S08]  /*1a40*/  LDC R111, c[0x0][0x3f4] ;  /* 0x0000fd00ff6f7b82 */ /* 0x000f300000000800 */
[----:B------:R-:W-:Y:S01]  /*1a50*/  @P0 IADD3 R4, P1, R28, UR4, RZ ;  /* 0x000000041c040c10 */ /* 0x000fe2000ff3e0ff */
[----:B------:R-:W4:Y:S03]  /*1a60*/  LDC.64 R32, c[0x0][0x3f8] ;  /* 0x0000fe00ff207b82 */ /* 0x000f260000000a00 */
[----:B------:R-:W-:Y:S01]  /*1a70*/  @P0 IADD3.X R5, R30, UR5, RZ, P1, !PT ;  /* 0x000000051e050c10 */ /* 0x000fe20008ffe4ff */
[----:B------:R-:W-:-:S04]  /*1a80*/  ULDC.64 UR4, c[0x0][0x308] ;  /* 0x0000c20000047ab9 */ /* 0x000fc80000000a00 */
[----:B------:R0:W2:Y:S01]  /*1a90*/  @P0 LDG.E R27, desc[UR42][R4.64] ;  /* 0x0000002a041b0981 */ /* 0x0000a2000c1e1900 */
[----:B------:R-:W-:Y:S01]  /*1aa0*/  SHF.R.S32.HI R35, RZ, 0x1f, R46 ;  /* 0x0000001fff237819 */ /* 0x000fe2000001142e */
[CC--:B-1----:R-:W-:Y:S01]  /*1ab0*/  IMAD.WIDE.U32 R6, R46.reuse, R102.reuse, RZ ;  /* 0x000000662e067225 */ /* 0x0c2fe200078e00ff */
[----:B------:R-:W-:Y:S02]  /*1ac0*/  ISETP.NE.U32.AND P0, PT, RZ, UR6, PT ;  /* 0x00000006ff007c0c */ /* 0x000fe4000bf05070 */
[----:B0-----:R-:W-:Y:S01]  /*1ad0*/  SHF.R.U32.HI R36, RZ, 0x7, R20 ;  /* 0x00000007ff247819 */ /* 0x001fe20000011614 */
[----:B------:R-:W-:Y:S01]  /*1ae0*/  IMAD R0, R35, R102, RZ ;  /* 0x0000006623007224 */ /* 0x000fe200078e02ff */
[----:B------:R-:W3:Y:S01]  /*1af0*/  LDL R20, [R1+0x28] ;  /* 0x0000280001147983 */ /* 0x000ee20000100800 */
[----:B------:R-:W-:Y:S02]  /*1b00*/  ISETP.NE.AND.EX P0, PT, RZ, UR7, PT, P0 ;  /* 0x00000007ff007c0c */ /* 0x000fe4000bf05300 */
[----:B------:R-:W-:Y:S01]  /*1b10*/  IMAD R3, R46, R103, R0 ;  /* 0x000000672e037224 */ /* 0x000fe200078e0200 */
[----:B------:R-:W-:Y:S01]  /*1b20*/  ISETP.NE.AND P6, PT, R36, 0x1, PT ;  /* 0x000000012400780c */ /* 0x000fe20003fc5270 */
[----:B------:R-:W-:-:S02]  /*1b30*/  IMAD R0, R8, UR4, RZ ;  /* 0x0000000408007c24 */ /* 0x000fc4000f8e02ff */
[----:B------:R-:W-:Y:S02]  /*1b40*/  IMAD.IADD R7, R7, 0x1, R3 ;  /* 0x0000000107077824 */ /* 0x000fe400078e0203 */
[C---:B------:R-:W-:Y:S02]  /*1b50*/  IMAD R3, R31.reuse, UR5, R0 ;  /* 0x000000051f037c24 */ /* 0x040fe4000f8e0200 */
[----:B------:R-:W-:Y:S01]  /*1b60*/  IMAD.WIDE.U32 R4, R31, UR4, R6 ;  /* 0x000000041f047c25 */ /* 0x000fe2000f8e0006 */
[----:B------:R-:W-:Y:S01]  /*1b70*/  ULDC.64 UR4, c[0x0][0x310] ;  /* 0x0000c40000047ab9 */ /* 0x000fe20000000a00 */
[----:B------:R-:W0:Y:S03]  /*1b80*/  LDC.64 R6, c[0x0][0x408] ;  /* 0x00010200ff067b82 */ /* 0x000e260000000a00 */
[----:B------:R-:W-:Y:S02]  /*1b90*/  IADD3 R5, R5, R3, RZ ;  /* 0x0000000305057210 */ /* 0x000fe40007ffe0ff */
[----:B----4-:R-:W-:Y:S01]  /*1ba0*/  ISETP.GE.AND P2, PT, R16, R111, PT ;  /* 0x0000006f1000720c */ /* 0x010fe20003f46270 */
[----:B------:R-:W-:Y:S01]  /*1bb0*/  IMAD.SHL.U32 R28, R23, 0x80, RZ ;  /* 0x00000080171c7824 */ /* 0x000fe200078e00ff */
[----:B------:R-:W-:-:S04]  /*1bc0*/  SHF.R.S32.HI R19, RZ, 0x1f, R18 ;  /* 0x0000001fff137819 */ /* 0x000fc80000011412 */
[----:B------:R-:W-:Y:S02]  /*1bd0*/  LOP3.LUT R28, R28, 0x380, RZ, 0xc0, !PT ;  /* 0x000003801c1c7812 */ /* 0x000fe400078ec0ff */
[----:B------:R-:W-:Y:S01]  /*1be0*/  SHF.R.S32.HI R34, RZ, 0x1f, R23 ;  /* 0x0000001fff227819 */ /* 0x000fe20000011417 */
[C---:B------:R-:W-:Y:S02]  /*1bf0*/  VIADD R26, R23.reuse, 0x40 ;  /* 0x00000040171a7836 */ /* 0x040fe40000000000 */
[----:B------:R-:W-:-:S04]  /*1c00*/  IMAD.WIDE.U32 R10, R23, R32, R16 ;  /* 0x00000020170a7225 */ /* 0x000fc800078e0010 */
[----:B------:R-:W-:Y:S02]  /*1c10*/  IMAD.SHL.U32 R26, R26, 0x80, RZ ;  /* 0x000000801a1a7824 */ /* 0x000fe400078e00ff */
[----:B0-----:R-:W-:-:S04]  /*1c20*/  IMAD R12, R34, R6, RZ ;  /* 0x00000006220c7224 */ /* 0x001fc800078e02ff */
[C---:B------:R-:W-:Y:S01]  /*1c30*/  IMAD R89, R23.reuse, R7, R12 ;  /* 0x0000000717597224 */ /* 0x040fe200078e020c */
[----:B------:R-:W-:Y:S02]  /*1c40*/  LOP3.LUT R26, R26, 0x380, RZ, 0xc0, !PT ;  /* 0x000003801a1a7812 */ /* 0x000fe400078ec0ff */
[----:B------:R-:W-:-:S05]  /*1c50*/  IADD3 R29, R23, 0x20, RZ ;  /* 0x00000020171d7810 */ /* 0x000fca0007ffe0ff */
[----:B------:R-:W-:-:S05]  /*1c60*/  IMAD.SHL.U32 R29, R29, 0x80, RZ ;  /* 0x000000801d1d7824 */ /* 0x000fca00078e00ff */
[----:B------:R-:W-:-:S04]  /*1c70*/  LOP3.LUT R29, R29, 0x380, RZ, 0xc0, !PT ;  /* 0x000003801d1d7812 */ /* 0x000fc800078ec0ff */
[----:B------:R-:W-:Y:S01]  /*1c80*/  SHF.R.U32.HI R29, RZ, 0x3, R29 ;  /* 0x00000003ff1d7819 */ /* 0x000fe2000001161d */
[C---:B------:R-:W-:Y:S01]  /*1c90*/  IMAD.SHL.U32 R92, R102.reuse, 0x20, RZ ;  /* 0x00000020665c7824 */ /* 0x040fe200078e00ff */
[----:B------:R-:W-:Y:S02]  /*1ca0*/  SHF.L.U64.HI R93, R102, 0x5, R103 ;  /* 0x00000005665d7819 */ /* 0x000fe40000010267 */
[C---:B------:R-:W-:Y:S01]  /*1cb0*/  IADD3 R30, R23.reuse, 0x20, RZ ;  /* 0x00000020171e7810 */ /* 0x040fe20007ffe0ff */
[C---:B------:R-:W-:Y:S02]  /*1cc0*/  VIADD R38, R23.reuse, 0x40 ;  /* 0x0000004017267836 */ /* 0x040fe40000000000 */
[----:B------:R-:W-:Y:S01]  /*1cd0*/  IMAD.WIDE.U32 R130, R23, R102, R92 ;  /* 0x0000006617827225 */ /* 0x000fe200078e005c */
[----:B------:R-:W-:-:S03]  /*1ce0*/  SHF.R.S32.HI R117, RZ, 0x1f, R30 ;  /* 0x0000001fff757819 */ /* 0x000fc6000001141e */
[----:B------:R-:W-:Y:S01]  /*1cf0*/  IMAD.WIDE.U32 R44, R23, R102, R16 ;  /* 0x00000066172c7225 */ /* 0x000fe200078e0010 */
[----:B------:R-:W-:-:S03]  /*1d00*/  SHF.R.S32.HI R116, RZ, 0x1f, R38 ;  /* 0x0000001fff747819 */ /* 0x000fc60000011426 */
[----:B------:R-:W-:-:S05]  /*1d10*/  VIADD R30, R23, 0x60 ;  /* 0x00000060171e7836 */ /* 0x000fca0000000000 */
[----:B------:R-:W-:Y:S02]  /*1d20*/  SHF.R.S32.HI R115, RZ, 0x1f, R30 ;  /* 0x0000001fff737819 */ /* 0x000fe4000001141e */
[----:B------:R-:W-:Y:S01]  /*1d30*/  IADD3 R125, R36, 0x8, RZ ;  /* 0x00000008247d7810 */ /* 0x000fe20007ffe0ff */
[----:B------:R-:W-:Y:S01]  /*1d40*/  IMAD.SHL.U32 R126, R102, 0x80, RZ ;  /* 0x00000080667e7824 */ /* 0x000fe200078e00ff */
[----:B--2---:R-:W-:Y:S02]  /*1d50*/  SHF.R.S32.HI R0, RZ, 0x1f, R27 ;  /* 0x0000001fff007819 */ /* 0x004fe4000001141b */
[----:B------:R-:W-:Y:S02]  /*1d60*/  SEL R99, R27, RZ, !P0 ;  /* 0x000000ff1b637207 */ /* 0x000fe40004000000 */
[----:B------:R-:W-:-:S03]  /*1d70*/  SEL R9, R0, RZ, !P0 ;  /* 0x000000ff00097207 */ /* 0x000fc60004000000 */
[----:B------:R-:W-:-:S04]  /*1d80*/  IMAD.WIDE.U32 R100, R99, UR4, R4 ;  /* 0x0000000463647c25 */ /* 0x000fc8000f8e0004 */
[----:B------:R-:W-:-:S04]  /*1d90*/  IMAD R0, R9, UR4, RZ ;  /* 0x0000000409007c24 */ /* 0x000fc8000f8e02ff */
[----:B------:R-:W-:Y:S01]  /*1da0*/  IMAD R41, R99, UR5, R0 ;  /* 0x0000000563297c24 */ /* 0x000fe2000f8e0200 */
[----:B------:R-:W-:Y:S05]  /*1db0*/  @!P6 WARPSYNC.ALL ;  /* 0x000000000000e948 */ /* 0x000fea0003800000 */
[----:B------:R-:W-:Y:S02]  /*1dc0*/  ULDC.64 UR4, c[0x0][0x330] ;  /* 0x0000cc0000047ab9 */ /* 0x000fe40000000a00 */
[----:B------:R-:W-:Y:S02]  /*1dd0*/  IMAD R0, R8, UR4, RZ ;  /* 0x0000000408007c24 */ /* 0x000fe4000f8e02ff */
[----:B------:R-:W-:-:S04]  /*1de0*/  IMAD.WIDE.U32 R4, R31, UR4, R16 ;  /* 0x000000041f047c25 */ /* 0x000fc8000f8e0010 */
[----:B------:R-:W-:Y:S01]  /*1df0*/  IMAD R3, R31, UR5, R0 ;  /* 0x000000051f037c24 */ /* 0x000fe2000f8e0200 */
[----:B------:R-:W-:-:S03]  /*1e00*/  ULDC.64 UR4, c[0x0][0x338] ;  /* 0x0000ce0000047ab9 */ /* 0x000fc60000000a00 */
[----:B------:R-:W-:Y:S02]  /*1e10*/  IMAD.IADD R5, R5, 0x1, R3 ;  /* 0x0000000105057824 */ /* 0x000fe400078e0203 */
[----:B------:R-:W-:-:S04]  /*1e20*/  IMAD R3, R9, UR4, RZ ;  /* 0x0000000409037c24 */ /* 0x000fc8000f8e02ff */
[----:B------:R-:W-:Y:S01]  /*1e30*/  IMAD R51, R99, UR5, R3 ;  /* 0x0000000563337c24 */ /* 0x000fe2000f8e0203 */
[----:B------:R-:W-:-:S04]  /*1e40*/  SEL R3, R111, RZ, P2 ;  /* 0x000000ff6f037207 */ /* 0x000fc80001000000 */
[----:B------:R-:W-:Y:S01]  /*1e50*/  IADD3 R3, R16, R3, RZ ;  /* 0x0000000310037210 */ /* 0x000fe20007ffe0ff */
[----:B------:R-:W-:-:S03]  /*1e60*/  IMAD.WIDE.U32 R8, R23, R6, R18 ;  /* 0x0000000617087225 */ /* 0x000fc600078e0012 */
[----:B------:R-:W-:Y:S01]  /*1e70*/  SHF.R.S32.HI R14, RZ, 0x1f, R3 ;  /* 0x0000001fff0e7819 */ /* 0x000fe20000011403 */
[----:B------:R-:W-:-:S03]  /*1e80*/  IMAD.MOV.U32 R90, RZ, RZ, R8 ;  /* 0x000000ffff5a7224 */ /* 0x000fc600078e0008 */
[CC--:B------:R-:W-:Y:S02]  /*1e90*/  LEA.HI R104, R14.reuse, R3.reuse, RZ, 0x4 ;  /* 0x000000030e687211 */ /* 0x0c0fe400078f20ff */
[----:B------:R-:W-:Y:S02]  /*1ea0*/  LEA.HI R8, R14, R3, RZ, 0x7 ;  /* 0x000000030e087211 */ /* 0x000fe400078f38ff */
[----:B------:R-:W-:Y:S02]  /*1eb0*/  LOP3.LUT R3, R28, 0x70, R104, 0xf8, !PT ;  /* 0x000000701c037812 */ /* 0x000fe400078ef868 */
[----:B------:R-:W0:Y:S01]  /*1ec0*/  S2R R28, SR_TID.X ;  /* 0x00000000001c7919 */ /* 0x000e220000002100 */
[----:B------:R-:W-:Y:S02]  /*1ed0*/  VIADD R27, R23, 0x20 ;  /* 0x00000020171b7836 */ /* 0x000fe40000000000 */
[----:B------:R-:W-:Y:S02]  /*1ee0*/  IMAD R0, R34, R32, RZ ;  /* 0x0000002022007224 */ /* 0x000fe400078e02ff */
[----:B------:R-:W-:Y:S01]  /*1ef0*/  IMAD.WIDE.U32 R98, R99, UR4, R4 ;  /* 0x0000000463627c25 */ /* 0x000fe2000f8e0004 */
[----:B------:R-:W-:Y:S01]  /*1f00*/  SHF.L.U32 R27, R27, 0x7, RZ ;  /* 0x000000071b1b7819 */ /* 0x000fe200000006ff */
[----:B------:R-:W-:-:S02]  /*1f10*/  ULDC UR4, c[0x0][0x2f4] ;  /* 0x0000bd0000047ab9 */ /* 0x000fc40000000800 */
[C---:B------:R-:W-:Y:S02]  /*1f20*/  IMAD R13, R23.reuse, R33, R0 ;  /* 0x00000021170d7224 */ /* 0x040fe400078e0200 */
[----:B------:R-:W-:Y:S01]  /*1f30*/  IMAD.WIDE.U32 R4, R23, R32, R18 ;  /* 0x0000002017047225 */ /* 0x000fe200078e0012 */
[----:B------:R-:W-:-:S03]  /*1f40*/  LOP3.LUT R27, R27, 0x380, RZ, 0xc0, !PT ;  /* 0x000003801b1b7812 */ /* 0x000fc600078ec0ff */
[----:B------:R-:W-:Y:S02]  /*1f50*/  IMAD.IADD R5, R5, 0x1, R13 ;  /* 0x0000000105057824 */ /* 0x000fe400078e020d */
[----:B------:R-:W-:Y:S02]  /*1f60*/  IMAD.IADD R11, R13, 0x1, R11 ;  /* 0x000000010d0b7824 */ /* 0x000fe400078e020b */
[----:B------:R-:W-:-:S04]  /*1f70*/  IMAD.WIDE.U32 R12, R23, R6, R16 ;  /* 0x00000006170c7225 */ /* 0x000fc800078e0010 */
[----:B------:R-:W-:Y:S01]  /*1f80*/  IMAD.IADD R91, R9, 0x1, R89 ;  /* 0x00000001095b7824 */ /* 0x000fe200078e0259 */
[--C-:B------:R-:W-:Y:S02]  /*1f90*/  LOP3.LUT R9, R27, 0x70, R104.reuse, 0xf8, !PT ;  /* 0x000000701b097812 */ /* 0x100fe400078ef868 */
[C---:B------:R-:W-:Y:S02]  /*1fa0*/  IADD3 R27, R23.reuse, 0x60, RZ ;  /* 0x00000060171b7810 */ /* 0x040fe40007ffe0ff */
[----:B------:R-:W-:Y:S02]  /*1fb0*/  MOV R88, R12 ;  /* 0x0000000c00587202 */ /* 0x000fe40000000f00 */
[----:B------:R-:W-:Y:S01]  /*1fc0*/  LOP3.LUT R12, R26, 0x70, R104, 0xf8, !PT ;  /* 0x000000701a0c7812 */ /* 0x000fe200078ef868 */
[----:B------:R-:W-:Y:S02]  /*1fd0*/  IMAD.SHL.U32 R26, R23, 0x80, RZ ;  /* 0x00000080171a7824 */ /* 0x000fe400078e00ff */
[----:B------:R-:W-:-:S03]  /*1fe0*/  IMAD.SHL.U32 R27, R27, 0x80, RZ ;  /* 0x000000801b1b7824 */ /* 0x000fc600078e00ff */
[----:B------:R-:W-:Y:S02]  /*1ff0*/  LOP3.LUT R26, R26, 0x380, RZ, 0xc0, !PT ;  /* 0x000003801a1a7812 */ /* 0x000fe400078ec0ff */
[----:B------:R-:W-:Y:S01]  /*2000*/  LOP3.LUT R27, R27, 0x380, RZ, 0xc0, !PT ;  /* 0x000003801b1b7812 */ /* 0x000fe200078ec0ff */
[----:B0-----:R-:W-:Y:S01]  /*2010*/  VIADD R37, R28, 0xffffff80 ;  /* 0xffffff801c257836 */ /* 0x001fe20000000000 */
[----:B------:R-:W-:Y:S01]  /*2020*/  SHF.R.U32.HI R26, RZ, 0x3, R26 ;  /* 0x00000003ff1a7819 */ /* 0x000fe2000001161a */
[----:B------:R-:W-:Y:S01]  /*2030*/  IMAD.IADD R89, R89, 0x1, R13 ;  /* 0x0000000159597824 */ /* 0x000fe200078e020d */
[----:B------:R-:W-:Y:S01]  /*2040*/  LOP3.LUT R13, R27, 0x70, R104, 0xf8, !PT ;  /* 0x000000701b0d7812 */ /* 0x000fe200078ef868 */
[C---:B------:R-:W-:Y:S01]  /*2050*/  VIADD R27, R23.reuse, 0x40 ;  /* 0x00000040171b7836 */ /* 0x040fe20000000000 */
[----:B------:R-:W-:Y:S02]  /*2060*/  IADD3 R28, R23, 0x60, RZ ;  /* 0x00000060171c7810 */ /* 0x000fe40007ffe0ff */
[----:B------:R-:W-:-:S02]  /*2070*/  LOP3.LUT R3, R3, R26, RZ, 0x3c, !PT ;  /* 0x0000001a03037212 */ /* 0x000fc400078e3cff */
[----:B------:R-:W-:Y:S01]  /*2080*/  SHF.R.S32.HI R26, RZ, 0x1f, R37 ;  /* 0x0000001fff1a7819 */ /* 0x000fe20000011425 */
[----:B------:R-:W-:Y:S02]  /*2090*/  IMAD.SHL.U32 R28, R28, 0x80, RZ ;  /* 0x000000801c1c7824 */ /* 0x000fe400078e00ff */
[----:B------:R-:W-:Y:S01]  /*20a0*/  IMAD.SHL.U32 R27, R27, 0x80, RZ ;  /* 0x000000801b1b7824 */ /* 0x000fe200078e00ff */
[----:B------:R-:W-:Y:S02]  /*20b0*/  LEA.HI R26, R26, R37, RZ, 0x6 ;  /* 0x000000251a1a7211 */ /* 0x000fe400078f30ff */
[----:B------:R-:W-:Y:S02]  /*20c0*/  LOP3.LUT R28, R28, 0x380, RZ, 0xc0, !PT ;  /* 0x000003801c1c7812 */ /* 0x000fe400078ec0ff */
[----:B------:R-:W-:Y:S01]  /*20d0*/  LOP3.LUT R27, R27, 0x380, RZ, 0xc0, !PT ;  /* 0x000003801b1b7812 */ /* 0x000fe200078ec0ff */
[----:B------:R-:W-:Y:S02]  /*20e0*/  IMAD.SHL.U32 R8, R8, 0x80, RZ ;  /* 0x0000008008087824 */ /* 0x000fe400078e00ff */
[----:B------:R-:W-:Y:S01]  /*20f0*/  IMAD.SHL.U32 R26, R26, 0x10, RZ ;  /* 0x000000101a1a7824 */ /* 0x000fe200078e00ff */
[----:B-----5:R-:W-:-:S02]  /*2100*/  SHF.R.S32.HI R31, RZ, 0x1f, R112 ;  /* 0x0000001fff1f7819 */ /* 0x020fc40000011470 */
[----:B------:R-:W-:Y:S02]  /*2110*/  SHF.R.U32.HI R27, RZ, 0x3, R27 ;  /* 0x00000003ff1b7819 */ /* 0x000fe4000001161b */
[----:B------:R-:W-:Y:S02]  /*2120*/  SHF.R.U32.HI R28, RZ, 0x3, R28 ;  /* 0x00000003ff1c7819 */ /* 0x000fe4000001161c */
[----:B------:R-:W-:Y:S02]  /*2130*/  LOP3.LUT R8, R8, 0xffffc000, RZ, 0xc0, !PT ;  /* 0xffffc00008087812 */ /* 0x000fe400078ec0ff */
[----:B------:R-:W-:Y:S01]  /*2140*/  LOP3.LUT R26, R26, 0xfffffc00, RZ, 0xc0, !PT ;  /* 0xfffffc001a1a7812 */ /* 0x000fe200078ec0ff */
[-C--:B------:R-:W-:Y:S01]  /*2150*/  IMAD R14, R31, R32.reuse, RZ ;  /* 0x000000201f0e7224 */ /* 0x080fe200078e02ff */
[----:B------:R-:W-:Y:S01]  /*2160*/  LOP3.LUT R9, R9, R29, RZ, 0x3c, !PT ;  /* 0x0000001d09097212 */ /* 0x000fe200078e3cff */
[----:B------:R-:W-:Y:S01]  /*2170*/  IMAD.WIDE.U32 R96, R112, R32, R4 ;  /* 0x0000002070607225 */ /* 0x000fe200078e0004 */
[----:B------:R-:W-:-:S02]  /*2180*/  LOP3.LUT R27, R12, R27, RZ, 0x3c, !PT ;  /* 0x0000001b0c1b7212 */ /* 0x000fc400078e3cff */
[----:B------:R-:W-:Y:S01]  /*2190*/  LOP3.LUT R13, R13, R28, RZ, 0x3c, !PT ;  /* 0x0000001c0d0d7212 */ /* 0x000fe200078e3cff */
[----:B------:R-:W-:Y:S01]  /*21a0*/  IMAD R4, R34, R102, RZ ;  /* 0x0000006622047224 */ /* 0x000fe200078e02ff */
[-C--:B------:R-:W-:Y:S01]  /*21b0*/  IADD3 R29, R3, R8.reuse, R26 ;  /* 0x00000008031d7210 */ /* 0x080fe20007ffe01a */
[----:B------:R-:W-:Y:S01]  /*21c0*/  IMAD R37, R112, R33, R14 ;  /* 0x0000002170257224 */ /* 0x000fe200078e020e */
[-C--:B------:R-:W-:Y:S02]  /*21d0*/  IADD3 R28, R9, R8.reuse, R21 ;  /* 0x00000008091c7210 */ /* 0x080fe40007ffe015 */
[-C--:B---3--:R-:W-:Y:S02]  /*21e0*/  IADD3 R27, R27, R8.reuse, R20 ;  /* 0x000000081b1b7210 */ /* 0x088fe40007ffe014 */
[----:B------:R-:W-:Y:S02]  /*21f0*/  IADD3 R26, R13, R8, R15 ;  /* 0x000000080d1a7210 */ /* 0x000fe40007ffe00f */
[----:B------:R-:W-:-:S02]  /*2200*/  SHF.L.U64.HI R21, R32, 0x5, R33 ;  /* 0x0000000520157819 */ /* 0x000fc40000010221 */
[C-C-:B------:R-:W-:Y:S02]  /*2210*/  SHF.L.U64.HI R20, R32.reuse, 0x6, R33.reuse ;  /* 0x0000000620147819 */ /* 0x140fe40000010221 */
[----:B------:R-:W-:Y:S01]  /*2220*/  SHF.L.U64.HI R15, R32, 0x7, R33 ;  /* 0x00000007200f7819 */ /* 0x000fe20000010221 */
[C---:B------:R-:W-:Y:S01]  /*2230*/  IMAD R33, R23.reuse, R103, R4 ;  /* 0x0000006717217224 */ /* 0x040fe200078e0204 */
[----:B------:R-:W-:Y:S01]  /*2240*/  IADD3 R46, P0, R23, R46, RZ ;  /* 0x0000002e172e7210 */ /* 0x000fe20007f1e0ff */
[----:B------:R-:W-:Y:S01]  /*2250*/  IMAD R31, R31, R6, RZ ;  /* 0x000000061f1f7224 */ /* 0x000fe200078e02ff */
[----:B------:R-:W-:Y:S01]  /*2260*/  IADD3 R4, P1, R92, R130, RZ ;  /* 0x000000825c047210 */ /* 0x000fe20007f3e0ff */
[----:B------:R-:W-:Y:S02]  /*2270*/  IMAD.IADD R5, R33, 0x1, R131 ;  /* 0x0000000121057824 */ /* 0x000fe400078e0283 */
[----:B------:R-:W-:Y:S01]  /*2280*/  IMAD.X R47, R34, 0x1, R35, P0 ;  /* 0x00000001222f7824 */ /* 0x000fe200000e0623 */
[----:B------:R-:W-:Y:S01]  /*2290*/  IADD3 R38, P0, R100, R44, RZ ;  /* 0x0000002c64267210 */ /* 0x000fe20007f1e0ff */
[----:B------:R-:W-:-:S02]  /*22a0*/  IMAD.IADD R33, R45, 0x1, R33 ;  /* 0x000000012d217824 */ /* 0x000fc400078e0221 */
[----:B------:R-:W-:Y:S02]  /*22b0*/  IMAD.IADD R40, R101, 0x1, R41 ;  /* 0x0000000165287824 */ /* 0x000fe400078e0229 */
[----:B------:R-:W-:Y:S01]  /*22c0*/  IMAD R49, R112, R7, R31 ;  /* 0x0000000770317224 */ /* 0x000fe200078e021f */
[----:B------:R-:W-:Y:S01]  /*22d0*/  P2R R0, PR, RZ, 0x4 ;  /* 0x00000004ff007803 */ /* 0x000fe20000000000 */
[----:B------:R-:W-:Y:S01]  /*22e0*/  IMAD.X R31, R5, 0x1, R93, P1 ;  /* 0x00000001051f7824 */ /* 0x000fe200008e065d */
[----:B------:R-:W-:Y:S01]  /*22f0*/  IADD3 R30, P1, R4, R92, RZ ;  /* 0x0000005c041e7210 */ /* 0x000fe20007f3e0ff */
[----:B------:R-:W-:Y:S01]  /*2300*/  IMAD.WIDE.U32 R94, R112, R32, R10 ;  /* 0x00000020705e7225 */ /* 0x000fe200078e000a */
[----:B------:R-:W-:Y:S02]  /*2310*/  IADD3 R41, P3, R100, 0x80, RZ ;  /* 0x0000008064297810 */ /* 0x000fe40007f7e0ff */
[----:B------:R-:W-:Y:S01]  /*2320*/  IADD3 R42, P2, R38, 0x80, RZ ;  /* 0x00000080262a7810 */ /* 0x000fe20007f5e0ff */
[----:B------:R-:W-:Y:S01]  /*2330*/  IMAD.WIDE.U32 R90, R112, R6, R90 ;  /* 0x00000006705a7225 */ /* 0x000fe200078e005a */
[----:B------:R-:W-:-:S02]  /*2340*/  IADD3.X R43, R33, R40, RZ, P0, !PT ;  /* 0x00000028212b7210 */ /* 0x000fc400007fe4ff */
[----:B------:R-:W-:Y:S01]  /*2350*/  LOP3.LUT R39, R104, 0xfffffff0, RZ, 0xc0, !PT ;  /* 0xfffffff068277812 */ /* 0x000fe200078ec0ff */
[----:B------:R-:W-:Y:S01]  /*2360*/  IMAD.WIDE.U32 R88, R112, R6, R88 ;  /* 0x0000000670587225 */ /* 0x000fe200078e0058 */
[----:B------:R-:W-:Y:S02]  /*2370*/  SHF.L.U32 R12, R32, 0x7, RZ ;  /* 0x00000007200c7819 */ /* 0x000fe400000006ff */
[--C-:B------:R-:W-:Y:S01]  /*2380*/  SHF.L.U64.HI R11, R6, 0x5, R7.reuse ;  /* 0x00000005060b7819 */ /* 0x100fe20000010207 */
[----:B------:R-:W-:Y:S01]  /*2390*/  IMAD.SHL.U32 R14, R32, 0x20, RZ ;  /* 0x00000020200e7824 */ /* 0x000fe200078e00ff */
[--C-:B------:R-:W-:Y:S01]  /*23a0*/  SHF.L.U64.HI R10, R6, 0x6, R7.reuse ;  /* 0x00000006060a7819 */ /* 0x100fe20000010207 */
[----:B------:R-:W-:Y:S01]  /*23b0*/  IMAD.SHL.U32 R13, R32, 0x40, RZ ;  /* 0x00000040200d7824 */ /* 0x000fe200078e00ff */
[C---:B------:R-:W-:Y:S01]  /*23c0*/  SHF.L.U64.HI R9, R6.reuse, 0x7, R7 ;  /* 0x0000000706097819 */ /* 0x040fe20000010207 */
[----:B------:R-:W-:Y:S01]  /*23d0*/  IMAD.SHL.U32 R8, R6, 0x20, RZ ;  /* 0x0000002006087824 */ /* 0x000fe200078e00ff */
[--C-:B------:R-:W-:Y:S01]  /*23e0*/  SHF.L.U64.HI R3, R102, 0x7, R103.reuse ;  /* 0x0000000766037819 */ /* 0x100fe20000010267 */
[----:B------:R-:W-:Y:S01]  /*23f0*/  IMAD.SHL.U32 R7, R6, 0x40, RZ ;  /* 0x0000004006077824 */ /* 0x000fe200078e00ff */
[----:B------:R-:W-:Y:S01]  /*2400*/  SHF.L.U64.HI R32, R102, 0x6, R103 ;  /* 0x0000000666207819 */ /* 0x000fe20000010267 */
[----:B------:R-:W-:Y:S01]  /*2410*/  IMAD.X R34, R31, 0x1, R93, P1 ;  /* 0x000000011f227824 */ /* 0x000fe200008e065d */
[----:B------:R-:W-:Y:S01]  /*2420*/  IADD3 R35, R97, R37, RZ ;  /* 0x0000002561237210 */ /* 0x000fe20007ffe0ff */
[----:B------:R-:W-:Y:S01]  /*2430*/  IMAD.IADD R36, R37, 0x1, R95 ;  /* 0x0000000125247824 */ /* 0x000fe200078e025f */
[----:B------:R-:W-:Y:S01]  /*2440*/  SHF.L.U32 R111, R111, 0x1, RZ ;  /* 0x000000016f6f7819 */ /* 0x000fe200000006ff */
[----:B------:R-:W-:Y:S01]  /*2450*/  IMAD.SHL.U32 R6, R6, 0x80, RZ ;  /* 0x0000008006067824 */ /* 0x000fe200078e00ff */
[----:B------:R-:W-:Y:S01]  /*2460*/  ISETP.GE.AND P0, PT, R16, UR4, PT ;  /* 0x0000000410007c0c */ /* 0x000fe2000bf06270 */
[----:B------:R-:W-:Y:S01]  /*2470*/  IMAD.IADD R37, R91, 0x1, R49 ;  /* 0x000000015b257824 */ /* 0x000fe200078e0231 */
[----:B------:R-:W-:Y:S01]  /*2480*/  @!P6 BAR.SYNC.DEFER_BLOCKING 0x9, 0x100 ;  /* 0x024400000000eb1d */ /* 0x000fe20000010000 */
[----:B------:R-:W-:Y:S01]  /*2490*/  ISETP.GE.AND P1, PT, R235, UR4, PT ;  /* 0x00000004eb007c0c */ /* 0x000fe2000bf26270 */
[----:B------:R-:W-:Y:S01]  /*24a0*/  IMAD.IADD R103, R49, 0x1, R89 ;  /* 0x0000000131677824 */ /* 0x000fe200078e0259 */
[----:B------:R-:W-:Y:S01]  /*24b0*/  SHF.R.S32.HI R104, RZ, 0x4, R104 ;  /* 0x00000004ff687819 */ /* 0x000fe20000011468 */
[----:B------:R-:W-:Y:S01]  /*24c0*/  IMAD.X R106, RZ, RZ, R40, P3 ;  /* 0x000000ffff6a7224 */ /* 0x000fe200018e0628 */
[----:B------:R-:W-:Y:S01]  /*24d0*/  SHF.R.S32.HI R105, RZ, 0x1f, R39 ;  /* 0x0000001fff697819 */ /* 0x000fe20000011427 */
[----:B------:R-:W-:Y:S01]  /*24e0*/  IMAD.X R107, RZ, RZ, R43, P2 ;  /* 0x000000ffff6b7224 */ /* 0x000fe200010e062b */
[----:B------:R-:W-:-:S07]  /*24f0*/  IADD3 R108, R99, R51, RZ ;  /* 0x00000033636c7210 */ /* 0x000fce0007ffe0ff */
.L_x_435:
[----:B------:R-:W2:Y:S01]  /*2500*/  LDL R48, [R1+0x38] ;  /* 0x0000380001307983 */ /* 0x000ea20000100800 */
[----:B------:R-:W0:Y:S01]  /*2510*/  LDC R122, c[0x0][0x3f4] ;  /* 0x0000fd00ff7a7b82 */ /* 0x000e220000000800 */
[----:B------:R-:W-:Y:S01]  /*2520*/  VIADD R25, R25, 0xffffffff ;  /* 0xffffffff19197836 */ /* 0x000fe20000000000 */
[----:B------:R-:W-:Y:S05]  /*2530*/  YIELD ;  /* 0x0000000000007946 */ /* 0x000fea0003800000 */
[----:B------:R-:W-:Y:S01]  /*2540*/  ISETP.GT.AND P3, PT, R25, R24, PT ;  /* 0x000000181900720c */ /* 0x000fe20003f64270 */
[----:B------:R-:W-:Y:S03]  /*2550*/  BSSY B0, `(.L_x_352) ;  /* 0x000092f000007945 */ /* 0x000fe60003800000 */
[----:B------:R-:W-:-:S02]  /*2560*/  P2R R110, PR, RZ, 0x8 ;  /* 0x00000008ff6e7803 */ /* 0x000fc40000000000 */
[----:B0-----:R-:W-:Y:S01]  /*2570*/  ISETP.GE.AND P2, PT, R122, 0x1, PT ;  /* 0x000000017a00780c */ /* 0x001fe20003f46270 */
[----:B--2---:R-:W-:-:S04]  /*2580*/  IMAD R113, R232, 0x8000, R48 ;  /* 0x00008000e8717824 */ /* 0x004fc800078e0230 */
[----:B------:R-:W-:-:S08]  /*2590*/  IMAD.IADD R113, R22, 0x1, R113 ;  /* 0x0000000116717824 */ /* 0x000fd000078e0271 */
[----:B------:R-:W-:Y:S05]  /*25a0*/  @!P2 BRA `(.L_x_353) ;  /* 0x0000008c0058a947 */ /* 0x000fea0003800000 */
[----:B------:R-:W-:Y:S01]  /*25b0*/  ULDC.U8 UR4, c[0x0][0x410] ;  /* 0x0001040000047ab9 */ /* 0x000fe20000000000 */
[----:B------:R-:W-:Y:S01]  /*25c0*/  SHF.R.S32.HI R49, RZ, 0x1f, R25 ;  /* 0x0000001fff317819 */ /* 0x000fe20000011419 */
[-C--:B------:R-:W-:Y:S01]  /*25d0*/  IMAD R48, R3, R25.reuse, RZ ;  /* 0x0000001903307224 */ /* 0x080fe200078e02ff */
[----:B------:R-:W-:Y:S01]  /*25e0*/  ISETP.NE.AND P2, PT, RZ, UR4, PT ;  /* 0x00000004ff007c0c */ /* 0x000fe2000bf45270 */
[-C--:B------:R-:W-:Y:S02]  /*25f0*/  IMAD R50, R15, R25.reuse, RZ ;  /* 0x000000190f327224 */ /* 0x080fe400078e02ff */
[----:B------:R-:W-:Y:S02]  /*2600*/  IMAD R51, R9, R25, RZ ;  /* 0x0000001909337224 */ /* 0x000fe400078e02ff */
[C---:B------:R-:W-:Y:S02]  /*2610*/  IMAD R123, R49.reuse, R126, R48 ;  /* 0x0000007e317b7224 */ /* 0x040fe400078e0230 */
[----:B------:R-:W-:-:S02]  /*2620*/  IMAD R53, R49, R12, R50 ;  /* 0x0000000c31357224 */ /* 0x000fc400078e0232 */
[----:B------:R-:W-:Y:S02]  /*2630*/  IMAD R55, R49, R6, R51 ;  /* 0x0000000631377224 */ /* 0x000fe400078e0233 */
[----:B------:R-:W-:Y:S02]  /*2640*/  IMAD R114, R25, -0x80, R2 ;  /* 0xffffff8019727824 */ /* 0x000fe400078e0202 */
[----:B------:R-:W-:-:S03]  /*2650*/  IMAD.WIDE.U32 R120, R126, R25, RZ ;  /* 0x000000197e787225 */ /* 0x000fc600078e00ff */
[----:B------:R-:W-:Y:S01]  /*2660*/  VIMNMX R114, R114, 0x80, PT ;  /* 0x0000008072727848 */ /* 0x000fe20003fe0100 */
[----:B------:R-:W-:Y:S01]  /*2670*/  IMAD.WIDE.U32 R48, R12, R25, RZ ;  /* 0x000000190c307225 */ /* 0x000fe200078e00ff */
[----:B------:R-:W-:-:S03]  /*2680*/  IADD3 R123, R121, R123, RZ ;  /* 0x0000007b797b7210 */ /* 0x000fc60007ffe0ff */
[----:B------:R-:W-:-:S04]  /*2690*/  IMAD.WIDE.U32 R50, R6, R25, RZ ;  /* 0x0000001906327225 */ /* 0x000fc800078e00ff */
[----:B------:R-:W-:Y:S02]  /*26a0*/  IMAD.IADD R109, R49, 0x1, R53 ;  /* 0x00000001316d7824 */ /* 0x000fe400078e0235 */
[----:B------:R-:W-:Y:S01]  /*26b0*/  IMAD.IADD R124, R51, 0x1, R55 ;  /* 0x00000001337c7824 */ /* 0x000fe200078e0237 */
[----:B------:R-:W-:Y:S06]  /*26c0*/  @!P2 BRA `(.L_x_354) ;  /* 0x0000004000f0a947 */ /* 0x000fec0003800000 */
[----:B------:R-:W-:Y:S01]  /*26d0*/  ISETP.GE.AND P2, PT, R23, R114, PT ;  /* 0x000000721700720c */ /* 0x000fe20003f46270 */
[----:B------:R-:W-:Y:S01]  /*26e0*/  BSSY B1, `(.L_x_355) ;  /* 0x0000017000017945 */ /* 0x000fe20003800000 */
[----:B------:R-:W-:Y:S02]  /*26f0*/  CS2R R68, SRZ ;  /* 0x0000000000447805 */ /* 0x000fe4000001ff00 */
[----:B------:R-:W-:Y:S02]  /*2700*/  CS2R R76, SRZ ;  /* 0x00000000004c7805 */ /* 0x000fe4000001ff00 */
[----:B------:R-:W-:Y:S02]  /*2710*/  CS2R R80, SRZ ;  /* 0x0000000000507805 */ /* 0x000fe4000001ff00 */
[----:B------:R-:W-:Y:S02]  /*2720*/  CS2R R78, SRZ ;  /* 0x00000000004e7805 */ /* 0x000fe4000001ff00 */
[----:B------:R-:W-:-:S03]  /*2730*/  CS2R R82, SRZ ;  /* 0x0000000000527805 */ /* 0x000fc6000001ff00 */
[----:B------:R-:W-:Y:S05]  /*2740*/  @P2 BRA `(.L_x_356) ;  /* 0x0000000000402947 */ /* 0x000fea0003800000 */
[----:B------:R-:W-:Y:S01]  /*2750*/  ULDC.64 UR4, c[0x0][0x3e8] ;  /* 0x0000fa0000047ab9 */ /* 0x000fe20000000a00 */
[----:B------:R-:W-:Y:S02]  /*2760*/  CS2R R80, SRZ ;  /* 0x0000000000507805 */ /* 0x000fe4000001ff00 */
[----:B------:R-:W-:Y:S02]  /*2770*/  IADD3 R52, P3, P4, R96, UR4, R48 ;  /* 0x0000000460347c10 */ /* 0x000fe4000fc7e030 */
[----:B------:R-:W-:Y:S02]  /*2780*/  CS2R R82, SRZ ;  /* 0x0000000000527805 */ /* 0x000fe4000001ff00 */
[----:B------:R-:W-:Y:S01]  /*2790*/  IADD3.X R53, R35, UR5, R109, P3, P4 ;  /* 0x0000000523357c10 */ /* 0x000fe20009fe846d */
[----:B------:R-:W-:Y:S02]  /*27a0*/  ULDC.64 UR4, c[0x0][0x400] ;  /* 0x0001000000047ab9 */ /* 0x000fe40000000a00 */
[----:B------:R-:W-:-:S04]  /*27b0*/  IADD3 R54, P3, P4, R90, UR4, R50 ;  /* 0x000000045a367c10 */ /* 0x000fc8000fc7e032 */
[----:B------:R-:W-:Y:S02]  /*27c0*/  IADD3.X R55, R37, UR5, R124, P3, P4 ;  /* 0x0000000525377c10 */ /* 0x000fe40009fe847c */
[----:B------:R-:W-:Y:S02]  /*27d0*/  ISETP.GE.AND P3, PT, R18, R122, PT ;  /* 0x0000007a1200720c */ /* 0x000fe40003f66270 */
[----:B------:R-:W-:Y:S02]  /*27e0*/  CS2R R76, SRZ ;  /* 0x00000000004c7805 */ /* 0x000fe4000001ff00 */
[----:B------:R-:W-:-:S09]  /*27f0*/  CS2R R78, SRZ ;  /* 0x00000000004e7805 */ /* 0x000fd2000001ff00 */
[----:B------:R0:W5:Y:S04]  /*2800*/  @!P3 LDG.E.64 R80, desc[UR42][R52.64] ;  /* 0x0000002a3450b981 */ /* 0x000168000c1e1b00 */
[----:B------:R0:W5:Y:S01]  /*2810*/  @!P3 LDG.E.64 R82, desc[UR42][R54.64] ;  /* 0x0000002a3652b981 */ /* 0x000162000c1e1b00 */
[----:B------:R-:W-:-:S13]  /*2820*/  ISETP.GE.AND P3, PT, R233, R122, PT ;  /* 0x0000007ae900720c */ /* 0x000fda0003f66270 */
[----:B------:R0:W5:Y:S04]  /*2830*/  @!P3 LDG.E.64 R76, desc[UR42][R52.64+0x40] ;  /* 0x0000402a344cb981 */ /* 0x000168000c1e1b00 */
[----:B------:R0:W5:Y:S02]  /*2840*/  @!P3 LDG.E.64 R78, desc[UR42][R54.64+0x40] ;  /* 0x0000402a364eb981 */ /* 0x000164000c1e1b00 */
.L_x_356:
[----:B------:R-:W-:Y:S05]  /*2850*/  BSYNC B1 ;  /* 0x0000000000017941 */ /* 0x000fea0003800000 */
.L_x_355:
[----:B0-----:R-:W-:Y:S01]  /*2860*/  VIADD R52, R23, 0x20 ;  /* 0x0000002017347836 */ /* 0x001fe20000000000 */
[----:B------:R-:W-:Y:S01]  /*2870*/  BSSY B1, `(.L_x_357) ;  /* 0x0000024000017945 */ /* 0x000fe20003800000 */
[----:B------:R-:W-:Y:S02]  /*2880*/  CS2R R72, SRZ ;  /* 0x0000000000487805 */ /* 0x000fe4000001ff00 */
[----:B------:R-:W-:Y:S02]  /*2890*/  CS2R R70, SRZ ;  /* 0x0000000000467805 */ /* 0x000fe4000001ff00 */
[----:B------:R-:W-:Y:S02]  /*28a0*/  CS2R R60, SRZ ;  /* 0x00000000003c7805 */ /* 0x000fe4000001ff00 */
[----:B------:R-:W-:Y:S02]  /*28b0*/  ISETP.GE.AND P3, PT, R52, R114, PT ;  /* 0x000000723400720c */ /* 0x000fe40003f66270 */
[----:B------:R-:W-:-:S02]  /*28c0*/  CS2R R52, SRZ ;  /* 0x0000000000347805 */ /* 0x000fc4000001ff00 */
[----:B------:R-:W-:Y:S02]  /*28d0*/  CS2R R64, SRZ ;  /* 0x0000000000407805 */ /* 0x000fe4000001ff00 */
[----:B------:R-:W-:Y:S02]  /*28e0*/  CS2R R62, SRZ ;  /* 0x00000000003e7805 */ /* 0x000fe4000001ff00 */
[----:B------:R-:W-:Y:S02]  /*28f0*/  CS2R R66, SRZ ;  /* 0x0000000000427805 */ /* 0x000fe4000001ff00 */
[----:B------:R-:W-:Y:S02]  /*2900*/  CS2R R56, SRZ ;  /* 0x0000000000387805 */ /* 0x000fe4000001ff00 */
[----:B------:R-:W-:Y:S02]  /*2910*/  CS2R R54, SRZ ;  /* 0x0000000000367805 */ /* 0x000fe4000001ff00 */
[----:B------:R-:W-:-:S02]  /*2920*/  CS2R R58, SRZ ;  /* 0x00000000003a7805 */ /* 0x000fc4000001ff00 */
[----:B-----5:R-:W-:Y:S01]  /*2930*/  MOV R129, R76 ;  /* 0x0000004c00817202 */ /* 0x020fe20000000f00 */
[----:B------:R-:W-:Y:S01]  /*2940*/  IMAD.MOV.U32 R141, RZ, RZ, R80 ;  /* 0x000000ffff8d7224 */ /* 0x000fe200078e0050 */
[----:B------:R-:W-:Y:S01]  /*2950*/  CS2R R74, SRZ ;  /* 0x00000000004a7805 */ /* 0x000fe2000001ff00 */
[----:B------:R-:W-:Y:S06]  /*2960*/  @P3 BRA `(.L_x_358) ;  /* 0x0000000000503947 */ /* 0x000fec0003800000 */
[----:B------:R-:W-:Y:S01]  /*2970*/  IADD3 R84, P4, P5, R96, R48, R14 ;  /* 0x0000003060547210 */ /* 0x000fe20007d9e00e */
[----:B------:R-:W-:Y:S01]  /*2980*/  ULDC.64 UR4, c[0x0][0x3e8] ;  /* 0x0000fa0000047ab9 */ /* 0x000fe20000000a00 */
[----:B------:R-:W-:Y:S02]  /*2990*/  CS2R R72, SRZ ;  /* 0x0000000000487805 */ /* 0x000fe4000001ff00 */
[----:B------:R-:W-:Y:S02]  /*29a0*/  CS2R R74, SRZ ;  /* 0x00000000004a7805 */ /* 0x000fe4000001ff00 */
[----:B------:R-:W-:Y:S02]  /*29b0*/  IADD3.X R69, R35, R109, R21, P4, P5 ;  /* 0x0000006d23457210 */ /* 0x000fe400027ea415 */
[----:B------:R-:W-:-:S04]  /*29c0*/  IADD3 R86, P4, P5, R90, R50, R8 ;  /* 0x000000325a567210 */ /* 0x000fc80007d9e008 */
[----:B------:R-:W-:Y:S02]  /*29d0*/  IADD3.X R68, R37, R124, R11, P4, P5 ;  /* 0x0000007c25447210 */ /* 0x000fe400027ea40b */
[----:B------:R-:W-:-:S04]  /*29e0*/  IADD3 R84, P4, R84, UR4, RZ ;  /* 0x0000000454547c10 */ /* 0x000fc8000ff9e0ff */
[----:B------:R-:W-:Y:S01]  /*29f0*/  IADD3.X R85, R69, UR5, RZ, P4, !PT ;  /* 0x0000000545557c10 */ /* 0x000fe2000a7fe4ff */
[----:B------:R-:W-:Y:S02]  /*2a00*/  ULDC.64 UR4, c[0x0][0x400] ;  /* 0x0001000000047ab9 */ /* 0x000fe40000000a00 */
[----:B------:R-:W-:-:S04]  /*2a10*/  IADD3 R86, P4, R86, UR4, RZ ;  /* 0x0000000456567c10 */ /* 0x000fc8000ff9e0ff */
[----:B------:R-:W-:Y:S02]  /*2a20*/  IADD3.X R87, R68, UR5, RZ, P4, !PT ;  /* 0x0000000544577c10 */ /* 0x000fe4000a7fe4ff */
        /* <DEDUP_REMOVED lines=8> */
.L_x_358:
[----:B------:R-:W-:Y:S05]  /*2ab0*/  BSYNC B1 ;  /* 0x0000000000017941 */ /* 0x000fea0003800000 */
.L_x_357:
[----:B0-----:R-:W-:Y:S01]  /*2ac0*/  VIADD R84, R23, 0x40 ;  /* 0x0000004017547836 */ /* 0x001fe20000000000 */
[----:B------:R-:W-:Y:S04]  /*2ad0*/  BSSY B1, `(.L_x_359) ;  /* 0x0000018000017945 */ /* 0x000fe80003800000 */
[----:B------:R-:W-:-:S04]  /*2ae0*/  ISETP.GE.AND P4, PT, R84, R114, PT ;  /* 0x000000725400720c */ /* 0x000fc80003f86270 */
[----:B------:R-:W-:-:S09]  /*2af0*/  P2R R142, PR, RZ, 0x10 ;  /* 0x00000010ff8e7803 */ /* 0x000fd20000000000 */
[----:B------:R-:W-:Y:S05]  /*2b00*/  @P4 BRA `(.L_x_360) ;  /* 0x0000000000504947 */ /* 0x000fea0003800000 */
        /* <DEDUP_REMOVED lines=20> */
.L_x_360:
[----:B------:R-:W-:Y:S05]  /*2c50*/  BSYNC B1 ;  /* 0x0000000000017941 */ /* 0x000fea0003800000 */
.L_x_359:
[----:B0-----:R-:W-:Y:S01]  /*2c60*/  VIADD R84, R23, 0x60 ;  /* 0x0000006017547836 */ /* 0x001fe20000000000 */
[----:B------:R-:W-:Y:S04]  /*2c70*/  BSSY B1, `(.L_x_361) ;  /* 0x000001d000017945 */ /* 0x000fe80003800000 */
[----:B------:R-:W-:-:S13]  /*2c80*/  ISETP.GE.AND P4, PT, R84, R114, PT ;  /* 0x000000725400720c */ /* 0x000fda0003f86270 */
[----:B------:R-:W-:Y:S05]  /*2c90*/  @P4 BRA `(.L_x_362) ;  /* 0x0000000000684947 */ /* 0x000fea0003800000 */
[----:B------:R-:W0:Y:S01]  /*2ca0*/  LDC.64 R52, c[0x0][0x3f8] ;  /* 0x0000fe00ff347b82 */ /* 0x000e220000000a00 */
[----:B------:R-:W-:Y:S01]  /*2cb0*/  MOV R49, R109 ;  /* 0x0000006d00317202 */ /* 0x000fe20000000f00 */
[----:B------:R-:W-:Y:S01]  /*2cc0*/  ULDC.64 UR4, c[0x0][0x3e8] ;  /* 0x0000fa0000047ab9 */ /* 0x000fe20000000a00 */
[----:B------:R-:W-:Y:S01]  /*2cd0*/  IMAD.MOV.U32 R51, RZ, RZ, R124 ;  /* 0x000000ffff337224 */ /* 0x000fe200078e007c */
[----:B------:R-:W-:Y:S02]  /*2ce0*/  CS2R R56, SRZ ;  /* 0x0000000000387805 */ /* 0x000fe4000001ff00 */
[----:B------:R-:W-:Y:S01]  /*2cf0*/  CS2R R58, SRZ ;  /* 0x00000000003a7805 */ /* 0x000fe2000001ff00 */
[----:B0-----:R-:W-:-:S04]  /*2d00*/  IMAD.WIDE.U32 R48, R52, 0x60, R48 ;  /* 0x0000006034307825 */ /* 0x001fc800078e0030 */
[----:B------:R-:W-:Y:S01]  /*2d10*/  IMAD R53, R53, 0x60, RZ ;  /* 0x0000006035357824 */ /* 0x000fe200078e02ff */
[----:B------:R-:W-:-:S03]  /*2d20*/  IADD3 R48, P5, P6, R96, UR4, R48 ;  /* 0x0000000460307c10 */ /* 0x000fc6000febe030 */
[----:B------:R-:W-:-:S05]  /*2d30*/  IMAD.IADD R52, R49, 0x1, R53 ;  /* 0x0000000131347824 */ /* 0x000fca00078e0235 */
[----:B------:R-:W-:Y:S01]  /*2d40*/  IADD3.X R49, R35, UR5, R52, P5, P6 ;  /* 0x0000000523317c10 */ /* 0x000fe2000afec434 */
[----:B------:R-:W-:Y:S01]  /*2d50*/  ULDC.64 UR4, c[0x0][0x400] ;  /* 0x0001000000047ab9 */ /* 0x000fe20000000a00 */
[----:B------:R-:W0:Y:S02]  /*2d60*/  LDC.64 R52, c[0x0][0x408] ;  /* 0x00010200ff347b82 */ /* 0x000e240000000a00 */
[----:B0-----:R-:W-:-:S04]  /*2d70*/  IMAD.WIDE.U32 R50, R52, 0x60, R50 ;  /* 0x0000006034327825 */ /* 0x001fc800078e0032 */
[----:B------:R-:W-:Y:S01]  /*2d80*/  IMAD R53, R53, 0x60, RZ ;  /* 0x0000006035357824 */ /* 0x000fe200078e02ff */
[----:B------:R-:W-:-:S03]  /*2d90*/  IADD3 R50, P5, P6, R90, UR4, R50 ;  /* 0x000000045a327c10 */ /* 0x000fc6000febe032 */
[----:B------:R-:W-:-:S05]  /*2da0*/  IMAD.IADD R52, R51, 0x1, R53 ;  /* 0x0000000133347824 */ /* 0x000fca00078e0235 */
        /* <DEDUP_REMOVED lines=9> */
.L_x_362:
[----:B------:R-:W-:Y:S05]  /*2e40*/  BSYNC B1 ;  /* 0x0000000000017941 */ /* 0x000fea0003800000 */
.L_x_361:
[----:B------:R-:W-:Y:S01]  /*2e50*/  UISETP.NE.AND UP0, UPT, UR47, 0x3, UPT ;  /* 0x000000032f00788c */ /* 0x000fe2000bf05270 */
[----:B------:R-:W-:Y:S01]  /*2e60*/  MOV R140, R78 ;  /* 0x0000004e008c7202 */ /* 0x000fe20000000f00 */
[----:B------:R-:W-:Y:S01]  /*2e70*/  IMAD.MOV.U32 R151, RZ, RZ, R82 ;  /* 0x000000ffff977224 */ /* 0x000fe200078e0052 */
[----:B-----5:R-:W-:Y:S01]  /*2e80*/  MOV R135, R70 ;  /* 0x0000004600877202 */ /* 0x020fe20000000f00 */
[----:B------:R-:W-:Y:S01]  /*2e90*/  IMAD.MOV.U32 R134, RZ, RZ, R68 ;  /* 0x000000ffff867224 */ /* 0x000fe200078e0044 */
[----:B------:R-:W-:Y:S01]  /*2ea0*/  MOV R128, R62 ;  /* 0x0000003e00807202 */ /* 0x000fe20000000f00 */
[----:B------:R-:W-:Y:S01]  /*2eb0*/  IMAD.MOV.U32 R136, RZ, RZ, R72 ;  /* 0x000000ffff887224 */ /* 0x000fe200078e0048 */
[----:B------:R-:W-:Y:S01]  /*2ec0*/  PLOP3.LUT P5, PT, PT, PT, UP0, 0x80, 0x0 ;  /* 0x000000000000781c */ /* 0x000fe20003faf008 */
[----:B------:R-:W-:Y:S01]  /*2ed0*/  IMAD.MOV.U32 R137, RZ, RZ, R74 ;  /* 0x000000ffff897224 */ /* 0x000fe200078e004a */
[----:B------:R-:W-:Y:S01]  /*2ee0*/  MOV R85, R54 ;  /* 0x0000003600557202 */ /* 0x000fe20000000f00 */
[----:B------:R-:W-:-:S02]  /*2ef0*/  IMAD.MOV.U32 R127, RZ, RZ, R60 ;  /* 0x000000ffff7f7224 */ /* 0x000fc400078e003c */
[----:B------:R-:W-:Y:S02]  /*2f00*/  IMAD.MOV.U32 R132, RZ, RZ, R64 ;  /* 0x000000ffff847224 */ /* 0x000fe400078e0040 */
[----:B------:R-:W-:Y:S02]  /*2f10*/  IMAD.MOV.U32 R133, RZ, RZ, R66 ;  /* 0x000000ffff857224 */ /* 0x000fe400078e0042 */
[----:B------:R-:W-:Y:S02]  /*2f20*/  IMAD.MOV.U32 R84, RZ, RZ, R52 ;  /* 0x000000ffff547224 */ /* 0x000fe400078e0034 */
[----:B------:R-:W-:Y:S02]  /*2f30*/  IMAD.MOV.U32 R86, RZ, RZ, R56 ;  /* 0x000000ffff567224 */ /* 0x000fe400078e0038 */
[----:B------:R-:W-:Y:S01]  /*2f40*/  IMAD.MOV.U32 R87, RZ, RZ, R58 ;  /* 0x000000ffff577224 */ /* 0x000fe200078e003a */
[----:B------:R-:W-:Y:S06]  /*2f50*/  @!P5 BRA `(.L_x_363) ;  /* 0x000000000004d947 */ /* 0x000fec0003800000 */
[----:B------:R-:W-:Y:S01]  /*2f60*/  BPT.TRAP 0x1 ;  /* 0x000000040000795c */ /* 0x000fe20000300000 */
.L_x_363:
[----:B------:R-:W-:Y:S01]  /*2f70*/  IMAD R109, R232, 0x8, R22 ;  /* 0x00000008e86d7824 */ /* 0x000fe200078e0216 */
[----:B------:R-:W-:Y:S01]  /*2f80*/  SHF.L.U32 R124, R234, 0x1f, RZ ;  /* 0x0000001fea7c7819 */ /* 0x000fe200000006ff */
[----:B------:R-:W-:Y:S03]  /*2f90*/  BSSY B1, `(.L_x_364) ;  /* 0x0000003000017945 */ /* 0x000fe60003800000 */
[----:B------:R-:W1:Y:S02]  /*2fa0*/  SYNCS.PHASECHK.TRANS64.TRYWAIT P6, [R109+URZ+0x38890], R124 ;  /* 0x0388907c6d0075a7 */ /* 0x000e6400080c017f */
[----:B-1----:R-:W-:Y:S05]  /*2fb0*/  @!P6 BRA `(.L_x_365) ;  /* 0x0000022800b4e947 */ /* 0x002fea0003800000 */
.L_x_659:
[----:B------:R-:W-:Y:S05]  /*2fc0*/  BSYNC B1 ;  /* 0x0000000000017941 */ /* 0x000fea0003800000 */
.L_x_364:
[----:B------:R-:W-:Y:S04]  /*2fd0*/  BSSY B1, `(.L_x_366) ;  /* 0x00000e8000017945 */ /* 0x000fe80003800000 */
[----:B------:R-:W-:Y:S05]  /*2fe0*/  @P2 BRA `(.L_x_367) ;  /* 0x0000000c00982947 */ /* 0x000fea0003800000 */
[----:B------:R-:W-:Y:S01]  /*2ff0*/  IADD3 R138, P2, R44, R120, RZ ;  /* 0x000000782c8a7210 */ /* 0x000fe20007f5e0ff */
[----:B------:R-:W-:Y:S04]  /*3000*/  BSSY B2, `(.L_x_368) ;  /* 0x0000073000027945 */ /* 0x000fe80003800000 */
[----:B------:R-:W-:Y:S01]  /*3010*/  IMAD.X R139, R123, 0x1, R33, P2 ;  /* 0x000000017b8b7824 */ /* 0x000fe200010e0621 */
[----:B------:R-:W-:Y:S07]  /*3020*/  @P0 BRA `(.L_x_369) ;  /* 0x0000000400c00947 */ /* 0x000fee0003800000 */
[----:B0-----:R0:W2:Y:S01]  /*3030*/  LDS.128 R48, [R113+0x28400] ;  /* 0x0284000071307984 */ /* 0x0010a20000000c00 */
[----:B------:R-:W-:Y:S01]  /*3040*/  ISETP.GE.AND P2, PT, R18, R122, PT ;  /* 0x0000007a1200720c */ /* 0x000fe20003f46270 */
[----:B------:R-:W-:-:S12]  /*3050*/  BSSY B3, `(.L_x_370) ;  /* 0x0000069000037945 */ /* 0x000fd80003800000 */
[----:B0-----:R-:W-:Y:S05]  /*3060*/  @P2 BRA `(.L_x_371) ;  /* 0x00000004009c2947 */ /* 0x001fea0003800000 */
[----:B------:R-:W-:Y:S02]  /*3070*/  SHF.R.U32.HI R145, RZ, 0x8, R81 ;  /* 0x00000008ff917819 */ /* 0x000fe40000011651 */
[----:B------:R-:W-:Y:S02]  /*3080*/  SHF.R.U32.HI R80, RZ, 0x8, R83 ;  /* 0x00000008ff507819 */ /* 0x000fe40000011653 */
[----:B------:R-:W-:Y:S02]  /*3090*/  SHF.R.U32.HI R146, RZ, 0x10, R81 ;  /* 0x00000010ff927819 */ /* 0x000fe40000011651 */
[----:B------:R-:W-:Y:S02]  /*30a0*/  LOP3.LUT R82, R81, 0xff0000ff, RZ, 0xc0, !PT ;  /* 0xff0000ff51527812 */ /* 0x000fe400078ec0ff */
[----:B------:R-:W-:Y:S02]  /*30b0*/  SHF.R.U32.HI R143, RZ, 0x10, R83 ;  /* 0x00000010ff8f7819 */ /* 0x000fe40000011653 */
[----:B------:R-:W-:Y:S01]  /*30c0*/  LOP3.LUT R144, R83, 0xff0000ff, RZ, 0xc0, !PT ;  /* 0xff0000ff53907812 */ /* 0x000fe200078ec0ff */
[----:B------:R-:W-:Y:S01]  /*30d0*/  IMAD.SHL.U32 R83, R80, 0x100, RZ ;  /* 0x0000010050537824 */ /* 0x000fe200078e00ff */
[----:B------:R-:W-:Y:S01]  /*30e0*/  SHF.L.U32 R81, R145, 0x8, RZ ;  /* 0x0000000891517819 */ /* 0x000fe200000006ff */
[----:B--2---:R-:W-:Y:S01]  /*30f0*/  IMAD.MOV.U32 R80, RZ, RZ, R48 ;  /* 0x000000ffff507224 */ /* 0x004fe200078e0030 */
[----:B------:R-:W-:-:S02]  /*3100*/  SHF.L.U32 R143, R143, 0x10, RZ ;  /* 0x000000108f8f7819 */ /* 0x000fc400000006ff */
[----:B------:R-:W-:Y:S01]  /*3110*/  LOP3.LUT R82, R82, 0xff00, R81, 0xf8, !PT ;  /* 0x0000ff0052527812 */ /* 0x000fe200078ef851 */
[----:B------:R-:W-:Y:S01]  /*3120*/  IMAD.U32 R81, R146, 0x10000, RZ ;  /* 0x0001000092517824 */ /* 0x000fe200078e00ff */
[----:B------:R-:W-:Y:S02]  /*3130*/  LOP3.LUT R144, R144, 0xff00, R83, 0xf8, !PT ;  /* 0x0000ff0090907812 */ /* 0x000fe400078ef853 */
[----:B------:R-:W-:Y:S02]  /*3140*/  F2FP.F16.E4M3.UNPACK_B R48, R49 ;  /* 0x00000031ff30723e */ /* 0x000fe400020006ff */
[----:B------:R-:W-:Y:S02]  /*3150*/  F2FP.F16.E4M3.UNPACK_B R83, R151.H1 ;  /* 0x00000097ff53723e */ /* 0x000fe400030006ff */
[----:B------:R-:W-:Y:S01]  /*3160*/  LOP3.LUT R145, R82, 0xff0000, R81, 0xf8, !PT ;  /* 0x00ff000052917812 */ /* 0x000fe200078ef851 */
[--C-:B------:R-:W-:Y:S01]  /*3170*/  HADD2.F32 R81, -RZ, R48.reuse.H1_H1 ;  /* 0x30000030ff517230 */ /* 0x100fe20000004100 */
[----:B------:R-:W-:Y:S01]  /*3180*/  LOP3.LUT R148, R144, 0xff0000, R143, 0xf8, !PT ;  /* 0x00ff000090947812 */ /* 0x000fe200078ef88f */
[--C-:B------:R-:W-:Y:S01]  /*3190*/  HADD2.F32 R146, -RZ, R83.reuse.H0_H0 ;  /* 0x20000053ff927230 */ /* 0x100fe20000004100 */
[----:B------:R-:W-:Y:S01]  /*31a0*/  F2FP.F16.E4M3.UNPACK_B R143, R141.H1 ;  /* 0x0000008dff8f723e */ /* 0x000fe200030006ff */
[----:B------:R-:W-:Y:S01]  /*31b0*/  HADD2.F32 R48, -RZ, R48.H0_H0 ;  /* 0x20000030ff307230 */ /* 0x000fe20000004100 */
[----:B------:R-:W-:Y:S01]  /*31c0*/  F2FP.F16.E4M3.UNPACK_B R49, R49.H1 ;  /* 0x00000031ff31723e */ /* 0x000fe200030006ff */
[----:B------:R-:W-:-:S02]  /*31d0*/  HADD2.F32 R147, -RZ, R83.H1_H1 ;  /* 0x30000053ff937230 */ /* 0x000fc40000004100 */
[CC--:B------:R-:W-:Y:S01]  /*31e0*/  FMUL.FTZ R149, R81.reuse, R146.reuse ;  /* 0x0000009251957220 */ /* 0x0c0fe20000410000 */
[----:B------:R-:W-:Y:S02]  /*31f0*/  HADD2.F32 R144, -RZ, R143.H0_H0 ;  /* 0x2000008fff907230 */ /* 0x000fe40000004100 */
[C---:B------:R-:W-:Y:S01]  /*3200*/  FMUL.FTZ R150, R48.reuse, R146 ;  /* 0x0000009230967220 */ /* 0x040fe20000410000 */
[--C-:B------:R-:W-:Y:S01]  /*3210*/  HADD2.F32 R83, -RZ, R49.reuse.H1_H1 ;  /* 0x30000031ff537230 */ /* 0x100fe20000004100 */
[----:B------:R-:W-:Y:S01]  /*3220*/  F2FP.F16.E4M3.UNPACK_B R146, R151 ;  /* 0x00000097ff92723e */ /* 0x000fe200020006ff */
[----:B------:R-:W-:Y:S02]  /*3230*/  HADD2.F32 R82, -RZ, R49.H0_H0 ;  /* 0x20000031ff527230 */ /* 0x000fe40000004100 */
[-C--:B------:R-:W-:Y:S01]  /*3240*/  FFMA.FTZ R48, R48, R144.reuse, -R149 ;  /* 0x0000009030307223 */ /* 0x080fe20000010895 */
[----:B------:R-:W-:Y:S02]  /*3250*/  HADD2.F32 R143, -RZ, R143.H1_H1 ;  /* 0x3000008fff8f7230 */ /* 0x000fe40000004100 */
[----:B------:R-:W-:Y:S01]  /*3260*/  FFMA.FTZ R49, R81, R144, R150 ;  /* 0x0000009051317223 */ /* 0x000fe20000010096 */
[CC--:B------:R-:W-:Y:S01]  /*3270*/  FMUL.FTZ R149, R83.reuse, R147.reuse ;  /* 0x0000009353957220 */ /* 0x0c0fe20000410000 */
[C---:B------:R-:W-:Y:S01]  /*3280*/  FMUL.FTZ R154, R82.reuse, R147 ;  /* 0x00000093529a7220 */ /* 0x040fe20000410000 */
[-C--:B------:R-:W-:Y:S01]  /*3290*/  F2FP.F16.E4M3.UNPACK_B R81, R80.reuse.H1 ;  /* 0x00000050ff51723e */ /* 0x080fe200030006ff */
[----:B------:R-:W-:Y:S01]  /*32a0*/  HADD2.F32 R144, -RZ, R146.H1_H1 ;  /* 0x30000092ff907230 */ /* 0x000fe20000004100 */
[----:B------:R-:W-:Y:S01]  /*32b0*/  F2FP.F16.E4M3.UNPACK_B R80, R80 ;  /* 0x00000050ff50723e */ /* 0x000fe200020006ff */
[-C--:B------:R-:W-:Y:S01]  /*32c0*/  FFMA.FTZ R151, R82, R143.reuse, -R149 ;  /* 0x0000008f52977223 */ /* 0x080fe20000010895 */
[----:B------:R-:W-:Y:S01]  /*32d0*/  FFMA.FTZ R154, R83, R143, R154 ;  /* 0x0000008f539a7223 */ /* 0x000fe2000001009a */
[----:B------:R-:W-:Y:S01]  /*32e0*/  F2FP.F16.E4M3.UNPACK_B R141, R141 ;  /* 0x0000008dff8d723e */ /* 0x000fe200020006ff */
[----:B------:R-:W-:-:S02]  /*32f0*/  HADD2.F32 R82, -RZ, R81.H0_H0 ;  /* 0x20000051ff527230 */ /* 0x000fc40000004100 */
[----:B------:R-:W-:Y:S01]  /*3300*/  HADD2.F32 R83, -RZ, R81.H1_H1 ;  /* 0x30000051ff537230 */ /* 0x000fe20000004100 */
[----:B------:R-:W-:Y:S01]  /*3310*/  F2FP.SATFINITE.E4M3.F32.PACK_AB_MERGE_C R156, R154, R151, RZ ;  /* 0x000000979a9c723e */ /* 0x000fe200048070ff */
[----:B------:R-:W-:Y:S02]  /*3320*/  HADD2.F32 R81, -RZ, R80.H0_H0 ;  /* 0x20000050ff517230 */ /* 0x000fe40000004100 */
[-C--:B------:R-:W-:Y:S01]  /*3330*/  FMUL.FTZ R150, R82, R144.reuse ;  /* 0x0000009052967220 */ /* 0x080fe20000410000 */
[----:B------:R-:W-:Y:S02]  /*3340*/  HADD2.F32 R146, -RZ, R146.H0_H0 ;  /* 0x20000092ff927230 */ /* 0x000fe40000004100 */
[----:B------:R-:W-:Y:S01]  /*3350*/  FMUL.FTZ R149, R83, R144 ;  /* 0x0000009053957220 */ /* 0x000fe20000410000 */
[----:B------:R-:W-:Y:S01]  /*3360*/  HADD2.F32 R80, -RZ, R80.H1_H1 ;  /* 0x30000050ff507230 */ /* 0x000fe20000004100 */
[----:B------:R-:W-:Y:S01]  /*3370*/  F2FP.SATFINITE.E4M3.F32.PACK_AB_MERGE_C R49, R49, R48, R156 ;  /* 0x000000303131723e */ /* 0x000fe2000480709c */
[----:B------:R-:W-:-:S02]  /*3380*/  HADD2.F32 R143, -RZ, R141.H1_H1 ;  /* 0x3000008dff8f7230 */ /* 0x000fc40000004100 */
[-C--:B------:R-:W-:Y:S01]  /*3390*/  FMUL.FTZ R147, R81, R146.reuse ;  /* 0x0000009251937220 */ /* 0x080fe20000410000 */
[----:B------:R-:W-:Y:S02]  /*33a0*/  HADD2.F32 R141, -RZ, R141.H0_H0 ;  /* 0x2000008dff8d7230 */ /* 0x000fe40000004100 */
[----:B------:R-:W-:Y:S01]  /*33b0*/  FMUL.FTZ R144, R80, R146 ;  /* 0x0000009250907220 */ /* 0x000fe20000410000 */
[-C--:B------:R-:W-:Y:S01]  /*33c0*/  FFMA.FTZ R82, R82, R143.reuse, -R149 ;  /* 0x0000008f52527223 */ /* 0x080fe20000010895 */
[----:B------:R-:W-:Y:S02]  /*33d0*/  FFMA.FTZ R83, R83, R143, R150 ;  /* 0x0000008f53537223 */ /* 0x000fe40000010096 */
[----:B------:R-:W-:Y:S01]  /*33e0*/  FFMA.FTZ R149, R81, R141, -R144 ;  /* 0x0000008d51957223 */ /* 0x000fe20000010890 */
[----:B------:R-:W-:Y:S01]  /*33f0*/  F2FP.F16.E4M3.UNPACK_B R81, R51.H1 ;  /* 0x00000033ff51723e */ /* 0x000fe200030006ff */
[----:B------:R-:W-:Y:S01]  /*3400*/  FFMA.FTZ R150, R80, R141, R147 ;  /* 0x0000008d50967223 */ /* 0x000fe20000010093 */
[----:B------:R-:W-:-:S02]  /*3410*/  F2FP.F16.E4M3.UNPACK_B R144, R148.H1 ;  /* 0x00000094ff90723e */ /* 0x000fc400030006ff */
[----:B------:R-:W-:Y:S01]  /*3420*/  F2FP.SATFINITE.E4M3.F32.PACK_AB_MERGE_C R155, R83, R82, RZ ;  /* 0x00000052539b723e */ /* 0x000fe200048070ff */
[--C-:B------:R-:W-:Y:S01]  /*3430*/  HADD2.F32 R83, -RZ, R81.reuse.H1_H1 ;  /* 0x30000051ff537230 */ /* 0x100fe20000004100 */
[-C--:B------:R-:W-:Y:S01]  /*3440*/  F2FP.F16.E4M3.UNPACK_B R141, R145.reuse.H1 ;  /* 0x00000091ff8d723e */ /* 0x080fe200030006ff */
[----:B------:R-:W-:Y:S01]  /*3450*/  HADD2.F32 R147, -RZ, R144.H1_H1 ;  /* 0x30000090ff937230 */ /* 0x000fe20000004100 */
[----:B------:R-:W-:Y:S01]  /*3460*/  F2FP.F16.E4M3.UNPACK_B R80, R50.H1 ;  /* 0x00000032ff50723e */ /* 0x000fe200030006ff */
[----:B------:R-:W-:Y:S01]  /*3470*/  HADD2.F32 R82, -RZ, R81.H0_H0 ;  /* 0x20000051ff527230 */ /* 0x000fe20000004100 */
[----:B------:R-:W-:Y:S01]  /*3480*/  F2FP.F16.E4M3.UNPACK_B R148, R148 ;  /* 0x00000094ff94723e */ /* 0x000fe200020006ff */
[----:B------:R-:W-:Y:S01]  /*3490*/  HADD2.F32 R143, -RZ, R141.H1_H1 ;  /* 0x3000008dff8f7230 */ /* 0x000fe20000004100 */
[----:B------:R-:W-:Y:S01]  /*34a0*/  F2FP.F16.E4M3.UNPACK_B R145, R145 ;  /* 0x00000091ff91723e */ /* 0x000fe200020006ff */
[----:B------:R-:W-:Y:S02]  /*34b0*/  HADD2.F32 R81, -RZ, R80.H1_H1 ;  /* 0x30000050ff517230 */ /* 0x000fe40000004100 */
[----:B------:R-:W-:Y:S01]  /*34c0*/  FMUL.FTZ R151, R83, R147 ;  /* 0x0000009353977220 */ /* 0x000fe20000410000 */
[----:B------:R-:W-:-:S02]  /*34d0*/  HADD2.F32 R146, -RZ, R148.H1_H1 ;  /* 0x30000094ff927230 */ /* 0x000fc40000004100 */
[C---:B------:R-:W-:Y:S01]  /*34e0*/  FMUL.FTZ R154, R82.reuse, R147 ;  /* 0x00000093529a7220 */ /* 0x040fe20000410000 */
[----:B------:R-:W-:Y:S02]  /*34f0*/  HADD2.F32 R80, -RZ, R80.H0_H0 ;  /* 0x20000050ff507230 */ /* 0x000fe40000004100 */
[----:B------:R-:W-:Y:S01]  /*3500*/  FFMA.FTZ R151, R82, R143, -R151 ;  /* 0x0000008f52977223 */ /* 0x000fe20000010897 */
[----:B------:R-:W-:Y:S02]  /*3510*/  HADD2.F32 R82, -RZ, R145.H1_H1 ;  /* 0x30000091ff527230 */ /* 0x000fe40000004100 */
[-C--:B------:R-:W-:Y:S01]  /*3520*/  FMUL.FTZ R147, R81, R146.reuse ;  /* 0x0000009251937220 */ /* 0x080fe20000410000 */
[----:B------:R-:W-:Y:S01]  /*3530*/  F2FP.F16.E4M3.UNPACK_B R51, R51 ;  /* 0x00000033ff33723e */ /* 0x000fe200020006ff */
[C---:B------:R-:W-:Y:S01]  /*3540*/  FMUL.FTZ R146, R80.reuse, R146 ;  /* 0x0000009250927220 */ /* 0x040fe20000410000 */
[----:B------:R-:W-:Y:S01]  /*3550*/  F2FP.F16.E4M3.UNPACK_B R50, R50 ;  /* 0x00000032ff32723e */ /* 0x000fe200020006ff */
[----:B------:R-:W-:Y:S01]  /*3560*/  FFMA.FTZ R147, R80, R82, -R147 ;  /* 0x0000005250937223 */ /* 0x000fe20000010893 */
[----:B------:R-:W-:-:S02]  /*3570*/  HADD2.F32 R144, -RZ, R144.H0_H0 ;  /* 0x20000090ff907230 */ /* 0x000fc40000004100 */
[----:B------:R-:W-:Y:S01]  /*3580*/  FFMA.FTZ R146, R81, R82, R146 ;  /* 0x0000005251927223 */ /* 0x000fe20000010092 */
[--C-:B------:R-:W-:Y:S02]  /*3590*/  HADD2.F32 R80, -RZ, R51.reuse.H0_H0 ;  /* 0x20000033ff507230 */ /* 0x100fe40000004100 */
[----:B------:R-:W-:Y:S01]  /*35a0*/  FFMA.FTZ R154, R83, R143, R154 ;  /* 0x0000008f539a7223 */ /* 0x000fe2000001009a */
[----:B------:R-:W-:Y:S01]  /*35b0*/  HADD2.F32 R81, -RZ, R51.H1_H1 ;  /* 0x30000033ff517230 */ /* 0x000fe20000004100 */
[----:B------:R-:W-:Y:S01]  /*35c0*/  F2FP.SATFINITE.E4M3.F32.PACK_AB_MERGE_C R48, R150, R149, R155 ;  /* 0x000000959630723e */ /* 0x000fe2000480709b */
[--C-:B------:R-:W-:Y:S01]  /*35d0*/  HADD2.F32 R51, -RZ, R50.reuse.H0_H0 ;  /* 0x20000032ff337230 */ /* 0x100fe20000004100 */
[----:B------:R-:W-:Y:S01]  /*35e0*/  F2FP.SATFINITE.E4M3.F32.PACK_AB_MERGE_C R146, R146, R147, RZ ;  /* 0x000000939292723e */ /* 0x000fe200048070ff */
[----:B------:R-:W-:Y:S02]  /*35f0*/  HADD2.F32 R50, -RZ, R50.H1_H1 ;  /* 0x30000032ff327230 */ /* 0x000fe40000004100 */
[----:B------:R-:W-:Y:S01]  /*3600*/  FMUL.FTZ R143, R81, R144 ;  /* 0x00000090518f7220 */ /* 0x000fe20000410000 */
[----:B------:R-:W-:-:S02]  /*3610*/  HADD2.F32 R148, -RZ, R148.H0_H0 ;  /* 0x20000094ff947230 */ /* 0x000fc40000004100 */
[----:B------:R-:W-:Y:S01]  /*3620*/  FMUL.FTZ R144, R80, R144 ;  /* 0x0000009050907220 */ /* 0x000fe20000410000 */
[----:B------:R-:W-:Y:S01]  /*3630*/  HADD2.F32 R141, -RZ, R141.H0_H0 ;  /* 0x2000008dff8d7230 */ /* 0x000fe20000004100 */
[----:B------:R-:W-:Y:S01]  /*3640*/  F2FP.SATFINITE.E4M3.F32.PACK_AB_MERGE_C R151, R154, R151, RZ ;  /* 0x000000979a97723e */ /* 0x000fe200048070ff */
[----:B------:R-:W-:Y:S02]  /*3650*/  HADD2.F32 R145, -RZ, R145.H0_H0 ;  /* 0x20000091ff917230 */ /* 0x000fe40000004100 */
[-C--:B------:R-:W-:Y:S01]  /*3660*/  FMUL.FTZ R82, R50, R148.reuse ;  /* 0x0000009432527220 */ /* 0x080fe20000410000 */
[----:B------:R-:W-:Y:S01]  /*3670*/  FMUL.FTZ R83, R51, R148 ;  /* 0x0000009433537220 */ /* 0x000fe20000410000 */
[-C--:B------:R-:W-:Y:S01]  /*3680*/  FFMA.FTZ R143, R80, R141.reuse, -R143 ;  /* 0x0000008d508f7223 */ /* 0x080fe2000001088f */
[----:B------:R-:W-:Y:S01]  /*3690*/  FFMA.FTZ R144, R81, R141, R144 ;  /* 0x0000008d51907223 */ /* 0x000fe20000010090 */
[-C--:B------:R-:W-:Y:S01]  /*36a0*/  FFMA.FTZ R82, R51, R145.reuse, -R82 ;  /* 0x0000009133527223 */ /* 0x080fe20000010852 */
[----:B------:R-:W-:-:S03]  /*36b0*/  FFMA.FTZ R83, R50, R145, R83 ;  /* 0x0000009132537223 */ /* 0x000fc60000010053 */
[----:B------:R-:W-:Y:S02]  /*36c0*/  F2FP.SATFINITE.E4M3.F32.PACK_AB_MERGE_C R51, R144, R143, R151 ;  /* 0x0000008f9033723e */ /* 0x000fe40004807097 */
[----:B------:R-:W-:-:S07]  /*36d0*/  F2FP.SATFINITE.E4M3.F32.PACK_AB_MERGE_C R50, R83, R82, R146 ;  /* 0x000000525332723e */ /* 0x000fce0004807092 */
.L_x_371:
[----:B------:R-:W-:Y:S05]  /*36e0*/  BSYNC B3 ;  /* 0x0000000000037941 */ /* 0x000fea0003800000 */
.L_x_370:
[----:B------:R-:W-:Y:S02]  /*36f0*/  ULDC.64 UR4, c[0x0][0x2e8] ;  /* 0x0000ba0000047ab9 */ /* 0x000fe40000000a00 */
[----:B------:R-:W-:-:S04]  /*3700*/  IADD3 R80, P2, P6, R138, UR4, R100 ;  /* 0x000000048a507c10 */ /* 0x000fc8000fe5e064 */
[----:B------:R-:W-:-:S05]  /*3710*/  IADD3.X R81, R139, UR5, R40, P2, P6 ;  /* 0x000000058b517c10 */ /* 0x000fca00097ec428 */
[----:B--2---:R2:W-:Y:S04]  /*3720*/  STG.E.128 desc[UR42][R80.64], R48 ;  /* 0x0000003050007986 */ /* 0x0045e8000c101d2a */
.L_x_369:
[----:B------:R-:W-:Y:S05]  /*3730*/  BSYNC B2 ;  /* 0x0000000000027941 */ /* 0x000fea0003800000 */
.L_x_368:
[----:B------:R-:W-:Y:S05]  /*3740*/  @P1 BRA `(.L_x_367) ;  /* 0x0000000400c01947 */ /* 0x000fea0003800000 */
[----:B0-2---:R0:W2:Y:S01]  /*3750*/  LDS.128 R48, [R113+0x2c400] ;  /* 0x02c4000071307984 */ /* 0x0050a20000000c00 */
[----:B------:R-:W-:Y:S01]  /*3760*/  ISETP.GE.AND P2, PT, R233, R122, PT ;  /* 0x0000007ae900720c */ /* 0x000fe20003f46270 */
[----:B------:R-:W-:-:S12]  /*3770*/  BSSY B2, `(.L_x_372) ;  /* 0x0000069000027945 */ /* 0x000fd80003800000 */
[----:B0-----:R-:W-:Y:S05]  /*3780*/  @P2 BRA `(.L_x_373) ;  /* 0x00000004009c2947 */ /* 0x001fea0003800000 */
[----:B------:R-:W-:Y:S02]  /*3790*/  SHF.R.U32.HI R83, RZ, 0x8, R77 ;  /* 0x00000008ff537819 */ /* 0x000fe4000001164d */
[----:B------:R-:W-:Y:S02]  /*37a0*/  SHF.R.U32.HI R76, RZ, 0x8, R79 ;  /* 0x00000008ff4c7819 */ /* 0x000fe4000001164f */
[----:B------:R-:W-:Y:S02]  /*37b0*/  LOP3.LUT R78, R77, 0xff0000ff, RZ, 0xc0, !PT ;  /* 0xff0000ff4d4e7812 */ /* 0x000fe400078ec0ff */
[----:B------:R-:W-:Y:S01]  /*37c0*/  SHF.R.U32.HI R82, RZ, 0x10, R77 ;  /* 0x00000010ff527819 */ /* 0x000fe2000001164d */
[----:B------:R-:W-:Y:S01]  /*37d0*/  IMAD.SHL.U32 R77, R83, 0x100, RZ ;  /* 0x00000100534d7824 */ /* 0x000fe200078e00ff */
[----:B------:R-:W-:Y:S02]  /*37e0*/  LOP3.LUT R80, R79, 0xff0000ff, RZ, 0xc0, !PT ;  /* 0xff0000ff4f507812 */ /* 0x000fe400078ec0ff */
[----:B------:R-:W-:Y:S01]  /*37f0*/  SHF.R.U32.HI R81, RZ, 0x10, R79 ;  /* 0x00000010ff517819 */ /* 0x000fe2000001164f */
[----:B------:R-:W-:Y:S01]  /*3800*/  IMAD.SHL.U32 R79, R76, 0x100, RZ ;  /* 0x000001004c4f7824 */ /* 0x000fe200078e00ff */
[----:B------:R-:W-:Y:S01]  /*3810*/  LOP3.LUT R77, R78, 0xff00, R77, 0xf8, !PT ;  /* 0x0000ff004e4d7812 */ /* 0x000fe200078ef84d */
[----:B--2---:R-:W-:Y:S01]  /*3820*/  IMAD.MOV.U32 R76, RZ, RZ, R48 ;  /* 0x000000ffff4c7224 */ /* 0x004fe200078e0030 */
[----:B------:R-:W-:Y:S01]  /*3830*/  SHF.L.U32 R78, R82, 0x10, RZ ;  /* 0x00000010524e7819 */ /* 0x000fe200000006ff */
[----:B------:R-:W-:Y:S01]  /*3840*/  IMAD.U32 R81, R81, 0x10000, RZ ;  /* 0x0001000051517824 */ /* 0x000fe200078e00ff */
[----:B------:R-:W-:-:S02]  /*3850*/  LOP3.LUT R80, R80, 0xff00, R79, 0xf8, !PT ;  /* 0x0000ff0050507812 */ /* 0x000fc400078ef84f */
        /* <DEDUP_REMOVED lines=11> */
[--C-:B------:R-:W-:Y:S02]  /*3910*/  HADD2.F32 R81, -RZ, R80.reuse.H0_H0 ;  /* 0x20000050ff517230 */ /* 0x100fe40000004100 */
[----:B------:R-:W-:Y:S01]  /*3920*/  FMUL.FTZ R144, R48, R83 ;  /* 0x0000005330907220 */ /* 0x000fe20000410000 */
[--C-:B------:R-:W-:Y:S01]  /*3930*/  HADD2.F32 R79, -RZ, R49.reuse.H1_H1 ;  /* 0x30000031ff4f7230 */ /* 0x100fe20000004100 */
[----:B------:R-:W-:Y:S01]  /*3940*/  F2FP.F16.E4M3.UNPACK_B R140, R140 ;  /* 0x0000008cff8c723e */ /* 0x000fe200020006ff */
[----:B------:R-:W-:Y:S02]  /*3950*/  HADD2.F32 R78, -RZ, R49.H0_H0 ;  /* 0x20000031ff4e7230 */ /* 0x000fe40000004100 */
[----:B------:R-:W-:Y:S01]  /*3960*/  FFMA.FTZ R49, R77, R81, R144 ;  /* 0x000000514d317223 */ /* 0x000fe20000010090 */
[----:B------:R-:W-:Y:S02]  /*3970*/  HADD2.F32 R80, -RZ, R80.H1_H1 ;  /* 0x30000050ff507230 */ /* 0x000fe40000004100 */
[CC--:B------:R-:W-:Y:S01]  /*3980*/  FMUL.FTZ R83, R79.reuse, R141.reuse ;  /* 0x0000008d4f537220 */ /* 0x0c0fe20000410000 */
[----:B------:R-:W-:Y:S01]  /*3990*/  F2FP.F16.E4M3.UNPACK_B R77, R76.H1 ;  /* 0x0000004cff4d723e */ /* 0x000fe200030006ff */
[----:B------:R-:W-:Y:S01]  /*39a0*/  FMUL.FTZ R146, R78, R141 ;  /* 0x0000008d4e927220 */ /* 0x000fe20000410000 */
[----:B------:R-:W-:Y:S01]  /*39b0*/  FFMA.FTZ R48, R48, R81, -R145 ;  /* 0x0000005130307223 */ /* 0x000fe20000010891 */
[----:B------:R-:W-:Y:S01]  /*39c0*/  FFMA.FTZ R145, R78, R80, -R83 ;  /* 0x000000504e917223 */ /* 0x000fe20000010853 */
[----:B------:R-:W-:Y:S01]  /*39d0*/  F2FP.F16.E4M3.UNPACK_B R76, R76 ;  /* 0x0000004cff4c723e */ /* 0x000fe200020006ff */
[----:B------:R-:W-:Y:S01]  /*39e0*/  FFMA.FTZ R148, R79, R80, R146 ;  /* 0x000000504f947223 */ /* 0x000fe20000010092 */
[----:B------:R-:W-:Y:S01]  /*39f0*/  F2FP.F16.E4M3.UNPACK_B R129, R129 ;  /* 0x00000081ff81723e */ /* 0x000fe200020006ff */
[----:B------:R-:W-:-:S02]  /*3a00*/  HADD2.F32 R81, -RZ, R140.H1_H1 ;  /* 0x3000008cff517230 */ /* 0x000fc40000004100 */
[--C-:B------:R-:W-:Y:S01]  /*3a10*/  HADD2.F32 R78, -RZ, R77.reuse.H0_H0 ;  /* 0x2000004dff4e7230 */ /* 0x100fe20000004100 */
[----:B------:R-:W-:Y:S01]  /*3a20*/  F2FP.SATFINITE.E4M3.F32.PACK_AB_MERGE_C R150, R148, R145, RZ ;  /* 0x000000919496723e */ /* 0x000fe200048070ff */
[----:B------:R-:W-:Y:S02]  /*3a30*/  HADD2.F32 R79, -RZ, R77.H1_H1 ;  /* 0x3000004dff4f7230 */ /* 0x000fe40000004100 */
[----:B------:R-:W-:Y:S02]  /*3a40*/  HADD2.F32 R77, -RZ, R76.H0_H0 ;  /* 0x2000004cff4d7230 */ /* 0x000fe40000004100 */
[-C--:B------:R-:W-:Y:S01]  /*3a50*/  FMUL.FTZ R146, R78, R81.reuse ;  /* 0x000000514e927220 */ /* 0x080fe20000410000 */
[----:B------:R-:W-:Y:S02]  /*3a60*/  HADD2.F32 R80, -RZ, R129.H1_H1 ;  /* 0x30000081ff507230 */ /* 0x000fe40000004100 */
[----:B------:R-:W-:Y:S01]  /*3a70*/  FMUL.FTZ R83, R79, R81 ;  /* 0x000000514f537220 */ /* 0x000fe20000410000 */
[----:B------:R-:W-:Y:S01]  /*3a80*/  HADD2.F32 R140, -RZ, R140.H0_H0 ;  /* 0x2000008cff8c7230 */ /* 0x000fe20000004100 */
[----:B------:R-:W-:Y:S01]  /*3a90*/  F2FP.SATFINITE.E4M3.F32.PACK_AB_MERGE_C R49, R49, R48, R150 ;  /* 0x000000303131723e */ /* 0x000fe20004807096 */
[----:B------:R-:W-:-:S02]  /*3aa0*/  HADD2.F32 R76, -RZ, R76.H1_H1 ;  /* 0x3000004cff4c7230 */ /* 0x000fc40000004100 */
[-C--:B------:R-:W-:Y:S01]  /*3ab0*/  FFMA.FTZ R83, R78, R80.reuse, -R83 ;  /* 0x000000504e537223 */ /* 0x080fe20000010853 */
[----:B------:R-:W-:Y:S02]  /*3ac0*/  HADD2.F32 R129, -RZ, R129.H0_H0 ;  /* 0x20000081ff817230 */ /* 0x000fe40000004100 */
[----:B------:R-:W-:Y:S01]  /*3ad0*/  FFMA.FTZ R146, R79, R80, R146 ;  /* 0x000000504f927223 */ /* 0x000fe20000010092 */
[CC--:B------:R-:W-:Y:S01]  /*3ae0*/  FMUL.FTZ R81, R77.reuse, R140.reuse ;  /* 0x0000008c4d517220 */ /* 0x0c0fe20000410000 */
[----:B------:R-:W-:Y:S01]  /*3af0*/  FMUL.FTZ R144, R76, R140 ;  /* 0x0000008c4c907220 */ /* 0x000fe20000410000 */
[----:B------:R-:W-:Y:S02]  /*3b00*/  F2FP.F16.E4M3.UNPACK_B R80, R82.H1 ;  /* 0x00000052ff50723e */ /* 0x000fe400030006ff */
[----:B------:R-:W-:Y:S01]  /*3b10*/  F2FP.SATFINITE.E4M3.F32.PACK_AB_MERGE_C R149, R146, R83, RZ ;  /* 0x000000539295723e */ /* 0x000fe200048070ff */
[----:B------:R-:W-:Y:S01]  /*3b20*/  FFMA.FTZ R144, R77, R129, -R144 ;  /* 0x000000814d907223 */ /* 0x000fe20000010890 */
[----:B------:R-:W-:Y:S01]  /*3b30*/  F2FP.F16.E4M3.UNPACK_B R77, R51.H1 ;  /* 0x00000033ff4d723e */ /* 0x000fe200030006ff */
[----:B------:R-:W-:Y:S01]  /*3b40*/  FFMA.FTZ R141, R76, R129, R81 ;  /* 0x000000814c8d7223 */ /* 0x000fe20000010051 */
[-C--:B------:R-:W-:Y:S01]  /*3b50*/  F2FP.F16.E4M3.UNPACK_B R83, R143.reuse.H1 ;  /* 0x0000008fff53723e */ /* 0x080fe200030006ff */
[----:B------:R-:W-:Y:S01]  /*3b60*/  HADD2.F32 R81, -RZ, R80.H1_H1 ;  /* 0x30000050ff517230 */ /* 0x000fe20000004100 */
[----:B------:R-:W-:Y:S01]  /*3b70*/  F2FP.F16.E4M3.UNPACK_B R76, R50.H1 ;  /* 0x00000032ff4c723e */ /* 0x000fe200030006ff */
[----:B------:R-:W-:Y:S01]  /*3b80*/  HADD2.F32 R79, -RZ, R77.H1_H1 ;  /* 0x3000004dff4f7230 */ /* 0x000fe20000004100 */
[----:B------:R-:W-:Y:S01]  /*3b90*/  F2FP.F16.E4M3.UNPACK_B R143, R143 ;  /* 0x0000008fff8f723e */ /* 0x000fe200020006ff */
[----:B------:R-:W-:Y:S01]  /*3ba0*/  HADD2.F32 R140, -RZ, R83.H1_H1 ;  /* 0x30000053ff8c7230 */ /* 0x000fe20000004100 */
[----:B------:R-:W-:Y:S01]  /*3bb0*/  F2FP.F16.E4M3.UNPACK_B R82, R82 ;  /* 0x00000052ff52723e */ /* 0x000fe200020006ff */
[----:B------:R-:W-:Y:S01]  /*3bc0*/  HADD2.F32 R78, -RZ, R77.H0_H0 ;  /* 0x2000004dff4e7230 */ /* 0x000fe20000004100 */
[----:B------:R-:W-:Y:S01]  /*3bd0*/  F2FP.F16.E4M3.UNPACK_B R51, R51 ;  /* 0x00000033ff33723e */ /* 0x000fe200020006ff */
[----:B------:R-:W-:-:S02]  /*3be0*/  HADD2.F32 R77, -RZ, R76.H1_H1 ;  /* 0x3000004cff4d7230 */ /* 0x000fc40000004100 */
[-C--:B------:R-:W-:Y:S01]  /*3bf0*/  FMUL.FTZ R145, R79, R140.reuse ;  /* 0x0000008c4f917220 */ /* 0x080fe20000410000 */
[--C-:B------:R-:W-:Y:S02]  /*3c00*/  HADD2.F32 R129, -RZ, R143.reuse.H1_H1 ;  /* 0x3000008fff817230 */ /* 0x100fe40000004100 */
[C---:B------:R-:W-:Y:S01]  /*3c10*/  FMUL.FTZ R146, R78.reuse, R140 ;  /* 0x0000008c4e927220 */ /* 0x040fe20000410000 */
[----:B------:R-:W-:Y:S02]  /*3c20*/  HADD2.F32 R76, -RZ, R76.H0_H0 ;  /* 0x2000004cff4c7230 */ /* 0x000fe40000004100 */
[----:B------:R-:W-:Y:S01]  /*3c30*/  FFMA.FTZ R147, R78, R81, -R145 ;  /* 0x000000514e937223 */ /* 0x000fe20000010891 */
[----:B------:R-:W-:Y:S02]  /*3c40*/  HADD2.F32 R78, -RZ, R82.H1_H1 ;  /* 0x30000052ff4e7230 */ /* 0x000fe40000004100 */
[-C--:B------:R-:W-:Y:S01]  /*3c50*/  FMUL.FTZ R145, R77, R129.reuse ;  /* 0x000000814d917220 */ /* 0x080fe20000410000 */
[----:B------:R-:W-:Y:S01]  /*3c60*/  F2FP.F16.E4M3.UNPACK_B R50, R50 ;  /* 0x00000032ff32723e */ /* 0x000fe200020006ff */
[----:B------:R-:W-:Y:S01]  /*3c70*/  FMUL.FTZ R140, R76, R129 ;  /* 0x000000814c8c7220 */ /* 0x000fe20000410000 */
[----:B------:R-:W-:-:S02]  /*3c80*/  HADD2.F32 R143, -RZ, R143.H0_H0 ;  /* 0x2000008fff8f7230 */ /* 0x000fc40000004100 */
[-C--:B------:R-:W-:Y:S01]  /*3c90*/  FFMA.FTZ R145, R76, R78.reuse, -R145 ;  /* 0x0000004e4c917223 */ /* 0x080fe20000010891 */
[--C-:B------:R-:W-:Y:S02]  /*3ca0*/  HADD2.F32 R76, -RZ, R51.reuse.H0_H0 ;  /* 0x20000033ff4c7230 */ /* 0x100fe40000004100 */
[----:B------:R-:W-:Y:S01]  /*3cb0*/  FFMA.FTZ R140, R77, R78, R140 ;  /* 0x0000004e4d8c7223 */ /* 0x000fe2000001008c */
[----:B------:R-:W-:Y:S02]  /*3cc0*/  HADD2.F32 R77, -RZ, R51.H1_H1 ;  /* 0x30000033ff4d7230 */ /* 0x000fe40000004100 */
[----:B------:R-:W-:Y:S01]  /*3cd0*/  FFMA.FTZ R148, R79, R81, R146 ;  /* 0x000000514f947223 */ /* 0x000fe20000010092 */
[--C-:B------:R-:W-:Y:S01]  /*3ce0*/  HADD2.F32 R51, -RZ, R50.reuse.H0_H0 ;  /* 0x20000032ff337230 */ /* 0x100fe20000004100 */
[----:B------:R-:W-:Y:S01]  /*3cf0*/  F2FP.SATFINITE.E4M3.F32.PACK_AB_MERGE_C R48, R141, R144, R149 ;  /* 0x000000908d30723e */ /* 0x000fe20004807095 */
[----:B------:R-:W-:Y:S01]  /*3d00*/  HADD2.F32 R50, -RZ, R50.H1_H1 ;  /* 0x30000032ff327230 */ /* 0x000fe20000004100 */
[----:B------:R-:W-:Y:S01]  /*3d10*/  F2FP.SATFINITE.E4M3.F32.PACK_AB_MERGE_C R140, R140, R145, RZ ;  /* 0x000000918c8c723e */ /* 0x000fe200048070ff */
[----:B------:R-:W-:Y:S01]  /*3d20*/  HADD2.F32 R83, -RZ, R83.H0_H0 ;  /* 0x20000053ff537230 */ /* 0x000fe20000004100 */
[----:B------:R-:W-:Y:S01]  /*3d30*/  F2FP.SATFINITE.E4M3.F32.PACK_AB_MERGE_C R147, R148, R147, RZ ;  /* 0x000000939493723e */ /* 0x000fe200048070ff */
[----:B------:R-:W-:-:S02]  /*3d40*/  HADD2.F32 R80, -RZ, R80.H0_H0 ;  /* 0x20000050ff507230 */ /* 0x000fc40000004100 */
[----:B------:R-:W-:Y:S01]  /*3d50*/  FMUL.FTZ R78, R50, R143 ;  /* 0x0000008f324e7220 */ /* 0x000fe20000410000 */
[----:B------:R-:W-:Y:S02]  /*3d60*/  HADD2.F32 R82, -RZ, R82.H0_H0 ;  /* 0x20000052ff527230 */ /* 0x000fe40000004100 */
[-C--:B------:R-:W-:Y:S01]  /*3d70*/  FMUL.FTZ R79, R77, R83.reuse ;  /* 0x000000534d4f7220 */ /* 0x080fe20000410000 */
[C---:B------:R-:W-:Y:S01]  /*3d80*/  FMUL.FTZ R146, R76.reuse, R83 ;  /* 0x000000534c927220 */ /* 0x040fe20000410000 */
[----:B------:R-:W-:Y:S02]  /*3d90*/  FMUL.FTZ R143, R51, R143 ;  /* 0x0000008f338f7220 */ /* 0x000fe40000410000 */
[-C--:B------:R-:W-:Y:S01]  /*3da0*/  FFMA.FTZ R79, R76, R80.reuse, -R79 ;  /* 0x000000504c4f7223 */ /* 0x080fe2000001084f */
[----:B------:R-:W-:Y:S01]  /*3db0*/  FFMA.FTZ R146, R77, R80, R146 ;  /* 0x000000504d927223 */ /* 0x000fe20000010092 */
[-C--:B------:R-:W-:Y:S01]  /*3dc0*/  FFMA.FTZ R78, R51, R82.reuse, -R78 ;  /* 0x00000052334e7223 */ /* 0x080fe2000001084e */
[----:B------:R-:W-:-:S03]  /*3dd0*/  FFMA.FTZ R143, R50, R82, R143 ;  /* 0x00000052328f7223 */ /* 0x000fc6000001008f */
[----:B------:R-:W-:Y:S02]  /*3de0*/  F2FP.SATFINITE.E4M3.F32.PACK_AB_MERGE_C R51, R146, R79, R147 ;  /* 0x0000004f9233723e */ /* 0x000fe40004807093 */
[----:B------:R-:W-:-:S07]  /*3df0*/  F2FP.SATFINITE.E4M3.F32.PACK_AB_MERGE_C R50, R143, R78, R140 ;  /* 0x0000004e8f32723e */ /* 0x000fce000480708c */
.L_x_373:
[----:B------:R-:W-:Y:S05]  /*3e00*/  BSYNC B2 ;  /* 0x0000000000027941 */ /* 0x000fea0003800000 */
.L_x_372:
[----:B------:R-:W-:Y:S02]  /*3e10*/  ULDC.64 UR4, c[0x0][0x2e8] ;  /* 0x0000ba0000047ab9 */ /* 0x000fe40000000a00 */
[----:B------:R-:W-:-:S04]  /*3e20*/  IADD3 R76, P2, P6, R41, UR4, R138 ;  /* 0x00000004294c7c10 */ /* 0x000fc8000fe5e08a */
[----:B------:R-:W-:-:S05]  /*3e30*/  IADD3.X R77, R106, UR5, R139, P2, P6 ;  /* 0x000000056a4d7c10 */ /* 0x000fca00097ec48b */
[----:B--2---:R3:W-:Y:S04]  /*3e40*/  STG.E.128 desc[UR42][R76.64], R48 ;  /* 0x000000304c007986 */ /* 0x0047e8000c101d2a */
.L_x_367:
[----:B------:R-:W-:Y:S05]  /*3e50*/  BSYNC B1 ;  /* 0x0000000000017941 */ /* 0x000fea0003800000 */
.L_x_366:
[----:B------:R-:W-:Y:S04]  /*3e60*/  BSSY B1, `(.L_x_374) ;  /* 0x00000e8000017945 */ /* 0x000fe80003800000 */
[----:B------:R-:W-:Y:S05]  /*3e70*/  @P3 BRA `(.L_x_375) ;  /* 0x0000000c00983947 */ /* 0x000fea0003800000 */
[----:B---3--:R-:W-:Y:S01]  /*3e80*/  IADD3 R76, P2, P3, R130, R120, R16 ;  /* 0x00000078824c7210 */ /* 0x008fe20007b5e010 */
[----:B------:R-:W-:Y:S03]  /*3e90*/  BSSY B2, `(.L_x_376) ;  /* 0x0000073000027945 */ /* 0x000fe60003800000 */
[----:B------:R-:W-:Y:S01]  /*3ea0*/  IADD3.X R77, R5, R123, R17, P2, P3 ;  /* 0x0000007b054d7210 */ /* 0x000fe200017e6411 */
[----:B------:R-:W-:Y:S08]  /*3eb0*/  @P0 BRA `(.L_x_377) ;  /* 0x0000000400c00947 */ /* 0x000ff00003800000 */
        /* <DEDUP_REMOVED lines=13> */
[----:B------:R-:W-:Y:S01]  /*3f90*/  IMAD.U32 R74, R80, 0x10000, RZ ;  /* 0x00010000504a7824 */ /* 0x000fe200078e00ff */
[----:B--2---:R-:W-:Y:S01]  /*3fa0*/  MOV R72, R48 ;  /* 0x0000003000487202 */ /* 0x004fe20000000f00 */
        /* <DEDUP_REMOVED lines=18> */
[-C--:B------:R-:W-:Y:S01]  /*40d0*/  FFMA.FTZ R49, R73, R79.reuse, R138 ;  /* 0x0000004f49317223 */ /* 0x080fe2000001008a */
[----:B------:R-:W-:Y:S02]  /*40e0*/  HADD2.F32 R78, -RZ, R78.H1_H1 ;  /* 0x3000004eff4e7230 */ /* 0x000fe40000004100 */
[C---:B------:R-:W-:Y:S01]  /*40f0*/  FMUL.FTZ R81, R75.reuse, R82 ;  /* 0x000000524b517220 */ /* 0x040fe20000410000 */
        /* <DEDUP_REMOVED lines=25> */
[-C--:B------:R-:W-:Y:S01]  /*4290*/  FFMA.FTZ R137, R73, R136.reuse, -R82 ;  /* 0x0000008849897223 */ /* 0x080fe20000010852 */
        /* <DEDUP_REMOVED lines=18> */
[----:B------:R-:W-:Y:S01]  /*43c0*/  FMUL.FTZ R129, R73, R82 ;  /* 0x0000005249817220 */ /* 0x000fe20000410000 */
        /* <DEDUP_REMOVED lines=26> */
.L_x_379:
[----:B------:R-:W-:Y:S05]  /*4570*/  BSYNC B3 ;  /* 0x0000000000037941 */ /* 0x000fea0003800000 */
.L_x_378:
[----:B------:R-:W-:Y:S02]  /*4580*/  ULDC.64 UR4, c[0x0][0x2e8] ;  /* 0x0000ba0000047ab9 */ /* 0x000fe40000000a00 */
[----:B------:R-:W-:-:S04]  /*4590*/  IADD3 R72, P2, P3, R76, UR4, R100 ;  /* 0x000000044c487c10 */ /* 0x000fc8000fb5e064 */
[----:B------:R-:W-:-:S05]  /*45a0*/  IADD3.X R73, R77, UR5, R40, P2, P3 ;  /* 0x000000054d497c10 */ /* 0x000fca00097e6428 */
[----:B--2---:R3:W-:Y:S04]  /*45b0*/  STG.E.128 desc[UR42][R72.64], R48 ;  /* 0x0000003048007986 */ /* 0x0047e8000c101d2a */
.L_x_377:
[----:B------:R-:W-:Y:S05]  /*45c0*/  BSYNC B2 ;  /* 0x0000000000027941 */ /* 0x000fea0003800000 */
.L_x_376:
[----:B------:R-:W-:Y:S05]  /*45d0*/  @P1 BRA `(.L_x_375) ;  /* 0x0000000400c01947 */ /* 0x000fea0003800000 */
[----:B0-23--:R0:W2:Y:S01]  /*45e0*/  LDS.128 R48, [R113+0x2d400] ;  /* 0x02d4000071307984 */ /* 0x00d0a20000000c00 */
[----:B------:R-:W-:Y:S01]  /*45f0*/  ISETP.GE.AND P2, PT, R233, R122, PT ;  /* 0x0000007ae900720c */ /* 0x000fe20003f46270 */
[----:B------:R-:W-:-:S12]  /*4600*/  BSSY B2, `(.L_x_380) ;  /* 0x0000069000027945 */ /* 0x000fd80003800000 */
[----:B0-----:R-:W-:Y:S05]  /*4610*/  @P2 BRA `(.L_x_381) ;  /* 0x00000004009c2947 */ /* 0x001fea0003800000 */
[----:B------:R-:W-:Y:S02]  /*4620*/  SHF.R.U32.HI R74, RZ, 0x8, R69 ;  /* 0x00000008ff4a7819 */ /* 0x000fe40000011645 */
[----:B------:R-:W-:Y:S02]  /*4630*/  SHF.R.U32.HI R68, RZ, 0x8, R71 ;  /* 0x00000008ff447819 */ /* 0x000fe40000011647 */
[----:B------:R-:W-:Y:S02]  /*4640*/  SHF.R.U32.HI R75, RZ, 0x10, R69 ;  /* 0x00000010ff4b7819 */ /* 0x000fe40000011645 */
[----:B------:R-:W-:Y:S01]  /*4650*/  LOP3.LUT R70, R69, 0xff0000ff, RZ, 0xc0, !PT ;  /* 0xff0000ff45467812 */ /* 0x000fe200078ec0ff */
[----:B------:R-:W-:Y:S01]  /*4660*/  IMAD.SHL.U32 R69, R74, 0x100, RZ ;  /* 0x000001004a457824 */ /* 0x000fe200078e00ff */
[----:B------:R-:W-:Y:S02]  /*4670*/  SHF.R.U32.HI R73, RZ, 0x10, R71 ;  /* 0x00000010ff497819 */ /* 0x000fe40000011647 */
[----:B------:R-:W-:-:S02]  /*4680*/  LOP3.LUT R72, R71, 0xff0000ff, RZ, 0xc0, !PT ;  /* 0xff0000ff47487812 */ /* 0x000fc400078ec0ff */
[----:B------:R-:W-:Y:S01]  /*4690*/  SHF.L.U32 R71, R68, 0x8, RZ ;  /* 0x0000000844477819 */ /* 0x000fe200000006ff */
[----:B--2---:R-:W-:Y:S01]  /*46a0*/  IMAD.MOV.U32 R68, RZ, RZ, R48 ;  /* 0x000000ffff447224 */ /* 0x004fe200078e0030 */
[----:B------:R-:W-:Y:S01]  /*46b0*/  LOP3.LUT R70, R70, 0xff00, R69, 0xf8, !PT ;  /* 0x0000ff0046467812 */ /* 0x000fe200078ef845 */
[----:B------:R-:W-:Y:S01]  /*46c0*/  IMAD.U32 R69, R75, 0x10000, RZ ;  /* 0x000100004b457824 */ /* 0x000fe200078e00ff */
[----:B------:R-:W-:Y:S01]  /*46d0*/  LOP3.LUT R74, R72, 0xff00, R71, 0xf8, !PT ;  /* 0x0000ff00484a7812 */ /* 0x000fe200078ef847 */
[----:B------:R-:W-:Y:S01]  /*46e0*/  IMAD.U32 R71, R73, 0x10000, RZ ;  /* 0x0001000049477824 */ /* 0x000fe200078e00ff */
[----:B------:R-:W-:Y:S02]  /*46f0*/  F2FP.F16.E4M3.UNPACK_B R72, R135.H1 ;  /* 0x00000087ff48723e */ /* 0x000fe400030006ff */
[-C--:B------:R-:W-:Y:S02]  /*4700*/  F2FP.F16.E4M3.UNPACK_B R48, R49.reuse ;  /* 0x00000031ff30723e */ /* 0x080fe400020006ff */
[----:B------:R-:W-:Y:S01]  /*4710*/  F2FP.F16.E4M3.UNPACK_B R49, R49.H1 ;  /* 0x00000031ff31723e */ /* 0x000fe200030006ff */
[--C-:B------:R-:W-:Y:S01]  /*4720*/  HADD2.F32 R75, -RZ, R72.reuse.H1_H1 ;  /* 0x30000048ff4b7230 */ /* 0x100fe20000004100 */
[----:B------:R-:W-:Y:S01]  /*4730*/  LOP3.LUT R78, R74, 0xff0000, R71, 0xf8, !PT ;  /* 0x00ff00004a4e7812 */ /* 0x000fe200078ef847 */
[----:B------:R-:W-:Y:S01]  /*4740*/  HADD2.F32 R74, -RZ, R72.H0_H0 ;  /* 0x20000048ff4a7230 */ /* 0x000fe20000004100 */
[----:B------:R-:W-:Y:S01]  /*4750*/  LOP3.LUT R73, R70, 0xff0000, R69, 0xf8, !PT ;  /* 0x00ff000046497812 */ /* 0x000fe200078ef845 */
[--C-:B------:R-:W-:Y:S01]  /*4760*/  HADD2.F32 R69, -RZ, R48.reuse.H1_H1 ;  /* 0x30000030ff457230 */ /* 0x100fe20000004100 */
[----:B------:R-:W-:Y:S01]  /*4770*/  F2FP.F16.E4M3.UNPACK_B R71, R134.H1 ;  /* 0x00000086ff47723e */ /* 0x000fe200030006ff */
[----:B------:R-:W-:Y:S01]  /*4780*/  HADD2.F32 R70, -RZ, R49.H1_H1 ;  /* 0x30000031ff467230 */ /* 0x000fe20000004100 */
[----:B------:R-:W-:Y:S01]  /*4790*/  F2FP.F16.E4M3.UNPACK_B R135, R135 ;  /* 0x00000087ff87723e */ /* 0x000fe200020006ff */
[----:B------:R-:W-:-:S02]  /*47a0*/  HADD2.F32 R48, -RZ, R48.H0_H0 ;  /* 0x20000030ff307230 */ /* 0x000fc40000004100 */
[-C--:B------:R-:W-:Y:S01]  /*47b0*/  FMUL.FTZ R79, R69, R74.reuse ;  /* 0x0000004a454f7220 */ /* 0x080fe20000410000 */
[----:B------:R-:W-:Y:S02]  /*47c0*/  HADD2.F32 R72, -RZ, R71.H0_H0 ;  /* 0x20000047ff487230 */ /* 0x000fe40000004100 */
[-C--:B------:R-:W-:Y:S01]  /*47d0*/  FMUL.FTZ R80, R70, R75.reuse ;  /* 0x0000004b46507220 */ /* 0x080fe20000410000 */
[----:B------:R-:W-:Y:S02]  /*47e0*/  HADD2.F32 R49, -RZ, R49.H0_H0 ;  /* 0x20000031ff317230 */ /* 0x000fe40000004100 */
[C---:B------:R-:W-:Y:S01]  /*47f0*/  FMUL.FTZ R74, R48.reuse, R74 ;  /* 0x0000004a304a7220 */ /* 0x040fe20000410000 */
[----:B------:R-:W-:Y:S02]  /*4800*/  HADD2.F32 R71, -RZ, R71.H1_H1 ;  /* 0x30000047ff477230 */ /* 0x000fe40000004100 */
[----:B------:R-:W-:Y:S01]  /*4810*/  FFMA.FTZ R48, R48, R72, -R79 ;  /* 0x0000004830307223 */ /* 0x000fe2000001084f */
[----:B------:R-:W-:Y:S01]  /*4820*/  F2FP.F16.E4M3.UNPACK_B R134, R134 ;  /* 0x00000086ff86723e */ /* 0x000fe200020006ff */
[----:B------:R-:W-:Y:S01]  /*4830*/  FMUL.FTZ R75, R49, R75 ;  /* 0x0000004b314b7220 */ /* 0x000fe20000410000 */
[----:B------:R-:W-:Y:S01]  /*4840*/  FFMA.FTZ R81, R69, R72, R74 ;  /* 0x0000004845517223 */ /* 0x000fe2000001004a */
[-C--:B------:R-:W-:Y:S01]  /*4850*/  FFMA.FTZ R79, R49, R71.reuse, -R80 ;  /* 0x00000047314f7223 */ /* 0x080fe20000010850 */
[-C--:B------:R-:W-:Y:S01]  /*4860*/  F2FP.F16.E4M3.UNPACK_B R49, R68.reuse.H1 ;  /* 0x00000044ff31723e */ /* 0x080fe200030006ff */
[----:B------:R-:W-:Y:S01]  /*4870*/  FFMA.FTZ R82, R70, R71, R75 ;  /* 0x0000004746527223 */ /* 0x000fe2000001004b */
[----:B------:R-:W-:Y:S01]  /*4880*/  F2FP.F16.E4M3.UNPACK_B R68, R68 ;  /* 0x00000044ff44723e */ /* 0x000fe200020006ff */
[----:B------:R-:W-:-:S02]  /*4890*/  HADD2.F32 R72, -RZ, R135.H1_H1 ;  /* 0x30000087ff487230 */ /* 0x000fc40000004100 */
[--C-:B------:R-:W-:Y:S02]  /*48a0*/  HADD2.F32 R69, -RZ, R49.reuse.H0_H0 ;  /* 0x20000031ff457230 */ /* 0x100fe40000004100 */
[----:B------:R-:W-:Y:S02]  /*48b0*/  HADD2.F32 R70, -RZ, R49.H1_H1 ;  /* 0x30000031ff467230 */ /* 0x000fe40000004100 */
[--C-:B------:R-:W-:Y:S02]  /*48c0*/  HADD2.F32 R49, -RZ, R68.reuse.H0_H0 ;  /* 0x20000044ff317230 */ /* 0x100fe40000004100 */
[-C--:B------:R-:W-:Y:S01]  /*48d0*/  FMUL.FTZ R75, R69, R72.reuse ;  /* 0x00000048454b7220 */ /* 0x080fe20000410000 */
[----:B------:R-:W-:Y:S02]  /*48e0*/  HADD2.F32 R135, -RZ, R135.H0_H0 ;  /* 0x20000087ff877230 */ /* 0x000fe40000004100 */
[----:B------:R-:W-:Y:S01]  /*48f0*/  FMUL.FTZ R74, R70, R72 ;  /* 0x00000048464a7220 */ /* 0x000fe20000410000 */
[----:B------:R-:W-:-:S02]  /*4900*/  HADD2.F32 R68, -RZ, R68.H1_H1 ;  /* 0x30000044ff447230 */ /* 0x000fc40000004100 */
[--C-:B------:R-:W-:Y:S02]  /*4910*/  HADD2.F32 R71, -RZ, R134.reuse.H1_H1 ;  /* 0x30000086ff477230 */ /* 0x100fe40000004100 */
[----:B------:R-:W-:Y:S02]  /*4920*/  HADD2.F32 R134, -RZ, R134.H0_H0 ;  /* 0x20000086ff867230 */ /* 0x000fe40000004100 */
[-C--:B------:R-:W-:Y:S01]  /*4930*/  FMUL.FTZ R72, R68, R135.reuse ;  /* 0x0000008744487220 */ /* 0x080fe20000410000 */
[----:B------:R-:W-:Y:S01]  /*4940*/  FMUL.FTZ R135, R49, R135 ;  /* 0x0000008731877220 */ /* 0x000fe20000410000 */
[-C--:B------:R-:W-:Y:S01]  /*4950*/  FFMA.FTZ R74, R69, R71.reuse, -R74 ;  /* 0x00000047454a7223 */ /* 0x080fe2000001084a */
[----:B------:R-:W-:Y:S01]  /*4960*/  FFMA.FTZ R75, R70, R71, R75 ;  /* 0x00000047464b7223 */ /* 0x000fe2000001004b */
[-C--:B------:R-:W-:Y:S01]  /*4970*/  FFMA.FTZ R80, R49, R134.reuse, -R72 ;  /* 0x0000008631507223 */ /* 0x080fe20000010848 */
[----:B------:R-:W-:Y:S01]  /*4980*/  FFMA.FTZ R135, R68, R134, R135 ;  /* 0x0000008644877223 */ /* 0x000fe20000010087 */
[----:B------:R-:W-:-:S02]  /*4990*/  F2FP.F16.E4M3.UNPACK_B R68, R51.H1 ;  /* 0x00000033ff44723e */ /* 0x000fc400030006ff */
[----:B------:R-:W-:Y:S02]  /*49a0*/  F2FP.SATFINITE.E4M3.F32.PACK_AB_MERGE_C R129, R75, R74, RZ ;  /* 0x0000004a4b81723e */ /* 0x000fe400048070ff */
[----:B------:R-:W-:Y:S01]  /*49b0*/  F2FP.F16.E4M3.UNPACK_B R74, R78.H1 ;  /* 0x0000004eff4a723e */ /* 0x000fe200030006ff */
[--C-:B------:R-:W-:Y:S01]  /*49c0*/  HADD2.F32 R70, -RZ, R68.reuse.H1_H1 ;  /* 0x30000044ff467230 */ /* 0x100fe20000004100 */
[----:B------:R-:W-:Y:S01]  /*49d0*/  F2FP.SATFINITE.E4M3.F32.PACK_AB_MERGE_C R134, R82, R79, RZ ;  /* 0x0000004f5286723e */ /* 0x000fe200048070ff */
[----:B------:R-:W-:Y:S01]  /*49e0*/  HADD2.F32 R69, -RZ, R68.H0_H0 ;  /* 0x20000044ff457230 */ /* 0x000fe20000004100 */
[-C--:B------:R-:W-:Y:S01]  /*49f0*/  F2FP.F16.E4M3.UNPACK_B R71, R73.reuse.H1 ;  /* 0x00000049ff47723e */ /* 0x080fe200030006ff */
[--C-:B------:R-:W-:Y:S01]  /*4a00*/  HADD2.F32 R79, -RZ, R74.reuse.H1_H1 ;  /* 0x3000004aff4f7230 */ /* 0x100fe20000004100 */
[----:B------:R-:W-:Y:S01]  /*4a10*/  F2FP.F16.E4M3.UNPACK_B R49, R50.H1 ;  /* 0x00000032ff31723e */ /* 0x000fe200030006ff */
[----:B------:R-:W-:Y:S01]  /*4a20*/  HADD2.F32 R74, -RZ, R74.H0_H0 ;  /* 0x2000004aff4a7230 */ /* 0x000fe20000004100 */
[----:B------:R-:W-:Y:S01]  /*4a30*/  F2FP.F16.E4M3.UNPACK_B R78, R78 ;  /* 0x0000004eff4e723e */ /* 0x000fe200020006ff */
[----:B------:R-:W-:Y:S01]  /*4a40*/  HADD2.F32 R72, -RZ, R71.H1_H1 ;  /* 0x30000047ff487230 */ /* 0x000fe20000004100 */
        /* <DEDUP_REMOVED lines=17> */
[----:B------:R-:W-:Y:S02]  /*4b60*/  HADD2.F32 R51, -RZ, R51.H1_H1 ;  /* 0x30000033ff337230 */ /* 0x000fe40000004100 */
[--C-:B------:R-:W-:Y:S01]  /*4b70*/  HADD2.F32 R49, -RZ, R50.reuse.H0_H0 ;  /* 0x20000032ff317230 */ /* 0x100fe20000004100 */
[----:B------:R-:W-:Y:S01]  /*4b80*/  F2FP.SATFINITE.E4M3.F32.PACK_AB_MERGE_C R75, R75, R82, RZ ;  /* 0x000000524b4b723e */ /* 0x000fe200048070ff */
[----:B------:R-:W-:Y:S02]  /*4b90*/  HADD2.F32 R50, -RZ, R50.H1_H1 ;  /* 0x30000032ff327230 */ /* 0x000fe40000004100 */
[----:B------:R-:W-:Y:S01]  /*4ba0*/  FMUL.FTZ R79, R51, R74 ;  /* 0x0000004a334f7220 */ /* 0x000fe20000410000 */
[----:B------:R-:W-:-:S02]  /*4bb0*/  HADD2.F32 R71, -RZ, R71.H0_H0 ;  /* 0x20000047ff477230 */ /* 0x000fc40000004100 */
[----:B------:R-:W-:Y:S01]  /*4bc0*/  FMUL.FTZ R74, R68, R74 ;  /* 0x0000004a444a7220 */ /* 0x000fe20000410000 */
[----:B------:R-:W-:Y:S02]  /*4bd0*/  HADD2.F32 R73, -RZ, R73.H0_H0 ;  /* 0x20000049ff497230 */ /* 0x000fe40000004100 */
[-C--:B------:R-:W-:Y:S01]  /*4be0*/  FMUL.FTZ R70, R50, R78.reuse ;  /* 0x0000004e32467220 */ /* 0x080fe20000410000 */
[----:B------:R-:W-:Y:S01]  /*4bf0*/  FMUL.FTZ R69, R49, R78 ;  /* 0x0000004e31457220 */ /* 0x000fe20000410000 */
[-C--:B------:R-:W-:Y:S01]  /*4c00*/  FFMA.FTZ R79, R68, R71.reuse, -R79 ;  /* 0x00000047444f7223 */ /* 0x080fe2000001084f */
[----:B------:R-:W-:Y:S01]  /*4c10*/  FFMA.FTZ R74, R51, R71, R74 ;  /* 0x00000047334a7223 */ /* 0x000fe2000001004a */
[-C--:B------:R-:W-:Y:S01]  /*4c20*/  FFMA.FTZ R70, R49, R73.reuse, -R70 ;  /* 0x0000004931467223 */ /* 0x080fe20000010846 */
[----:B------:R-:W-:Y:S01]  /*4c30*/  FFMA.FTZ R69, R50, R73, R69 ;  /* 0x0000004932457223 */ /* 0x000fe20000010045 */
[----:B------:R-:W-:Y:S02]  /*4c40*/  F2FP.SATFINITE.E4M3.F32.PACK_AB_MERGE_C R72, R72, R83, RZ ;  /* 0x000000534848723e */ /* 0x000fe400048070ff */
[----:B------:R-:W-:-:S02]  /*4c50*/  F2FP.SATFINITE.E4M3.F32.PACK_AB_MERGE_C R49, R81, R48, R134 ;  /* 0x000000305131723e */ /* 0x000fc40004807086 */
[----:B------:R-:W-:Y:S02]  /*4c60*/  F2FP.SATFINITE.E4M3.F32.PACK_AB_MERGE_C R48, R135, R80, R129 ;  /* 0x000000508730723e */ /* 0x000fe40004807081 */
[----:B------:R-:W-:Y:S02]  /*4c70*/  F2FP.SATFINITE.E4M3.F32.PACK_AB_MERGE_C R50, R69, R70, R75 ;  /* 0x000000464532723e */ /* 0x000fe4000480704b */
[----:B------:R-:W-:-:S07]  /*4c80*/  F2FP.SATFINITE.E4M3.F32.PACK_AB_MERGE_C R51, R74, R79, R72 ;  /* 0x0000004f4a33723e */ /* 0x000fce0004807048 */
.L_x_381:
[----:B------:R-:W-:Y:S05]  /*4c90*/  BSYNC B2 ;  /* 0x0000000000027941 */ /* 0x000fea0003800000 */
.L_x_380:
[----:B------:R-:W-:Y:S02]  /*4ca0*/  ULDC.64 UR4, c[0x0][0x2e8] ;  /* 0x0000ba0000047ab9 */ /* 0x000fe40000000a00 */
[----:B------:R-:W-:-:S04]  /*4cb0*/  IADD3 R68, P2, P3, R41, UR4, R76 ;  /* 0x0000000429447c10 */ /* 0x000fc8000fb5e04c */
[----:B------:R-:W-:-:S05]  /*4cc0*/  IADD3.X R69, R106, UR5, R77, P2, P3 ;  /* 0x000000056a457c10 */ /* 0x000fca00097e644d */
[----:B--2---:R4:W-:Y:S04]  /*4cd0*/  STG.E.128 desc[UR42][R68.64], R48 ;  /* 0x0000003044007986 */ /* 0x0049e8000c101d2a */
.L_x_375:
[----:B------:R-:W-:Y:S05]  /*4ce0*/  BSYNC B1 ;  /* 0x0000000000017941 */ /* 0x000fea0003800000 */
.L_x_374:
[----:B------:R-:W-:Y:S01]  /*4cf0*/  ISETP.NE.AND P2, PT, R142, RZ, PT ;  /* 0x000000ff8e00720c */ /* 0x000fe20003f45270 */
[----:B------:R-:W-:-:S12]  /*4d00*/  BSSY B1, `(.L_x_382) ;  /* 0x00000ec000017945 */ /* 0x000fd80003800000 */
[----:B------:R-:W-:Y:S05]  /*4d10*/  @P2 BRA `(.L_x_383) ;  /* 0x0000000c00a82947 */ /* 0x000fea0003800000 */
[----:B----4-:R-:W-:Y:S01]  /*4d20*/  IADD3 R68, P2, P3, R4, R120, R16 ;  /* 0x0000007804447210 */ /* 0x010fe20007b5e010 */
[----:B------:R-:W-:Y:S03]  /*4d30*/  BSSY B2, `(.L_x_384) ;  /* 0x0000075000027945 */ /* 0x000fe60003800000 */
[----:B------:R-:W-:Y:S01]  /*4d40*/  IADD3.X R69, R31, R123, R17, P2, P3 ;  /* 0x0000007b1f457210 */ /* 0x000fe200017e6411 */
[----:B------:R-:W-:Y:S08]  /*4d50*/  @P0 BRA `(.L_x_385) ;  /* 0x0000000400c80947 */ /* 0x000ff00003800000 */
        /* <DEDUP_REMOVED lines=8> */
[----:B--2---:R-:W-:Y:S01]  /*4de0*/  IMAD.MOV.U32 R65, RZ, RZ, R50 ;  /* 0x000000ffff417224 */ /* 0x004fe200078e0032 */
[----:B------:R-:W-:Y:S01]  /*4df0*/  SHF.R.U32.HI R73, RZ, 0x10, R67 ;  /* 0x00000010ff497819 */ /* 0x000fe20000011643 */
[----:B------:R-:W-:Y:S01]  /*4e00*/  IMAD.SHL.U32 R50, R72, 0x100, RZ ;  /* 0x0000010048327824 */ /* 0x000fe200078e00ff */
[----:B------:R-:W-:Y:S01]  /*4e10*/  MOV R66, R51 ;  /* 0x0000003300427202 */ /* 0x000fe20000000f00 */
[----:B------:R-:W-:Y:S01]  /*4e20*/  IMAD.SHL.U32 R51, R64, 0x100, RZ ;  /* 0x0000010040337824 */ /* 0x000fe200078e00ff */
[----:B------:R-:W-:Y:S01]  /*4e30*/  LOP3.LUT R70, R67, 0xff0000ff, RZ, 0xc0, !PT ;  /* 0xff0000ff43467812 */ /* 0x000fe200078ec0ff */
[----:B------:R-:W-:Y:S01]  /*4e40*/  IMAD.U32 R67, R73, 0x10000, RZ ;  /* 0x0001000049437824 */ /* 0x000fe200078e00ff */
[----:B------:R-:W-:-:S02]  /*4e50*/  LOP3.LUT R64, R71, 0xff00, R50, 0xf8, !PT ;  /* 0x0000ff0047407812 */ /* 0x000fc400078ef832 */
[----:B------:R-:W-:Y:S02]  /*4e60*/  LOP3.LUT R72, R70, 0xff00, R51, 0xf8, !PT ;  /* 0x0000ff0046487812 */ /* 0x000fe400078ef833 */
[----:B------:R-:W-:Y:S02]  /*4e70*/  SHF.L.U32 R51, R74, 0x10, RZ ;  /* 0x000000104a337819 */ /* 0x000fe400000006ff */
[----:B------:R-:W-:Y:S02]  /*4e80*/  F2FP.F16.E4M3.UNPACK_B R70, R133.H1 ;  /* 0x00000085ff46723e */ /* 0x000fe400030006ff */
[-C--:B------:R-:W-:Y:S02]  /*4e90*/  F2FP.F16.E4M3.UNPACK_B R50, R49.reuse ;  /* 0x00000031ff32723e */ /* 0x080fe400020006ff */
[----:B------:R-:W-:Y:S01]  /*4ea0*/  LOP3.LUT R74, R72, 0xff0000, R67, 0xf8, !PT ;  /* 0x00ff0000484a7812 */ /* 0x000fe200078ef843 */
[----:B------:R-:W-:Y:S01]  /*4eb0*/  HADD2.F32 R72, -RZ, R70.H0_H0 ;  /* 0x20000046ff487230 */ /* 0x000fe20000004100 */
[----:B------:R-:W-:Y:S01]  /*4ec0*/  LOP3.LUT R71, R64, 0xff0000, R51, 0xf8, !PT ;  /* 0x00ff000040477812 */ /* 0x000fe200078ef833 */
[----:B------:R-:W-:Y:S01]  /*4ed0*/  HADD2.F32 R51, -RZ, R50.H1_H1 ;  /* 0x30000032ff337230 */ /* 0x000fe20000004100 */
[----:B------:R-:W-:Y:S01]  /*4ee0*/  F2FP.F16.E4M3.UNPACK_B R67, R132.H1 ;  /* 0x00000084ff43723e */ /* 0x000fe200030006ff */
[----:B------:R-:W-:Y:S01]  /*4ef0*/  HADD2.F32 R73, -RZ, R70.H1_H1 ;  /* 0x30000046ff497230 */ /* 0x000fe20000004100 */
[----:B------:R-:W-:Y:S01]  /*4f00*/  F2FP.F16.E4M3.UNPACK_B R49, R49.H1 ;  /* 0x00000031ff31723e */ /* 0x000fe200030006ff */
[----:B------:R-:W-:-:S02]  /*4f10*/  HADD2.F32 R50, -RZ, R50.H0_H0 ;  /* 0x20000032ff327230 */ /* 0x000fc40000004100 */
[CC--:B------:R-:W-:Y:S01]  /*4f20*/  FMUL.FTZ R75, R51.reuse, R72.reuse ;  /* 0x00000048334b7220 */ /* 0x0c0fe20000410000 */
[----:B------:R-:W-:Y:S01]  /*4f30*/  HADD2.F32 R70, -RZ, R67.H0_H0 ;  /* 0x20000043ff467230 */ /* 0x000fe20000004100 */
[----:B------:R-:W-:Y:S01]  /*4f40*/  F2FP.F16.E4M3.UNPACK_B R133, R133 ;  /* 0x00000085ff85723e */ /* 0x000fe200020006ff */
[--C-:B------:R-:W-:Y:S02]  /*4f50*/  HADD2.F32 R64, -RZ, R49.reuse.H1_H1 ;  /* 0x30000031ff407230 */ /* 0x100fe40000004100 */
[C---:B------:R-:W-:Y:S01]  /*4f60*/  FMUL.FTZ R72, R50.reuse, R72 ;  /* 0x0000004832487220 */ /* 0x040fe20000410000 */
[----:B------:R-:W-:Y:S02]  /*4f70*/  HADD2.F32 R49, -RZ, R49.H0_H0 ;  /* 0x20000031ff317230 */ /* 0x000fe40000004100 */
[-C--:B------:R-:W-:Y:S01]  /*4f80*/  FFMA.FTZ R76, R50, R70.reuse, -R75 ;  /* 0x00000046324c7223 */ /* 0x080fe2000001084b */
[----:B------:R-:W-:Y:S02]  /*4f90*/  HADD2.F32 R67, -RZ, R67.H1_H1 ;  /* 0x30000043ff437230 */ /* 0x000fe40000004100 */
[CC--:B------:R-:W-:Y:S01]  /*4fa0*/  FMUL.FTZ R50, R64.reuse, R73.reuse ;  /* 0x0000004940327220 */ /* 0x0c0fe20000410000 */
[----:B------:R-:W-:Y:S01]  /*4fb0*/  FFMA.FTZ R77, R51, R70, R72 ;  /* 0x00000046334d7223 */ /* 0x000fe20000010048 */
[C---:B------:R-:W-:Y:S01]  /*4fc0*/  FMUL.FTZ R73, R49.reuse, R73 ;  /* 0x0000004931497220 */ /* 0x040fe20000410000 */
[----:B------:R-:W-:Y:S01]  /*4fd0*/  F2FP.F16.E4M3.UNPACK_B R132, R132 ;  /* 0x00000084ff84723e */ /* 0x000fe200020006ff */
[-C--:B------:R-:W-:Y:S01]  /*4fe0*/  FFMA.FTZ R78, R49, R67.reuse, -R50 ;  /* 0x00000043314e7223 */ /* 0x080fe20000010832 */
[-C--:B------:R-:W-:Y:S01]  /*4ff0*/  F2FP.F16.E4M3.UNPACK_B R49, R48.reuse.H1 ;  /* 0x00000030ff31723e */ /* 0x080fe200030006ff */
[----:B------:R-:W-:Y:S01]  /*5000*/  FFMA.FTZ R79, R64, R67, R73 ;  /* 0x00000043404f7223 */ /* 0x000fe20000010049 */
[----:B------:R-:W-:Y:S01]  /*5010*/  F2FP.F16.E4M3.UNPACK_B R48, R48 ;  /* 0x00000030ff30723e */ /* 0x000fe200020006ff */
[----:B------:R-:W-:-:S02]  /*5020*/  HADD2.F32 R67, -RZ, R133.H1_H1 ;  /* 0x30000085ff437230 */ /* 0x000fc40000004100 */
[--C-:B------:R-:W-:Y:S01]  /*5030*/  HADD2.F32 R50, -RZ, R49.reuse.H0_H0 ;  /* 0x20000031ff327230 */ /* 0x100fe20000004100 */
[----:B------:R-:W-:Y:S01]  /*5040*/  F2FP.SATFINITE.E4M3.F32.PACK_AB_MERGE_C R81, R79, R78, RZ ;  /* 0x0000004e4f51723e */ /* 0x000fe200048070ff */
        /* <DEDUP_REMOVED lines=12> */
[----:B------:R-:W-:Y:S01]  /*5110*/  FFMA.FTZ R75, R49, R132, -R70 ;  /* 0x00000084314b7223 */ /* 0x000fe20000010846 */
[----:B------:R-:W-:Y:S01]  /*5120*/  F2FP.F16.E4M3.UNPACK_B R49, R66.H1 ;  /* 0x00000042ff31723e */ /* 0x000fe200030006ff */
[----:B------:R-:W-:Y:S01]  /*5130*/  FFMA.FTZ R132, R48, R132, R133 ;  /* 0x0000008430847223 */ /* 0x000fe20000010085 */
[----:B------:R-:W-:-:S02]  /*5140*/  F2FP.F16.E4M3.UNPACK_B R70, R74.H1 ;  /* 0x0000004aff46723e */ /* 0x000fc400030006ff */
[----:B------:R-:W-:Y:S01]  /*5150*/  F2FP.SATFINITE.E4M3.F32.PACK_AB_MERGE_C R80, R72, R73, RZ ;  /* 0x000000494850723e */ /* 0x000fe200048070ff */
[--C-:B------:R-:W-:Y:S01]  /*5160*/  HADD2.F32 R51, -RZ, R49.reuse.H1_H1 ;  /* 0x30000031ff337230 */ /* 0x100fe20000004100 */
[----:B------:R-:W-:Y:S01]  /*5170*/  F2FP.F16.E4M3.UNPACK_B R64, R71.H1 ;  /* 0x00000047ff40723e */ /* 0x000fe200030006ff */
[----:B------:R-:W-:Y:S01]  /*5180*/  HADD2.F32 R73, -RZ, R70.H1_H1 ;  /* 0x30000046ff497230 */ /* 0x000fe20000004100 */
[----:B------:R-:W-:Y:S01]  /*5190*/  F2FP.F16.E4M3.UNPACK_B R48, R65.H1 ;  /* 0x00000041ff30723e */ /* 0x000fe200030006ff */
[----:B------:R-:W-:Y:S01]  /*51a0*/  HADD2.F32 R50, -RZ, R49.H0_H0 ;  /* 0x20000031ff327230 */ /* 0x000fe20000004100 */
[----:B------:R-:W-:Y:S01]  /*51b0*/  F2FP.F16.E4M3.UNPACK_B R74, R74 ;  /* 0x0000004aff4a723e */ /* 0x000fe200020006ff */
[----:B------:R-:W-:Y:S01]  /*51c0*/  HADD2.F32 R67, -RZ, R64.H1_H1 ;  /* 0x30000040ff437230 */ /* 0x000fe20000004100 */
[----:B------:R-:W-:Y:S01]  /*51d0*/  F2FP.F16.E4M3.UNPACK_B R71, R71 ;  /* 0x00000047ff47723e */ /* 0x000fe200020006ff */
[----:B------:R-:W-:Y:S01]  /*51e0*/  FMUL.FTZ R79, R51, R73 ;  /* 0x00000049334f7220 */ /* 0x000fe20000410000 */
[----:B------:R-:W-:-:S02]  /*51f0*/  HADD2.F32 R49, -RZ, R48.H1_H1 ;  /* 0x30000030ff317230 */ /* 0x000fc40000004100 */
[C---:B------:R-:W-:Y:S01]  /*5200*/  FMUL.FTZ R78, R50.reuse, R73 ;  /* 0x00000049324e7220 */ /* 0x040fe20000410000 */
[----:B------:R-:W-:Y:S02]  /*5210*/  HADD2.F32 R72, -RZ, R74.H1_H1 ;  /* 0x3000004aff487230 */ /* 0x000fe40000004100 */
[----:B------:R-:W-:Y:S01]  /*5220*/  FFMA.FTZ R79, R50, R67, -R79 ;  /* 0x00000043324f7223 */ /* 0x000fe2000001084f */
[----:B------:R-:W-:Y:S01]  /*5230*/  HADD2.F32 R48, -RZ, R48.H0_H0 ;  /* 0x20000030ff307230 */ /* 0x000fe20000004100 */
[----:B------:R-:W-:Y:S01]  /*5240*/  F2FP.F16.E4M3.UNPACK_B R65, R65 ;  /* 0x00000041ff41723e */ /* 0x000fe200020006ff */
        /* <DEDUP_REMOVED lines=10> */
[--C-:B------:R-:W-:Y:S02]  /*52f0*/  HADD2.F32 R49, -RZ, R66.reuse.H0_H0 ;  /* 0x20000042ff317230 */ /* 0x100fe40000004100 */
        /* <DEDUP_REMOVED lines=12> */
[----:B------:R-:W-:Y:S01]  /*53c0*/  FFMA.FTZ R67, R66, R64, R67 ;  /* 0x0000004042437223 */ /* 0x000fe20000010043 */
[----:B------:R-:W-:-:S02]  /*53d0*/  F2FP.SATFINITE.E4M3.F32.PACK_AB_MERGE_C R78, R78, R79, RZ ;  /* 0x0000004f4e4e723e */ /* 0x000fc400048070ff */
[----:B------:R-:W-:Y:S02]  /*53e0*/  F2FP.SATFINITE.E4M3.F32.PACK_AB_MERGE_C R72, R74, R51, R72 ;  /* 0x000000334a48723e */ /* 0x000fe40004807048 */
[----:B------:R-:W-:Y:S02]  /*53f0*/  F2FP.SATFINITE.E4M3.F32.PACK_AB_MERGE_C R51, R67, R50, R78 ;  /* 0x000000324333723e */ /* 0x000fe4000480704e */
[----:B------:R-:W-:Y:S01]  /*5400*/  F2FP.SATFINITE.E4M3.F32.PACK_AB_MERGE_C R49, R77, R76, R81 ;  /* 0x0000004c4d31723e */ /* 0x000fe20004807051 */
[----:B------:R-:W-:Y:S01]  /*5410*/  IMAD.MOV.U32 R50, RZ, RZ, R72 ;  /* 0x000000ffff327224 */ /* 0x000fe200078e0048 */
[----:B------:R-:W-:-:S07]  /*5420*/  F2FP.SATFINITE.E4M3.F32.PACK_AB_MERGE_C R48, R132, R75, R80 ;  /* 0x0000004b8430723e */ /* 0x000fce0004807050 */
.L_x_387:
[----:B------:R-:W-:Y:S05]  /*5430*/  BSYNC B3 ;  /* 0x0000000000037941 */ /* 0x000fea0003800000 */
.L_x_386:
[----:B------:R-:W-:Y:S02]  /*5440*/  ULDC.64 UR4, c[0x0][0x2e8] ;  /* 0x0000ba0000047ab9 */ /* 0x000fe40000000a00 */
[----:B------:R-:W-:-:S04]  /*5450*/  IADD3 R64, P2, P3, R68, UR4, R100 ;  /* 0x0000000444407c10 */ /* 0x000fc8000fb5e064 */
[----:B------:R-:W-:-:S05]  /*5460*/  IADD3.X R65, R69, UR5, R40, P2, P3 ;  /* 0x0000000545417c10 */ /* 0x000fca00097e6428 */
[----:B--2---:R4:W-:Y:S04]  /*5470*/  STG.E.128 desc[UR42][R64.64], R48 ;  /* 0x0000003040007986 */ /* 0x0049e8000c101d2a */
.L_x_385:
[----:B------:R-:W-:Y:S05]  /*5480*/  BSYNC B2 ;  /* 0x0000000000027941 */ /* 0x000fea0003800000 */
.L_x_384:
[----:B------:R-:W-:Y:S05]  /*5490*/  @P1 BRA `(.L_x_383) ;  /* 0x0000000400c81947 */ /* 0x000fea0003800000 */
[----:B0-234-:R0:W2:Y:S01]  /*54a0*/  LDS.128 R48, [R113+0x2e400] ;  /* 0x02e4000071307984 */ /* 0x01d0a20000000c00 */
[----:B------:R-:W-:Y:S01]  /*54b0*/  ISETP.GE.AND P2, PT, R233, R122, PT ;  /* 0x0000007ae900720c */ /* 0x000fe20003f46270 */
[----:B------:R-:W-:-:S12]  /*54c0*/  BSSY B2, `(.L_x_388) ;  /* 0x000006b000027945 */ /* 0x000fd80003800000 */
[----:B0-----:R-:W-:Y:S05]  /*54d0*/  @P2 BRA `(.L_x_389) ;  /* 0x0000000400a42947 */ /* 0x001fea0003800000 */
[----:B------:R-:W-:Y:S01]  /*54e0*/  SHF.R.U32.HI R70, RZ, 0x8, R61 ;  /* 0x00000008ff467819 */ /* 0x000fe2000001163d */
[----:B--2---:R-:W-:Y:S01]  /*54f0*/  IMAD.MOV.U32 R62, RZ, RZ, R51 ;  /* 0x000000ffff3e7224 */ /* 0x004fe200078e0033 */
[--C-:B------:R-:W-:Y:S02]  /*5500*/  SHF.R.U32.HI R65, RZ, 0x8, R63.reuse ;  /* 0x00000008ff417819 */ /* 0x100fe4000001163f */
[----:B------:R-:W-:Y:S01]  /*5510*/  LOP3.LUT R64, R63, 0xff0000ff, RZ, 0xc0, !PT ;  /* 0xff0000ff3f407812 */ /* 0x000fe200078ec0ff */
[----:B------:R-:W-:Y:S01]  /*5520*/  IMAD.SHL.U32 R51, R70, 0x100, RZ ;  /* 0x0000010046337824 */ /* 0x000fe200078e00ff */
[----:B------:R-:W-:Y:S01]  /*5530*/  SHF.R.U32.HI R66, RZ, 0x10, R63 ;  /* 0x00000010ff427819 */ /* 0x000fe2000001163f */
[----:B------:R-:W-:Y:S01]  /*5540*/  IMAD.SHL.U32 R63, R65, 0x100, RZ ;  /* 0x00000100413f7824 */ /* 0x000fe200078e00ff */
[----:B------:R-:W-:Y:S02]  /*5550*/  LOP3.LUT R60, R61, 0xff0000ff, RZ, 0xc0, !PT ;  /* 0xff0000ff3d3c7812 */ /* 0x000fe400078ec0ff */
[----:B------:R-:W-:-:S02]  /*5560*/  SHF.R.U32.HI R67, RZ, 0x10, R61 ;  /* 0x00000010ff437819 */ /* 0x000fc4000001163d */
[----:B------:R-:W-:Y:S02]  /*5570*/  LOP3.LUT R51, R60, 0xff00, R51, 0xf8, !PT ;  /* 0x0000ff003c337812 */ /* 0x000fe400078ef833 */
[----:B------:R-:W-:Y:S01]  /*5580*/  MOV R61, R50 ;  /* 0x00000032003d7202 */ /* 0x000fe20000000f00 */
[----:B------:R-:W-:Y:S01]  /*5590*/  IMAD.U32 R60, R67, 0x10000, RZ ;  /* 0x00010000433c7824 */ /* 0x000fe200078e00ff */
[----:B------:R-:W-:Y:S02]  /*55a0*/  LOP3.LUT R63, R64, 0xff00, R63, 0xf8, !PT ;  /* 0x0000ff00403f7812 */ /* 0x000fe400078ef83f */
[----:B------:R-:W-:Y:S02]  /*55b0*/  SHF.L.U32 R66, R66, 0x10, RZ ;  /* 0x0000001042427819 */ /* 0x000fe400000006ff */
[----:B------:R-:W-:Y:S02]  /*55c0*/  F2FP.F16.E4M3.UNPACK_B R64, R128.H1 ;  /* 0x00000080ff40723e */ /* 0x000fe400030006ff */
[----:B------:R-:W-:-:S02]  /*55d0*/  F2FP.F16.E4M3.UNPACK_B R50, R49 ;  /* 0x00000031ff32723e */ /* 0x000fc400020006ff */
[----:B------:R-:W-:Y:S01]  /*55e0*/  LOP3.LUT R70, R63, 0xff0000, R66, 0xf8, !PT ;  /* 0x00ff00003f467812 */ /* 0x000fe200078ef842 */
[----:B------:R-:W-:Y:S01]  /*55f0*/  HADD2.F32 R66, -RZ, R64.H0_H0 ;  /* 0x20000040ff427230 */ /* 0x000fe20000004100 */
[----:B------:R-:W-:Y:S01]  /*5600*/  LOP3.LUT R65, R51, 0xff0000, R60, 0xf8, !PT ;  /* 0x00ff000033417812 */ /* 0x000fe200078ef83c */
[----:B------:R-:W-:Y:S01]  /*5610*/  HADD2.F32 R51, -RZ, R50.H1_H1 ;  /* 0x30000032ff337230 */ /* 0x000fe20000004100 */
[----:B------:R-:W-:Y:S01]  /*5620*/  F2FP.F16.E4M3.UNPACK_B R63, R127.H1 ;  /* 0x0000007fff3f723e */ /* 0x000fe200030006ff */
[----:B------:R-:W-:Y:S01]  /*5630*/  HADD2.F32 R67, -RZ, R64.H1_H1 ;  /* 0x30000040ff437230 */ /* 0x000fe20000004100 */
[----:B------:R-:W-:Y:S01]  /*5640*/  F2FP.F16.E4M3.UNPACK_B R49, R49.H1 ;  /* 0x00000031ff31723e */ /* 0x000fe200030006ff */
[----:B------:R-:W-:Y:S02]  /*5650*/  HADD2.F32 R50, -RZ, R50.H0_H0 ;  /* 0x20000032ff327230 */ /* 0x000fe40000004100 */
[----:B------:R-:W-:Y:S01]  /*5660*/  FMUL.FTZ R71, R51, R66 ;  /* 0x0000004233477220 */ /* 0x000fe20000410000 */
[----:B------:R-:W-:Y:S01]  /*5670*/  HADD2.F32 R64, -RZ, R63.H0_H0 ;  /* 0x2000003fff407230 */ /* 0x000fe20000004100 */
[----:B------:R-:W-:Y:S01]  /*5680*/  F2FP.F16.E4M3.UNPACK_B R128, R128 ;  /* 0x00000080ff80723e */ /* 0x000fe200020006ff */
[----:B------:R-:W-:-:S02]  /*5690*/  HADD2.F32 R60, -RZ, R49.H1_H1 ;  /* 0x30000031ff3c7230 */ /* 0x000fc40000004100 */
        /* <DEDUP_REMOVED lines=18> */
[----:B------:R-:W-:Y:S02]  /*57c0*/  HADD2.F32 R128, -RZ, R128.H0_H0 ;  /* 0x20000080ff807230 */ /* 0x000fe40000004100 */
[----:B------:R-:W-:Y:S01]  /*57d0*/  FMUL.FTZ R67, R51, R63 ;  /* 0x0000003f33437220 */ /* 0x000fe20000410000 */
[----:B------:R-:W-:-:S02]  /*57e0*/  HADD2.F32 R48, -RZ, R48.H1_H1 ;  /* 0x30000030ff307230 */ /* 0x000fc40000004100 */
[--C-:B------:R-:W-:Y:S02]  /*57f0*/  HADD2.F32 R60, -RZ, R127.reuse.H1_H1 ;  /* 0x3000007fff3c7230 */ /* 0x100fe40000004100 */
[-C--:B------:R-:W-:Y:S01]  /*5800*/  FMUL.FTZ R63, R49, R128.reuse ;  /* 0x00000080313f7220 */ /* 0x080fe20000410000 */
[----:B------:R-:W-:Y:S02]  /*5810*/  HADD2.F32 R127, -RZ, R127.H0_H0 ;  /* 0x2000007fff7f7230 */ /* 0x000fe40000004100 */
[----:B------:R-:W-:Y:S01]  /*5820*/  FMUL.FTZ R64, R48, R128 ;  /* 0x0000008030407220 */ /* 0x000fe20000410000 */
[-C--:B------:R-:W-:Y:S01]  /*5830*/  FFMA.FTZ R67, R50, R60.reuse, -R67 ;  /* 0x0000003c32437223 */ /* 0x080fe20000010843 */
[----:B------:R-:W-:Y:S02]  /*5840*/  FFMA.FTZ R66, R51, R60, R66 ;  /* 0x0000003c33427223 */ /* 0x000fe40000010042 */
[-C--:B------:R-:W-:Y:S01]  /*5850*/  FFMA.FTZ R71, R49, R127.reuse, -R64 ;  /* 0x0000007f31477223 */ /* 0x080fe20000010840 */
        /* <DEDUP_REMOVED lines=49> */
.L_x_389:
[----:B------:R-:W-:Y:S05]  /*5b70*/  BSYNC B2 ;  /* 0x0000000000027941 */ /* 0x000fea0003800000 */
.L_x_388:
[----:B------:R-:W-:Y:S02]  /*5b80*/  ULDC.64 UR4, c[0x0][0x2e8] ;  /* 0x0000ba0000047ab9 */ /* 0x000fe40000000a00 */
[----:B------:R-:W-:-:S04]  /*5b90*/  IADD3 R60, P2, P3, R41, UR4, R68 ;  /* 0x00000004293c7c10 */ /* 0x000fc8000fb5e044 */
[----:B------:R-:W-:-:S05]  /*5ba0*/  IADD3.X R61, R106, UR5, R69, P2, P3 ;  /* 0x000000056a3d7c10 */ /* 0x000fca00097e6445 */
[----:B--2---:R0:W-:Y:S04]  /*5bb0*/  STG.E.128 desc[UR42][R60.64], R48 ;  /* 0x000000303c007986 */ /* 0x0041e8000c101d2a */
.L_x_383:
[----:B------:R-:W-:Y:S05]  /*5bc0*/  BSYNC B1 ;  /* 0x0000000000017941 */ /* 0x000fea0003800000 */
.L_x_382:
[----:B------:R-:W-:Y:S05]  /*5bd0*/  @P4 BRA `(.L_x_390) ;  /* 0x0000005c00184947 */ /* 0x000fea0003800000 */
[----:B------:R-:W-:Y:S01]  /*5be0*/  IADD3 R120, P2, P3, R30, R120, R16 ;  /* 0x000000781e787210 */ /* 0x000fe20007b5e010 */
[----:B------:R-:W-:Y:S03]  /*5bf0*/  BSSY B1, `(.L_x_391) ;  /* 0x0000075000017945 */ /* 0x000fe60003800000 */
[----:B------:R-:W-:Y:S01]  /*5c00*/  IADD3.X R123, R34, R123, R17, P2, P3 ;  /* 0x0000007b227b7210 */ /* 0x000fe200017e6411 */
[----:B------:R-:W-:Y:S08]  /*5c10*/  @P0 BRA `(.L_x_392) ;  /* 0x0000000400c80947 */ /* 0x000ff00003800000 */
[----:B0-234-:R0:W2:Y:S01]  /*5c20*/  LDS.128 R48, [R113+0x2b400] ;  /* 0x02b4000071307984 */ /* 0x01d0a20000000c00 */
[----:B------:R-:W-:Y:S01]  /*5c30*/  ISETP.GE.AND P2, PT, R18, R122, PT ;  /* 0x0000007a1200720c */ /* 0x000fe20003f46270 */
[----:B------:R-:W-:-:S12]  /*5c40*/  BSSY B2, `(.L_x_393) ;  /* 0x000006b000027945 */ /* 0x000fd80003800000 */
[----:B0-----:R-:W-:Y:S05]  /*5c50*/  @P2 BRA `(.L_x_394) ;  /* 0x0000000400a42947 */ /* 0x001fea0003800000 */
[----:B------:R-:W-:Y:S01]  /*5c60*/  SHF.R.U32.HI R61, RZ, 0x8, R59 ;  /* 0x00000008ff3d7819 */ /* 0x000fe2000001163b */
[----:B--2---:R-:W-:Y:S01]  /*5c70*/  IMAD.MOV.U32 R58, RZ, RZ, R51 ;  /* 0x000000ffff3a7224 */ /* 0x004fe200078e0033 */
[----:B------:R-:W-:Y:S02]  /*5c80*/  SHF.R.U32.HI R64, RZ, 0x8, R57 ;  /* 0x00000008ff407819 */ /* 0x000fe40000011639 */
[----:B------:R-:W-:Y:S02]  /*5c90*/  LOP3.LUT R60, R59, 0xff0000ff, RZ, 0xc0, !PT ;  /* 0xff0000ff3b3c7812 */ /* 0x000fe400078ec0ff */
[----:B------:R-:W-:Y:S01]  /*5ca0*/  SHF.R.U32.HI R62, RZ, 0x10, R59 ;  /* 0x00000010ff3e7819 */ /* 0x000fe2000001163b */
[----:B------:R-:W-:Y:S01]  /*5cb0*/  IMAD.SHL.U32 R59, R61, 0x100, RZ ;  /* 0x000001003d3b7824 */ /* 0x000fe200078e00ff */
[----:B------:R-:W-:Y:S02]  /*5cc0*/  LOP3.LUT R56, R57, 0xff0000ff, RZ, 0xc0, !PT ;  /* 0xff0000ff39387812 */ /* 0x000fe400078ec0ff */
[----:B------:R-:W-:Y:S01]  /*5cd0*/  SHF.R.U32.HI R63, RZ, 0x10, R57 ;  /* 0x00000010ff3f7819 */ /* 0x000fe20000011639 */
[----:B------:R-:W-:Y:S01]  /*5ce0*/  IMAD.U32 R62, R62, 0x10000, RZ ;  /* 0x000100003e3e7824 */ /* 0x000fe200078e00ff */
[----:B------:R-:W-:Y:S01]  /*5cf0*/  SHF.L.U32 R51, R64, 0x8, RZ ;  /* 0x0000000840337819 */ /* 0x000fe200000006ff */
[----:B------:R-:W-:Y:S01]  /*5d00*/  IMAD.MOV.U32 R57, RZ, RZ, R50 ;  /* 0x000000ffff397224 */ /* 0x000fe200078e0032 */
[----:B------:R-:W-:-:S02]  /*5d10*/  LOP3.LUT R59, R60, 0xff00, R59, 0xf8, !PT ;  /* 0x0000ff003c3b7812 */ /* 0x000fc400078ef83b */
[----:B------:R-:W-:Y:S01]  /*5d20*/  LOP3.LUT R51, R56, 0xff00, R51, 0xf8, !PT ;  /* 0x0000ff0038337812 */ /* 0x000fe200078ef833 */
[----:B------:R-:W-:Y:S01]  /*5d30*/  IMAD.U32 R56, R63, 0x10000, RZ ;  /* 0x000100003f387824 */ /* 0x000fe200078e00ff */
        /* <DEDUP_REMOVED lines=88> */
[----:B------:R-:W-:Y:S02]  /*62c0*/  F2FP.SATFINITE.E4M3.F32.PACK_AB_MERGE_C R49, R67, R66, R71 ;  /* 0x000000424331723e */ /* 0x000fe40004807047 */
[----:B------:R-:W-:Y:S02]  /*62d0*/  F2FP.SATFINITE.E4M3.F32.PACK_AB_MERGE_C R48, R86, R65, R70 ;  /* 0x000000415630723e */ /* 0x000fe40004807046 */
[----:B------:R-:W-:-:S07]  /*62e0*/  MOV R50, R62 ;  /* 0x0000003e00327202 */ /* 0x000fce0000000f00 */
.L_x_394:
[----:B------:R-:W-:Y:S05]  /*62f0*/  BSYNC B2 ;  /* 0x0000000000027941 */ /* 0x000fea0003800000 */
.L_x_393:
[----:B------:R-:W-:Y:S02]  /*6300*/  ULDC.64 UR4, c[0x0][0x2e8] ;  /* 0x0000ba0000047ab9 */ /* 0x000fe40000000a00 */
[----:B------:R-:W-:-:S04]  /*6310*/  IADD3 R56, P2, P3, R120, UR4, R100 ;  /* 0x0000000478387c10 */ /* 0x000fc8000fb5e064 */
[----:B------:R-:W-:-:S05]  /*6320*/  IADD3.X R57, R123, UR5, R40, P2, P3 ;  /* 0x000000057b397c10 */ /* 0x000fca00097e6428 */
[----:B--2---:R0:W-:Y:S04]  /*6330*/  STG.E.128 desc[UR42][R56.64], R48 ;  /* 0x0000003038007986 */ /* 0x0041e8000c101d2a */
.L_x_392:
[----:B------:R-:W-:Y:S05]  /*6340*/  BSYNC B1 ;  /* 0x0000000000017941 */ /* 0x000fea0003800000 */
.L_x_391:
[----:B------:R-:W-:Y:S05]  /*6350*/  @P1 BRA `(.L_x_390) ;  /* 0x0000005400381947 */ /* 0x000fea0003800000 */
[----:B0-234-:R0:W2:Y:S01]  /*6360*/  LDS.128 R48, [R113+0x2f400] ;  /* 0x02f4000071307984 */ /* 0x01d0a20000000c00 */
[----:B------:R-:W-:Y:S01]  /*6370*/  ISETP.GE.AND P2, PT, R233, R122, PT ;  /* 0x0000007ae900720c */ /* 0x000fe20003f46270 */
[----:B------:R-:W-:-:S12]  /*6380*/  BSSY B1, `(.L_x_395) ;  /* 0x000006b000017945 */ /* 0x000fd80003800000 */
[----:B0-----:R-:W-:Y:S05]  /*6390*/  @P2 BRA `(.L_x_396) ;  /* 0x0000000400a42947 */ /* 0x001fea0003800000 */
[----:B------:R-:W-:Y:S01]  /*63a0*/  SHF.R.U32.HI R58, RZ, 0x8, R53 ;  /* 0x00000008ff3a7819 */ /* 0x000fe20000011635 */
[----:B--2---:R-:W-:Y:S01]  /*63b0*/  IMAD.MOV.U32 R54, RZ, RZ, R51 ;  /* 0x000000ffff367224 */ /* 0x004fe200078e0033 */
[----:B------:R-:W-:Y:S02]  /*63c0*/  SHF.R.U32.HI R52, RZ, 0x8, R55 ;  /* 0x00000008ff347819 */ /* 0x000fe40000011637 */
[----:B------:R-:W-:Y:S02]  /*63d0*/  SHF.R.U32.HI R60, RZ, 0x10, R53 ;  /* 0x00000010ff3c7819 */ /* 0x000fe40000011635 */
[----:B------:R-:W-:Y:S01]  /*63e0*/  LOP3.LUT R57, R53, 0xff0000ff, RZ, 0xc0, !PT ;  /* 0xff0000ff35397812 */ /* 0x000fe200078ec0ff */
[----:B------:R-:W-:Y:S01]  /*63f0*/  IMAD.MOV.U32 R53, RZ, RZ, R50 ;  /* 0x000000ffff357224 */ /* 0x000fe200078e0032 */
[----:B------:R-:W-:Y:S01]  /*6400*/  SHF.R.U32.HI R59, RZ, 0x10, R55 ;  /* 0x00000010ff3b7819 */ /* 0x000fe20000011637 */
[----:B------:R-:W-:Y:S01]  /*6410*/  IMAD.SHL.U32 R50, R58, 0x100, RZ ;  /* 0x000001003a327824 */ /* 0x000fe200078e00ff */
[----:B------:R-:W-:-:S02]  /*6420*/  LOP3.LUT R56, R55, 0xff0000ff, RZ, 0xc0, !PT ;  /* 0xff0000ff37387812 */ /* 0x000fc400078ec0ff */
[----:B------:R-:W-:Y:S01]  /*6430*/  SHF.L.U32 R51, R52, 0x8, RZ ;  /* 0x0000000834337819 */ /* 0x000fe200000006ff */
[----:B------:R-:W-:Y:S01]  /*6440*/  IMAD.U32 R55, R59, 0x10000, RZ ;  /* 0x000100003b377824 */ /* 0x000fe200078e00ff */
[----:B------:R-:W-:Y:S02]  /*6450*/  LOP3.LUT R52, R57, 0xff00, R50, 0xf8, !PT ;  /* 0x0000ff0039347812 */ /* 0x000fe400078ef832 */
        /* <DEDUP_REMOVED lines=93> */
.L_x_396:
[----:B------:R-:W-:Y:S05]  /*6a30*/  BSYNC B1 ;  /* 0x0000000000017941 */ /* 0x000fea0003800000 */
.L_x_395:
[----:B------:R-:W-:Y:S02]  /*6a40*/  ULDC.64 UR4, c[0x0][0x2e8] ;  /* 0x0000ba0000047ab9 */ /* 0x000fe40000000a00 */
[----:B------:R-:W-:-:S04]  /*6a50*/  IADD3 R120, P2, P3, R41, UR4, R120 ;  /* 0x0000000429787c10 */ /* 0x000fc8000fb5e078 */
[----:B------:R-:W-:-:S05]  /*6a60*/  IADD3.X R121, R106, UR5, R123, P2, P3 ;  /* 0x000000056a797c10 */ /* 0x000fca00097e647b */
[----:B--2---:R0:W-:Y:S01]  /*6a70*/  STG.E.128 desc[UR42][R120.64], R48 ;  /* 0x0000003078007986 */ /* 0x0041e2000c101d2a */
[----:B------:R-:W-:Y:S05]  /*6a80*/  BRA `(.L_x_390) ;  /* 0x0000004c006c7947 */ /* 0x000fea0003800000 */
.L_x_354:
[C---:B------:R-:W-:Y:S01]  /*6a90*/  ISETP.GE.AND P5, PT, R23.reuse, R114, PT ;  /* 0x000000721700720c */ /* 0x040fe20003fa6270 */
[C---:B------:R-:W-:Y:S01]  /*6aa0*/  VIADD R61, R23.reuse, 0x20 ;  /* 0x00000020173d7836 */ /* 0x040fe20000000000 */
[----:B------:R-:W-:Y:S02]  /*6ab0*/  IADD3 R52, R23, 0x60, RZ ;  /* 0x0000006017347810 */ /* 0x000fe40007ffe0ff */
[----:B------:R-:W-:Y:S02]  /*6ac0*/  ISETP.GE.OR P5, PT, R16, R122, P5 ;  /* 0x0000007a1000720c */ /* 0x000fe40002fa6670 */
[----:B------:R-:W-:-:S11]  /*6ad0*/  P2R R60, PR, RZ, 0x1 ;  /* 0x00000001ff3c7803 */ /* 0x000fd60000000000 */
[----:B------:R-:W0:Y:S08]  /*6ae0*/  @!P5 LDC.64 R56, c[0x0][0x3e8] ;  /* 0x0000fa00ff38db82 */ /* 0x000e300000000a00 */
[----:B------:R-:W1:Y:S01]  /*6af0*/  @!P5 LDC.64 R58, c[0x0][0x400] ;  /* 0x00010000ff3adb82 */ /* 0x000e620000000a00 */
[----:B0-----:R-:W-:-:S04]  /*6b00*/  @!P5 IADD3 R56, P2, P3, R94, R56, R48 ;  /* 0x000000385e38d210 */ /* 0x001fc80007b5e030 */
[----:B------:R-:W-:Y:S02]  /*6b10*/  @!P5 IADD3.X R57, R36, R57, R109, P2, P3 ;  /* 0x000000392439d210 */ /* 0x000fe400017e646d */
[----:B------:R-:W-:-:S04]  /*6b20*/  ISETP.GE.AND P2, PT, R52, R114, PT ;  /* 0x000000723400720c */ /* 0x000fc80003f46270 */
[----:B------:R-:W-:-:S13]  /*6b30*/  ISETP.GE.OR P2, PT, R16, R122, P2 ;  /* 0x0000007a1000720c */ /* 0x000fda0001746670 */
[----:B------:R-:W0:Y:S01]  /*6b40*/  @!P2 LDC.64 R52, c[0x0][0x3f8] ;  /* 0x0000fe00ff34ab82 */ /* 0x000e220000000a00 */
[----:B------:R-:W-:Y:S02]  /*6b50*/  @!P2 IMAD.MOV.U32 R49, RZ, RZ, R109 ;  /* 0x000000ffff31a224 */ /* 0x000fe400078e006d */
[----:B------:R-:W-:-:S05]  /*6b60*/  @!P2 IMAD.MOV.U32 R51, RZ, RZ, R124 ;  /* 0x000000ffff33a224 */ /* 0x000fca00078e007c */
[----:B------:R-:W2:Y:S08]  /*6b70*/  @!P2 LDC.64 R80, c[0x0][0x3e8] ;  /* 0x0000fa00ff50ab82 */ /* 0x000eb00000000a00 */
[----:B------:R-:W3:Y:S01]  /*6b80*/  @!P2 LDC.64 R82, c[0x0][0x400] ;  /* 0x00010000ff52ab82 */ /* 0x000ee20000000a00 */
[----:B0-----:R-:W-:-:S04]  /*6b90*/  @!P2 IMAD.WIDE.U32 R54, R52, 0x60, R48 ;  /* 0x000000603436a825 */ /* 0x001fc800078e0030 */
[----:B------:R-:W-:-:S04]  /*6ba0*/  @!P2 IMAD R53, R53, 0x60, RZ ;  /* 0x000000603535a824 */ /* 0x000fc800078e02ff */
[----:B------:R-:W-:Y:S01]  /*6bb0*/  @!P2 IMAD.IADD R53, R55, 0x1, R53 ;  /* 0x000000013735a824 */ /* 0x000fe200078e0235 */
[----:B--2---:R-:W-:-:S04]  /*6bc0*/  @!P2 IADD3 R80, P3, P4, R94, R80, R54 ;  /* 0x000000505e50a210 */ /* 0x004fc80007c7e036 */
[----:B------:R-:W-:Y:S02]  /*6bd0*/  @!P2 IADD3.X R81, R36, R81, R53, P3, P4 ;  /* 0x000000512451a210 */ /* 0x000fe40001fe8435 */
[----:B------:R-:W0:Y:S02]  /*6be0*/  @!P2 LDC.64 R52, c[0x0][0x408] ;  /* 0x00010200ff34ab82 */ /* 0x000e240000000a00 */
[----:B0-----:R-:W-:-:S04]  /*6bf0*/  @!P2 IMAD.WIDE.U32 R54, R52, 0x60, R50 ;  /* 0x000000603436a825 */ /* 0x001fc800078e0032 */
[----:B------:R-:W-:Y:S01]  /*6c00*/  @!P2 IMAD R53, R53, 0x60, RZ ;  /* 0x000000603535a824 */ /* 0x000fe200078e02ff */
[----:B---3--:R-:W-:-:S04]  /*6c10*/  @!P2 IADD3 R82, P3, P4, R88, R82, R54 ;  /* 0x000000525852a210 */ /* 0x008fc80007c7e036 */
[----:B------:R-:W-:-:S04]  /*6c20*/  @!P2 IADD3 R52, R55, R53, RZ ;  /* 0x000000353734a210 */ /* 0x000fc80007ffe0ff */
[----:B------:R-:W-:Y:S02]  /*6c30*/  @!P2 IADD3.X R83, R103, R83, R52, P3, P4 ;  /* 0x000000536753a210 */ /* 0x000fe40001fe8434 */
[----:B-1----:R-:W-:-:S04]  /*6c40*/  @!P5 IADD3 R58, P3, P4, R88, R58, R50 ;  /* 0x0000003a583ad210 */ /* 0x002fc80007c7e032 */
[----:B------:R-:W-:Y:S02]  /*6c50*/  @!P5 IADD3.X R59, R103, R59, R124, P3, P4 ;  /* 0x0000003b673bd210 */ /* 0x000fe40001fe847c */
[----:B------:R-:W-:Y:S01]  /*6c60*/  ISETP.GE.AND P4, PT, R61, R114, PT ;  /* 0x000000723d00720c */ /* 0x000fe20003f86270 */
[----:B------:R-:W-:-:S03]  /*6c70*/  VIADD R61, R23, 0x40 ;  /* 0x00000040173d7836 */ /* 0x000fc60000000000 */
[----:B------:R-:W-:-:S13]  /*6c80*/  ISETP.GE.OR P4, PT, R16, R122, P4 ;  /* 0x0000007a1000720c */ /* 0x000fda0002786670 */
[----:B------:R-:W-:Y:S01]  /*6c90*/  @!P4 IADD3 R55, P3, P6, R94, R48, R14 ;  /* 0x000000305e37c210 */ /* 0x000fe20007e7e00e */
[----:B------:R-:W0:Y:S03]  /*6ca0*/  @!P4 LDC.64 R64, c[0x0][0x3e8] ;  /* 0x0000fa00ff40cb82 */ /* 0x000e260000000a00 */
[----:B------:R-:W-:Y:S02]  /*6cb0*/  @!P4 IADD3.X R54, R36, R109, R21, P3, P6 ;  /* 0x0000006d2436c210 */ /* 0x000fe40001fec415 */
[----:B------:R-:W-:-:S03]  /*6cc0*/  ISETP.GE.AND P3, PT, R61, R114, PT ;  /* 0x000000723d00720c */ /* 0x000fc60003f66270 */
[----:B------:R-:W1:Y:S01]  /*6cd0*/  @!P4 LDC.64 R66, c[0x0][0x400] ;  /* 0x00010000ff42cb82 */ /* 0x000e620000000a00 */
[----:B------:R-:W-:-:S13]  /*6ce0*/  ISETP.GE.OR P3, PT, R16, R122, P3 ;  /* 0x0000007a1000720c */ /* 0x000fda0001f66670 */
[----:B------:R-:W-:Y:S01]  /*6cf0*/  @!P3 IADD3 R49, P0, P6, R94, R13, R48 ;  /* 0x0000000d5e31b210 */ /* 0x000fe20007e1e030 */
[----:B------:R-:W2:Y:S03]  /*6d00*/  @!P3 LDC.64 R68, c[0x0][0x3e8] ;  /* 0x0000fa00ff44bb82 */ /* 0x000ea60000000a00 */
[----:B------:R-:W-:Y:S02]  /*6d10*/  @!P3 IADD3.X R48, R36, R20, R109, P0, P6 ;  /* 0x000000142430b210 */ /* 0x000fe400007ec46d */
[----:B------:R-:W-:-:S03]  /*6d20*/  @!P4 IADD3 R53, P0, P6, R88, R50, R8 ;  /* 0x000000325835c210 */ /* 0x000fc60007e1e008 */
[----:B------:R-:W3:Y:S01]  /*6d30*/  @!P3 LDC.64 R84, c[0x0][0x400] ;  /* 0x00010000ff54bb82 */ /* 0x000ee20000000a00 */
[----:B------:R-:W-:Y:S02]  /*6d40*/  @!P4 IADD3.X R52, R103, R124, R11, P0, P6 ;  /* 0x0000007c6734c210 */ /* 0x000fe400007ec40b */
[----:B------:R-:W-:-:S04]  /*6d50*/  @!P3 IADD3 R51, P0, P6, R88, R7, R50 ;  /* 0x000000075833b210 */ /* 0x000fc80007e1e032 */
[----:B------:R-:W-:Y:S02]  /*6d60*/  @!P3 IADD3.X R124, R103, R10, R124, P0, P6 ;  /* 0x0000000a677cb210 */ /* 0x000fe400007ec47c */
[----:B0-----:R-:W-:Y:S02]  /*6d70*/  @!P4 IADD3 R64, P6, R55, R64, RZ ;  /* 0x000000403740c210 */ /* 0x001fe40007fde0ff */
[----:B------:R-:W-:Y:S02]  /*6d80*/  CS2R R62, SRZ ;  /* 0x00000000003e7805 */ /* 0x000fe4000001ff00 */
[----:B------:R-:W-:Y:S01]  /*6d90*/  ISETP.NE.AND P0, PT, R60, RZ, PT ;  /* 0x000000ff3c00720c */ /* 0x000fe20003f05270 */
[----:B------:R-:W-:Y:S01]  /*6da0*/  @!P4 IMAD.X R65, R54, 0x1, R65, P6 ;  /* 0x000000013641c824 */ /* 0x000fe200030e0641 */
[----:B-1----:R-:W-:Y:S02]  /*6db0*/  @!P4 IADD3 R66, P6, R53, R66, RZ ;  /* 0x000000423542c210 */ /* 0x002fe40007fde0ff */
[----:B------:R-:W-:-:S02]  /*6dc0*/  CS2R R54, SRZ ;  /* 0x0000000000367805 */ /* 0x000fc4000001ff00 */
[----:B------:R-:W-:Y:S02]  /*6dd0*/  @!P4 IADD3.X R67, R52, R67, RZ, P6, !PT ;  /* 0x000000433443c210 */ /* 0x000fe400037fe4ff */
[----:B------:R-:W-:Y:S02]  /*6de0*/  CS2R R52, SRZ ;  /* 0x0000000000347805 */ /* 0x000fe4000001ff00 */
[----:B--2---:R-:W-:-:S05]  /*6df0*/  @!P3 IADD3 R68, P6, R49, R68, RZ ;  /* 0x000000443144b210 */ /* 0x004fca0007fde0ff */
[----:B------:R-:W-:Y:S01]  /*6e00*/  @!P3 IMAD.X R69, R48, 0x1, R69, P6 ;  /* 0x000000013045b824 */ /* 0x000fe200030e0645 */
[----:B---3--:R-:W-:Y:S02]  /*6e10*/  @!P3 IADD3 R84, P6, R51, R84, RZ ;  /* 0x000000543354b210 */ /* 0x008fe40007fde0ff */
[----:B------:R-:W-:Y:S02]  /*6e20*/  CS2R R48, SRZ ;  /* 0x0000000000307805 */ /* 0x000fe4000001ff00 */
[----:B------:R-:W-:Y:S01]  /*6e30*/  CS2R R50, SRZ ;  /* 0x0000000000327805 */ /* 0x000fe2000001ff00 */
[----:B------:R0:W2:Y:S01]  /*6e40*/  @!P5 LDG.E.128 R52, desc[UR42][R58.64] ;  /* 0x0000002a3a34d981 */ /* 0x0000a2000c1e1d00 */
[----:B------:R-:W-:Y:S02]  /*6e50*/  CS2R R60, SRZ ;  /* 0x00000000003c7805 */ /* 0x000fe4000001ff00 */
[----:B------:R-:W-:Y:S02]  /*6e60*/  CS2R R70, SRZ ;  /* 0x0000000000467805 */ /* 0x000fe4000001ff00 */
[----:B------:R-:W-:-:S02]  /*6e70*/  CS2R R72, SRZ ;  /* 0x0000000000487805 */ /* 0x000fc4000001ff00 */
[----:B------:R-:W-:Y:S01]  /*6e80*/  CS2R R74, SRZ ;  /* 0x00000000004a7805 */ /* 0x000fe2000001ff00 */
[----:B------:R1:W3:Y:S01]  /*6e90*/  @!P5 LDG.E.128 R48, desc[UR42][R56.64] ;  /* 0x0000002a3830d981 */ /* 0x0002e2000c1e1d00 */
[----:B------:R-:W-:Y:S02]  /*6ea0*/  CS2R R76, SRZ ;  /* 0x00000000004c7805 */ /* 0x000fe4000001ff00 */
[----:B------:R-:W-:Y:S01]  /*6eb0*/  CS2R R78, SRZ ;  /* 0x00000000004e7805 */ /* 0x000fe2000001ff00 */
[----:B------:R-:W-:Y:S01]  /*6ec0*/  @!P3 IMAD.X R85, R124, 0x1, R85, P6 ;  /* 0x000000017c55b824 */ /* 0x000fe200030e0655 */
[----:B------:R4:W5:Y:S01]  /*6ed0*/  @!P4 LDG.E.128 R60, desc[UR42][R66.64] ;  /* 0x0000002a423cc981 */ /* 0x000962000c1e1d00 */
[----:B0-----:R-:W-:-:S03]  /*6ee0*/  CS2R R58, SRZ ;  /* 0x00000000003a7805 */ /* 0x001fc6000001ff00 */
[----:B------:R-:W5:Y:S01]  /*6ef0*/  @!P2 LDG.E.128 R72, desc[UR42][R80.64] ;  /* 0x0000002a5048a981 */ /* 0x000f62000c1e1d00 */
[----:B-1----:R-:W-:-:S03]  /*6f00*/  CS2R R56, SRZ ;  /* 0x0000000000387805 */ /* 0x002fc6000001ff00 */
[----:B------:R-:W5:Y:S01]  /*6f10*/  @!P2 LDG.E.128 R76, desc[UR42][R82.64] ;  /* 0x0000002a524ca981 */ /* 0x000f62000c1e1d00 */
[----:B----4-:R-:W-:-:S03]  /*6f20*/  CS2R R66, SRZ ;  /* 0x0000000000427805 */ /* 0x010fc6000001ff00 */
[----:B------:R0:W4:Y:S02]  /*6f30*/  @!P4 LDG.E.128 R56, desc[UR42][R64.64] ;  /* 0x0000002a4038c981 */ /* 0x000124000c1e1d00 */
[----:B0-----:R-:W-:-:S06]  /*6f40*/  CS2R R64, SRZ ;  /* 0x0000000000407805 */ /* 0x001fcc000001ff00 */
[----:B------:R0:W4:Y:S02]  /*6f50*/  @!P3 LDG.E.128 R64, desc[UR42][R68.64] ;  /* 0x0000002a4440b981 */ /* 0x000124000c1e1d00 */
[----:B0-----:R-:W-:-:S06]  /*6f60*/  CS2R R68, SRZ ;  /* 0x0000000000447805 */ /* 0x001fcc000001ff00 */
[----:B------:R-:W4:Y:S01]  /*6f70*/  @!P3 LDG.E.128 R68, desc[UR42][R84.64] ;  /* 0x0000002a5444b981 */ /* 0x000f22000c1e1d00 */
[----:B------:R-:W-:-:S06]  /*6f80*/  UISETP.NE.AND UP0, UPT, UR47, 0x3, UPT ;  /* 0x000000032f00788c */ /* 0x000fcc000bf05270 */
[----:B------:R-:W-:Y:S02]  /*6f90*/  PLOP3.LUT P5, PT, PT, PT, UP0, 0x80, 0x0 ;  /* 0x000000000000781c */ /* 0x000fe40003faf008 */
[----:B------:R-:W-:Y:S01]  /*6fa0*/  ISETP.GE.AND P2, PT, R16, R122, PT ;  /* 0x0000007a1000720c */ /* 0x000fe20003f46270 */
[----:B--2---:R-:W-:Y:S02]  /*6fb0*/  IMAD.MOV.U32 R151, RZ, RZ, R52 ;  /* 0x000000ffff977224 */ /* 0x004fe400078e0034 */
[----:B------:R-:W-:Y:S02]  /*6fc0*/  IMAD.MOV.U32 R149, RZ, RZ, R54 ;  /* 0x000000ffff957224 */ /* 0x000fe400078e0036 */
[----:B---3--:R-:W-:Y:S01]  /*6fd0*/  IMAD.MOV.U32 R150, RZ, RZ, R48 ;  /* 0x000000ffff967224 */ /* 0x008fe200078e0030 */
[----:B------:R-:W-:Y:S01]  /*6fe0*/  MOV R148, R50 ;  /* 0x0000003200947202 */ /* 0x000fe20000000f00 */
[----:B-----5:R-:W-:Y:S02]  /*6ff0*/  IMAD.MOV.U32 R141, RZ, RZ, R60 ;  /* 0x000000ffff8d7224 */ /* 0x020fe400078e003c */
[----:B------:R-:W-:-:S02]  /*7000*/  IMAD.MOV.U32 R142, RZ, RZ, R62 ;  /* 0x000000ffff8e7224 */ /* 0x000fc400078e003e */
[----:B------:R-:W-:Y:S01]  /*7010*/  IMAD.MOV.U32 R127, RZ, RZ, R72 ;  /* 0x000000ffff7f7224 */ /* 0x000fe200078e0048 */
[----:B------:R-:W-:Y:S01]  /*7020*/  MOV R132, R74 ;  /* 0x0000004a00847202 */ /* 0x000fe20000000f00 */
[----:B------:R-:W-:Y:S02]  /*7030*/  IMAD.MOV.U32 R133, RZ, RZ, R76 ;  /* 0x000000ffff857224 */ /* 0x000fe400078e004c */
[----:B------:R-:W-:Y:S02]  /*7040*/  IMAD.MOV.U32 R134, RZ, RZ, R78 ;  /* 0x000000ffff867224 */ /* 0x000fe400078e004e */
[----:B----4-:R-:W-:Y:S01]  /*7050*/  IMAD.MOV.U32 R144, RZ, RZ, R56 ;  /* 0x000000ffff907224 */ /* 0x010fe200078e0038 */
[----:B------:R-:W-:Y:S01]  /*7060*/  MOV R143, R58 ;  /* 0x0000003a008f7202 */ /* 0x000fe20000000f00 */
[----:B------:R-:W-:Y:S01]  /*7070*/  IMAD.MOV.U32 R135, RZ, RZ, R64 ;  /* 0x000000ffff877224 */ /* 0x000fe200078e0040 */
[----:B------:R-:W-:Y:S01]  /*7080*/  MOV R137, R66 ;  /* 0x0000004200897202 */ /* 0x000fe20000000f00 */
[----:B------:R-:W-:-:S02]  /*7090*/  IMAD.MOV.U32 R139, RZ, RZ, R68 ;  /* 0x000000ffff8b7224 */ /* 0x000fc400078e0044 */
[----:B------:R-:W-:Y:S01]  /*70a0*/  IMAD.MOV.U32 R140, RZ, RZ, R70 ;  /* 0x000000ffff8c7224 */ /* 0x000fe200078e0046 */
[----:B------:R-:W-:Y:S06]  /*70b0*/  @!P5 BRA `(.L_x_397) ;  /* 0x000000000004d947 */ /* 0x000fec0003800000 */
[----:B------:R-:W-:Y:S01]  /*70c0*/  BPT.TRAP 0x1 ;  /* 0x000000040000795c */ /* 0x000fe20000300000 */
.L_x_397:
[----:B------:R-:W-:Y:S01]  /*70d0*/  IMAD R109, R232, 0x8, R22 ;  /* 0x00000008e86d7824 */ /* 0x000fe200078e0216 */
[----:B------:R-:W-:Y:S01]  /*70e0*/  SHF.L.U32 R124, R234, 0x1f, RZ ;  /* 0x0000001fea7c7819 */ /* 0x000fe200000006ff */
[----:B------:R-:W0:Y:S01]  /*70f0*/  LDC R136, c[0x0][0x2f4] ;  /* 0x0000bd00ff887b82 */ /* 0x000e220000000800 */
[----:B------:R-:W-:Y:S01]  /*7100*/  MOV R121, R123 ;  /* 0x0000007b00797202 */ /* 0x000fe20000000f00 */
[----:B------:R-:W-:Y:S01]  /*7110*/  BSSY B1, `(.L_x_398) ;  /* 0x0000005000017945 */ /* 0x000fe20003800000 */
[----:B------:R-:W1:Y:S05]  /*7120*/  SYNCS.PHASECHK.TRANS64.TRYWAIT P3, [R109+URZ+0x38890], R124 ;  /* 0x0388907c6d0075a7 */ /* 0x000e6a000806017f */
[----:B------:R-:W2:Y:S01]  /*7130*/  LDC.64 R122, c[0x0][0x300] ;  /* 0x0000c000ff7a7b82 */ /* 0x000ea20000000a00 */
[----:B0-----:R-:W-:Y:S01]  /*7140*/  IMAD.IADD R138, R136, 0x1, -R111 ;  /* 0x00000001888a7824 */ /* 0x001fe200078e0a6f */
[----:B-1----:R-:W-:Y:S06]  /*7150*/  @!P3 BRA `(.L_x_399) ;  /* 0x000001e80060b947 */ /* 0x002fec0003800000 */
.L_x_660:
[----:B------:R-:W-:Y:S05]  /*7160*/  BSYNC B1 ;  /* 0x0000000000017941 */ /* 0x000fea0003800000 */
.L_x_398:
[----:B------:R-:W-:Y:S01]  /*7170*/  ISETP.GE.OR P3, PT, R23, R114, P0 ;  /* 0x000000721700720c */ /* 0x000fe20000766670 */
[----:B------:R-:W-:-:S12]  /*7180*/  BSSY B1, `(.L_x_400) ;  /* 0x0000101000017945 */ /* 0x000fd80003800000 */
[----:B------:R-:W-:Y:S05]  /*7190*/  @P3 BRA `(.L_x_401) ;  /* 0x0000000c00fc3947 */ /* 0x000fea0003800000 */
[----:B------:R-:W1:Y:S01]  /*71a0*/  S2R R83, SR_TID.X ;  /* 0x0000000000537919 */ /* 0x000e620000002100 */
[----:B------:R-:W-:Y:S01]  /*71b0*/  SHF.R.S32.HI R80, RZ, 0x1f, R23 ;  /* 0x0000001fff507819 */ /* 0x000fe20000011417 */
[C---:B------:R-:W-:Y:S01]  /*71c0*/  IMAD.SHL.U32 R82, R23.reuse, 0x80, RZ ;  /* 0x0000008017527824 */ /* 0x040fe200078e00ff */
[----:B------:R-:W-:Y:S01]  /*71d0*/  ISETP.NE.AND P6, PT, R0, RZ, PT ;  /* 0x000000ff0000720c */ /* 0x000fe20003fc5270 */
[-C--:B--2---:R-:W-:Y:S01]  /*71e0*/  IMAD.WIDE.U32 R128, R23, R122.reuse, R120 ;  /* 0x0000007a17807225 */ /* 0x084fe200078e0078 */
[----:B------:R-:W-:Y:S02]  /*71f0*/  BSSY B2, `(.L_x_402) ;  /* 0x00000ee000027945 */ /* 0x000fe40003800000 */
[----:B------:R-:W-:Y:S01]  /*7200*/  LOP3.LUT R82, R82, 0x380, RZ, 0xc0, !PT ;  /* 0x0000038052527812 */ /* 0x000fe200078ec0ff */
[----:B------:R-:W-:Y:S01]  /*7210*/  IMAD R80, R80, R122, RZ ;  /* 0x0000007a50507224 */ /* 0x000fe200078e02ff */
[----:B------:R-:W-:-:S03]  /*7220*/  IADD3 R146, P3, P4, R100, R128, R39 ;  /* 0x0000008064927210 */ /* 0x000fc60007c7e027 */
[----:B------:R-:W-:Y:S01]  /*7230*/  IMAD R145, R23, R123, R80 ;  /* 0x0000007b17917224 */ /* 0x000fe200078e0250 */
[----:B------:R-:W-:-:S03]  /*7240*/  SEL R80, R111, R138, !P6 ;  /* 0x0000008a6f507207 */ /* 0x000fc60007000000 */
[----:B------:R-:W-:Y:S01]  /*7250*/  IMAD.IADD R145, R145, 0x1, R129 ;  /* 0x0000000191917824 */ /* 0x000fe200078e0281 */
[----:B------:R-:W-:-:S04]  /*7260*/  SHF.R.S32.HI R81, RZ, 0x1f, R80 ;  /* 0x0000001fff517819 */ /* 0x000fc80000011450 */
[----:B------:R-:W-:Y:S02]  /*7270*/  LEA.HI R81, R81, R80, RZ, 0x5 ;  /* 0x0000005051517211 */ /* 0x000fe400078f28ff */
[----:B------:R-:W-:Y:S02]  /*7280*/  IADD3.X R154, R40, R145, R105, P3, P4 ;  /* 0x00000091289a7210 */ /* 0x000fe40001fe8469 */
[----:B------:R-:W-:-:S04]  /*7290*/  LEA.HI.SX32 R81, R81, R104, 0x1b ;  /* 0x0000006851517211 */ /* 0x000fc800078fdaff */
[----:B------:R-:W-:Y:S01]  /*72a0*/  SHF.R.S32.HI R80, RZ, 0x1f, R81 ;  /* 0x0000001fff507819 */ /* 0x000fe20000011451 */
[----:B------:R-:W-:Y:S01]  /*72b0*/  IMAD.SHL.U32 R147, R81, 0x10, RZ ;  /* 0x0000001051937824 */ /* 0x000fe200078e00ff */
[----:B-1----:R-:W-:Y:S02]  /*72c0*/  IADD3 R83, R83, -0x80, RZ ;  /* 0xffffff8053537810 */ /* 0x002fe40007ffe0ff */
[----:B------:R-:W-:Y:S02]  /*72d0*/  LEA.HI R81, R80, R81, RZ, 0x3 ;  /* 0x0000005150517211 */ /* 0x000fe400078f18ff */
[----:B------:R-:W-:Y:S02]  /*72e0*/  LOP3.LUT R80, R82, 0x70, R147, 0xf8, !PT ;  /* 0x0000007052507812 */ /* 0x000fe400078ef893 */
[----:B------:R-:W-:Y:S02]  /*72f0*/  SHF.R.S32.HI R82, RZ, 0x1f, R83 ;  /* 0x0000001fff527819 */ /* 0x000fe40000011453 */
[----:B------:R-:W-:-:S02]  /*7300*/  SHF.L.U32 R81, R81, 0xb, RZ ;  /* 0x0000000b51517819 */ /* 0x000fc400000006ff */
[----:B------:R-:W-:Y:S01]  /*7310*/  LEA.HI R82, R82, R83, RZ, 0x6 ;  /* 0x0000005352527211 */ /* 0x000fe200078f30ff */
[----:B------:R-:W-:Y:S01]  /*7320*/  IMAD.SHL.U32 R83, R23, 0x80, RZ ;  /* 0x0000008017537824 */ /* 0x000fe200078e00ff */
[----:B------:R-:W-:-:S03]  /*7330*/  LOP3.LUT R81, R81, 0xffffc000, RZ, 0xc0, !PT ;  /* 0xffffc00051517812 */ /* 0x000fc600078ec0ff */
[----:B------:R-:W-:Y:S01]  /*7340*/  IMAD.SHL.U32 R82, R82, 0x10, RZ ;  /* 0x0000001052527824 */ /* 0x000fe200078e00ff */
[----:B------:R-:W-:-:S04]  /*7350*/  LOP3.LUT R83, R83, 0x380, RZ, 0xc0, !PT ;  /* 0x0000038053537812 */ /* 0x000fc800078ec0ff */
[----:B------:R-:W-:Y:S02]  /*7360*/  SHF.R.U32.HI R83, RZ, 0x3, R83 ;  /* 0x00000003ff537819 */ /* 0x000fe40000011653 */
[----:B------:R-:W-:Y:S02]  /*7370*/  LOP3.LUT R82, R82, 0xfffffc00, RZ, 0xc0, !PT ;  /* 0xfffffc0052527812 */ /* 0x000fe400078ec0ff */
[----:B------:R-:W-:-:S04]  /*7380*/  LOP3.LUT R80, R80, R83, RZ, 0x3c, !PT ;  /* 0x0000005350507212 */ /* 0x000fc800078e3cff */
[----:B------:R-:W-:Y:S01]  /*7390*/  IADD3 R83, R80, R81, R82 ;  /* 0x0000005150537210 */ /* 0x000fe20007ffe052 */
[----:B------:R-:W-:-:S04]  /*73a0*/  IMAD R81, R232, 0x8000, R29 ;  /* 0x00008000e8517824 */ /* 0x000fc800078e021d */
[----:B------:R-:W-:Y:S02]  /*73b0*/  IMAD R83, R232, 0x8000, R83 ;  /* 0x00008000e8537824 */ /* 0x000fe400078e0253 */
[----:B------:R-:W-:-:S03]  /*73c0*/  IMAD.IADD R81, R22, 0x1, R81 ;  /* 0x0000000116517824 */ /* 0x000fc600078e0251 */
[----:B------:R-:W-:-:S03]  /*73d0*/  IADD3 R84, R22, R83, RZ ;  /* 0x0000005316547210 */ /* 0x000fc60007ffe0ff */
[----:B------:R-:W1:Y:S04]  /*73e0*/  LDS.128 R80, [R81+0x28400] ;  /* 0x0284000051507984 */ /* 0x000e680000000c00 */
[----:B------:R-:W2:Y:S01]  /*73f0*/  LDS.128 R84, [R84+0x28400] ;  /* 0x0284000054547984 */ /* 0x000ea20000000c00 */
[----:B------:R-:W-:Y:S05]  /*7400*/  @P2 BRA `(.L_x_403) ;  /* 0x0000000c00302947 */ /* 0x000fea0003800000 */
[--C-:B------:R-:W-:Y:S02]  /*7410*/  SHF.R.U32.HI R161, RZ, 0x8, R49.reuse ;  /* 0x00000008ffa17819 */ /* 0x100fe40000011631 */
[----:B------:R-:W-:Y:S02]  /*7420*/  LOP3.LUT R48, R49, 0xff0000ff, RZ, 0xc0, !PT ;  /* 0xff0000ff31307812 */ /* 0x000fe400078ec0ff */
[----:B------:R-:W-:Y:S01]  /*7430*/  SHF.R.U32.HI R159, RZ, 0x10, R49 ;  /* 0x00000010ff9f7819 */ /* 0x000fe20000011631 */
[----:B------:R-:W-:Y:S01]  /*7440*/  IMAD.SHL.U32 R49, R161, 0x100, RZ ;  /* 0x00000100a1317824 */ /* 0x000fe200078e00ff */
[--C-:B------:R-:W-:Y:S02]  /*7450*/  SHF.R.U32.HI R157, RZ, 0x8, R51.reuse ;  /* 0x00000008ff9d7819 */ /* 0x100fe40000011633 */
[----:B------:R-:W-:Y:S02]  /*7460*/  LOP3.LUT R50, R51, 0xff0000ff, RZ, 0xc0, !PT ;  /* 0xff0000ff33327812 */ /* 0x000fe400078ec0ff */
[----:B------:R-:W-:Y:S01]  /*7470*/  SHF.R.U32.HI R158, RZ, 0x10, R51 ;  /* 0x00000010ff9e7819 */ /* 0x000fe20000011633 */
[----:B------:R-:W-:Y:S01]  /*7480*/  IMAD.SHL.U32 R51, R157, 0x100, RZ ;  /* 0x000001009d337824 */ /* 0x000fe200078e00ff */
[----:B------:R-:W-:-:S02]  /*7490*/  SHF.R.U32.HI R155, RZ, 0x8, R55 ;  /* 0x00000008ff9b7819 */ /* 0x000fc40000011637 */
[----:B------:R-:W-:Y:S01]  /*74a0*/  LOP3.LUT R48, R48, 0xff00, R49, 0xf8, !PT ;  /* 0x0000ff0030307812 */ /* 0x000fe200078ef831 */
[----:B------:R-:W-:Y:S01]  /*74b0*/  IMAD.U32 R49, R159, 0x10000, RZ ;  /* 0x000100009f317824 */ /* 0x000fe200078e00ff */
[----:B------:R-:W-:Y:S02]  /*74c0*/  SHF.R.U32.HI R156, RZ, 0x8, R53 ;  /* 0x00000008ff9c7819 */ /* 0x000fe40000011635 */
[----:B------:R-:W-:Y:S02]  /*74d0*/  LOP3.LUT R54, R55, 0xff0000ff, RZ, 0xc0, !PT ;  /* 0xff0000ff37367812 */ /* 0x000fe400078ec0ff */
[----:B------:R-:W-:Y:S02]  /*74e0*/  SHF.R.U32.HI R162, RZ, 0x10, R55 ;  /* 0x00000010ffa27819 */ /* 0x000fe40000011637 */
[----:B------:R-:W-:Y:S02]  /*74f0*/  SHF.L.U32 R55, R155, 0x8, RZ ;  /* 0x000000089b377819 */ /* 0x000fe400000006ff */
[----:B------:R-:W-:-:S02]  /*7500*/  LOP3.LUT R51, R50, 0xff00, R51, 0xf8, !PT ;  /* 0x0000ff0032337812 */ /* 0x000fc400078ef833 */
[----:B------:R-:W-:Y:S02]  /*7510*/  LOP3.LUT R52, R53, 0xff0000ff, RZ, 0xc0, !PT ;  /* 0xff0000ff35347812 */ /* 0x000fe400078ec0ff */
[----:B------:R-:W-:Y:S01]  /*7520*/  SHF.R.U32.HI R160, RZ, 0x10, R53 ;  /* 0x00000010ffa07819 */ /* 0x000fe20000011635 */
[----:B------:R-:W-:Y:S01]  /*7530*/  IMAD.SHL.U32 R53, R156, 0x100, RZ ;  /* 0x000001009c357824 */ /* 0x000fe200078e00ff */
[----:B------:R-:W-:Y:S01]  /*7540*/  LOP3.LUT R50, R48, 0xff0000, R49, 0xf8, !PT ;  /* 0x00ff000030327812 */ /* 0x000fe200078ef831 */
[----:B------:R-:W-:Y:S01]  /*7550*/  IMAD.U32 R48, R158, 0x10000, RZ ;  /* 0x000100009e307824 */ /* 0x000fe200078e00ff */
[----:B------:R-:W-:Y:S01]  /*7560*/  LOP3.LUT R159, R54, 0xff00, R55, 0xf8, !PT ;  /* 0x0000ff00369f7812 */ /* 0x000fe200078ef837 */
[----:B------:R-:W-:Y:S01]  /*7570*/  IMAD.U32 R160, R160, 0x10000, RZ ;  /* 0x00010000a0a07824 */ /* 0x000fe200078e00ff */
[----:B------:R-:W-:Y:S02]  /*7580*/  F2FP.F16.E4M3.UNPACK_B R158, R151.H1 ;  /* 0x00000097ff9e723e */ /* 0x000fe400030006ff */
[----:B--2---:R-:W-:-:S02]  /*7590*/  F2FP.F16.E4M3.UNPACK_B R55, R84.H1 ;  /* 0x00000054ff37723e */ /* 0x004fc400030006ff */
[----:B-1----:R-:W-:Y:S01]  /*75a0*/  F2FP.F16.E4M3.UNPACK_B R54, R80.H1 ;  /* 0x00000050ff36723e */ /* 0x002fe200030006ff */
[----:B------:R-:W-:Y:S01]  /*75b0*/  HADD2.F32 R49, -RZ, R158.H0_H0 ;  /* 0x2000009eff317230 */ /* 0x000fe20000004100 */
[----:B------:R-:W-:Y:S01]  /*75c0*/  LOP3.LUT R157, R52, 0xff00, R53, 0xf8, !PT ;  /* 0x0000ff00349d7812 */ /* 0x000fe200078ef835 */
[----:B------:R-:W-:Y:S01]  /*75d0*/  HADD2.F32 R53, -RZ, R55.H0_H0 ;  /* 0x20000037ff357230 */ /* 0x000fe20000004100 */
[----:B------:R-:W-:Y:S01]  /*75e0*/  F2FP.F16.E4M3.UNPACK_B R155, R150.H1 ;  /* 0x00000096ff9b723e */ /* 0x000fe200030006ff */
[--C-:B------:R-:W-:Y:S01]  /*75f0*/  HADD2.F32 R52, -RZ, R54.reuse.H0_H0 ;  /* 0x20000036ff347230 */ /* 0x100fe20000004100 */
[----:B------:R-:W-:Y:S01]  /*7600*/  LOP3.LUT R48, R51, 0xff0000, R48, 0xf8, !PT ;  /* 0x00ff000033307812 */ /* 0x000fe200078ef830 */
[----:B------:R-:W-:Y:S02]  /*7610*/  HADD2.F32 R54, -RZ, R54.H1_H1 ;  /* 0x30000036ff367230 */ /* 0x000fe40000004100 */
[----:B------:R-:W-:Y:S01]  /*7620*/  FMUL.FTZ R161, R53, R49 ;  /* 0x0000003135a17220 */ /* 0x000fe20000410000 */
[----:B------:R-:W-:-:S02]  /*7630*/  HADD2.F32 R156, -RZ, R155.H0_H0 ;  /* 0x2000009bff9c7230 */ /* 0x000fc40000004100 */
[----:B------:R-:W-:Y:S01]  /*7640*/  FMUL.FTZ R164, R52, R49 ;  /* 0x0000003134a47220 */ /* 0x000fe20000410000 */
[----:B------:R-:W-:Y:S01]  /*7650*/  LOP3.LUT R51, R157, 0xff0000, R160, 0xf8, !PT ;  /* 0x00ff00009d337812 */ /* 0x000fe200078ef8a0 */
[----:B------:R-:W-:Y:S01]  /*7660*/  HADD2.F32 R157, -RZ, R155.H1_H1 ;  /* 0x3000009bff9d7230 */ /* 0x000fe20000004100 */
[----:B------:R-:W-:Y:S01]  /*7670*/  SHF.L.U32 R162, R162, 0x10, RZ ;  /* 0x00000010a2a27819 */ /* 0x000fe200000006ff */
[-C--:B------:R-:W-:Y:S01]  /*7680*/  FFMA.FTZ R52, R52, R156.reuse, -R161 ;  /* 0x0000009c34347223 */ /* 0x080fe200000108a1 */
[----:B------:R-:W-:Y:S01]  /*7690*/  FFMA.FTZ R53, R53, R156, R164 ;  /* 0x0000009c35357223 */ /* 0x000fe200000100a4 */
[----:B------:R-:W-:Y:S01]  /*76a0*/  HADD2.F32 R160, -RZ, R158.H1_H1 ;  /* 0x3000009effa07230 */ /* 0x000fe20000004100 */
[----:B------:R-:W-:Y:S01]  /*76b0*/  F2FP.F16.E4M3.UNPACK_B R156, R150 ;  /* 0x00000096ff9c723e */ /* 0x000fe200020006ff */
[----:B------:R-:W-:Y:S01]  /*76c0*/  HADD2.F32 R155, -RZ, R55.H1_H1 ;  /* 0x30000037ff9b7230 */ /* 0x000fe20000004100 */
[----:B------:R-:W-:Y:S02]  /*76d0*/  F2FP.F16.E4M3.UNPACK_B R158, R151 ;  /* 0x00000097ff9e723e */ /* 0x000fe400020006ff */
[----:B------:R-:W-:-:S02]  /*76e0*/  F2FP.F16.E4M3.UNPACK_B R150, R80 ;  /* 0x00000050ff96723e */ /* 0x000fc400020006ff */
[----:B------:R-:W-:Y:S01]  /*76f0*/  F2FP.F16.E4M3.UNPACK_B R84, R84 ;  /* 0x00000054ff54723e */ /* 0x000fe200020006ff */
[-C--:B------:R-:W-:Y:S01]  /*7700*/  FMUL.FTZ R55, R155, R160.reuse ;  /* 0x000000a09b377220 */ /* 0x080fe20000410000 */
[----:B------:R-:W-:Y:S01]  /*7710*/  LOP3.LUT R49, R159, 0xff0000, R162, 0xf8, !PT ;  /* 0x00ff00009f317812 */ /* 0x000fe200078ef8a2 */
[C---:B------:R-:W-:Y:S01]  /*7720*/  FMUL.FTZ R160, R54.reuse, R160 ;  /* 0x000000a036a07220 */ /* 0x040fe20000410000 */
[----:B------:R-:W-:Y:S02]  /*7730*/  HADD2.F32 R159, -RZ, R158.H0_H0 ;  /* 0x2000009eff9f7230 */ /* 0x000fe40000004100 */
[-C--:B------:R-:W-:Y:S01]  /*7740*/  FFMA.FTZ R55, R54, R157.reuse, -R55 ;  /* 0x0000009d36377223 */ /* 0x080fe20000010837 */
[----:B------:R-:W-:Y:S02]  /*7750*/  HADD2.F32 R80, -RZ, R150.H0_H0 ;  /* 0x20000096ff507230 */ /* 0x000fe40000004100 */
[----:B------:R-:W-:Y:S01]  /*7760*/  FFMA.FTZ R54, R155, R157, R160 ;  /* 0x0000009d9b367223 */ /* 0x000fe200000100a0 */
[----:B------:R-:W-:-:S02]  /*7770*/  HADD2.F32 R151, -RZ, R84.H0_H0 ;  /* 0x20000054ff977230 */ /* 0x000fc40000004100 */
[----:B------:R-:W-:Y:S02]  /*7780*/  HADD2.F32 R157, -RZ, R156.H0_H0 ;  /* 0x2000009cff9d7230 */ /* 0x000fe40000004100 */
[CC--:B------:R-:W-:Y:S01]  /*7790*/  FMUL.FTZ R160, R80.reuse, R159.reuse ;  /* 0x0000009f50a07220 */ /* 0x0c0fe20000410000 */
[----:B------:R-:W-:Y:S02]  /*77a0*/  HADD2.F32 R158, -RZ, R158.H1_H1 ;  /* 0x3000009eff9e7230 */ /* 0x000fe40000004100 */
[C---:B------:R-:W-:Y:S01]  /*77b0*/  FMUL.FTZ R161, R151.reuse, R159 ;  /* 0x0000009f97a17220 */ /* 0x040fe20000410000 */
[----:B------:R-:W-:Y:S02]  /*77c0*/  HADD2.F32 R155, -RZ, R84.H1_H1 ;  /* 0x30000054ff9b7230 */ /* 0x000fe40000004100 */
[-C--:B------:R-:W-:Y:S01]  /*77d0*/  FFMA.FTZ R84, R151, R157.reuse, R160 ;  /* 0x0000009d97547223 */ /* 0x080fe200000100a0 */
[----:B------:R-:W-:Y:S02]  /*77e0*/  HADD2.F32 R150, -RZ, R150.H1_H1 ;  /* 0x30000096ff967230 */ /* 0x000fe40000004100 */
[----:B------:R-:W-:Y:S01]  /*77f0*/  FFMA.FTZ R80, R80, R157, -R161 ;  /* 0x0000009d50507223 */ /* 0x000fe200000108a1 */
[----:B------:R-:W-:-:S02]  /*7800*/  HADD2.F32 R156, -RZ, R156.H1_H1 ;  /* 0x3000009cff9c7230 */ /* 0x000fc40000004100 */
[CC--:B------:R-:W-:Y:S01]  /*7810*/  FMUL.FTZ R151, R155.reuse, R158.reuse ;  /* 0x0000009e9b977220 */ /* 0x0c0fe20000410000 */
[----:B------:R-:W-:Y:S01]  /*7820*/  F2FP.F16.E4M3.UNPACK_B R160, R149.H1 ;  /* 0x00000095ffa0723e */ /* 0x000fe200030006ff */
[C---:B------:R-:W-:Y:S01]  /*7830*/  FMUL.FTZ R162, R150.reuse, R158 ;  /* 0x0000009e96a27220 */ /* 0x040fe20000410000 */
[----:B------:R-:W-:Y:S01]  /*7840*/  F2FP.F16.E4M3.UNPACK_B R157, R86.H1 ;  /* 0x00000056ff9d723e */ /* 0x000fe200030006ff */
[----:B------:R-:W-:Y:S01]  /*7850*/  FFMA.FTZ R151, R150, R156, -R151 ;  /* 0x0000009c96977223 */ /* 0x000fe20000010897 */
[----:B------:R-:W-:Y:S01]  /*7860*/  F2FP.F16.E4M3.UNPACK_B R159, R148.H1 ;  /* 0x00000094ff9f723e */ /* 0x000fe200030006ff */
[----:B------:R-:W-:Y:S01]  /*7870*/  HADD2.F32 R163, -RZ, R160.H0_H0 ;  /* 0x200000a0ffa37230 */ /* 0x000fe20000004100 */
[----:B------:R-:W-:Y:S01]  /*7880*/  F2FP.F16.E4M3.UNPACK_B R150, R82.H1 ;  /* 0x00000052ff96723e */ /* 0x000fe200030006ff */
[----:B------:R-:W-:Y:S02]  /*7890*/  HADD2.F32 R158, -RZ, R157.H0_H0 ;  /* 0x2000009dff9e7230 */ /* 0x000fe40000004100 */
[----:B------:R-:W-:Y:S01]  /*78a0*/  FFMA.FTZ R155, R155, R156, R162 ;  /* 0x0000009c9b9b7223 */ /* 0x000fe200000100a2 */
[----:B------:R-:W-:Y:S01]  /*78b0*/  HADD2.F32 R161, -RZ, R159.H0_H0 ;  /* 0x2000009fffa17230 */ /* 0x000fe20000004100 */
[----:B------:R-:W-:Y:S01]  /*78c0*/  F2FP.F16.E4M3.UNPACK_B R82, R82 ;  /* 0x00000052ff52723e */ /* 0x000fe200020006ff */
[----:B------:R-:W-:-:S02]  /*78d0*/  HADD2.F32 R156, -RZ, R150.H0_H0 ;  /* 0x20000096ff9c7230 */ /* 0x000fc40000004100 */
[----:B------:R-:W-:Y:S01]  /*78e0*/  FMUL.FTZ R165, R158, R163 ;  /* 0x000000a39ea57220 */ /* 0x000fe20000410000 */
[----:B------:R-:W-:Y:S01]  /*78f0*/  HADD2.F32 R160, -RZ, R160.H1_H1 ;  /* 0x300000a0ffa07230 */ /* 0x000fe20000004100 */
[----:B------:R-:W-:Y:S01]  /*7900*/  F2FP.SATFINITE.E4M3.F32.PACK_AB_MERGE_C R53, R54, R53, RZ ;  /* 0x000000353635723e */ /* 0x000fe200048070ff */
[----:B------:R-:W-:Y:S02]  /*7910*/  HADD2.F32 R157, -RZ, R157.H1_H1 ;  /* 0x3000009dff9d7230 */ /* 0x000fe40000004100 */
[C---:B------:R-:W-:Y:S01]  /*7920*/  FMUL.FTZ R163, R156.reuse, R163 ;  /* 0x000000a39ca37220 */ /* 0x040fe20000410000 */
[----:B------:R-:W-:Y:S02]  /*7930*/  HADD2.F32 R150, -RZ, R150.H1_H1 ;  /* 0x30000096ff967230 */ /* 0x000fe40000004100 */
[----:B------:R-:W-:Y:S01]  /*7940*/  FFMA.FTZ R165, R156, R161, -R165 ;  /* 0x000000a19ca57223 */ /* 0x000fe200000108a5 */
[----:B------:R-:W-:Y:S02]  /*7950*/  HADD2.F32 R159, -RZ, R159.H1_H1 ;  /* 0x3000009fff9f7230 */ /* 0x000fe40000004100 */
[CC--:B------:R-:W-:Y:S01]  /*7960*/  FMUL.FTZ R167, R157.reuse, R160.reuse ;  /* 0x000000a09da77220 */ /* 0x0c0fe20000410000 */
[----:B------:R-:W-:Y:S01]  /*7970*/  F2FP.F16.E4M3.UNPACK_B R156, R149 ;  /* 0x00000095ff9c723e */ /* 0x000fe200020006ff */
[C---:B------:R-:W-:Y:S01]  /*7980*/  FMUL.FTZ R162, R150.reuse, R160 ;  /* 0x000000a096a27220 */ /* 0x040fe20000410000 */
[----:B------:R-:W-:Y:S01]  /*7990*/  F2FP.F16.E4M3.UNPACK_B R149, R86 ;  /* 0x00000056ff95723e */ /* 0x000fe200020006ff */
[-C--:B------:R-:W-:Y:S01]  /*79a0*/  FFMA.FTZ R160, R150, R159.reuse, -R167 ;  /* 0x0000009f96a07223 */ /* 0x080fe200000108a7 */
[----:B------:R-:W-:Y:S01]  /*79b0*/  F2FP.F16.E4M3.UNPACK_B R150, R148 ;  /* 0x00000094ff96723e */ /* 0x000fe200020006ff */
[----:B------:R-:W-:Y:S01]  /*79c0*/  FFMA.FTZ R167, R157, R159, R162 ;  /* 0x0000009f9da77223 */ /* 0x000fe200000100a2 */
[----:B------:R-:W-:-:S02]  /*79d0*/  HADD2.F32 R159, -RZ, R156.H0_H0 ;  /* 0x2000009cff9f7230 */ /* 0x000fc40000004100 */
[----:B------:R-:W-:Y:S01]  /*79e0*/  FFMA.FTZ R158, R158, R161, R163 ;  /* 0x000000a19e9e7223 */ /* 0x000fe200000100a3 */
[--C-:B------:R-:W-:Y:S01]  /*79f0*/  HADD2.F32 R148, -RZ, R149.reuse.H0_H0 ;  /* 0x20000095ff947230 */ /* 0x100fe20000004100 */
[----:B------:R-:W-:Y:S01]  /*7a00*/  F2FP.SATFINITE.E4M3.F32.PACK_AB_MERGE_C R52, R55, R52, RZ ;  /* 0x000000343734723e */ /* 0x000fe200048070ff */
[----:B------:R-:W-:Y:S01]  /*7a10*/  HADD2.F32 R156, -RZ, R156.H1_H1 ;  /* 0x3000009cff9c7230 */ /* 0x000fe20000004100 */
[----:B------:R-:W-:Y:S01]  /*7a20*/  F2FP.F16.E4M3.UNPACK_B R54, R85 ;  /* 0x00000055ff36723e */ /* 0x000fe200020006ff */
[--C-:B------:R-:W-:Y:S02]  /*7a30*/  HADD2.F32 R86, -RZ, R82.reuse.H0_H0 ;  /* 0x20000052ff567230 */ /* 0x100fe40000004100 */
[----:B------:R-:W-:Y:S01]  /*7a40*/  FMUL.FTZ R161, R148, R159 ;  /* 0x0000009f94a17220 */ /* 0x000fe20000410000 */
[----:B------:R-:W-:Y:S01]  /*7a50*/  HADD2.F32 R149, -RZ, R149.H1_H1 ;  /* 0x30000095ff957230 */ /* 0x000fe20000004100 */
[----:B------:R-:W-:Y:S01]  /*7a60*/  F2FP.F16.E4M3.UNPACK_B R55, R51 ;  /* 0x00000033ff37723e */ /* 0x000fe200020006ff */
[----:B------:R-:W-:-:S02]  /*7a70*/  HADD2.F32 R82, -RZ, R82.H1_H1 ;  /* 0x30000052ff527230 */ /* 0x000fc40000004100 */
[----:B------:R-:W-:Y:S01]  /*7a80*/  FMUL.FTZ R159, R86, R159 ;  /* 0x0000009f569f7220 */ /* 0x000fe20000410000 */
[--C-:B------:R-:W-:Y:S02]  /*7a90*/  HADD2.F32 R157, -RZ, R150.reuse.H0_H0 ;  /* 0x20000096ff9d7230 */ /* 0x100fe40000004100 */
[-C--:B------:R-:W-:Y:S01]  /*7aa0*/  FMUL.FTZ R163, R149, R156.reuse ;  /* 0x0000009c95a37220 */ /* 0x080fe20000410000 */
[----:B------:R-:W-:Y:S02]  /*7ab0*/  HADD2.F32 R150, -RZ, R150.H1_H1 ;  /* 0x30000096ff967230 */ /* 0x000fe40000004100 */
[----:B------:R-:W-:Y:S01]  /*7ac0*/  FMUL.FTZ R156, R82, R156 ;  /* 0x0000009c529c7220 */ /* 0x000fe20000410000 */
[----:B------:R-:W-:Y:S01]  /*7ad0*/  F2FP.SATFINITE.E4M3.F32.PACK_AB_MERGE_C R84, R155, R84, R53 ;  /* 0x000000549b54723e */ /* 0x000fe20004807035 */
[----:B------:R-:W-:Y:S01]  /*7ae0*/  FFMA.FTZ R161, R86, R157, -R161 ;  /* 0x0000009d56a17223 */ /* 0x000fe200000108a1 */
[----:B------:R-:W-:Y:S01]  /*7af0*/  F2FP.F16.E4M3.UNPACK_B R53, R81 ;  /* 0x00000051ff35723e */ /* 0x000fe200020006ff */
[----:B------:R-:W-:Y:S01]  /*7b00*/  FFMA.FTZ R86, R148, R157, R159 ;  /* 0x0000009d94567223 */ /* 0x000fe2000001009f */
[----:B------:R-:W-:Y:S01]  /*7b10*/  FFMA.FTZ R157, R149, R150, R156 ;  /* 0x00000096959d7223 */ /* 0x000fe2000001009c */
[----:B------:R-:W-:Y:S01]  /*7b20*/  F2FP.SATFINITE.E4M3.F32.PACK_AB_MERGE_C R158, R167, R158, RZ ;  /* 0x0000009ea79e723e */ /* 0x000fe200048070ff */
[----:B------:R-:W-:Y:S01]  /*7b30*/  HADD2.F32 R148, -RZ, R54.H0_H0 ;  /* 0x20000036ff947230 */ /* 0x000fe20000004100 */
[----:B------:R-:W-:Y:S01]  /*7b40*/  F2FP.SATFINITE.E4M3.F32.PACK_AB_MERGE_C R80, R151, R80, R52 ;  /* 0x000000509750723e */ /* 0x000fe20004807034 */
[----:B------:R-:W-:Y:S01]  /*7b50*/  HADD2.F32 R155, -RZ, R55.H0_H0 ;  /* 0x20000037ff9b7230 */ /* 0x000fe20000004100 */
[----:B------:R-:W-:Y:S01]  /*7b60*/  F2FP.F16.E4M3.UNPACK_B R149, R50 ;  /* 0x00000032ff95723e */ /* 0x000fe200020006ff */
[----:B------:R-:W-:-:S02]  /*7b70*/  HADD2.F32 R52, -RZ, R53.H0_H0 ;  /* 0x20000035ff347230 */ /* 0x000fc40000004100 */
[----:B------:R-:W-:Y:S01]  /*7b80*/  FFMA.FTZ R82, R82, R150, -R163 ;  /* 0x0000009652527223 */ /* 0x000fe200000108a3 */
[----:B------:R-:W-:Y:S01]  /*7b90*/  F2FP.SATFINITE.E4M3.F32.PACK_AB_MERGE_C R86, R157, R86, R158 ;  /* 0x000000569d56723e */ /* 0x000fe2000480709e */
[-C--:B------:R-:W-:Y:S01]  /*7ba0*/  FMUL.FTZ R157, R148, R155.reuse ;  /* 0x0000009b949d7220 */ /* 0x080fe20000410000 */
[----:B------:R-:W-:Y:S02]  /*7bb0*/  HADD2.F32 R151, -RZ, R149.H0_H0 ;  /* 0x20000095ff977230 */ /* 0x000fe40000004100 */
[C---:B------:R-:W-:Y:S01]  /*7bc0*/  FMUL.FTZ R155, R52.reuse, R155 ;  /* 0x0000009b349b7220 */ /* 0x040fe20000410000 */
[----:B------:R-:W-:Y:S01]  /*7bd0*/  HADD2.F32 R150, -RZ, R55.H1_H1 ;  /* 0x30000037ff967230 */ /* 0x000fe20000004100 */
[----:B------:R-:W-:Y:S01]  /*7be0*/  F2FP.F16.E4M3.UNPACK_B R85, R85.H1 ;  /* 0x00000055ff55723e */ /* 0x000fe200030006ff */
[----:B------:R-:W-:Y:S02]  /*7bf0*/  HADD2.F32 R54, -RZ, R54.H1_H1 ;  /* 0x30000036ff367230 */ /* 0x000fe40000004100 */
[----:B------:R-:W-:Y:S01]  /*7c00*/  FFMA.FTZ R52, R52, R151, -R157 ;  /* 0x0000009734347223 */ /* 0x000fe2000001089d */
[----:B------:R-:W-:-:S02]  /*7c10*/  HADD2.F32 R55, -RZ, R53.H1_H1 ;  /* 0x30000035ff377230 */ /* 0x000fc40000004100 */
[----:B------:R-:W-:Y:S01]  /*7c20*/  FFMA.FTZ R53, R148, R151, R155 ;  /* 0x0000009794357223 */ /* 0x000fe2000001009b */
[----:B------:R-:W-:Y:S02]  /*7c30*/  HADD2.F32 R149, -RZ, R149.H1_H1 ;  /* 0x30000095ff957230 */ /* 0x000fe40000004100 */
[CC--:B------:R-:W-:Y:S01]  /*7c40*/  FMUL.FTZ R148, R54.reuse, R150.reuse ;  /* 0x0000009636947220 */ /* 0x0c0fe20000410000 */
[----:B------:R-:W-:Y:S01]  /*7c50*/  F2FP.F16.E4M3.UNPACK_B R81, R81.H1 ;  /* 0x00000051ff51723e */ /* 0x000fe200030006ff */
[C---:B------:R-:W-:Y:S01]  /*7c60*/  FMUL.FTZ R151, R55.reuse, R150 ;  /* 0x0000009637977220 */ /* 0x040fe20000410000 */
[----:B------:R-:W-:Y:S01]  /*7c70*/  F2FP.F16.E4M3.UNPACK_B R150, R51.H1 ;  /* 0x00000033ff96723e */ /* 0x000fe200030006ff */
[-C--:B------:R-:W-:Y:S01]  /*7c80*/  FFMA.FTZ R55, R55, R149.reuse, -R148 ;  /* 0x0000009537377223 */ /* 0x080fe20000010894 */
[----:B------:R-:W-:Y:S02]  /*7c90*/  HADD2.F32 R148, -RZ, R85.H0_H0 ;  /* 0x20000055ff947230 */ /* 0x000fe40000004100 */
[----:B------:R-:W-:Y:S01]  /*7ca0*/  FFMA.FTZ R54, R54, R149, R151 ;  /* 0x0000009536367223 */ /* 0x000fe20000010097 */
[----:B------:R-:W-:Y:S01]  /*7cb0*/  F2FP.F16.E4M3.UNPACK_B R50, R50.H1 ;  /* 0x00000032ff32723e */ /* 0x000fe200030006ff */
[----:B------:R-:W-:Y:S01]  /*7cc0*/  HADD2.F32 R151, -RZ, R150.H0_H0 ;  /* 0x20000096ff977230 */ /* 0x000fe20000004100 */
[----:B------:R-:W-:Y:S01]  /*7cd0*/  F2FP.SATFINITE.E4M3.F32.PACK_AB_MERGE_C R160, R160, R165, RZ ;  /* 0x000000a5a0a0723e */ /* 0x000fe200048070ff */
[----:B------:R-:W-:Y:S01]  /*7ce0*/  HADD2.F32 R51, -RZ, R81.H0_H0 ;  /* 0x20000051ff337230 */ /* 0x000fe20000004100 */
[----:B------:R-:W-:Y:S01]  /*7cf0*/  F2FP.F16.E4M3.UNPACK_B R155, R49 ;  /* 0x00000031ff9b723e */ /* 0x000fe200020006ff */
[----:B------:R-:W-:-:S02]  /*7d00*/  HADD2.F32 R85, -RZ, R85.H1_H1 ;  /* 0x30000055ff557230 */ /* 0x000fc40000004100 */
[-C--:B------:R-:W-:Y:S01]  /*7d10*/  FMUL.FTZ R158, R148, R151.reuse ;  /* 0x00000097949e7220 */ /* 0x080fe20000410000 */
[----:B------:R-:W-:Y:S02]  /*7d20*/  HADD2.F32 R156, -RZ, R150.H1_H1 ;  /* 0x30000096ff9c7230 */ /* 0x000fe40000004100 */
[----:B------:R-:W-:Y:S01]  /*7d30*/  FMUL.FTZ R151, R51, R151 ;  /* 0x0000009733977220 */ /* 0x000fe20000410000 */
[----:B------:R-:W-:Y:S01]  /*7d40*/  HADD2.F32 R81, -RZ, R81.H1_H1 ;  /* 0x30000051ff517230 */ /* 0x000fe20000004100 */
[----:B------:R-:W-:Y:S01]  /*7d50*/  F2FP.SATFINITE.E4M3.F32.PACK_AB_MERGE_C R82, R82, R161, R160 ;  /* 0x000000a15252723e */ /* 0x000fe200048070a0 */
[--C-:B------:R-:W-:Y:S02]  /*7d60*/  HADD2.F32 R149, -RZ, R50.reuse.H0_H0 ;  /* 0x20000032ff957230 */ /* 0x100fe40000004100 */
[----:B------:R-:W-:Y:S02]  /*7d70*/  HADD2.F32 R150, -RZ, R50.H1_H1 ;  /* 0x30000032ff967230 */ /* 0x000fe40000004100 */
[-C--:B------:R-:W-:Y:S01]  /*7d80*/  FMUL.FTZ R50, R85, R156.reuse ;  /* 0x0000009c55327220 */ /* 0x080fe20000410000 */
[C---:B------:R-:W-:Y:S01]  /*7d90*/  FMUL.FTZ R156, R81.reuse, R156 ;  /* 0x0000009c519c7220 */ /* 0x040fe20000410000 */
[----:B------:R-:W-:Y:S01]  /*7da0*/  FFMA.FTZ R160, R148, R149, R151 ;  /* 0x0000009594a07223 */ /* 0x000fe20000010097 */
[----:B------:R-:W-:Y:S01]  /*7db0*/  F2FP.F16.E4M3.UNPACK_B R148, R87 ;  /* 0x00000057ff94723e */ /* 0x000fe200020006ff */
[-C--:B------:R-:W-:Y:S01]  /*7dc0*/  FFMA.FTZ R162, R81, R150.reuse, -R50 ;  /* 0x0000009651a27223 */ /* 0x080fe20000010832 */
[----:B------:R-:W-:Y:S01]  /*7dd0*/  FFMA.FTZ R161, R85, R150, R156 ;  /* 0x0000009655a17223 */ /* 0x000fe2000001009c */
[----:B------:R-:W-:Y:S01]  /*7de0*/  F2FP.F16.E4M3.UNPACK_B R50, R83 ;  /* 0x00000053ff32723e */ /* 0x000fe200020006ff */
[----:B------:R-:W-:Y:S01]  /*7df0*/  FFMA.FTZ R159, R51, R149, -R158 ;  /* 0x00000095339f7223 */ /* 0x000fe2000001089e */
[----:B------:R-:W-:Y:S01]  /*7e00*/  F2FP.F16.E4M3.UNPACK_B R87, R87.H1 ;  /* 0x00000057ff57723e */ /* 0x000fe200030006ff */
[----:B------:R-:W-:Y:S01]  /*7e10*/  HADD2.F32 R85, -RZ, R148.H0_H0 ;  /* 0x20000094ff557230 */ /* 0x000fe20000004100 */
[----:B------:R-:W-:Y:S01]  /*7e20*/  F2FP.F16.E4M3.UNPACK_B R156, R49.H1 ;  /* 0x00000031ff9c723e */ /* 0x000fe200030006ff */
[----:B------:R-:W-:Y:S01]  /*7e30*/  HADD2.F32 R158, -RZ, R155.H0_H0 ;  /* 0x2000009bff9e7230 */ /* 0x000fe20000004100 */
[----:B------:R-:W-:Y:S01]  /*7e40*/  F2FP.F16.E4M3.UNPACK_B R83, R83.H1 ;  /* 0x00000053ff53723e */ /* 0x000fe200030006ff */
[----:B------:R-:W-:Y:S01]  /*7e50*/  HADD2.F32 R51, -RZ, R50.H0_H0 ;  /* 0x20000032ff337230 */ /* 0x000fe20000004100 */
[-C--:B------:R-:W-:Y:S01]  /*7e60*/  F2FP.F16.E4M3.UNPACK_B R49, R48.reuse ;  /* 0x00000030ff31723e */ /* 0x080fe200020006ff */
[----:B------:R-:W-:Y:S01]  /*7e70*/  HADD2.F32 R157, -RZ, R156.H0_H0 ;  /* 0x2000009cff9d7230 */ /* 0x000fe20000004100 */
[----:B------:R-:W-:Y:S01]  /*7e80*/  F2FP.F16.E4M3.UNPACK_B R149, R48.H1 ;  /* 0x00000030ff95723e */ /* 0x000fe200030006ff */
[----:B------:R-:W-:-:S02]  /*7e90*/  HADD2.F32 R48, -RZ, R87.H0_H0 ;  /* 0x20000057ff307230 */ /* 0x000fc40000004100 */
[-C--:B------:R-:W-:Y:S01]  /*7ea0*/  FMUL.FTZ R164, R85, R158.reuse ;  /* 0x0000009e55a47220 */ /* 0x080fe20000410000 */
[----:B------:R-:W-:Y:S02]  /*7eb0*/  HADD2.F32 R81, -RZ, R83.H0_H0 ;  /* 0x20000053ff517230 */ /* 0x000fe40000004100 */
[----:B------:R-:W-:Y:S01]  /*7ec0*/  FMUL.FTZ R158, R51, R158 ;  /* 0x0000009e339e7220 */ /* 0x000fe20000410000 */
[----:B------:R-:W-:Y:S02]  /*7ed0*/  HADD2.F32 R150, -RZ, R49.H0_H0 ;  /* 0x20000031ff967230 */ /* 0x000fe40000004100 */
[-C--:B------:R-:W-:Y:S01]  /*7ee0*/  FMUL.FTZ R166, R48, R157.reuse ;  /* 0x0000009d30a67220 */ /* 0x080fe20000410000 */
[----:B------:R-:W-:Y:S02]  /*7ef0*/  HADD2.F32 R151, -RZ, R149.H0_H0 ;  /* 0x20000095ff977230 */ /* 0x000fe40000004100 */
[----:B------:R-:W-:Y:S01]  /*7f00*/  FMUL.FTZ R157, R81, R157 ;  /* 0x0000009d519d7220 */ /* 0x000fe20000410000 */
[----:B------:R-:W-:-:S02]  /*7f10*/  HADD2.F32 R87, -RZ, R87.H1_H1 ;  /* 0x30000057ff577230 */ /* 0x000fc40000004100 */
[-C--:B------:R-:W-:Y:S01]  /*7f20*/  FFMA.FTZ R164, R51, R150.reuse, -R164 ;  /* 0x0000009633a47223 */ /* 0x080fe200000108a4 */
[----:B------:R-:W-:Y:S02]  /*7f30*/  HADD2.F32 R156, -RZ, R156.H1_H1 ;  /* 0x3000009cff9c7230 */ /* 0x000fe40000004100 */
[----:B------:R-:W-:Y:S01]  /*7f40*/  FFMA.FTZ R158, R85, R150, R158 ;  /* 0x00000096559e7223 */ /* 0x000fe2000001009e */
[----:B------:R-:W-:Y:S02]  /*7f50*/  HADD2.F32 R83, -RZ, R83.H1_H1 ;  /* 0x30000053ff537230 */ /* 0x000fe40000004100 */
[----:B------:R-:W-:Y:S01]  /*7f60*/  FFMA.FTZ R157, R48, R151, R157 ;  /* 0x00000097309d7223 */ /* 0x000fe2000001009d */
[----:B------:R-:W-:Y:S02]  /*7f70*/  HADD2.F32 R148, -RZ, R148.H1_H1 ;  /* 0x30000094ff947230 */ /* 0x000fe40000004100 */
[----:B------:R-:W-:Y:S01]  /*7f80*/  FMUL.FTZ R150, R87, R156 ;  /* 0x0000009c57967220 */ /* 0x000fe20000410000 */
[----:B------:R-:W-:-:S02]  /*7f90*/  HADD2.F32 R155, -RZ, R155.H1_H1 ;  /* 0x3000009bff9b7230 */ /* 0x000fc40000004100 */
[----:B------:R-:W-:Y:S01]  /*7fa0*/  FMUL.FTZ R156, R83, R156 ;  /* 0x0000009c539c7220 */ /* 0x000fe20000410000 */
[----:B------:R-:W-:Y:S02]  /*7fb0*/  HADD2.F32 R50, -RZ, R50.H1_H1 ;  /* 0x30000032ff327230 */ /* 0x000fe40000004100 */
[----:B------:R-:W-:Y:S01]  /*7fc0*/  FFMA.FTZ R166, R81, R151, -R166 ;  /* 0x0000009751a67223 */ /* 0x000fe200000108a6 */
[----:B------:R-:W-:Y:S02]  /*7fd0*/  HADD2.F32 R48, -RZ, R149.H1_H1 ;  /* 0x30000095ff307230 */ /* 0x000fe40000004100 */
[-C--:B------:R-:W-:Y:S01]  /*7fe0*/  FMUL.FTZ R51, R148, R155.reuse ;  /* 0x0000009b94337220 */ /* 0x080fe20000410000 */
[----:B------:R-:W-:Y:S02]  /*7ff0*/  HADD2.F32 R49, -RZ, R49.H1_H1 ;  /* 0x30000031ff317230 */ /* 0x000fe40000004100 */
[----:B------:R-:W-:Y:S01]  /*8000*/  FMUL.FTZ R155, R50, R155 ;  /* 0x0000009b329b7220 */ /* 0x000fe20000410000 */
[----:B------:R-:W-:Y:S01]  /*8010*/  F2FP.SATFINITE.E4M3.F32.PACK_AB_MERGE_C R159, R162, R159, RZ ;  /* 0x0000009fa29f723e */ /* 0x000fe200048070ff */
[-C--:B------:R-:W-:Y:S01]  /*8020*/  FFMA.FTZ R83, R83, R48.reuse, -R150 ;  /* 0x0000003053537223 */ /* 0x080fe20000010896 */
[----:B------:R-:W-:Y:S01]  /*8030*/  FFMA.FTZ R156, R87, R48, R156 ;  /* 0x00000030579c7223 */ /* 0x000fe2000001009c */
[-C--:B------:R-:W-:Y:S01]  /*8040*/  FFMA.FTZ R51, R50, R49.reuse, -R51 ;  /* 0x0000003132337223 */ /* 0x080fe20000010833 */
[----:B------:R-:W-:Y:S01]  /*8050*/  FFMA.FTZ R155, R148, R49, R155 ;  /* 0x00000031949b7223 */ /* 0x000fe2000001009b */
[----:B------:R-:W-:-:S02]  /*8060*/  F2FP.SATFINITE.E4M3.F32.PACK_AB_MERGE_C R160, R161, R160, RZ ;  /* 0x000000a0a1a0723e */ /* 0x000fc400048070ff */
[----:B------:R-:W-:Y:S02]  /*8070*/  F2FP.SATFINITE.E4M3.F32.PACK_AB_MERGE_C R83, R83, R166, RZ ;  /* 0x000000a65353723e */ /* 0x000fe400048070ff */
[----:B------:R-:W-:Y:S02]  /*8080*/  F2FP.SATFINITE.E4M3.F32.PACK_AB_MERGE_C R156, R156, R157, RZ ;  /* 0x0000009d9c9c723e */ /* 0x000fe400048070ff */
[----:B------:R-:W-:Y:S02]  /*8090*/  F2FP.SATFINITE.E4M3.F32.PACK_AB_MERGE_C R81, R55, R52, R159 ;  /* 0x000000343751723e */ /* 0x000fe4000480709f */
[----:B------:R-:W-:Y:S02]  /*80a0*/  F2FP.SATFINITE.E4M3.F32.PACK_AB_MERGE_C R83, R51, R164, R83 ;  /* 0x000000a43353723e */ /* 0x000fe40004807053 */
[----:B------:R-:W-:Y:S02]  /*80b0*/  F2FP.SATFINITE.E4M3.F32.PACK_AB_MERGE_C R85, R54, R53, R160 ;  /* 0x000000353655723e */ /* 0x000fe400048070a0 */
[----:B------:R-:W-:-:S07]  /*80c0*/  F2FP.SATFINITE.E4M3.F32.PACK_AB_MERGE_C R87, R155, R158, R156 ;  /* 0x0000009e9b57723e */ /* 0x000fce000480709c */
.L_x_403:
[----:B------:R-:W-:Y:S05]  /*80d0*/  BSYNC B2 ;  /* 0x0000000000027941 */ /* 0x000fea0003800000 */
.L_x_402:
[----:B------:R-:W-:Y:S01]  /*80e0*/  ISETP.GE.AND P3, PT, R147, R136, PT ;  /* 0x000000889300720c */ /* 0x000fe20003f66270 */
[----:B------:R-:W-:-:S12]  /*80f0*/  ULDC.64 UR4, c[0x0][0x2e8] ;  /* 0x0000ba0000047ab9 */ /* 0x000fd80000000a00 */
[--C-:B------:R-:W-:Y:S02]  /*8100*/  @!P3 SHF.R.S32.HI R48, RZ, 0x1f, R147.reuse ;  /* 0x0000001fff30b819 */ /* 0x100fe40000011493 */
[----:B------:R-:W-:-:S04]  /*8110*/  @!P3 IADD3 R50, P4, P6, R100, R128, R147 ;  /* 0x000000806432b210 */ /* 0x000fc80007e9e093 */
[----:B------:R-:W-:Y:S02]  /*8120*/  @!P3 IADD3.X R145, R40, R145, R48, P4, P6 ;  /* 0x000000912891b210 */ /* 0x000fe400027ec430 */
[----:B------:R-:W-:-:S04]  /*8130*/  IADD3 R48, P4, R146, UR4, RZ ;  /* 0x0000000492307c10 */ /* 0x000fc8000ff9e0ff */
[----:B------:R-:W-:Y:S02]  /*8140*/  IADD3.X R49, R154, UR5, RZ, P4, !PT ;  /* 0x000000059a317c10 */ /* 0x000fe4000a7fe4ff */
[----:B------:R-:W-:-:S03]  /*8150*/  @!P3 IADD3 R50, P4, R50, UR4, RZ ;  /* 0x000000043232bc10 */ /* 0x000fc6000ff9e0ff */
[----:B-1----:R1:W-:Y:S01]  /*8160*/  STG.E.128 desc[UR42][R48.64], R80 ;  /* 0x0000005030007986 */ /* 0x0023e2000c101d2a */
[----:B------:R-:W-:-:S05]  /*8170*/  @!P3 IADD3.X R51, R145, UR5, RZ, P4, !PT ;  /* 0x000000059133bc10 */ /* 0x000fca000a7fe4ff */
[----:B--2---:R1:W-:Y:S04]  /*8180*/  @!P3 STG.E.128 desc[UR42][R50.64], R84 ;  /* 0x000000543200b986 */ /* 0x0043e8000c101d2a */
.L_x_401:
[----:B------:R-:W-:Y:S05]  /*8190*/  BSYNC B1 ;  /* 0x0000000000017941 */ /* 0x000fea0003800000 */
.L_x_400:
[----:B-1----:R-:W-:Y:S01]  /*81a0*/  VIADD R49, R23, 0x20 ;  /* 0x0000002017317836 */ /* 0x002fe20000000000 */
[----:B------:R-:W-:Y:S04]  /*81b0*/  BSSY B1, `(.L_x_404) ;  /* 0x0000105000017945 */ /* 0x000fe80003800000 */
[----:B------:R-:W-:-:S13]  /*81c0*/  ISETP.GE.OR P3, PT, R49, R114, P0 ;  /* 0x000000723100720c */ /* 0x000fda0000766670 */
[----:B------:R-:W-:Y:S05]  /*81d0*/  @P3 BRA `(.L_x_405) ;  /* 0x0000001000083947 */ /* 0x000fea0003800000 */
[----:B------:R-:W3:Y:S01]  /*81e0*/  LDL R50, [R1+0x2c] ;  /* 0x00002c0001327983 */ /* 0x000ee20000100800 */
[-C--:B--2---:R-:W-:Y:S01]  /*81f0*/  IMAD R48, R117, R122.reuse, RZ ;  /* 0x0000007a75307224 */ /* 0x084fe200078e02ff */
[----:B------:R-:W-:Y:S01]  /*8200*/  ISETP.NE.AND P6, PT, R0, RZ, PT ;  /* 0x000000ff0000720c */ /* 0x000fe20003fc5270 */
[----:B------:R-:W-:Y:S01]  /*8210*/  IMAD.WIDE.U32 R80, R49, R122, R120 ;  /* 0x0000007a31507225 */ /* 0x000fe200078e0078 */
[----:B------:R-:W-:Y:S01]  /*8220*/  IADD3 R51, R23, 0x20, RZ ;  /* 0x0000002017337810 */ /* 0x000fe20007ffe0ff */
[----:B------:R-:W-:Y:S02]  /*8230*/  BSSY B2, `(.L_x_406) ;  /* 0x00000f1000027945 */ /* 0x000fe40003800000 */
[----:B------:R-:W-:Y:S01]  /*8240*/  IMAD R83, R49, R123, R48 ;  /* 0x0000007b31537224 */ /* 0x000fe200078e0230 */
[----:B------:R-:W-:Y:S01]  /*8250*/  SEL R48, R111, R138, !P6 ;  /* 0x0000008a6f307207 */ /* 0x000fe20007000000 */
[----:B------:R-:W-:Y:S01]  /*8260*/  VIADD R52, R23, 0x20 ;  /* 0x0000002017347836 */ /* 0x000fe20000000000 */
[----:B------:R-:W-:Y:S01]  /*8270*/  IADD3 R82, P3, P4, R100, R80, R39 ;  /* 0x0000005064527210 */ /* 0x000fe20007c7e027 */
[----:B------:R-:W-:Y:S01]  /*8280*/  IMAD.SHL.U32 R51, R51, 0x80, RZ ;  /* 0x0000008033337824 */ /* 0x000fe200078e00ff */
[----:B------:R-:W-:Y:S01]  /*8290*/  SHF.R.S32.HI R49, RZ, 0x1f, R48 ;  /* 0x0000001fff317819 */ /* 0x000fe20000011430 */
[----:B------:R-:W-:-:S02]  /*82a0*/  IMAD.SHL.U32 R52, R52, 0x80, RZ ;  /* 0x0000008034347824 */ /* 0x000fc400078e00ff */
[----:B------:R-:W-:Y:S01]  /*82b0*/  IMAD.IADD R83, R81, 0x1, R83 ;  /* 0x0000000151537824 */ /* 0x000fe200078e0253 */
[----:B------:R-:W-:Y:S02]  /*82c0*/  LEA.HI R49, R49, R48, RZ, 0x5 ;  /* 0x0000003031317211 */ /* 0x000fe400078f28ff */
[----:B------:R-:W-:Y:S02]  /*82d0*/  LOP3.LUT R52, R52, 0x380, RZ, 0xc0, !PT ;  /* 0x0000038034347812 */ /* 0x000fe400078ec0ff */
[----:B------:R-:W-:Y:S02]  /*82e0*/  LEA.HI.SX32 R49, R49, R104, 0x1b ;  /* 0x0000006831317211 */ /* 0x000fe400078fdaff */
[----:B------:R-:W-:Y:S02]  /*82f0*/  LOP3.LUT R51, R51, 0x380, RZ, 0xc0, !PT ;  /* 0x0000038033337812 */ /* 0x000fe400078ec0ff */
[----:B------:R-:W-:Y:S01]  /*8300*/  SHF.R.S32.HI R48, RZ, 0x1f, R49 ;  /* 0x0000001fff307819 */ /* 0x000fe20000011431 */
[----:B------:R-:W-:Y:S01]  /*8310*/  IMAD.SHL.U32 R85, R49, 0x10, RZ ;  /* 0x0000001031557824 */ /* 0x000fe200078e00ff */
[----:B------:R-:W-:-:S02]  /*8320*/  SHF.R.U32.HI R51, RZ, 0x3, R51 ;  /* 0x00000003ff337819 */ /* 0x000fc40000011633 */
[----:B------:R-:W-:Y:S02]  /*8330*/  LEA.HI R49, R48, R49, RZ, 0x3 ;  /* 0x0000003130317211 */ /* 0x000fe400078f18ff */
[----:B------:R-:W-:Y:S02]  /*8340*/  LOP3.LUT R48, R52, 0x70, R85, 0xf8, !PT ;  /* 0x0000007034307812 */ /* 0x000fe400078ef855 */
[----:B------:R-:W-:Y:S02]  /*8350*/  SHF.L.U32 R49, R49, 0xb, RZ ;  /* 0x0000000b31317819 */ /* 0x000fe400000006ff */
[----:B------:R-:W-:Y:S02]  /*8360*/  LOP3.LUT R48, R48, R51, RZ, 0x3c, !PT ;  /* 0x0000003330307212 */ /* 0x000fe400078e3cff */
[----:B------:R-:W-:Y:S02]  /*8370*/  LOP3.LUT R49, R49, 0xffffc000, RZ, 0xc0, !PT ;  /* 0xffffc00031317812 */ /* 0x000fe400078ec0ff */
[----:B------:R-:W-:-:S02]  /*8380*/  IADD3.X R86, R40, R83, R105, P3, P4 ;  /* 0x0000005328567210 */ /* 0x000fc40001fe8469 */
[----:B---3--:R-:W-:Y:S01]  /*8390*/  IADD3 R51, R48, R49, R50 ;  /* 0x0000003130337210 */ /* 0x008fe20007ffe032 */
[----:B------:R-:W-:-:S04]  /*83a0*/  IMAD R49, R232, 0x8000, R28 ;  /* 0x00008000e8317824 */ /* 0x000fc800078e021c */
[----:B------:R-:W-:Y:S02]  /*83b0*/  IMAD R51, R232, 0x8000, R51 ;  /* 0x00008000e8337824 */ /* 0x000fe400078e0233 */
[----:B------:R-:W-:-:S03]  /*83c0*/  IMAD.IADD R49, R22, 0x1, R49 ;  /* 0x0000000116317824 */ /* 0x000fc600078e0231 */
[----:B------:R-:W-:-:S03]  /*83d0*/  IADD3 R52, R22, R51, RZ ;  /* 0x0000003316347210 */ /* 0x000fc60007ffe0ff */
[----:B------:R-:W1:Y:S04]  /*83e0*/  LDS.128 R48, [R49+0x28400] ;  /* 0x0284000031307984 */ /* 0x000e680000000c00 */
[----:B------:R-:W2:Y:S01]  /*83f0*/  LDS.128 R52, [R52+0x28400] ;  /* 0x0284000034347984 */ /* 0x000ea20000000c00 */
[----:B------:R-:W-:Y:S05]  /*8400*/  @P2 BRA `(.L_x_407) ;  /* 0x0000000c004c2947 */ /* 0x000fea0003800000 */
[----:B------:R-:W-:Y:S01]  /*8410*/  SHF.R.U32.HI R147, RZ, 0x8, R57 ;  /* 0x00000008ff937819 */ /* 0x000fe20000011639 */
[----:B-1----:R-:W-:Y:S01]  /*8420*/  IMAD.MOV.U32 R60, RZ, RZ, R48 ;  /* 0x000000ffff3c7224 */ /* 0x002fe200078e0030 */
[----:B------:R-:W-:Y:S01]  /*8430*/  LOP3.LUT R87, R57, 0xff0000ff, RZ, 0xc0, !PT ;  /* 0xff0000ff39577812 */ /* 0x000fe200078ec0ff */
[----:B--2---:R-:W-:Y:S01]  /*8440*/  IMAD.MOV.U32 R62, RZ, RZ, R52 ;  /* 0x000000ffff3e7224 */ /* 0x004fe200078e0034 */
[----:B------:R-:W-:Y:S01]  /*8450*/  SHF.R.U32.HI R145, RZ, 0x8, R59 ;  /* 0x00000008ff917819 */ /* 0x000fe2000001163b */
[----:B------:R-:W-:Y:S01]  /*8460*/  IMAD.MOV.U32 R56, RZ, RZ, R49 ;  /* 0x000000ffff387224 */ /* 0x000fe200078e0031 */
[----:B------:R-:W-:Y:S02]  /*8470*/  SHF.L.U32 R48, R147, 0x8, RZ ;  /* 0x0000000893307819 */ /* 0x000fe400000006ff */
[----:B------:R-:W-:Y:S02]  /*8480*/  SHF.R.U32.HI R84, RZ, 0x8, R63 ;  /* 0x00000008ff547819 */ /* 0x000fe4000001163f */
[----:B------:R-:W-:Y:S01]  /*8490*/  LOP3.LUT R87, R87, 0xff00, R48, 0xf8, !PT ;  /* 0x0000ff0057577812 */ /* 0x000fe200078ef830 */
[----:B------:R-:W-:Y:S01]  /*84a0*/  IMAD.SHL.U32 R48, R145, 0x100, RZ ;  /* 0x0000010091307824 */ /* 0x000fe200078e00ff */
[----:B------:R-:W-:-:S02]  /*84b0*/  SHF.R.U32.HI R148, RZ, 0x10, R59 ;  /* 0x00000010ff947819 */ /* 0x000fc4000001163b */
[----:B------:R-:W-:Y:S02]  /*84c0*/  LOP3.LUT R59, R59, 0xff0000ff, RZ, 0xc0, !PT ;  /* 0xff0000ff3b3b7812 */ /* 0x000fe400078ec0ff */
[--C-:B------:R-:W-:Y:S02]  /*84d0*/  SHF.R.U32.HI R146, RZ, 0x10, R61.reuse ;  /* 0x00000010ff927819 */ /* 0x100fe4000001163d */
[----:B------:R-:W-:Y:S02]  /*84e0*/  SHF.R.U32.HI R129, RZ, 0x8, R61 ;  /* 0x00000008ff817819 */ /* 0x000fe4000001163d */
[----:B------:R-:W-:Y:S02]  /*84f0*/  LOP3.LUT R58, R61, 0xff0000ff, RZ, 0xc0, !PT ;  /* 0xff0000ff3d3a7812 */ /* 0x000fe400078ec0ff */
[----:B------:R-:W-:Y:S01]  /*8500*/  LOP3.LUT R61, R63, 0xff0000ff, RZ, 0xc0, !PT ;  /* 0xff0000ff3f3d7812 */ /* 0x000fe200078ec0ff */
[----:B------:R-:W-:Y:S01]  /*8510*/  IMAD.SHL.U32 R49, R129, 0x100, RZ ;  /* 0x0000010081317824 */ /* 0x000fe200078e00ff */
[----:B------:R-:W-:-:S02]  /*8520*/  SHF.L.U32 R52, R84, 0x8, RZ ;  /* 0x0000000854347819 */ /* 0x000fc400000006ff */
[----:B------:R-:W-:Y:S01]  /*8530*/  SHF.R.U32.HI R149, RZ, 0x10, R57 ;  /* 0x00000010ff957819 */ /* 0x000fe20000011639 */
[----:B------:R-:W-:Y:S01]  /*8540*/  IMAD.MOV.U32 R57, RZ, RZ, R50 ;  /* 0x000000ffff397224 */ /* 0x000fe200078e0032 */
[----:B------:R-:W-:Y:S01]  /*8550*/  LOP3.LUT R59, R59, 0xff00, R48, 0xf8, !PT ;  /* 0x0000ff003b3b7812 */ /* 0x000fe200078ef830 */
[----:B------:R-:W-:Y:S01]  /*8560*/  IMAD.U32 R48, R148, 0x10000, RZ ;  /* 0x0001000094307824 */ /* 0x000fe200078e00ff */
[----:B------:R-:W-:Y:S01]  /*8570*/  SHF.R.U32.HI R128, RZ, 0x10, R63 ;  /* 0x00000010ff807819 */ /* 0x000fe2000001163f */
[----:B------:R-:W-:Y:S01]  /*8580*/  IMAD.U32 R50, R149, 0x10000, RZ ;  /* 0x0001000095327824 */ /* 0x000fe200078e00ff */
[----:B------:R-:W-:Y:S01]  /*8590*/  LOP3.LUT R147, R61, 0xff00, R52, 0xf8, !PT ;  /* 0x0000ff003d937812 */ /* 0x000fe200078ef834 */
[----:B------:R-:W-:Y:S01]  /*85a0*/  IMAD.U32 R52, R146, 0x10000, RZ ;  /* 0x0001000092347824 */ /* 0x000fe200078e00ff */
[----:B------:R-:W-:Y:S02]  /*85b0*/  F2FP.F16.E4M3.UNPACK_B R129, R141.H1 ;  /* 0x0000008dff81723e */ /* 0x000fe400030006ff */
[----:B------:R-:W-:-:S02]  /*85c0*/  F2FP.F16.E4M3.UNPACK_B R63, R62.H1 ;  /* 0x0000003eff3f723e */ /* 0x000fc400030006ff */
[----:B------:R-:W-:Y:S02]  /*85d0*/  F2FP.F16.E4M3.UNPACK_B R61, R60.H1 ;  /* 0x0000003cff3d723e */ /* 0x000fe400030006ff */
[----:B------:R-:W-:Y:S01]  /*85e0*/  LOP3.LUT R145, R58, 0xff00, R49, 0xf8, !PT ;  /* 0x0000ff003a917812 */ /* 0x000fe200078ef831 */
[----:B------:R-:W-:Y:S01]  /*85f0*/  HADD2.F32 R49, -RZ, R129.H0_H0 ;  /* 0x20000081ff317230 */ /* 0x000fe20000004100 */
[----:B------:R-:W-:Y:S01]  /*8600*/  LOP3.LUT R48, R59, 0xff0000, R48, 0xf8, !PT ;  /* 0x00ff00003b307812 */ /* 0x000fe200078ef830 */
[----:B------:R-:W-:Y:S01]  /*8610*/  HADD2.F32 R59, -RZ, R63.H0_H0 ;  /* 0x2000003fff3b7230 */ /* 0x000fe20000004100 */
[----:B------:R-:W-:Y:S01]  /*8620*/  F2FP.F16.E4M3.UNPACK_B R84, R144.H1 ;  /* 0x00000090ff54723e */ /* 0x000fe200030006ff */
[--C-:B------:R-:W-:Y:S01]  /*8630*/  HADD2.F32 R58, -RZ, R61.reuse.H0_H0 ;  /* 0x2000003dff3a7230 */ /* 0x100fe20000004100 */
[----:B------:R-:W-:Y:S01]  /*8640*/  LOP3.LUT R50, R87, 0xff0000, R50, 0xf8, !PT ;  /* 0x00ff000057327812 */ /* 0x000fe200078ef832 */
[----:B------:R-:W-:Y:S01]  /*8650*/  HADD2.F32 R61, -RZ, R61.H1_H1 ;  /* 0x3000003dff3d7230 */ /* 0x000fe20000004100 */
[----:B------:R-:W-:Y:S01]  /*8660*/  SHF.L.U32 R128, R128, 0x10, RZ ;  /* 0x0000001080807819 */ /* 0x000fe200000006ff */
[----:B------:R-:W-:-:S02]  /*8670*/  HADD2.F32 R87, -RZ, R84.H0_H0 ;  /* 0x20000054ff577230 */ /* 0x000fc40000004100 */
[-C--:B------:R-:W-:Y:S01]  /*8680*/  FMUL.FTZ R149, R59, R49.reuse ;  /* 0x000000313b957220 */ /* 0x080fe20000410000 */
[C---:B------:R-:W-:Y:S01]  /*8690*/  FMUL.FTZ R146, R58.reuse, R49 ;  /* 0x000000313a927220 */ /* 0x040fe20000410000 */
[----:B------:R-:W-:Y:S01]  /*86a0*/  LOP3.LUT R49, R147, 0xff0000, R128, 0xf8, !PT ;  /* 0x00ff000093317812 */ /* 0x000fe200078ef880 */
[----:B------:R-:W-:Y:S02]  /*86b0*/  HADD2.F32 R128, -RZ, R84.H1_H1 ;  /* 0x30000054ff807230 */ /* 0x000fe40000004100 */
[-C--:B------:R-:W-:Y:S01]  /*86c0*/  FFMA.FTZ R58, R58, R87.reuse, -R149 ;  /* 0x000000573a3a7223 */ /* 0x080fe20000010895 */
[----:B------:R-:W-:Y:S01]  /*86d0*/  FFMA.FTZ R59, R59, R87, R146 ;  /* 0x000000573b3b7223 */ /* 0x000fe20000010092 */
[----:B------:R-:W-:Y:S01]  /*86e0*/  HADD2.F32 R84, -RZ, R129.H1_H1 ;  /* 0x30000081ff547230 */ /* 0x000fe20000004100 */
[----:B------:R-:W-:Y:S01]  /*86f0*/  F2FP.F16.E4M3.UNPACK_B R141, R141 ;  /* 0x0000008dff8d723e */ /* 0x000fe200020006ff */
[----:B------:R-:W-:Y:S01]  /*8700*/  HADD2.F32 R87, -RZ, R63.H1_H1 ;  /* 0x3000003fff577230 */ /* 0x000fe20000004100 */
[----:B------:R-:W-:-:S02]  /*8710*/  F2FP.F16.E4M3.UNPACK_B R63, R62 ;  /* 0x0000003eff3f723e */ /* 0x000fc400020006ff */
[----:B------:R-:W-:Y:S01]  /*8720*/  F2FP.F16.E4M3.UNPACK_B R60, R60 ;  /* 0x0000003cff3c723e */ /* 0x000fe200020006ff */
[-C--:B------:R-:W-:Y:S01]  /*8730*/  FMUL.FTZ R148, R61, R84.reuse ;  /* 0x000000543d947220 */ /* 0x080fe20000410000 */
[----:B------:R-:W-:Y:S01]  /*8740*/  FMUL.FTZ R146, R87, R84 ;  /* 0x0000005457927220 */ /* 0x000fe20000410000 */
[----:B------:R-:W-:Y:S01]  /*8750*/  F2FP.F16.E4M3.UNPACK_B R144, R144 ;  /* 0x00000090ff90723e */ /* 0x000fe200020006ff */
[----:B------:R-:W-:Y:S01]  /*8760*/  HADD2.F32 R129, -RZ, R141.H0_H0 ;  /* 0x2000008dff817230 */ /* 0x000fe20000004100 */
[----:B------:R-:W-:Y:S01]  /*8770*/  LOP3.LUT R52, R145, 0xff0000, R52, 0xf8, !PT ;  /* 0x00ff000091347812 */ /* 0x000fe200078ef834 */
[----:B------:R-:W-:Y:S02]  /*8780*/  HADD2.F32 R84, -RZ, R63.H0_H0 ;  /* 0x2000003fff547230 */ /* 0x000fe40000004100 */
[-C--:B------:R-:W-:Y:S01]  /*8790*/  FFMA.FTZ R154, R87, R128.reuse, R148 ;  /* 0x00000080579a7223 */ /* 0x080fe20000010094 */
[----:B------:R-:W-:Y:S02]  /*87a0*/  HADD2.F32 R62, -RZ, R60.H0_H0 ;  /* 0x2000003cff3e7230 */ /* 0x000fe40000004100 */
[----:B------:R-:W-:Y:S01]  /*87b0*/  FFMA.FTZ R61, R61, R128, -R146 ;  /* 0x000000803d3d7223 */ /* 0x000fe20000010892 */
[----:B------:R-:W-:-:S02]  /*87c0*/  HADD2.F32 R87, -RZ, R144.H0_H0 ;  /* 0x20000090ff577230 */ /* 0x000fc40000004100 */
[-C--:B------:R-:W-:Y:S01]  /*87d0*/  FMUL.FTZ R145, R84, R129.reuse ;  /* 0x0000008154917220 */ /* 0x080fe20000410000 */
[----:B------:R-:W-:Y:S02]  /*87e0*/  HADD2.F32 R141, -RZ, R141.H1_H1 ;  /* 0x3000008dff8d7230 */ /* 0x000fe40000004100 */
[C---:B------:R-:W-:Y:S01]  /*87f0*/  FMUL.FTZ R129, R62.reuse, R129 ;  /* 0x000000813e817220 */ /* 0x040fe20000410000 */
[----:B------:R-:W-:Y:S02]  /*8800*/  HADD2.F32 R63, -RZ, R63.H1_H1 ;  /* 0x3000003fff3f7230 */ /* 0x000fe40000004100 */
[-C--:B------:R-:W-:Y:S01]  /*8810*/  FFMA.FTZ R145, R62, R87.reuse, -R145 ;  /* 0x000000573e917223 */ /* 0x080fe20000010891 */
[----:B------:R-:W-:Y:S02]  /*8820*/  HADD2.F32 R60, -RZ, R60.H1_H1 ;  /* 0x3000003cff3c7230 */ /* 0x000fe40000004100 */
[----:B------:R-:W-:Y:S01]  /*8830*/  FFMA.FTZ R146, R84, R87, R129 ;  /* 0x0000005754927223 */ /* 0x000fe20000010081 */
[----:B------:R-:W-:-:S02]  /*8840*/  HADD2.F32 R144, -RZ, R144.H1_H1 ;  /* 0x30000090ff907230 */ /* 0x000fc40000004100 */
[CC--:B------:R-:W-:Y:S01]  /*8850*/  FMUL.FTZ R87, R63.reuse, R141.reuse ;  /* 0x0000008d3f577220 */ /* 0x0c0fe20000410000 */
[----:B------:R-:W-:Y:S01]  /*8860*/  F2FP.F16.E4M3.UNPACK_B R62, R142.H1 ;  /* 0x0000008eff3e723e */ /* 0x000fe200030006ff */
[C---:B------:R-:W-:Y:S01]  /*8870*/  FMUL.FTZ R150, R60.reuse, R141 ;  /* 0x0000008d3c967220 */ /* 0x040fe20000410000 */
[----:B------:R-:W-:Y:S01]  /*8880*/  F2FP.F16.E4M3.UNPACK_B R84, R54.H1 ;  /* 0x00000036ff54723e */ /* 0x000fe200030006ff */
[-C--:B------:R-:W-:Y:S01]  /*8890*/  FFMA.FTZ R148, R60, R144.reuse, -R87 ;  /* 0x000000903c947223 */ /* 0x080fe20000010857 */
[----:B------:R-:W-:Y:S01]  /*88a0*/  F2FP.F16.E4M3.UNPACK_B R60, R57.H1 ;  /* 0x00000039ff3c723e */ /* 0x000fe200030006ff */
[--C-:B------:R-:W-:Y:S01]  /*88b0*/  HADD2.F32 R129, -RZ, R62.reuse.H0_H0 ;  /* 0x2000003eff817230 */ /* 0x100fe20000004100 */
[----:B------:R-:W-:Y:S01]  /*88c0*/  F2FP.F16.E4M3.UNPACK_B R128, R143.H1 ;  /* 0x0000008fff80723e */ /* 0x000fe200030006ff */
[----:B------:R-:W-:Y:S02]  /*88d0*/  HADD2.F32 R141, -RZ, R62.H1_H1 ;  /* 0x3000003eff8d7230 */ /* 0x000fe40000004100 */
[----:B------:R-:W-:Y:S01]  /*88e0*/  FFMA.FTZ R147, R63, R144, R150 ;  /* 0x000000903f937223 */ /* 0x000fe20000010096 */
[----:B------:R-:W-:Y:S01]  /*88f0*/  HADD2.F32 R87, -RZ, R84.H0_H0 ;  /* 0x20000054ff577230 */ /* 0x000fe20000004100 */
[----:B------:R-:W-:Y:S01]  /*8900*/  F2FP.F16.E4M3.UNPACK_B R142, R142 ;  /* 0x0000008eff8e723e */ /* 0x000fe200020006ff */
[----:B------:R-:W-:Y:S01]  /*8910*/  HADD2.F32 R62, -RZ, R60.H0_H0 ;  /* 0x2000003cff3e7230 */ /* 0x000fe20000004100 */
[----:B------:R-:W-:Y:S01]  /*8920*/  F2FP.F16.E4M3.UNPACK_B R57, R57 ;  /* 0x00000039ff39723e */ /* 0x000fe200020006ff */
[----:B------:R-:W-:-:S02]  /*8930*/  HADD2.F32 R84, -RZ, R84.H1_H1 ;  /* 0x30000054ff547230 */ /* 0x000fc40000004100 */
[CC--:B------:R-:W-:Y:S01]  /*8940*/  FMUL.FTZ R149, R87.reuse, R129.reuse ;  /* 0x0000008157957220 */ /* 0x0c0fe20000410000 */
[----:B------:R-:W-:Y:S02]  /*8950*/  HADD2.F32 R60, -RZ, R60.H1_H1 ;  /* 0x3000003cff3c7230 */ /* 0x000fe40000004100 */
[----:B------:R-:W-:Y:S01]  /*8960*/  FMUL.FTZ R144, R62, R129 ;  /* 0x000000813e907220 */ /* 0x000fe20000410000 */
[--C-:B------:R-:W-:Y:S02]  /*8970*/  HADD2.F32 R129, -RZ, R128.reuse.H1_H1 ;  /* 0x30000080ff817230 */ /* 0x100fe40000004100 */
[-C--:B------:R-:W-:Y:S01]  /*8980*/  FMUL.FTZ R151, R84, R141.reuse ;  /* 0x0000008d54977220 */ /* 0x080fe20000410000 */
[----:B------:R-:W-:Y:S02]  /*8990*/  HADD2.F32 R63, -RZ, R128.H0_H0 ;  /* 0x20000080ff3f7230 */ /* 0x000fe40000004100 */
[C---:B------:R-:W-:Y:S01]  /*89a0*/  FMUL.FTZ R141, R60.reuse, R141 ;  /* 0x0000008d3c8d7220 */ /* 0x040fe20000410000 */
[----:B------:R-:W-:Y:S01]  /*89b0*/  F2FP.F16.E4M3.UNPACK_B R143, R143 ;  /* 0x0000008fff8f723e */ /* 0x000fe200020006ff */
[----:B------:R-:W-:Y:S01]  /*89c0*/  FFMA.FTZ R150, R60, R129, -R151 ;  /* 0x000000813c967223 */ /* 0x000fe20000010897 */
[----:B------:R-:W-:Y:S01]  /*89d0*/  F2FP.F16.E4M3.UNPACK_B R60, R54 ;  /* 0x00000036ff3c723e */ /* 0x000fe200020006ff */
[-C--:B------:R-:W-:Y:S01]  /*89e0*/  FFMA.FTZ R149, R62, R63.reuse, -R149 ;  /* 0x0000003f3e957223 */ /* 0x080fe20000010895 */
[----:B------:R-:W-:Y:S01]  /*89f0*/  FFMA.FTZ R144, R87, R63, R144 ;  /* 0x0000003f57907223 */ /* 0x000fe20000010090 */
[----:B------:R-:W-:-:S02]  /*8a00*/  HADD2.F32 R87, -RZ, R142.H0_H0 ;  /* 0x2000008eff577230 */ /* 0x000fc40000004100 */
[----:B------:R-:W-:Y:S01]  /*8a10*/  FFMA.FTZ R151, R84, R129, R141 ;  /* 0x0000008154977223 */ /* 0x000fe2000001008d */
[----:B------:R-:W-:Y:S01]  /*8a20*/  HADD2.F32 R62, -RZ, R60.H0_H0 ;  /* 0x2000003cff3e7230 */ /* 0x000fe20000004100 */
[----:B------:R-:W-:Y:S01]  /*8a30*/  F2FP.SATFINITE.E4M3.F32.PACK_AB_MERGE_C R58, R61, R58, RZ ;  /* 0x0000003a3d3a723e */ /* 0x000fe200048070ff */
[--C-:B------:R-:W-:Y:S01]  /*8a40*/  HADD2.F32 R54, -RZ, R57.reuse.H0_H0 ;  /* 0x20000039ff367230 */ /* 0x100fe20000004100 */
[----:B------:R-:W-:Y:S01]  /*8a50*/  F2FP.F16.E4M3.UNPACK_B R61, R56 ;  /* 0x00000038ff3d723e */ /* 0x000fe200020006ff */
[----:B------:R-:W-:Y:S02]  /*8a60*/  HADD2.F32 R142, -RZ, R142.H1_H1 ;  /* 0x3000008eff8e7230 */ /* 0x000fe40000004100 */
[-C--:B------:R-:W-:Y:S01]  /*8a70*/  FMUL.FTZ R129, R62, R87.reuse ;  /* 0x000000573e817220 */ /* 0x080fe20000410000 */
[----:B------:R-:W-:Y:S02]  /*8a80*/  HADD2.F32 R60, -RZ, R60.H1_H1 ;  /* 0x3000003cff3c7230 */ /* 0x000fe40000004100 */
[----:B------:R-:W-:Y:S01]  /*8a90*/  FMUL.FTZ R87, R54, R87 ;  /* 0x0000005736577220 */ /* 0x000fe20000410000 */
[----:B------:R-:W-:Y:S01]  /*8aa0*/  HADD2.F32 R57, -RZ, R57.H1_H1 ;  /* 0x30000039ff397230 */ /* 0x000fe20000004100 */
[----:B------:R-:W-:Y:S01]  /*8ab0*/  F2FP.SATFINITE.E4M3.F32.PACK_AB_MERGE_C R149, R150, R149, RZ ;  /* 0x000000959695723e */ /* 0x000fe200048070ff */
[----:B------:R-:W-:-:S02]  /*8ac0*/  HADD2.F32 R63, -RZ, R143.H0_H0 ;  /* 0x2000008fff3f7230 */ /* 0x000fc40000004100 */
[-C--:B------:R-:W-:Y:S01]  /*8ad0*/  FMUL.FTZ R128, R60, R142.reuse ;  /* 0x0000008e3c807220 */ /* 0x080fe20000410000 */
[----:B------:R-:W-:Y:S02]  /*8ae0*/  HADD2.F32 R143, -RZ, R143.H1_H1 ;  /* 0x3000008fff8f7230 */ /* 0x000fe40000004100 */
[----:B------:R-:W-:Y:S01]  /*8af0*/  FMUL.FTZ R141, R57, R142 ;  /* 0x0000008e398d7220 */ /* 0x000fe20000410000 */
[----:B------:R-:W-:Y:S01]  /*8b00*/  F2FP.SATFINITE.E4M3.F32.PACK_AB_MERGE_C R144, R151, R144, RZ ;  /* 0x000000909790723e */ /* 0x000fe200048070ff */
[-C--:B------:R-:W-:Y:S01]  /*8b10*/  FFMA.FTZ R54, R54, R63.reuse, -R129 ;  /* 0x0000003f36367223 */ /* 0x080fe20000010881 */
[----:B------:R-:W-:Y:S01]  /*8b20*/  FFMA.FTZ R84, R62, R63, R87 ;  /* 0x0000003f3e547223 */ /* 0x000fe20000010057 */
[----:B------:R-:W-:Y:S01]  /*8b30*/  F2FP.F16.E4M3.UNPACK_B R62, R53 ;  /* 0x00000035ff3e723e */ /* 0x000fe200020006ff */
[-C--:B------:R-:W-:Y:S01]  /*8b40*/  FFMA.FTZ R57, R57, R143.reuse, -R128 ;  /* 0x0000008f39397223 */ /* 0x080fe20000010880 */
[----:B------:R-:W-:Y:S01]  /*8b50*/  F2FP.F16.E4M3.UNPACK_B R129, R52 ;  /* 0x00000034ff81723e */ /* 0x000fe200020006ff */
[----:B------:R-:W-:Y:S01]  /*8b60*/  FFMA.FTZ R143, R60, R143, R141 ;  /* 0x0000008f3c8f7223 */ /* 0x000fe2000001008d */
[----:B------:R-:W-:Y:S01]  /*8b70*/  F2FP.F16.E4M3.UNPACK_B R87, R50 ;  /* 0x00000032ff57723e */ /* 0x000fe200020006ff */
[----:B------:R-:W-:Y:S01]  /*8b80*/  HADD2.F32 R63, -RZ, R62.H0_H0 ;  /* 0x2000003eff3f7230 */ /* 0x000fe20000004100 */
[----:B------:R-:W-:Y:S01]  /*8b90*/  F2FP.SATFINITE.E4M3.F32.PACK_AB_MERGE_C R57, R57, R54, R149 ;  /* 0x000000363939723e */ /* 0x000fe20004807095 */
[----:B------:R-:W-:Y:S01]  /*8ba0*/  HADD2.F32 R141, -RZ, R129.H0_H0 ;  /* 0x20000081ff8d7230 */ /* 0x000fe20000004100 */
[----:B------:R-:W-:Y:S01]  /*8bb0*/  F2FP.SATFINITE.E4M3.F32.PACK_AB_MERGE_C R54, R143, R84, R144 ;  /* 0x000000548f36723e */ /* 0x000fe20004807090 */
[----:B------:R-:W-:Y:S01]  /*8bc0*/  HADD2.F32 R60, -RZ, R61.H0_H0 ;  /* 0x2000003dff3c7230 */ /* 0x000fe20000004100 */
[----:B------:R-:W-:Y:S01]  /*8bd0*/  F2FP.F16.E4M3.UNPACK_B R56, R56.H1 ;  /* 0x00000038ff38723e */ /* 0x000fe200030006ff */
[----:B------:R-:W-:-:S02]  /*8be0*/  HADD2.F32 R128, -RZ, R87.H0_H0 ;  /* 0x20000057ff807230 */ /* 0x000fc40000004100 */
[CC--:B------:R-:W-:Y:S01]  /*8bf0*/  FMUL.FTZ R143, R63.reuse, R141.reuse ;  /* 0x0000008d3f8f7220 */ /* 0x0c0fe20000410000 */
[----:B------:R-:W-:Y:S02]  /*8c00*/  HADD2.F32 R84, -RZ, R62.H1_H1 ;  /* 0x3000003eff547230 */ /* 0x000fe40000004100 */
[C---:B------:R-:W-:Y:S01]  /*8c10*/  FMUL.FTZ R142, R60.reuse, R141 ;  /* 0x0000008d3c8e7220 */ /* 0x040fe20000410000 */
[----:B------:R-:W-:Y:S02]  /*8c20*/  HADD2.F32 R129, -RZ, R129.H1_H1 ;  /* 0x30000081ff817230 */ /* 0x000fe40000004100 */
[-C--:B------:R-:W-:Y:S01]  /*8c30*/  FFMA.FTZ R60, R60, R128.reuse, -R143 ;  /* 0x000000803c3c7223 */ /* 0x080fe2000001088f */
[----:B------:R-:W-:Y:S02]  /*8c40*/  HADD2.F32 R62, -RZ, R61.H1_H1 ;  /* 0x3000003dff3e7230 */ /* 0x000fe40000004100 */
[----:B------:R-:W-:Y:S01]  /*8c50*/  FFMA.FTZ R61, R63, R128, R142 ;  /* 0x000000803f3d7223 */ /* 0x000fe2000001008e */
[----:B------:R-:W-:-:S02]  /*8c60*/  HADD2.F32 R87, -RZ, R87.H1_H1 ;  /* 0x30000057ff577230 */ /* 0x000fc40000004100 */
[----:B------:R-:W-:Y:S01]  /*8c70*/  FMUL.FTZ R141, R84, R129 ;  /* 0x00000081548d7220 */ /* 0x000fe20000410000 */
[----:B------:R-:W-:Y:S01]  /*8c80*/  F2FP.F16.E4M3.UNPACK_B R63, R53.H1 ;  /* 0x00000035ff3f723e */ /* 0x000fe200030006ff */
[C---:B------:R-:W-:Y:S01]  /*8c90*/  FMUL.FTZ R129, R62.reuse, R129 ;  /* 0x000000813e817220 */ /* 0x040fe20000410000 */
[----:B------:R-:W-:Y:S01]  /*8ca0*/  F2FP.F16.E4M3.UNPACK_B R128, R52.H1 ;  /* 0x00000034ff80723e */ /* 0x000fe200030006ff */
[-C--:B------:R-:W-:Y:S01]  /*8cb0*/  FFMA.FTZ R53, R62, R87.reuse, -R141 ;  /* 0x000000573e357223 */ /* 0x080fe2000001088d */
[----:B------:R-:W-:Y:S01]  /*8cc0*/  F2FP.F16.E4M3.UNPACK_B R50, R50.H1 ;  /* 0x00000032ff32723e */ /* 0x000fe200030006ff */
[----:B------:R-:W-:Y:S01]  /*8cd0*/  FFMA.FTZ R52, R84, R87, R129 ;  /* 0x0000005754347223 */ /* 0x000fe20000010081 */
[----:B------:R-:W-:Y:S01]  /*8ce0*/  HADD2.F32 R84, -RZ, R63.H0_H0 ;  /* 0x2000003fff547230 */ /* 0x000fe20000004100 */
[----:B------:R-:W-:Y:S01]  /*8cf0*/  F2FP.SATFINITE.E4M3.F32.PACK_AB_MERGE_C R59, R154, R59, RZ ;  /* 0x0000003b9a3b723e */ /* 0x000fe200048070ff */
[----:B------:R-:W-:Y:S01]  /*8d00*/  HADD2.F32 R129, -RZ, R128.H0_H0 ;  /* 0x20000080ff817230 */ /* 0x000fe20000004100 */
[----:B------:R-:W-:Y:S01]  /*8d10*/  F2FP.SATFINITE.E4M3.F32.PACK_AB_MERGE_C R58, R148, R145, R58 ;  /* 0x00000091943a723e */ /* 0x000fe2000480703a */
[----:B------:R-:W-:Y:S01]  /*8d20*/  HADD2.F32 R62, -RZ, R56.H0_H0 ;  /* 0x20000038ff3e7230 */ /* 0x000fe20000004100 */
[----:B------:R-:W-:Y:S01]  /*8d30*/  F2FP.SATFINITE.E4M3.F32.PACK_AB_MERGE_C R59, R147, R146, R59 ;  /* 0x00000092933b723e */ /* 0x000fe2000480703b */
[----:B------:R-:W-:-:S02]  /*8d40*/  HADD2.F32 R87, -RZ, R50.H0_H0 ;  /* 0x20000032ff577230 */ /* 0x000fc40000004100 */
[-C--:B------:R-:W-:Y:S01]  /*8d50*/  FMUL.FTZ R143, R84, R129.reuse ;  /* 0x00000081548f7220 */ /* 0x080fe20000410000 */
[----:B------:R-:W-:Y:S02]  /*8d60*/  HADD2.F32 R56, -RZ, R56.H1_H1 ;  /* 0x30000038ff387230 */ /* 0x000fe40000004100 */
[----:B------:R-:W-:Y:S01]  /*8d70*/  FMUL.FTZ R129, R62, R129 ;  /* 0x000000813e817220 */ /* 0x000fe20000410000 */
[----:B------:R-:W-:Y:S01]  /*8d80*/  HADD2.F32 R141, -RZ, R128.H1_H1 ;  /* 0x30000080ff8d7230 */ /* 0x000fe20000004100 */
[----:B------:R-:W-:Y:S01]  /*8d90*/  F2FP.F16.E4M3.UNPACK_B R142, R49.H1 ;  /* 0x00000031ff8e723e */ /* 0x000fe200030006ff */
[----:B------:R-:W-:Y:S02]  /*8da0*/  HADD2.F32 R63, -RZ, R63.H1_H1 ;  /* 0x3000003fff3f7230 */ /* 0x000fe40000004100 */
[----:B------:R-:W-:Y:S01]  /*8db0*/  FFMA.FTZ R146, R84, R87, R129 ;  /* 0x0000005754927223 */ /* 0x000fe20000010081 */
[----:B------:R-:W-:Y:S02]  /*8dc0*/  HADD2.F32 R128, -RZ, R50.H1_H1 ;  /* 0x30000032ff807230 */ /* 0x000fe40000004100 */
[----:B------:R-:W-:Y:S01]  /*8dd0*/  FMUL.FTZ R84, R56, R141 ;  /* 0x0000008d38547220 */ /* 0x000fe20000410000 */
[----:B------:R-:W-:Y:S01]  /*8de0*/  F2FP.F16.E4M3.UNPACK_B R50, R51 ;  /* 0x00000033ff32723e */ /* 0x000fe200020006ff */
[C---:B------:R-:W-:Y:S01]  /*8df0*/  FMUL.FTZ R145, R63.reuse, R141 ;  /* 0x0000008d3f917220 */ /* 0x040fe20000410000 */
[----:B------:R-:W-:Y:S01]  /*8e00*/  F2FP.F16.E4M3.UNPACK_B R51, R51.H1 ;  /* 0x00000033ff33723e */ /* 0x000fe200030006ff */
[-C--:B------:R-:W-:Y:S01]  /*8e10*/  FFMA.FTZ R149, R63, R128.reuse, R84 ;  /* 0x000000803f957223 */ /* 0x080fe20000010054 */
[----:B------:R-:W-:Y:S01]  /*8e20*/  F2FP.F16.E4M3.UNPACK_B R63, R55.H1 ;  /* 0x00000037ff3f723e */ /* 0x000fe200030006ff */
[----:B------:R-:W-:Y:S01]  /*8e30*/  FFMA.FTZ R144, R62, R87, -R143 ;  /* 0x000000573e907223 */ /* 0x000fe2000001088f */
[----:B------:R-:W-:Y:S01]  /*8e40*/  F2FP.F16.E4M3.UNPACK_B R141, R49 ;  /* 0x00000031ff8d723e */ /* 0x000fe200020006ff */
[----:B------:R-:W-:Y:S01]  /*8e50*/  FFMA.FTZ R147, R56, R128, -R145 ;  /* 0x0000008038937223 */ /* 0x000fe20000010891 */
[-C--:B------:R-:W-:Y:S01]  /*8e60*/  F2FP.F16.E4M3.UNPACK_B R49, R48.reuse ;  /* 0x00000030ff31723e */ /* 0x080fe200020006ff */
[----:B------:R-:W-:Y:S01]  /*8e70*/  HADD2.F32 R145, -RZ, R142.H0_H0 ;  /* 0x2000008eff917230 */ /* 0x000fe20000004100 */
[----:B------:R-:W-:Y:S01]  /*8e80*/  F2FP.F16.E4M3.UNPACK_B R87, R48.H1 ;  /* 0x00000030ff57723e */ /* 0x000fe200030006ff */
[----:B------:R-:W-:Y:S01]  /*8e90*/  HADD2.F32 R48, -RZ, R63.H0_H0 ;  /* 0x2000003fff307230 */ /* 0x000fe20000004100 */
[----:B------:R-:W-:Y:S01]  /*8ea0*/  F2FP.F16.E4M3.UNPACK_B R62, R55 ;  /* 0x00000037ff3e723e */ /* 0x000fe200020006ff */
[----:B------:R-:W-:Y:S01]  /*8eb0*/  HADD2.F32 R56, -RZ, R51.H0_H0 ;  /* 0x20000033ff387230 */ /* 0x000fe20000004100 */
[----:B------:R-:W-:Y:S01]  /*8ec0*/  F2FP.SATFINITE.E4M3.F32.PACK_AB_MERGE_C R144, R147, R144, RZ ;  /* 0x000000909390723e */ /* 0x000fe200048070ff */
[----:B------:R-:W-:-:S02]  /*8ed0*/  HADD2.F32 R129, -RZ, R87.H0_H0 ;  /* 0x20000057ff817230 */ /* 0x000fc40000004100 */
[-C--:B------:R-:W-:Y:S01]  /*8ee0*/  FMUL.FTZ R151, R48, R145.reuse ;  /* 0x0000009130977220 */ /* 0x080fe20000410000 */
[----:B------:R-:W-:Y:S02]  /*8ef0*/  HADD2.F32 R84, -RZ, R62.H0_H0 ;  /* 0x2000003eff547230 */ /* 0x000fe40000004100 */
[C---:B------:R-:W-:Y:S01]  /*8f00*/  FMUL.FTZ R145, R56.reuse, R145 ;  /* 0x0000009138917220 */ /* 0x040fe20000410000 */
[----:B------:R-:W-:Y:S02]  /*8f10*/  HADD2.F32 R143, -RZ, R141.H0_H0 ;  /* 0x2000008dff8f7230 */ /* 0x000fe40000004100 */
[-C--:B------:R-:W-:Y:S01]  /*8f20*/  FFMA.FTZ R151, R56, R129.reuse, -R151 ;  /* 0x0000008138977223 */ /* 0x080fe20000010897 */
[----:B------:R-:W-:Y:S02]  /*8f30*/  HADD2.F32 R63, -RZ, R63.H1_H1 ;  /* 0x3000003fff3f7230 */ /* 0x000fe40000004100 */
[----:B------:R-:W-:Y:S01]  /*8f40*/  FFMA.FTZ R145, R48, R129, R145 ;  /* 0x0000008130917223 */ /* 0x000fe20000010091 */
[----:B------:R-:W-:-:S02]  /*8f50*/  HADD2.F32 R142, -RZ, R142.H1_H1 ;  /* 0x3000008eff8e7230 */ /* 0x000fc40000004100 */
[-C--:B------:R-:W-:Y:S01]  /*8f60*/  FMUL.FTZ R148, R84, R143.reuse ;  /* 0x0000008f54947220 */ /* 0x080fe20000410000 */
[----:B------:R-:W-:Y:S01]  /*8f70*/  HADD2.F32 R51, -RZ, R51.H1_H1 ;  /* 0x30000033ff337230 */ /* 0x000fe20000004100 */
[----:B------:R-:W-:Y:S01]  /*8f80*/  F2FP.SATFINITE.E4M3.F32.PACK_AB_MERGE_C R146, R149, R146, RZ ;  /* 0x000000929592723e */ /* 0x000fe200048070ff */
[----:B------:R-:W-:Y:S02]  /*8f90*/  HADD2.F32 R55, -RZ, R50.H0_H0 ;  /* 0x20000032ff377230 */ /* 0x000fe40000004100 */
[-C--:B------:R-:W-:Y:S01]  /*8fa0*/  FMUL.FTZ R56, R63, R142.reuse ;  /* 0x0000008e3f387220 */ /* 0x080fe20000410000 */
[----:B------:R-:W-:Y:S02]  /*8fb0*/  HADD2.F32 R128, -RZ, R49.H0_H0 ;  /* 0x20000031ff807230 */ /* 0x000fe40000004100 */
[----:B------:R-:W-:Y:S01]  /*8fc0*/  FMUL.FTZ R142, R51, R142 ;  /* 0x0000008e338e7220 */ /* 0x000fe20000410000 */
[----:B------:R-:W-:Y:S02]  /*8fd0*/  HADD2.F32 R62, -RZ, R62.H1_H1 ;  /* 0x3000003eff3e7230 */ /* 0x000fe40000004100 */
[----:B------:R-:W-:Y:S01]  /*8fe0*/  FMUL.FTZ R143, R55, R143 ;  /* 0x0000008f378f7220 */ /* 0x000fe20000410000 */
[----:B------:R-:W-:-:S02]  /*8ff0*/  HADD2.F32 R141, -RZ, R141.H1_H1 ;  /* 0x3000008dff8d7230 */ /* 0x000fc40000004100 */
[-C--:B------:R-:W-:Y:S01]  /*9000*/  FFMA.FTZ R148, R55, R128.reuse, -R148 ;  /* 0x0000008037947223 */ /* 0x080fe20000010894 */
[----:B------:R-:W-:Y:S02]  /*9010*/  HADD2.F32 R48, -RZ, R87.H1_H1 ;  /* 0x30000057ff307230 */ /* 0x000fe40000004100 */
[----:B------:R-:W-:Y:S01]  /*9020*/  FFMA.FTZ R143, R84, R128, R143 ;  /* 0x00000080548f7223 */ /* 0x000fe2000001008f */
[----:B------:R-:W-:Y:S02]  /*9030*/  HADD2.F32 R50, -RZ, R50.H1_H1 ;  /* 0x30000032ff327230 */ /* 0x000fe40000004100 */
[-C--:B------:R-:W-:Y:S01]  /*9040*/  FMUL.FTZ R55, R62, R141.reuse ;  /* 0x0000008d3e377220 */ /* 0x080fe20000410000 */
[----:B------:R-:W-:Y:S02]  /*9050*/  HADD2.F32 R49, -RZ, R49.H1_H1 ;  /* 0x30000031ff317230 */ /* 0x000fe40000004100 */
[-C--:B------:R-:W-:Y:S01]  /*9060*/  FFMA.FTZ R56, R51, R48.reuse, -R56 ;  /* 0x0000003033387223 */ /* 0x080fe20000010838 */
[----:B------:R-:W-:Y:S01]  /*9070*/  FFMA.FTZ R142, R63, R48, R142 ;  /* 0x000000303f8e7223 */ /* 0x000fe2000001008e */
[----:B------:R-:W-:Y:S01]  /*9080*/  FMUL.FTZ R141, R50, R141 ;  /* 0x0000008d328d7220 */ /* 0x000fe20000410000 */
[----:B------:R-:W-:-:S02]  /*9090*/  IMAD.MOV.U32 R48, RZ, RZ, R58 ;  /* 0x000000ffff307224 */ /* 0x000fc400078e003a */
[----:B------:R-:W-:Y:S01]  /*90a0*/  FFMA.FTZ R55, R50, R49, -R55 ;  /* 0x0000003132377223 */ /* 0x000fe20000010837 */
[----:B------:R-:W-:Y:S01]  /*90b0*/  F2FP.SATFINITE.E4M3.F32.PACK_AB_MERGE_C R56, R56, R151, RZ ;  /* 0x000000973838723e */ /* 0x000fe200048070ff */
[----:B------:R-:W-:Y:S01]  /*90c0*/  FFMA.FTZ R62, R62, R49, R141 ;  /* 0x000000313e3e7223 */ /* 0x000fe2000001008d */
[----:B------:R-:W-:Y:S01]  /*90d0*/  F2FP.SATFINITE.E4M3.F32.PACK_AB_MERGE_C R142, R142, R145, RZ ;  /* 0x000000918e8e723e */ /* 0x000fe200048070ff */
[----:B------:R-:W-:Y:S01]  /*90e0*/  IMAD.MOV.U32 R50, RZ, RZ, R57 ;  /* 0x000000ffff327224 */ /* 0x000fe200078e0039 */
[----:B------:R-:W-:Y:S02]  /*90f0*/  F2FP.SATFINITE.E4M3.F32.PACK_AB_MERGE_C R49, R53, R60, R144 ;  /* 0x0000003c3531723e */ /* 0x000fe40004807090 */
[----:B------:R-:W-:Y:S02]  /*9100*/  F2FP.SATFINITE.E4M3.F32.PACK_AB_MERGE_C R51, R55, R148, R56 ;  /* 0x000000943733723e */ /* 0x000fe40004807038 */
[----:B------:R-:W-:Y:S01]  /*9110*/  F2FP.SATFINITE.E4M3.F32.PACK_AB_MERGE_C R53, R52, R61, R146 ;  /* 0x0000003d3435723e */ /* 0x000fe20004807092 */
[----:B------:R-:W-:Y:S01]  /*9120*/  IMAD.MOV.U32 R52, RZ, RZ, R59 ;  /* 0x000000ffff347224 */ /* 0x000fe200078e003b */
[----:B------:R-:W-:-:S07]  /*9130*/  F2FP.SATFINITE.E4M3.F32.PACK_AB_MERGE_C R55, R62, R143, R142 ;  /* 0x0000008f3e37723e */ /* 0x000fce000480708e */
.L_x_407:
[----:B------:R-:W-:Y:S05]  /*9140*/  BSYNC B2 ;  /* 0x0000000000027941 */ /* 0x000fea0003800000 */
.L_x_406:
        /* <DEDUP_REMOVED lines=11> */
.L_x_405:
[----:B------:R-:W-:Y:S05]  /*9200*/  BSYNC B1 ;  /* 0x0000000000017941 */ /* 0x000fea0003800000 */
.L_x_404:
[----:B-1----:R-:W-:Y:S01]  /*9210*/  IADD3 R49, R23, 0x40, RZ ;  /* 0x0000004017317810 */ /* 0x002fe20007ffe0ff */
[----:B------:R-:W-:Y:S03]  /*9220*/  BSSY B1, `(.L_x_408) ;  /* 0x0000106000017945 */ /* 0x000fe60003800000 */
[----:B------:R-:W-:-:S13]  /*9230*/  ISETP.GE.OR P3, PT, R49, R114, P0 ;  /* 0x000000723100720c */ /* 0x000fda0000766670 */
[----:B------:R-:W-:Y:S05]  /*9240*/  @P3 BRA `(.L_x_409) ;  /* 0x00000010000c3947 */ /* 0x000fea0003800000 */
[----:B------:R-:W3:Y:S01]  /*9250*/  LDL R50, [R1+0x28] ;  /* 0x0000280001327983 */ /* 0x000ee20000100800 */
[-C--:B--2---:R-:W-:Y:S01]  /*9260*/  IMAD R48, R116, R122.reuse, RZ ;  /* 0x0000007a74307224 */ /* 0x084fe200078e02ff */
[----:B------:R-:W-:Y:S01]  /*9270*/  ISETP.NE.AND P6, PT, R0, RZ, PT ;  /* 0x000000ff0000720c */ /* 0x000fe20003fc5270 */
[C---:B------:R-:W-:Y:S01]  /*9280*/  IMAD.WIDE.U32 R56, R49.reuse, R122, R120 ;  /* 0x0000007a31387225 */ /* 0x040fe200078e0078 */
[----:B------:R-:W-:Y:S03]  /*9290*/  BSSY B2, `(.L_x_410) ;  /* 0x00000f3000027945 */ /* 0x000fe60003800000 */
[----:B------:R-:W-:Y:S01]  /*92a0*/  IMAD R59, R49, R123, R48 ;  /* 0x0000007b313b7224 */ /* 0x000fe200078e0230 */
[----:B------:R-:W-:Y:S01]  /*92b0*/  SEL R48, R111, R138, !P6 ;  /* 0x0000008a6f307207 */ /* 0x000fe20007000000 */
[C---:B------:R-:W-:Y:S01]  /*92c0*/  VIADD R51, R23.reuse, 0x40 ;  /* 0x0000004017337836 */ /* 0x040fe20000000000 */
[----:B------:R-:W-:Y:S01]  /*92d0*/  IADD3 R58, P3, P4, R100, R56, R39 ;  /* 0x00000038643a7210 */ /* 0x000fe20007c7e027 */
[----:B------:R-:W-:Y:S01]  /*92e0*/  VIADD R52, R23, 0x40 ;  /* 0x0000004017347836 */ /* 0x000fe20000000000 */
[----:B------:R-:W-:Y:S01]  /*92f0*/  SHF.R.S32.HI R49, RZ, 0x1f, R48 ;  /* 0x0000001fff317819 */ /* 0x000fe20000011430 */
[----:B------:R-:W-:Y:S01]  /*9300*/  IMAD.IADD R59, R57, 0x1, R59 ;  /* 0x00000001393b7824 */ /* 0x000fe200078e023b */
[----:B------:R-:W-:Y:S01]  /*9310*/  SHF.L.U32 R51, R51, 0x7, RZ ;  /* 0x0000000733337819 */ /* 0x000fe200000006ff */
[----:B------:R-:W-:Y:S01]  /*9320*/  IMAD.SHL.U32 R52, R52, 0x80, RZ ;  /* 0x0000008034347824 */ /* 0x000fe200078e00ff */
[----:B------:R-:W-:-:S02]  /*9330*/  LEA.HI R49, R49, R48, RZ, 0x5 ;  /* 0x0000003031317211 */ /* 0x000fc400078f28ff */
[----:B------:R-:W-:Y:S02]  /*9340*/  LOP3.LUT R51, R51, 0x380, RZ, 0xc0, !PT ;  /* 0x0000038033337812 */ /* 0x000fe400078ec0ff */
[----:B------:R-:W-:Y:S02]  /*9350*/  LEA.HI.SX32 R49, R49, R104, 0x1b ;  /* 0x0000006831317211 */ /* 0x000fe400078fdaff */
[----:B------:R-:W-:Y:S02]  /*9360*/  LOP3.LUT R52, R52, 0x380, RZ, 0xc0, !PT ;  /* 0x0000038034347812 */ /* 0x000fe400078ec0ff */
[----:B------:R-:W-:Y:S01]  /*9370*/  SHF.R.S32.HI R48, RZ, 0x1f, R49 ;  /* 0x0000001fff307819 */ /* 0x000fe20000011431 */
[----:B------:R-:W-:Y:S01]  /*9380*/  IMAD.SHL.U32 R61, R49, 0x10, RZ ;  /* 0x00000010313d7824 */ /* 0x000fe200078e00ff */
[----:B------:R-:W-:Y:S02]  /*9390*/  SHF.R.U32.HI R51, RZ, 0x3, R51 ;  /* 0x00000003ff337819 */ /* 0x000fe40000011633 */
[----:B------:R-:W-:-:S02]  /*93a0*/  LEA.HI R49, R48, R49, RZ, 0x3 ;  /* 0x0000003130317211 */ /* 0x000fc400078f18ff */
[----:B------:R-:W-:Y:S02]  /*93b0*/  LOP3.LUT R48, R52, 0x70, R61, 0xf8, !PT ;  /* 0x0000007034307812 */ /* 0x000fe400078ef83d */
[----:B------:R-:W-:Y:S01]  /*93c0*/  IADD3.X R80, R40, R59, R105, P3, P4 ;  /* 0x0000003b28507210 */ /* 0x000fe20001fe8469 */
[----:B------:R-:W-:Y:S01]  /*93d0*/  IMAD.SHL.U32 R49, R49, 0x800, RZ ;  /* 0x0000080031317824 */ /* 0x000fe200078e00ff */
[----:B------:R-:W-:-:S04]  /*93e0*/  LOP3.LUT R48, R48, R51, RZ, 0x3c, !PT ;  /* 0x0000003330307212 */ /* 0x000fc800078e3cff */
[----:B------:R-:W-:-:S04]  /*93f0*/  LOP3.LUT R49, R49, 0xffffc000, RZ, 0xc0, !PT ;  /* 0xffffc00031317812 */ /* 0x000fc800078ec0ff */
[----:B---3--:R-:W-:Y:S02]  /*9400*/  IADD3 R51, R48, R49, R50 ;  /* 0x0000003130337210 */ /* 0x008fe40007ffe032 */
[----:B------:R-:W-:-:S03]  /*9410*/  LEA R49, R232, R27, 0xf ;  /* 0x0000001be8317211 */ /* 0x000fc600078e78ff */
[----:B------:R-:W-:Y:S02]  /*9420*/  IMAD R51, R232, 0x8000, R51 ;  /* 0x00008000e8337824 */ /* 0x000fe400078e0233 */
[C---:B------:R-:W-:Y:S02]  /*9430*/  IMAD.IADD R49, R22.reuse, 0x1, R49 ;  /* 0x0000000116317824 */ /* 0x040fe400078e0231 */
[----:B------:R-:W-:-:S04]  /*9440*/  IMAD.IADD R52, R22, 0x1, R51 ;  /* 0x0000000116347824 */ /* 0x000fc800078e0233 */
[----:B------:R-:W1:Y:S04]  /*9450*/  LDS.128 R48, [R49+0x28400] ;  /* 0x0284000031307984 */ /* 0x000e680000000c00 */
[----:B------:R-:W2:Y:S01]  /*9460*/  LDS.128 R52, [R52+0x28400] ;  /* 0x0284000034347984 */ /* 0x000ea20000000c00 */
[----:B------:R-:W-:Y:S05]  /*9470*/  @P2 BRA `(.L_x_411) ;  /* 0x0000000c00502947 */ /* 0x000fea0003800000 */
[--C-:B------:R-:W-:Y:S01]  /*9480*/  SHF.R.U32.HI R60, RZ, 0x8, R65.reuse ;  /* 0x00000008ff3c7819 */ /* 0x100fe20000011641 */
[----:B--2---:R-:W-:Y:S01]  /*9490*/  IMAD.MOV.U32 R68, RZ, RZ, R52 ;  /* 0x000000ffff447224 */ /* 0x004fe200078e0034 */
[----:B------:R-:W-:Y:S02]  /*94a0*/  LOP3.LUT R63, R65, 0xff0000ff, RZ, 0xc0, !PT ;  /* 0xff0000ff413f7812 */ /* 0x000fe400078ec0ff */
[----:B------:R-:W-:Y:S02]  /*94b0*/  SHF.R.U32.HI R87, RZ, 0x10, R65 ;  /* 0x00000010ff577819 */ /* 0x000fe40000011641 */
[----:B-1----:R-:W-:Y:S01]  /*94c0*/  MOV R65, R48 ;  /* 0x0000003000417202 */ /* 0x002fe20000000f00 */
[----:B------:R-:W-:Y:S01]  /*94d0*/  IMAD.SHL.U32 R48, R60, 0x100, RZ ;  /* 0x000001003c307824 */ /* 0x000fe200078e00ff */
[----:B------:R-:W-:Y:S01]  /*94e0*/  SHF.R.U32.HI R82, RZ, 0x8, R69 ;  /* 0x00000008ff527819 */ /* 0x000fe20000011645 */
[----:B------:R-:W-:Y:S01]  /*94f0*/  IMAD.MOV.U32 R60, RZ, RZ, R50 ;  /* 0x000000ffff3c7224 */ /* 0x000fe200078e0032 */
[----:B------:R-:W-:-:S02]  /*9500*/  SHF.R.U32.HI R86, RZ, 0x8, R67 ;  /* 0x00000008ff567819 */ /* 0x000fc40000011643 */
[----:B------:R-:W-:Y:S02]  /*9510*/  LOP3.LUT R66, R69, 0xff0000ff, RZ, 0xc0, !PT ;  /* 0xff0000ff45427812 */ /* 0x000fe400078ec0ff */
[----:B------:R-:W-:Y:S01]  /*9520*/  SHF.R.U32.HI R84, RZ, 0x10, R69 ;  /* 0x00000010ff547819 */ /* 0x000fe20000011645 */
[----:B------:R-:W-:Y:S01]  /*9530*/  IMAD.SHL.U32 R69, R82, 0x100, RZ ;  /* 0x0000010052457824 */ /* 0x000fe200078e00ff */
[----:B------:R-:W-:Y:S02]  /*9540*/  LOP3.LUT R48, R63, 0xff00, R48, 0xf8, !PT ;  /* 0x0000ff003f307812 */ /* 0x000fe400078ef830 */
[----:B------:R-:W-:Y:S02]  /*9550*/  LOP3.LUT R64, R67, 0xff0000ff, RZ, 0xc0, !PT ;  /* 0xff0000ff43407812 */ /* 0x000fe400078ec0ff */
[----:B------:R-:W-:Y:S01]  /*9560*/  SHF.R.U32.HI R85, RZ, 0x10, R67 ;  /* 0x00000010ff557819 */ /* 0x000fe20000011643 */
[----:B------:R-:W-:Y:S01]  /*9570*/  IMAD.SHL.U32 R67, R86, 0x100, RZ ;  /* 0x0000010056437824 */ /* 0x000fe200078e00ff */
[----:B------:R-:W-:-:S02]  /*9580*/  SHF.R.U32.HI R81, RZ, 0x8, R71 ;  /* 0x00000008ff517819 */ /* 0x000fc40000011647 */
[----:B------:R-:W-:Y:S02]  /*9590*/  SHF.L.U32 R63, R87, 0x10, RZ ;  /* 0x00000010573f7819 */ /* 0x000fe400000006ff */
[----:B------:R-:W-:Y:S02]  /*95a0*/  LOP3.LUT R70, R71, 0xff0000ff, RZ, 0xc0, !PT ;  /* 0xff0000ff47467812 */ /* 0x000fe400078ec0ff */
[----:B------:R-:W-:Y:S01]  /*95b0*/  SHF.R.U32.HI R83, RZ, 0x10, R71 ;  /* 0x00000010ff537819 */ /* 0x000fe20000011647 */
[----:B------:R-:W-:Y:S01]  /*95c0*/  IMAD.SHL.U32 R71, R81, 0x100, RZ ;  /* 0x0000010051477824 */ /* 0x000fe200078e00ff */
[----:B------:R-:W-:Y:S02]  /*95d0*/  MOV R62, R54 ;  /* 0x00000036003e7202 */ /* 0x000fe40000000f00 */
[----:B------:R-:W-:Y:S01]  /*95e0*/  LOP3.LUT R52, R48, 0xff0000, R63, 0xf8, !PT ;  /* 0x00ff000030347812 */ /* 0x000fe200078ef83f */
[----:B------:R-:W-:Y:S01]  /*95f0*/  IMAD.U32 R63, R85, 0x10000, RZ ;  /* 0x00010000553f7824 */ /* 0x000fe200078e00ff */
[----:B------:R-:W-:Y:S01]  /*9600*/  LOP3.LUT R54, R66, 0xff00, R69, 0xf8, !PT ;  /* 0x0000ff0042367812 */ /* 0x000fe200078ef845 */
[----:B------:R-:W-:Y:S01]  /*9610*/  IMAD.U32 R83, R83, 0x10000, RZ ;  /* 0x0001000053537824 */ /* 0x000fe200078e00ff */
[----:B------:R-:W-:-:S02]  /*9620*/  LOP3.LUT R64, R64, 0xff00, R67, 0xf8, !PT ;  /* 0x0000ff0040407812 */ /* 0x000fc400078ef843 */
[----:B------:R-:W-:Y:S02]  /*9630*/  F2FP.F16.E4M3.UNPACK_B R81, R139.H1 ;  /* 0x0000008bff51723e */ /* 0x000fe400030006ff */
[----:B------:R-:W-:Y:S02]  /*9640*/  F2FP.F16.E4M3.UNPACK_B R69, R68.H1 ;  /* 0x00000044ff45723e */ /* 0x000fe400030006ff */
[----:B------:R-:W-:Y:S01]  /*9650*/  F2FP.F16.E4M3.UNPACK_B R66, R65.H1 ;  /* 0x00000041ff42723e */ /* 0x000fe200030006ff */
[----:B------:R-:W-:Y:S01]  /*9660*/  HADD2.F32 R50, -RZ, R81.H0_H0 ;  /* 0x20000051ff327230 */ /* 0x000fe20000004100 */
[----:B------:R-:W-:Y:S01]  /*9670*/  LOP3.LUT R48, R64, 0xff0000, R63, 0xf8, !PT ;  /* 0x00ff000040307812 */ /* 0x000fe200078ef83f */
[----:B------:R-:W-:Y:S01]  /*9680*/  HADD2.F32 R64, -RZ, R69.H0_H0 ;  /* 0x20000045ff407230 */ /* 0x000fe20000004100 */
[----:B------:R-:W-:Y:S01]  /*9690*/  F2FP.F16.E4M3.UNPACK_B R67, R135.H1 ;  /* 0x00000087ff43723e */ /* 0x000fe200030006ff */
[----:B------:R-:W-:Y:S01]  /*96a0*/  HADD2.F32 R63, -RZ, R66.H0_H0 ;  /* 0x20000042ff3f7230 */ /* 0x000fe20000004100 */
[----:B------:R-:W-:Y:S01]  /*96b0*/  LOP3.LUT R82, R70, 0xff00, R71, 0xf8, !PT ;  /* 0x0000ff0046527812 */ /* 0x000fe200078ef847 */
[----:B------:R-:W-:-:S02]  /*96c0*/  IMAD.U32 R71, R84, 0x10000, RZ ;  /* 0x0001000054477824 */ /* 0x000fc400078e00ff */
[-C--:B------:R-:W-:Y:S01]  /*96d0*/  FMUL.FTZ R84, R64, R50.reuse ;  /* 0x0000003240547220 */ /* 0x080fe20000410000 */
[----:B------:R-:W-:Y:S02]  /*96e0*/  HADD2.F32 R70, -RZ, R67.H0_H0 ;  /* 0x20000043ff467230 */ /* 0x000fe40000004100 */
[C---:B------:R-:W-:Y:S01]  /*96f0*/  FMUL.FTZ R85, R63.reuse, R50 ;  /* 0x000000323f557220 */ /* 0x040fe20000410000 */
[----:B------:R-:W-:Y:S01]  /*9700*/  LOP3.LUT R50, R82, 0xff0000, R83, 0xf8, !PT ;  /* 0x00ff000052327812 */ /* 0x000fe200078ef853 */
[----:B------:R-:W-:Y:S01]  /*9710*/  HADD2.F32 R82, -RZ, R81.H1_H1 ;  /* 0x30000051ff527230 */ /* 0x000fe20000004100 */
[----:B------:R-:W-:Y:S01]  /*9720*/  LOP3.LUT R54, R54, 0xff0000, R71, 0xf8, !PT ;  /* 0x00ff000036367812 */ /* 0x000fe200078ef847 */
[-C--:B------:R-:W-:Y:S01]  /*9730*/  FFMA.FTZ R63, R63, R70.reuse, -R84 ;  /* 0x000000463f3f7223 */ /* 0x080fe20000010854 */
[----:B------:R-:W-:Y:S01]  /*9740*/  FFMA.FTZ R64, R64, R70, R85 ;  /* 0x0000004640407223 */ /* 0x000fe20000010055 */
[----:B------:R-:W-:Y:S01]  /*9750*/  HADD2.F32 R71, -RZ, R67.H1_H1 ;  /* 0x30000043ff477230 */ /* 0x000fe20000004100 */
[----:B------:R-:W-:Y:S01]  /*9760*/  F2FP.F16.E4M3.UNPACK_B R139, R139 ;  /* 0x0000008bff8b723e */ /* 0x000fe200020006ff */
[----:B------:R-:W-:Y:S01]  /*9770*/  HADD2.F32 R70, -RZ, R69.H1_H1 ;  /* 0x30000045ff467230 */ /* 0x000fe20000004100 */
[----:B------:R-:W-:Y:S01]  /*9780*/  F2FP.F16.E4M3.UNPACK_B R65, R65 ;  /* 0x00000041ff41723e */ /* 0x000fe200020006ff */
[----:B------:R-:W-:Y:S01]  /*9790*/  HADD2.F32 R67, -RZ, R66.H1_H1 ;  /* 0x30000042ff437230 */ /* 0x000fe20000004100 */
[----:B------:R-:W-:Y:S01]  /*97a0*/  F2FP.F16.E4M3.UNPACK_B R68, R68 ;  /* 0x00000044ff44723e */ /* 0x000fe200020006ff */
[----:B------:R-:W-:Y:S01]  /*97b0*/  HADD2.F32 R81, -RZ, R139.H0_H0 ;  /* 0x2000008bff517230 */ /* 0x000fe20000004100 */
[----:B------:R-:W-:Y:S01]  /*97c0*/  F2FP.F16.E4M3.UNPACK_B R135, R135 ;  /* 0x00000087ff87723e */ /* 0x000fe200020006ff */
[-C--:B------:R-:W-:Y:S01]  /*97d0*/  FMUL.FTZ R84, R70, R82.reuse ;  /* 0x0000005246547220 */ /* 0x080fe20000410000 */
[----:B------:R-:W-:Y:S01]  /*97e0*/  FMUL.FTZ R83, R67, R82 ;  /* 0x0000005243537220 */ /* 0x000fe20000410000 */
[----:B------:R-:W-:-:S02]  /*97f0*/  HADD2.F32 R66, -RZ, R65.H0_H0 ;  /* 0x20000041ff427230 */ /* 0x000fc40000004100 */
[--C-:B------:R-:W-:Y:S02]  /*9800*/  HADD2.F32 R69, -RZ, R68.reuse.H0_H0 ;  /* 0x20000044ff457230 */ /* 0x100fe40000004100 */
[-C--:B------:R-:W-:Y:S01]  /*9810*/  FFMA.FTZ R128, R67, R71.reuse, -R84 ;  /* 0x0000004743807223 */ /* 0x080fe20000010854 */
[----:B------:R-:W-:Y:S01]  /*9820*/  FFMA.FTZ R85, R70, R71, R83 ;  /* 0x0000004746557223 */ /* 0x000fe20000010053 */
[----:B------:R-:W-:Y:S02]  /*9830*/  HADD2.F32 R67, -RZ, R135.H0_H0 ;  /* 0x20000087ff437230 */ /* 0x000fe40000004100 */
[-C--:B------:R-:W-:Y:S01]  /*9840*/  FMUL.FTZ R70, R66, R81.reuse ;  /* 0x0000005142467220 */ /* 0x080fe20000410000 */
[----:B------:R-:W-:Y:S02]  /*9850*/  HADD2.F32 R139, -RZ, R139.H1_H1 ;  /* 0x3000008bff8b7230 */ /* 0x000fe40000004100 */
[----:B------:R-:W-:Y:S01]  /*9860*/  FMUL.FTZ R71, R69, R81 ;  /* 0x0000005145477220 */ /* 0x000fe20000410000 */
[----:B------:R-:W-:-:S02]  /*9870*/  HADD2.F32 R68, -RZ, R68.H1_H1 ;  /* 0x30000044ff447230 */ /* 0x000fc40000004100 */
[-C--:B------:R-:W-:Y:S01]  /*9880*/  FFMA.FTZ R83, R69, R67.reuse, R70 ;  /* 0x0000004345537223 */ /* 0x080fe20000010046 */
[----:B------:R-:W-:Y:S02]  /*9890*/  HADD2.F32 R65, -RZ, R65.H1_H1 ;  /* 0x30000041ff417230 */ /* 0x000fe40000004100 */
[----:B------:R-:W-:Y:S01]  /*98a0*/  FFMA.FTZ R81, R66, R67, -R71 ;  /* 0x0000004342517223 */ /* 0x000fe20000010847 */
[----:B------:R-:W-:Y:S02]  /*98b0*/  HADD2.F32 R135, -RZ, R135.H1_H1 ;  /* 0x30000087ff877230 */ /* 0x000fe40000004100 */
[-C--:B------:R-:W-:Y:S01]  /*98c0*/  FMUL.FTZ R70, R68, R139.reuse ;  /* 0x0000008b44467220 */ /* 0x080fe20000410000 */
[----:B------:R-:W-:Y:S01]  /*98d0*/  F2FP.F16.E4M3.UNPACK_B R66, R140.H1 ;  /* 0x0000008cff42723e */ /* 0x000fe200030006ff */
[C---:B------:R-:W-:Y:S01]  /*98e0*/  FMUL.FTZ R139, R65.reuse, R139 ;  /* 0x0000008b418b7220 */ /* 0x040fe20000410000 */
[----:B------:R-:W-:Y:S01]  /*98f0*/  F2FP.F16.E4M3.UNPACK_B R67, R62.H1 ;  /* 0x0000003eff43723e */ /* 0x000fe200030006ff */
[----:B------:R-:W-:Y:S01]  /*9900*/  FFMA.FTZ R84, R65, R135, -R70 ;  /* 0x0000008741547223 */ /* 0x000fe20000010846 */
[----:B------:R-:W-:Y:S01]  /*9910*/  F2FP.F16.E4M3.UNPACK_B R70, R137.H1 ;  /* 0x00000089ff46723e */ /* 0x000fe200030006ff */
[----:B------:R-:W-:Y:S01]  /*9920*/  HADD2.F32 R71, -RZ, R66.H0_H0 ;  /* 0x20000042ff477230 */ /* 0x000fe20000004100 */
[----:B------:R-:W-:Y:S01]  /*9930*/  F2FP.F16.E4M3.UNPACK_B R65, R60.H1 ;  /* 0x0000003cff41723e */ /* 0x000fe200030006ff */
[----:B------:R-:W-:-:S02]  /*9940*/  HADD2.F32 R69, -RZ, R67.H0_H0 ;  /* 0x20000043ff457230 */ /* 0x000fc40000004100 */
[----:B------:R-:W-:Y:S01]  /*9950*/  FFMA.FTZ R86, R68, R135, R139 ;  /* 0x0000008744567223 */ /* 0x000fe2000001008b */
[----:B------:R-:W-:Y:S01]  /*9960*/  HADD2.F32 R82, -RZ, R66.H1_H1 ;  /* 0x30000042ff527230 */ /* 0x000fe20000004100 */
[----:B------:R-:W-:Y:S01]  /*9970*/  F2FP.F16.E4M3.UNPACK_B R140, R140 ;  /* 0x0000008cff8c723e */ /* 0x000fe200020006ff */
[----:B------:R-:W-:Y:S02]  /*9980*/  HADD2.F32 R66, -RZ, R65.H0_H0 ;  /* 0x20000041ff427230 */ /* 0x000fe40000004100 */
[-C--:B------:R-:W-:Y:S01]  /*9990*/  FMUL.FTZ R87, R69, R71.reuse ;  /* 0x0000004745577220 */ /* 0x080fe20000410000 */
[----:B------:R-:W-:Y:S01]  /*99a0*/  HADD2.F32 R68, -RZ, R70.H0_H0 ;  /* 0x20000046ff447230 */ /* 0x000fe20000004100 */
[----:B------:R-:W-:Y:S01]  /*99b0*/  F2FP.F16.E4M3.UNPACK_B R60, R60 ;  /* 0x0000003cff3c723e */ /* 0x000fe200020006ff */
[----:B------:R-:W-:Y:S02]  /*99c0*/  HADD2.F32 R67, -RZ, R67.H1_H1 ;  /* 0x30000043ff437230 */ /* 0x000fe40000004100 */
[----:B------:R-:W-:Y:S01]  /*99d0*/  FMUL.FTZ R142, R66, R71 ;  /* 0x00000047428e7220 */ /* 0x000fe20000410000 */
[----:B------:R-:W-:-:S02]  /*99e0*/  HADD2.F32 R65, -RZ, R65.H1_H1 ;  /* 0x30000041ff417230 */ /* 0x000fc40000004100 */
[----:B------:R-:W-:Y:S01]  /*99f0*/  FFMA.FTZ R129, R66, R68, -R87 ;  /* 0x0000004442817223 */ /* 0x000fe20000010857 */
[----:B------:R-:W-:Y:S02]  /*9a00*/  HADD2.F32 R70, -RZ, R70.H1_H1 ;  /* 0x30000046ff467230 */ /* 0x000fe40000004100 */
[----:B------:R-:W-:Y:S01]  /*9a10*/  FMUL.FTZ R66, R67, R82 ;  /* 0x0000005243427220 */ /* 0x000fe20000410000 */
[----:B------:R-:W-:Y:S01]  /*9a20*/  FFMA.FTZ R142, R69, R68, R142 ;  /* 0x00000044458e7223 */ /* 0x000fe2000001008e */
[C---:B------:R-:W-:Y:S01]  /*9a30*/  FMUL.FTZ R82, R65.reuse, R82 ;  /* 0x0000005241527220 */ /* 0x040fe20000410000 */
[----:B------:R-:W-:Y:S02]  /*9a40*/  HADD2.F32 R69, -RZ, R140.H0_H0 ;  /* 0x2000008cff457230 */ /* 0x000fe40000004100 */
[----:B------:R-:W-:Y:S01]  /*9a50*/  FFMA.FTZ R68, R65, R70, -R66 ;  /* 0x0000004641447223 */ /* 0x000fe20000010842 */
[----:B------:R-:W-:Y:S01]  /*9a60*/  F2FP.F16.E4M3.UNPACK_B R65, R62 ;  /* 0x0000003eff41723e */ /* 0x000fe200020006ff */
[----:B------:R-:W-:Y:S01]  /*9a70*/  HADD2.F32 R62, -RZ, R60.H0_H0 ;  /* 0x2000003cff3e7230 */ /* 0x000fe20000004100 */
[----:B------:R-:W-:Y:S01]  /*9a80*/  F2FP.F16.E4M3.UNPACK_B R137, R137 ;  /* 0x00000089ff89723e */ /* 0x000fe200020006ff */
[----:B------:R-:W-:Y:S01]  /*9a90*/  FFMA.FTZ R135, R67, R70, R82 ;  /* 0x0000004643877223 */ /* 0x000fe20000010052 */
[----:B------:R-:W-:Y:S01]  /*9aa0*/  HADD2.F32 R140, -RZ, R140.H1_H1 ;  /* 0x3000008cff8c7230 */ /* 0x000fe20000004100 */
[----:B------:R-:W-:Y:S01]  /*9ab0*/  F2FP.SATFINITE.E4M3.F32.PACK_AB_MERGE_C R63, R128, R63, RZ ;  /* 0x0000003f803f723e */ /* 0x000fe200048070ff */
[--C-:B------:R-:W-:Y:S01]  /*9ac0*/  HADD2.F32 R66, -RZ, R65.reuse.H0_H0 ;  /* 0x20000041ff427230 */ /* 0x100fe20000004100 */
[----:B------:R-:W-:Y:S01]  /*9ad0*/  F2FP.SATFINITE.E4M3.F32.PACK_AB_MERGE_C R85, R85, R64, RZ ;  /* 0x000000405555723e */ /* 0x000fe200048070ff */
[----:B------:R-:W-:Y:S01]  /*9ae0*/  HADD2.F32 R65, -RZ, R65.H1_H1 ;  /* 0x30000041ff417230 */ /* 0x000fe20000004100 */
[----:B------:R-:W-:Y:S01]  /*9af0*/  F2FP.SATFINITE.E4M3.F32.PACK_AB_MERGE_C R64, R84, R81, R63 ;  /* 0x000000515440723e */ /* 0x000fe2000480703f */
[----:B------:R-:W-:-:S02]  /*9b00*/  HADD2.F32 R60, -RZ, R60.H1_H1 ;  /* 0x3000003cff3c7230 */ /* 0x000fc40000004100 */
[-C--:B------:R-:W-:Y:S01]  /*9b10*/  FMUL.FTZ R71, R66, R69.reuse ;  /* 0x0000004542477220 */ /* 0x080fe20000410000 */
[--C-:B------:R-:W-:Y:S02]  /*9b20*/  HADD2.F32 R67, -RZ, R137.reuse.H0_H0 ;  /* 0x20000089ff437230 */ /* 0x100fe40000004100 */
[----:B------:R-:W-:Y:S01]  /*9b30*/  FMUL.FTZ R69, R62, R69 ;  /* 0x000000453e457220 */ /* 0x000fe20000410000 */
[----:B------:R-:W-:Y:S02]  /*9b40*/  HADD2.F32 R137, -RZ, R137.H1_H1 ;  /* 0x30000089ff897230 */ /* 0x000fe40000004100 */
[CC--:B------:R-:W-:Y:S01]  /*9b50*/  FMUL.FTZ R87, R65.reuse, R140.reuse ;  /* 0x0000008c41577220 */ /* 0x0c0fe20000410000 */
[----:B------:R-:W-:Y:S01]  /*9b60*/  FMUL.FTZ R140, R60, R140 ;  /* 0x0000008c3c8c7220 */ /* 0x000fe20000410000 */
[-C--:B------:R-:W-:Y:S01]  /*9b70*/  FFMA.FTZ R62, R62, R67.reuse, -R71 ;  /* 0x000000433e3e7223 */ /* 0x080fe20000010847 */
[----:B------:R-:W-:Y:S01]  /*9b80*/  FFMA.FTZ R69, R66, R67, R69 ;  /* 0x0000004342457223 */ /* 0x000fe20000010045 */
[----:B------:R-:W-:Y:S01]  /*9b90*/  F2FP.F16.E4M3.UNPACK_B R67, R53 ;  /* 0x00000035ff43723e */ /* 0x000fe200020006ff */
[-C--:B------:R-:W-:Y:S01]  /*9ba0*/  FFMA.FTZ R87, R60, R137.reuse, -R87 ;  /* 0x000000893c577223 */ /* 0x080fe20000010857 */
[----:B------:R-:W-:Y:S01]  /*9bb0*/  F2FP.F16.E4M3.UNPACK_B R81, R54 ;  /* 0x00000036ff51723e */ /* 0x000fe200020006ff */
[----:B------:R-:W-:Y:S01]  /*9bc0*/  FFMA.FTZ R60, R65, R137, R140 ;  /* 0x00000089413c7223 */ /* 0x000fe2000001008c */
[----:B------:R-:W-:-:S02]  /*9bd0*/  F2FP.F16.E4M3.UNPACK_B R66, R49 ;  /* 0x00000031ff42723e */ /* 0x000fc400020006ff */
[----:B------:R-:W-:Y:S01]  /*9be0*/  F2FP.SATFINITE.E4M3.F32.PACK_AB_MERGE_C R129, R68, R129, RZ ;  /* 0x000000814481723e */ /* 0x000fe200048070ff */
[----:B------:R-:W-:Y:S01]  /*9bf0*/  HADD2.F32 R68, -RZ, R67.H0_H0 ;  /* 0x20000043ff447230 */ /* 0x000fe20000004100 */
[----:B------:R-:W-:Y:S01]  /*9c00*/  F2FP.SATFINITE.E4M3.F32.PACK_AB_MERGE_C R135, R135, R142, RZ ;  /* 0x0000008e8787723e */ /* 0x000fe200048070ff */
[----:B------:R-:W-:Y:S01]  /*9c10*/  HADD2.F32 R82, -RZ, R81.H0_H0 ;  /* 0x20000051ff527230 */ /* 0x000fe20000004100 */
[----:B------:R-:W-:Y:S01]  /*9c20*/  F2FP.F16.E4M3.UNPACK_B R70, R52 ;  /* 0x00000034ff46723e */ /* 0x000fe200020006ff */
[----:B------:R-:W-:Y:S01]  /*9c30*/  HADD2.F32 R65, -RZ, R66.H0_H0 ;  /* 0x20000042ff417230 */ /* 0x000fe20000004100 */
[----:B------:R-:W-:Y:S01]  /*9c40*/  F2FP.SATFINITE.E4M3.F32.PACK_AB_MERGE_C R60, R60, R69, R135 ;  /* 0x000000453c3c723e */ /* 0x000fe20004807087 */
[----:B------:R-:W-:Y:S02]  /*9c50*/  HADD2.F32 R69, -RZ, R67.H1_H1 ;  /* 0x30000043ff457230 */ /* 0x000fe40000004100 */
[----:B------:R-:W-:Y:S01]  /*9c60*/  FMUL.FTZ R84, R68, R82 ;  /* 0x0000005244547220 */ /* 0x000fe20000410000 */
[----:B------:R-:W-:-:S02]  /*9c70*/  HADD2.F32 R71, -RZ, R70.H0_H0 ;  /* 0x20000046ff477230 */ /* 0x000fc40000004100 */
[C---:B------:R-:W-:Y:S01]  /*9c80*/  FMUL.FTZ R67, R65.reuse, R82 ;  /* 0x0000005241437220 */ /* 0x040fe20000410000 */
[----:B------:R-:W-:Y:S01]  /*9c90*/  HADD2.F32 R81, -RZ, R81.H1_H1 ;  /* 0x30000051ff517230 */ /* 0x000fe20000004100 */
[----:B------:R-:W-:Y:S01]  /*9ca0*/  F2FP.SATFINITE.E4M3.F32.PACK_AB_MERGE_C R63, R86, R83, R85 ;  /* 0x00000053563f723e */ /* 0x000fe20004807055 */
[----:B------:R-:W-:Y:S02]  /*9cb0*/  HADD2.F32 R66, -RZ, R66.H1_H1 ;  /* 0x30000042ff427230 */ /* 0x000fe40000004100 */
[-C--:B------:R-:W-:Y:S01]  /*9cc0*/  FFMA.FTZ R65, R65, R71.reuse, -R84 ;  /* 0x0000004741417223 */ /* 0x080fe20000010854 */
[----:B------:R-:W-:Y:S01]  /*9cd0*/  FFMA.FTZ R83, R68, R71, R67 ;  /* 0x0000004744537223 */ /* 0x000fe20000010043 */
[----:B------:R-:W-:Y:S02]  /*9ce0*/  HADD2.F32 R70, -RZ, R70.H1_H1 ;  /* 0x30000046ff467230 */ /* 0x000fe40000004100 */
[-C--:B------:R-:W-:Y:S01]  /*9cf0*/  FMUL.FTZ R71, R69, R81.reuse ;  /* 0x0000005145477220 */ /* 0x080fe20000410000 */
[----:B------:R-:W-:Y:S01]  /*9d00*/  FMUL.FTZ R68, R66, R81 ;  /* 0x0000005142447220 */ /* 0x000fe20000410000 */
[----:B------:R-:W-:-:S02]  /*9d10*/  F2FP.F16.E4M3.UNPACK_B R49, R49.H1 ;  /* 0x00000031ff31723e */ /* 0x000fc400030006ff */
[-C--:B------:R-:W-:Y:S01]  /*9d20*/  FFMA.FTZ R84, R66, R70.reuse, -R71 ;  /* 0x0000004642547223 */ /* 0x080fe20000010847 */
[----:B------:R-:W-:Y:S01]  /*9d30*/  F2FP.F16.E4M3.UNPACK_B R67, R53.H1 ;  /* 0x00000035ff43723e */ /* 0x000fe200030006ff */
[----:B------:R-:W-:Y:S01]  /*9d40*/  FFMA.FTZ R86, R69, R70, R68 ;  /* 0x0000004645567223 */ /* 0x000fe20000010044 */
[----:B------:R-:W-:Y:S01]  /*9d50*/  F2FP.F16.E4M3.UNPACK_B R66, R54.H1 ;  /* 0x00000036ff42723e */ /* 0x000fe200030006ff */
[----:B------:R-:W-:Y:S01]  /*9d60*/  HADD2.F32 R53, -RZ, R49.H0_H0 ;  /* 0x20000031ff357230 */ /* 0x000fe20000004100 */
[----:B------:R-:W-:Y:S01]  /*9d70*/  F2FP.F16.E4M3.UNPACK_B R52, R52.H1 ;  /* 0x00000034ff34723e */ /* 0x000fe200030006ff */
[--C-:B------:R-:W-:Y:S01]  /*9d80*/  HADD2.F32 R54, -RZ, R67.reuse.H0_H0 ;  /* 0x20000043ff367230 */ /* 0x100fe20000004100 */
[----:B------:R-:W-:Y:S01]  /*9d90*/  F2FP.SATFINITE.E4M3.F32.PACK_AB_MERGE_C R62, R87, R62, R129 ;  /* 0x0000003e573e723e */ /* 0x000fe20004807081 */
[----:B------:R-:W-:Y:S01]  /*9da0*/  HADD2.F32 R68, -RZ, R66.H0_H0 ;  /* 0x20000042ff447230 */ /* 0x000fe20000004100 */
[----:B------:R-:W-:Y:S01]  /*9db0*/  F2FP.F16.E4M3.UNPACK_B R71, R50.H1 ;  /* 0x00000032ff47723e */ /* 0x000fe200030006ff */
[----:B------:R-:W-:-:S02]  /*9dc0*/  HADD2.F32 R67, -RZ, R67.H1_H1 ;  /* 0x30000043ff437230 */ /* 0x000fc40000004100 */
[----:B------:R-:W-:Y:S02]  /*9dd0*/  HADD2.F32 R70, -RZ, R66.H1_H1 ;  /* 0x30000042ff467230 */ /* 0x000fe40000004100 */
[CC--:B------:R-:W-:Y:S01]  /*9de0*/  FMUL.FTZ R82, R54.reuse, R68.reuse ;  /* 0x0000004436527220 */ /* 0x0c0fe20000410000 */
[----:B------:R-:W-:Y:S02]  /*9df0*/  HADD2.F32 R49, -RZ, R49.H1_H1 ;  /* 0x30000031ff317230 */ /* 0x000fe40000004100 */
[----:B------:R-:W-:Y:S01]  /*9e00*/  FMUL.FTZ R69, R53, R68 ;  /* 0x0000004435457220 */ /* 0x000fe20000410000 */
[--C-:B------:R-:W-:Y:S02]  /*9e10*/  HADD2.F32 R66, -RZ, R52.reuse.H0_H0 ;  /* 0x20000034ff427230 */ /* 0x100fe40000004100 */
[-C--:B------:R-:W-:Y:S01]  /*9e20*/  FMUL.FTZ R68, R67, R70.reuse ;  /* 0x0000004643447220 */ /* 0x080fe20000410000 */
[----:B------:R-:W-:Y:S02]  /*9e30*/  HADD2.F32 R52, -RZ, R52.H1_H1 ;  /* 0x30000034ff347230 */ /* 0x000fe40000004100 */
[----:B------:R-:W-:Y:S01]  /*9e40*/  FMUL.FTZ R70, R49, R70 ;  /* 0x0000004631467220 */ /* 0x000fe20000410000 */
[----:B------:R-:W-:Y:S01]  /*9e50*/  FFMA.FTZ R87, R54, R66, R69 ;  /* 0x0000004236577223 */ /* 0x000fe20000010045 */
[----:B------:R-:W-:-:S02]  /*9e60*/  F2FP.F16.E4M3.UNPACK_B R54, R55 ;  /* 0x00000037ff36723e */ /* 0x000fc400020006ff */
[----:B------:R-:W-:Y:S01]  /*9e70*/  FFMA.FTZ R140, R67, R52, R70 ;  /* 0x00000034438c7223 */ /* 0x000fe20000010046 */
[----:B------:R-:W-:Y:S01]  /*9e80*/  F2FP.F16.E4M3.UNPACK_B R70, R50 ;  /* 0x00000032ff46723e */ /* 0x000fe200020006ff */
[----:B------:R-:W-:Y:S01]  /*9e90*/  FFMA.FTZ R128, R49, R52, -R68 ;  /* 0x0000003431807223 */ /* 0x000fe20000010844 */
[-C--:B------:R-:W-:Y:S01]  /*9ea0*/  F2FP.F16.E4M3.UNPACK_B R49, R51.reuse ;  /* 0x00000033ff31723e */ /* 0x080fe200020006ff */
[----:B------:R-:W-:Y:S01]  /*9eb0*/  FFMA.FTZ R85, R53, R66, -R82 ;  /* 0x0000004235557223 */ /* 0x000fe20000010852 */
[----:B------:R-:W-:Y:S01]  /*9ec0*/  F2FP.F16.E4M3.UNPACK_B R51, R51.H1 ;  /* 0x00000033ff33723e */ /* 0x000fe200030006ff */
[----:B------:R-:W-:Y:S01]  /*9ed0*/  HADD2.F32 R66, -RZ, R54.H0_H0 ;  /* 0x20000036ff427230 */ /* 0x000fe20000004100 */
[-C--:B------:R-:W-:Y:S01]  /*9ee0*/  F2FP.F16.E4M3.UNPACK_B R50, R48.reuse ;  /* 0x00000030ff32723e */ /* 0x080fe200020006ff */
[----:B------:R-:W-:Y:S01]  /*9ef0*/  HADD2.F32 R81, -RZ, R70.H0_H0 ;  /* 0x20000046ff517230 */ /* 0x000fe20000004100 */
[----:B------:R-:W-:Y:S01]  /*9f00*/  F2FP.F16.E4M3.UNPACK_B R55, R55.H1 ;  /* 0x00000037ff37723e */ /* 0x000fe200030006ff */
[----:B------:R-:W-:Y:S01]  /*9f10*/  HADD2.F32 R52, -RZ, R49.H0_H0 ;  /* 0x20000031ff347230 */ /* 0x000fe20000004100 */
[----:B------:R-:W-:Y:S01]  /*9f20*/  F2FP.F16.E4M3.UNPACK_B R67, R48.H1 ;  /* 0x00000030ff43723e */ /* 0x000fe200030006ff */
[----:B------:R-:W-:-:S02]  /*9f30*/  HADD2.F32 R53, -RZ, R51.H0_H0 ;  /* 0x20000033ff357230 */ /* 0x000fc40000004100 */
[-C--:B------:R-:W-:Y:S01]  /*9f40*/  FMUL.FTZ R129, R66, R81.reuse ;  /* 0x0000005142817220 */ /* 0x080fe20000410000 */
[----:B------:R-:W-:Y:S02]  /*9f50*/  HADD2.F32 R82, -RZ, R71.H0_H0 ;  /* 0x20000047ff527230 */ /* 0x000fe40000004100 */
[----:B------:R-:W-:Y:S01]  /*9f60*/  FMUL.FTZ R81, R52, R81 ;  /* 0x0000005134517220 */ /* 0x000fe20000410000 */
[----:B------:R-:W-:Y:S01]  /*9f70*/  HADD2.F32 R69, -RZ, R50.H0_H0 ;  /* 0x20000032ff457230 */ /* 0x000fe20000004100 */
[----:B------:R-:W-:Y:S01]  /*9f80*/  F2FP.SATFINITE.E4M3.F32.PACK_AB_MERGE_C R85, R128, R85, RZ ;  /* 0x000000558055723e */ /* 0x000fe200048070ff */
[----:B------:R-:W-:Y:S02]  /*9f90*/  HADD2.F32 R48, -RZ, R55.H0_H0 ;  /* 0x20000037ff307230 */ /* 0x000fe40000004100 */
[----:B------:R-:W-:Y:S01]  /*9fa0*/  FMUL.FTZ R135, R53, R82 ;  /* 0x0000005235877220 */ /* 0x000fe20000410000 */
[----:B------:R-:W-:Y:S02]  /*9fb0*/  HADD2.F32 R68, -RZ, R67.H0_H0 ;  /* 0x20000043ff447230 */ /* 0x000fe40000004100 */
[----:B------:R-:W-:Y:S01]  /*9fc0*/  FFMA.FTZ R129, R52, R69, -R129 ;  /* 0x0000004534817223 */ /* 0x000fe20000010881 */
[----:B------:R-:W-:-:S02]  /*9fd0*/  HADD2.F32 R55, -RZ, R55.H1_H1 ;  /* 0x30000037ff377230 */ /* 0x000fc40000004100 */
[C---:B------:R-:W-:Y:S01]  /*9fe0*/  FMUL.FTZ R142, R48.reuse, R82 ;  /* 0x00000052308e7220 */ /* 0x040fe20000410000 */
[----:B------:R-:W-:Y:S02]  /*9ff0*/  HADD2.F32 R52, -RZ, R71.H1_H1 ;  /* 0x30000047ff347230 */ /* 0x000fe40000004100 */
[-C--:B------:R-:W-:Y:S01]  /*a000*/  FFMA.FTZ R135, R48, R68.reuse, R135 ;  /* 0x0000004430877223 */ /* 0x080fe20000010087 */
[----:B------:R-:W-:Y:S02]  /*a010*/  HADD2.F32 R51, -RZ, R51.H1_H1 ;  /* 0x30000033ff337230 */ /* 0x000fe40000004100 */
[----:B------:R-:W-:Y:S01]  /*a020*/  FFMA.FTZ R81, R66, R69, R81 ;  /* 0x0000004542517223 */ /* 0x000fe20000010051 */
[----:B------:R-:W-:Y:S02]  /*a030*/  HADD2.F32 R54, -RZ, R54.H1_H1 ;  /* 0x30000036ff367230 */ /* 0x000fe40000004100 */
[----:B------:R-:W-:Y:S01]  /*a040*/  FFMA.FTZ R142, R53, R68, -R142 ;  /* 0x00000044358e7223 */ /* 0x000fe2000001088e */
[----:B------:R-:W-:-:S02]  /*a050*/  HADD2.F32 R70, -RZ, R70.H1_H1 ;  /* 0x30000046ff467230 */ /* 0x000fc40000004100 */
[-C--:B------:R-:W-:Y:S01]  /*a060*/  FMUL.FTZ R66, R55, R52.reuse ;  /* 0x0000003437427220 */ /* 0x080fe20000410000 */
[----:B------:R-:W-:Y:S02]  /*a070*/  HADD2.F32 R49, -RZ, R49.H1_H1 ;  /* 0x30000031ff317230 */ /* 0x000fe40000004100 */
[----:B------:R-:W-:Y:S01]  /*a080*/  FMUL.FTZ R68, R51, R52 ;  /* 0x0000003433447220 */ /* 0x000fe20000410000 */
        /* <DEDUP_REMOVED lines=9> */
[----:B------:R-:W-:Y:S01]  /*a120*/  F2FP.SATFINITE.E4M3.F32.PACK_AB_MERGE_C R49, R84, R65, R85 ;  /* 0x000000415431723e */ /* 0x000fe20004807055 */
[----:B------:R-:W-:Y:S01]  /*a130*/  IMAD.MOV.U32 R54, RZ, RZ, R60 ;  /* 0x000000ffff367224 */ /* 0x000fe200078e003c */
[----:B------:R-:W-:-:S02]  /*a140*/  F2FP.SATFINITE.E4M3.F32.PACK_AB_MERGE_C R51, R51, R142, RZ ;  /* 0x0000008e3333723e */ /* 0x000fc400048070ff */
[----:B------:R-:W-:Y:S02]  /*a150*/  F2FP.SATFINITE.E4M3.F32.PACK_AB_MERGE_C R68, R68, R135, RZ ;  /* 0x000000874444723e */ /* 0x000fe400048070ff */
[----:B------:R-:W-:Y:S01]  /*a160*/  F2FP.SATFINITE.E4M3.F32.PACK_AB_MERGE_C R51, R52, R129, R51 ;  /* 0x000000813433723e */ /* 0x000fe20004807033 */
[----:B------:R-:W-:Y:S01]  /*a170*/  IMAD.MOV.U32 R52, RZ, RZ, R63 ;  /* 0x000000ffff347224 */ /* 0x000fe200078e003f */
[----:B------:R-:W-:Y:S01]  /*a180*/  F2FP.SATFINITE.E4M3.F32.PACK_AB_MERGE_C R55, R50, R81, R68 ;  /* 0x000000513237723e */ /* 0x000fe20004807044 */
[----:B------:R-:W-:Y:S01]  /*a190*/  IMAD.MOV.U32 R50, RZ, RZ, R62 ;  /* 0x000000ffff327224 */ /* 0x000fe200078e003e */
[----:B------:R-:W-:Y:S02]  /*a1a0*/  F2FP.SATFINITE.E4M3.F32.PACK_AB_MERGE_C R53, R86, R83, R87 ;  /* 0x000000535635723e */ /* 0x000fe40004807057 */
[----:B------:R-:W-:-:S07]  /*a1b0*/  MOV R48, R64 ;  /* 0x0000004000307202 */ /* 0x000fce0000000f00 */
.L_x_411:
[----:B------:R-:W-:Y:S05]  /*a1c0*/  BSYNC B2 ;  /* 0x0000000000027941 */ /* 0x000fea0003800000 */
.L_x_410:
        /* <DEDUP_REMOVED lines=11> */
.L_x_409:
[----:B------:R-:W-:Y:S05]  /*a280*/  BSYNC B1 ;  /* 0x0000000000017941 */ /* 0x000fea0003800000 */
.L_x_408:
[----:B-1----:R-:W-:Y:S01]  /*a290*/  IADD3 R49, R23, 0x60, RZ ;  /* 0x0000006017317810 */ /* 0x002fe20007ffe0ff */
[----:B--2---:R-:W-:-:S03]  /*a2a0*/  IMAD R48, R115, R122, RZ ;  /* 0x0000007a73307224 */ /* 0x004fc600078e02ff */
[C---:B------:R-:W-:Y:S01]  /*a2b0*/  ISETP.GE.OR P3, PT, R49.reuse, R114, P0 ;  /* 0x000000723100720c */ /* 0x040fe20000766670 */
[----:B------:R-:W-:-:S04]  /*a2c0*/  IMAD.WIDE.U32 R120, R49, R122, R120 ;  /* 0x0000007a31787225 */ /* 0x000fc800078e0078 */
[----:B------:R-:W-:-:S08]  /*a2d0*/  IMAD R61, R49, R123, R48 ;  /* 0x0000007b313d7224 */ /* 0x000fd000078e0230 */
[----:B------:R-:W-:Y:S05]  /*a2e0*/  @P3 BRA `(.L_x_390) ;  /* 0x0000001400543947 */ /* 0x000fea0003800000 */
[----:B------:R-:W2:Y:S01]  /*a2f0*/  LDL R50, [R1+0x24] ;  /* 0x0000240001327983 */ /* 0x000ea20000100800 */
[----:B------:R-:W1:Y:S01]  /*a300*/  LDC.64 R56, c[0x0][0x2e8] ;  /* 0x0000ba00ff387b82 */ /* 0x000e620000000a00 */
[----:B------:R-:W-:Y:S01]  /*a310*/  ISETP.NE.AND P6, PT, R0, RZ, PT ;  /* 0x000000ff0000720c */ /* 0x000fe20003fc5270 */
[----:B------:R-:W-:Y:S01]  /*a320*/  IMAD.IADD R61, R121, 0x1, R61 ;  /* 0x00000001793d7824 */ /* 0x000fe200078e023d */
[----:B------:R-:W-:Y:S01]  /*a330*/  IADD3 R59, P3, P4, R100, R120, R39 ;  /* 0x00000078643b7210 */ /* 0x000fe20007c7e027 */
[----:B------:R-:W-:Y:S01]  /*a340*/  VIADD R52, R23, 0x60 ;  /* 0x0000006017347836 */ /* 0x000fe20000000000 */
[----:B------:R-:W-:Y:S01]  /*a350*/  SEL R138, R111, R138, !P6 ;  /* 0x0000008a6f8a7207 */ /* 0x000fe20007000000 */
[----:B------:R-:W-:Y:S01]  /*a360*/  BSSY B1, `(.L_x_412) ;  /* 0x00000f0000017945 */ /* 0x000fe20003800000 */
[----:B------:R-:W-:Y:S01]  /*a370*/  IADD3.X R48, R40, R61, R105, P3, P4 ;  /* 0x0000003d28307210 */ /* 0x000fe20001fe8469 */
[----:B------:R-:W-:Y:S01]  /*a380*/  IMAD.SHL.U32 R52, R52, 0x80, RZ ;  /* 0x0000008034347824 */ /* 0x000fe200078e00ff */
[----:B------:R-:W-:-:S02]  /*a390*/  SHF.R.S32.HI R49, RZ, 0x1f, R138 ;  /* 0x0000001fff317819 */ /* 0x000fc4000001148a */
[----:B------:R-:W-:Y:S02]  /*a3a0*/  IADD3 R51, R23, 0x60, RZ ;  /* 0x0000006017337810 */ /* 0x000fe40007ffe0ff */
[----:B------:R-:W-:Y:S02]  /*a3b0*/  LEA.HI R49, R49, R138, RZ, 0x5 ;  /* 0x0000008a31317211 */ /* 0x000fe400078f28ff */
[----:B------:R-:W-:Y:S01]  /*a3c0*/  LOP3.LUT R52, R52, 0x380, RZ, 0xc0, !PT ;  /* 0x0000038034347812 */ /* 0x000fe200078ec0ff */
[----:B------:R-:W-:Y:S01]  /*a3d0*/  IMAD.SHL.U32 R51, R51, 0x80, RZ ;  /* 0x0000008033337824 */ /* 0x000fe200078e00ff */
[----:B------:R-:W-:-:S04]  /*a3e0*/  LEA.HI.SX32 R49, R49, R104, 0x1b ;  /* 0x0000006831317211 */ /* 0x000fc800078fdaff */
[----:B------:R-:W-:Y:S01]  /*a3f0*/  LOP3.LUT R51, R51, 0x380, RZ, 0xc0, !PT ;  /* 0x0000038033337812 */ /* 0x000fe200078ec0ff */
[----:B------:R-:W-:Y:S01]  /*a400*/  IMAD.SHL.U32 R63, R49, 0x10, RZ ;  /* 0x00000010313f7824 */ /* 0x000fe200078e00ff */
[----:B-1----:R-:W-:Y:S02]  /*a410*/  IADD3 R58, P3, R59, R56, RZ ;  /* 0x000000383b3a7210 */ /* 0x002fe40007f7e0ff */
[----:B------:R-:W-:-:S03]  /*a420*/  SHF.R.U32.HI R51, RZ, 0x3, R51 ;  /* 0x00000003ff337819 */ /* 0x000fc60000011633 */
[----:B------:R-:W-:Y:S01]  /*a430*/  IMAD.X R59, R48, 0x1, R57, P3 ;  /* 0x00000001303b7824 */ /* 0x000fe200018e0639 */
[----:B------:R-:W-:-:S04]  /*a440*/  SHF.R.S32.HI R48, RZ, 0x1f, R49 ;  /* 0x0000001fff307819 */ /* 0x000fc80000011431 */
[----:B------:R-:W-:Y:S02]  /*a450*/  LEA.HI R49, R48, R49, RZ, 0x3 ;  /* 0x0000003130317211 */ /* 0x000fe400078f18ff */
[----:B------:R-:W-:Y:S02]  /*a460*/  LOP3.LUT R48, R52, 0x70, R63, 0xf8, !PT ;  /* 0x0000007034307812 */ /* 0x000fe400078ef83f */
[----:B------:R-:W-:Y:S02]  /*a470*/  SHF.L.U32 R49, R49, 0xb, RZ ;  /* 0x0000000b31317819 */ /* 0x000fe400000006ff */
[----:B------:R-:W-:Y:S02]  /*a480*/  LOP3.LUT R48, R48, R51, RZ, 0x3c, !PT ;  /* 0x0000003330307212 */ /* 0x000fe400078e3cff */
[----:B------:R-:W-:-:S04]  /*a490*/  LOP3.LUT R49, R49, 0xffffc000, RZ, 0xc0, !PT ;  /* 0xffffc00031317812 */ /* 0x000fc800078ec0ff */
[----:B--2---:R-:W-:Y:S01]  /*a4a0*/  IADD3 R51, R48, R49, R50 ;  /* 0x0000003130337210 */ /* 0x004fe20007ffe032 */
[----:B------:R-:W-:-:S04]  /*a4b0*/  IMAD R49, R232, 0x8000, R26 ;  /* 0x00008000e8317824 */ /* 0x000fc800078e021a */
[----:B------:R-:W-:Y:S02]  /*a4c0*/  IMAD R51, R232, 0x8000, R51 ;  /* 0x00008000e8337824 */ /* 0x000fe400078e0233 */
[----:B------:R-:W-:-:S03]  /*a4d0*/  IMAD.IADD R49, R22, 0x1, R49 ;  /* 0x0000000116317824 */ /* 0x000fc600078e0231 */
[----:B------:R-:W-:-:S03]  /*a4e0*/  IADD3 R52, R22, R51, RZ ;  /* 0x0000003316347210 */ /* 0x000fc60007ffe0ff */
[----:B------:R-:W1:Y:S04]  /*a4f0*/  LDS.128 R48, [R49+0x28400] ;  /* 0x0284000031307984 */ /* 0x000e680000000c00 */
[----:B------:R-:W2:Y:S01]  /*a500*/  LDS.128 R52, [R52+0x28400] ;  /* 0x0284000034347984 */ /* 0x000ea20000000c00 */
[----:B------:R-:W-:Y:S05]  /*a510*/  @P2 BRA `(.L_x_413) ;  /* 0x0000000c00502947 */ /* 0x000fea0003800000 */
[--C-:B------:R-:W-:Y:S01]  /*a520*/  SHF.R.U32.HI R65, RZ, 0x8, R73.reuse ;  /* 0x00000008ff417819 */ /* 0x100fe20000011649 */
[----:B-1----:R-:W-:Y:S01]  /*a530*/  IMAD.MOV.U32 R60, RZ, RZ, R48 ;  /* 0x000000ffff3c7224 */ /* 0x002fe200078e0030 */
[----:B------:R-:W-:Y:S01]  /*a540*/  SHF.R.U32.HI R72, RZ, 0x10, R73 ;  /* 0x00000010ff487819 */ /* 0x000fe20000011649 */
[----:B--2---:R-:W-:Y:S01]  /*a550*/  IMAD.MOV.U32 R66, RZ, RZ, R52 ;  /* 0x000000ffff427224 */ /* 0x004fe200078e0034 */
[----:B------:R-:W-:Y:S01]  /*a560*/  LOP3.LUT R67, R73, 0xff0000ff, RZ, 0xc0, !PT ;  /* 0xff0000ff49437812 */ /* 0x000fe200078ec0ff */
[----:B------:R-:W-:Y:S01]  /*a570*/  IMAD.SHL.U32 R48, R65, 0x100, RZ ;  /* 0x0000010041307824 */ /* 0x000fe200078e00ff */
[----:B------:R-:W-:Y:S01]  /*a580*/  SHF.R.U32.HI R68, RZ, 0x8, R75 ;  /* 0x00000008ff447819 */ /* 0x000fe2000001164b */
[----:B------:R-:W-:Y:S01]  /*a590*/  IMAD.U32 R52, R72, 0x10000, RZ ;  /* 0x0001000048347824 */ /* 0x000fe200078e00ff */
[----:B------:R-:W-:Y:S01]  /*a5a0*/  SHF.R.U32.HI R64, RZ, 0x8, R77 ;  /* 0x00000008ff407819 */ /* 0x000fe2000001164d */
[----:B------:R-:W-:Y:S01]  /*a5b0*/  IMAD.MOV.U32 R69, RZ, RZ, R54 ;  /* 0x000000ffff457224 */ /* 0x000fe200078e0036 */
[----:B------:R-:W-:Y:S01]  /*a5c0*/  LOP3.LUT R67, R67, 0xff00, R48, 0xf8, !PT ;  /* 0x0000ff0043437812 */ /* 0x000fe200078ef830 */
[----:B------:R-:W-:Y:S01]  /*a5d0*/  IMAD.SHL.U32 R48, R68, 0x100, RZ ;  /* 0x0000010044307824 */ /* 0x000fe200078e00ff */
[----:B------:R-:W-:-:S02]  /*a5e0*/  SHF.R.U32.HI R62, RZ, 0x8, R79 ;  /* 0x00000008ff3e7819 */ /* 0x000fc4000001164f */
[----:B------:R-:W-:Y:S01]  /*a5f0*/  MOV R65, R50 ;  /* 0x0000003200417202 */ /* 0x000fe20000000f00 */
[----:B------:R-:W-:Y:S01]  /*a600*/  IMAD.SHL.U32 R50, R64, 0x100, RZ ;  /* 0x0000010040327824 */ /* 0x000fe200078e00ff */
[----:B------:R-:W-:Y:S02]  /*a610*/  SHF.R.U32.HI R70, RZ, 0x10, R75 ;  /* 0x00000010ff467819 */ /* 0x000fe4000001164b */
[----:B------:R-:W-:Y:S02]  /*a620*/  LOP3.LUT R71, R75, 0xff0000ff, RZ, 0xc0, !PT ;  /* 0xff0000ff4b477812 */ /* 0x000fe400078ec0ff */
[----:B------:R-:W-:Y:S02]  /*a630*/  LOP3.LUT R52, R67, 0xff0000, R52, 0xf8, !PT ;  /* 0x00ff000043347812 */ /* 0x000fe400078ef834 */
[----:B------:R-:W-:Y:S02]  /*a640*/  LOP3.LUT R73, R77, 0xff0000ff, RZ, 0xc0, !PT ;  /* 0xff0000ff4d497812 */ /* 0x000fe400078ec0ff */
[----:B------:R-:W-:-:S02]  /*a650*/  SHF.L.U32 R54, R62, 0x8, RZ ;  /* 0x000000083e367819 */ /* 0x000fc400000006ff */
[----:B------:R-:W-:Y:S02]  /*a660*/  F2FP.F16.E4M3.UNPACK_B R72, R133.H1 ;  /* 0x00000085ff48723e */ /* 0x000fe400030006ff */
[----:B------:R-:W-:Y:S02]  /*a670*/  F2FP.F16.E4M3.UNPACK_B R67, R66.H1 ;  /* 0x00000042ff43723e */ /* 0x000fe400030006ff */
[----:B------:R-:W-:Y:S02]  /*a680*/  F2FP.F16.E4M3.UNPACK_B R62, R60.H1 ;  /* 0x0000003cff3e723e */ /* 0x000fe400030006ff */
[----:B------:R-:W-:Y:S01]  /*a690*/  LOP3.LUT R71, R71, 0xff00, R48, 0xf8, !PT ;  /* 0x0000ff0047477812 */ /* 0x000fe200078ef830 */
[----:B------:R-:W-:Y:S01]  /*a6a0*/  IMAD.U32 R48, R70, 0x10000, RZ ;  /* 0x0001000046307824 */ /* 0x000fe200078e00ff */
[----:B------:R-:W-:Y:S01]  /*a6b0*/  LOP3.LUT R75, R73, 0xff00, R50, 0xf8, !PT ;  /* 0x0000ff00494b7812 */ /* 0x000fe200078ef832 */
[----:B------:R-:W-:Y:S01]  /*a6c0*/  HADD2.F32 R73, -RZ, R72.H0_H0 ;  /* 0x20000048ff497230 */ /* 0x000fe20000004100 */
[----:B------:R-:W-:Y:S01]  /*a6d0*/  F2FP.F16.E4M3.UNPACK_B R70, R127.H1 ;  /* 0x0000007fff46723e */ /* 0x000fe200030006ff */
[----:B------:R-:W-:Y:S01]  /*a6e0*/  HADD2.F32 R68, -RZ, R67.H0_H0 ;  /* 0x20000043ff447230 */ /* 0x000fe20000004100 */
[----:B------:R-:W-:Y:S01]  /*a6f0*/  SHF.R.U32.HI R76, RZ, 0x10, R77 ;  /* 0x00000010ff4c7819 */ /* 0x000fe2000001164d */
[----:B------:R-:W-:Y:S01]  /*a700*/  HADD2.F32 R64, -RZ, R62.H0_H0 ;  /* 0x2000003eff407230 */ /* 0x000fe20000004100 */
[----:B------:R-:W-:-:S02]  /*a710*/  SHF.R.U32.HI R74, RZ, 0x10, R79 ;  /* 0x00000010ff4a7819 */ /* 0x000fc4000001164f */
[----:B------:R-:W-:Y:S01]  /*a720*/  LOP3.LUT R77, R79, 0xff0000ff, RZ, 0xc0, !PT ;  /* 0xff0000ff4f4d7812 */ /* 0x000fe200078ec0ff */
[-C--:B------:R-:W-:Y:S01]  /*a730*/  FMUL.FTZ R79, R68, R73.reuse ;  /* 0x00000049444f7220 */ /* 0x080fe20000410000 */
[----:B------:R-:W-:Y:S01]  /*a740*/  LOP3.LUT R48, R71, 0xff0000, R48, 0xf8, !PT ;  /* 0x00ff000047307812 */ /* 0x000fe200078ef830 */
[----:B------:R-:W-:Y:S02]  /*a750*/  HADD2.F32 R71, -RZ, R70.H0_H0 ;  /* 0x20000046ff477230 */ /* 0x000fe40000004100 */
[----:B------:R-:W-:Y:S01]  /*a760*/  FMUL.FTZ R73, R64, R73 ;  /* 0x0000004940497220 */ /* 0x000fe20000410000 */
[----:B------:R-:W-:Y:S01]  /*a770*/  LOP3.LUT R77, R77, 0xff00, R54, 0xf8, !PT ;  /* 0x0000ff004d4d7812 */ /* 0x000fe200078ef836 */
[----:B------:R-:W-:Y:S01]  /*a780*/  IMAD.U32 R54, R76, 0x10000, RZ ;  /* 0x000100004c367824 */ /* 0x000fe200078e00ff */
[----:B------:R-:W-:Y:S01]  /*a790*/  F2FP.F16.E4M3.UNPACK_B R133, R133 ;  /* 0x00000085ff85723e */ /* 0x000fe200020006ff */
[-C--:B------:R-:W-:Y:S01]  /*a7a0*/  FFMA.FTZ R76, R68, R71.reuse, R73 ;  /* 0x00000047444c7223 */ /* 0x080fe20000010049 */
[----:B------:R-:W-:Y:S01]  /*a7b0*/  FFMA.FTZ R79, R64, R71, -R79 ;  /* 0x00000047404f7223 */ /* 0x000fe2000001084f */
[----:B------:R-:W-:Y:S01]  /*a7c0*/  HADD2.F32 R73, -RZ, R72.H1_H1 ;  /* 0x30000048ff497230 */ /* 0x000fe20000004100 */
[----:B------:R-:W-:Y:S01]  /*a7d0*/  F2FP.F16.E4M3.UNPACK_B R66, R66 ;  /* 0x00000042ff42723e */ /* 0x000fe200020006ff */
[----:B------:R-:W-:Y:S01]  /*a7e0*/  HADD2.F32 R68, -RZ, R67.H1_H1 ;  /* 0x30000043ff447230 */ /* 0x000fe20000004100 */
[----:B------:R-:W-:Y:S01]  /*a7f0*/  F2FP.F16.E4M3.UNPACK_B R60, R60 ;  /* 0x0000003cff3c723e */ /* 0x000fe200020006ff */
[----:B------:R-:W-:Y:S01]  /*a800*/  HADD2.F32 R64, -RZ, R62.H1_H1 ;  /* 0x3000003eff407230 */ /* 0x000fe20000004100 */
[----:B------:R-:W-:Y:S01]  /*a810*/  LOP3.LUT R54, R75, 0xff0000, R54, 0xf8, !PT ;  /* 0x00ff00004b367812 */ /* 0x000fe200078ef836 */
[----:B------:R-:W-:Y:S01]  /*a820*/  HADD2.F32 R71, -RZ, R70.H1_H1 ;  /* 0x30000046ff477230 */ /* 0x000fe20000004100 */
[----:B------:R-:W-:Y:S01]  /*a830*/  SHF.L.U32 R50, R74, 0x10, RZ ;  /* 0x000000104a327819 */ /* 0x000fe200000006ff */
[----:B------:R-:W-:Y:S01]  /*a840*/  FMUL.FTZ R75, R68, R73 ;  /* 0x00000049444b7220 */ /* 0x000fe20000410000 */
[----:B------:R-:W-:Y:S01]  /*a850*/  F2FP.F16.E4M3.UNPACK_B R127, R127 ;  /* 0x0000007fff7f723e */ /* 0x000fe200020006ff */
[----:B------:R-:W-:-:S02]  /*a860*/  HADD2.F32 R70, -RZ, R133.H0_H0 ;  /* 0x20000085ff467230 */ /* 0x000fc40000004100 */
[C---:B------:R-:W-:Y:S01]  /*a870*/  FMUL.FTZ R73, R64.reuse, R73 ;  /* 0x0000004940497220 */ /* 0x040fe20000410000 */
[----:B------:R-:W-:Y:S01]  /*a880*/  HADD2.F32 R67, -RZ, R66.H0_H0 ;  /* 0x20000042ff437230 */ /* 0x000fe20000004100 */
[----:B------:R-:W-:Y:S01]  /*a890*/  LOP3.LUT R50, R77, 0xff0000, R50, 0xf8, !PT ;  /* 0x00ff00004d327812 */ /* 0x000fe200078ef832 */
[----:B------:R-:W-:Y:S02]  /*a8a0*/  HADD2.F32 R62, -RZ, R60.H0_H0 ;  /* 0x2000003cff3e7230 */ /* 0x000fe40000004100 */
[-C--:B------:R-:W-:Y:S01]  /*a8b0*/  FFMA.FTZ R78, R64, R71.reuse, -R75 ;  /* 0x00000047404e7223 */ /* 0x080fe2000001084b */
[----:B------:R-:W-:Y:S01]  /*a8c0*/  FFMA.FTZ R77, R68, R71, R73 ;  /* 0x00000047444d7223 */ /* 0x000fe20000010049 */
[----:B------:R-:W-:Y:S02]  /*a8d0*/  HADD2.F32 R64, -RZ, R127.H0_H0 ;  /* 0x2000007fff407230 */ /* 0x000fe40000004100 */
[-C--:B------:R-:W-:Y:S01]  /*a8e0*/  FMUL.FTZ R71, R67, R70.reuse ;  /* 0x0000004643477220 */ /* 0x080fe20000410000 */
[----:B------:R-:W-:Y:S01]  /*a8f0*/  FMUL.FTZ R70, R62, R70 ;  /* 0x000000463e467220 */ /* 0x000fe20000410000 */
[----:B------:R-:W-:Y:S01]  /*a900*/  HADD2.F32 R133, -RZ, R133.H1_H1 ;  /* 0x30000085ff857230 */ /* 0x000fe20000004100 */
[----:B------:R-:W-:Y:S01]  /*a910*/  F2FP.F16.E4M3.UNPACK_B R68, R132.H1 ;  /* 0x00000084ff44723e */ /* 0x000fe200030006ff */
        /* <DEDUP_REMOVED lines=11> */
[----:B------:R-:W-:-:S02]  /*a9d0*/  HADD2.F32 R70, -RZ, R62.H0_H0 ;  /* 0x2000003eff467230 */ /* 0x000fc40000004100 */
[----:B------:R-:W-:Y:S01]  /*a9e0*/  FFMA.FTZ R133, R66, R127, R133 ;  /* 0x0000007f42857223 */ /* 0x000fe20000010085 */
[----:B------:R-:W-:Y:S01]  /*a9f0*/  HADD2.F32 R67, -RZ, R64.H0_H0 ;  /* 0x20000040ff437230 */ /* 0x000fe20000004100 */
[----:B------:R-:W-:Y:S01]  /*aa00*/  F2FP.F16.E4M3.UNPACK_B R134, R134 ;  /* 0x00000086ff86723e */ /* 0x000fe200020006ff */
[----:B------:R-:W-:Y:S01]  /*aa10*/  HADD2.F32 R73, -RZ, R62.H1_H1 ;  /* 0x3000003eff497230 */ /* 0x000fe20000004100 */
[----:B------:R-:W-:Y:S01]  /*aa20*/  F2FP.F16.E4M3.UNPACK_B R69, R69 ;  /* 0x00000045ff45723e */ /* 0x000fe200020006ff */
[----:B------:R-:W-:Y:S02]  /*aa30*/  HADD2.F32 R62, -RZ, R60.H0_H0 ;  /* 0x2000003cff3e7230 */ /* 0x000fe40000004100 */
[----:B------:R-:W-:Y:S01]  /*aa40*/  FMUL.FTZ R71, R67, R70 ;  /* 0x0000004643477220 */ /* 0x000fe20000410000 */
[----:B------:R-:W-:Y:S01]  /*aa50*/  HADD2.F32 R66, -RZ, R68.H0_H0 ;  /* 0x20000044ff427230 */ /* 0x000fe20000004100 */
[----:B------:R-:W-:Y:S01]  /*aa60*/  F2FP.F16.E4M3.UNPACK_B R65, R65 ;  /* 0x00000041ff41723e */ /* 0x000fe200020006ff */
[----:B------:R-:W-:-:S02]  /*aa70*/  HADD2.F32 R64, -RZ, R64.H1_H1 ;  /* 0x30000040ff407230 */ /* 0x000fc40000004100 */
[C---:B------:R-:W-:Y:S01]  /*aa80*/  FMUL.FTZ R80, R62.reuse, R70 ;  /* 0x000000463e507220 */ /* 0x040fe20000410000 */
[----:B------:R-:W-:Y:S02]  /*aa90*/  HADD2.F32 R60, -RZ, R60.H1_H1 ;  /* 0x3000003cff3c7230 */ /* 0x000fe40000004100 */
[----:B------:R-:W-:Y:S01]  /*aaa0*/  FFMA.FTZ R70, R62, R66, -R71 ;  /* 0x000000423e467223 */ /* 0x000fe20000010847 */
[----:B------:R-:W-:Y:S02]  /*aab0*/  HADD2.F32 R71, -RZ, R68.H1_H1 ;  /* 0x30000044ff477230 */ /* 0x000fe40000004100 */
[-C--:B------:R-:W-:Y:S01]  /*aac0*/  FMUL.FTZ R81, R64, R73.reuse ;  /* 0x0000004940517220 */ /* 0x080fe20000410000 */
[----:B------:R-:W-:Y:S01]  /*aad0*/  F2FP.F16.E4M3.UNPACK_B R132, R132 ;  /* 0x00000084ff84723e */ /* 0x000fe200020006ff */
[C---:B------:R-:W-:Y:S01]  /*aae0*/  FMUL.FTZ R73, R60.reuse, R73 ;  /* 0x000000493c497220 */ /* 0x040fe20000410000 */
[----:B------:R-:W-:Y:S02]  /*aaf0*/  HADD2.F32 R62, -RZ, R69.H0_H0 ;  /* 0x20000045ff3e7230 */ /* 0x000fe40000004100 */
[----:B------:R-:W-:Y:S01]  /*ab00*/  FFMA.FTZ R81, R60, R71, -R81 ;  /* 0x000000473c517223 */ /* 0x000fe20000010851 */
[----:B------:R-:W-:-:S02]  /*ab10*/  HADD2.F32 R60, -RZ, R65.H0_H0 ;  /* 0x20000041ff3c7230 */ /* 0x000fc40000004100 */
[----:B------:R-:W-:Y:S01]  /*ab20*/  FFMA.FTZ R83, R64, R71, R73 ;  /* 0x0000004740537223 */ /* 0x000fe20000010049 */
[--C-:B------:R-:W-:Y:S02]  /*ab30*/  HADD2.F32 R71, -RZ, R134.reuse.H0_H0 ;  /* 0x20000086ff477230 */ /* 0x100fe40000004100 */
[----:B------:R-:W-:Y:S01]  /*ab40*/  FFMA.FTZ R80, R67, R66, R80 ;  /* 0x0000004243507223 */ /* 0x000fe20000010050 */
[----:B------:R-:W-:Y:S01]  /*ab50*/  HADD2.F32 R134, -RZ, R134.H1_H1 ;  /* 0x30000086ff867230 */ /* 0x000fe20000004100 */
[----:B------:R-:W-:Y:S01]  /*ab60*/  F2FP.F16.E4M3.UNPACK_B R68, R53 ;  /* 0x00000035ff44723e */ /* 0x000fe200020006ff */
[----:B------:R-:W-:Y:S02]  /*ab70*/  HADD2.F32 R69, -RZ, R69.H1_H1 ;  /* 0x30000045ff457230 */ /* 0x000fe40000004100 */
[-C--:B------:R-:W-:Y:S01]  /*ab80*/  FMUL.FTZ R73, R62, R71.reuse ;  /* 0x000000473e497220 */ /* 0x080fe20000410000 */
[----:B------:R-:W-:Y:S02]  /*ab90*/  HADD2.F32 R67, -RZ, R132.H0_H0 ;  /* 0x20000084ff437230 */ /* 0x000fe40000004100 */
[----:B------:R-:W-:Y:S01]  /*aba0*/  FMUL.FTZ R71, R60, R71 ;  /* 0x000000473c477220 */ /* 0x000fe20000410000 */
[----:B------:R-:W-:-:S02]  /*abb0*/  HADD2.F32 R65, -RZ, R65.H1_H1 ;  /* 0x30000041ff417230 */ /* 0x000fc40000004100 */
[-C--:B------:R-:W-:Y:S01]  /*abc0*/  FMUL.FTZ R66, R69, R134.reuse ;  /* 0x0000008645427220 */ /* 0x080fe20000410000 */
[----:B------:R-:W-:Y:S02]  /*abd0*/  HADD2.F32 R132, -RZ, R132.H1_H1 ;  /* 0x30000084ff847230 */ /* 0x000fe40000004100 */
[-C--:B------:R-:W-:Y:S01]  /*abe0*/  FFMA.FTZ R64, R60, R67.reuse, -R73 ;  /* 0x000000433c407223 */ /* 0x080fe20000010849 */
[----:B------:R-:W-:Y:S01]  /*abf0*/  FFMA.FTZ R73, R62, R67, R71 ;  /* 0x000000433e497223 */ /* 0x000fe20000010047 */
[----:B------:R-:W-:Y:S01]  /*ac00*/  FMUL.FTZ R134, R65, R134 ;  /* 0x0000008641867220 */ /* 0x000fe20000410000 */
[----:B------:R-:W-:Y:S01]  /*ac10*/  F2FP.SATFINITE.E4M3.F32.PACK_AB_MERGE_C R62, R77, R76, RZ ;  /* 0x0000004c4d3e723e */ /* 0x000fe200048070ff */
[----:B------:R-:W-:Y:S01]  /*ac20*/  FFMA.FTZ R65, R65, R132, -R66 ;  /* 0x0000008441417223 */ /* 0x000fe20000010842 */
[----:B------:R-:W-:Y:S01]  /*ac30*/  F2FP.F16.E4M3.UNPACK_B R71, R54 ;  /* 0x00000036ff47723e */ /* 0x000fe200020006ff */
[----:B------:R-:W-:Y:S01]  /*ac40*/  FFMA.FTZ R134, R69, R132, R134 ;  /* 0x0000008445867223 */ /* 0x000fe20000010086 */
[----:B------:R-:W-:Y:S01]  /*ac50*/  F2FP.F16.E4M3.UNPACK_B R66, R49 ;  /* 0x00000031ff42723e */ /* 0x000fe200020006ff */
[--C-:B------:R-:W-:Y:S01]  /*ac60*/  HADD2.F32 R69, -RZ, R68.reuse.H0_H0 ;  /* 0x20000044ff457230 */ /* 0x100fe20000004100 */
[----:B------:R-:W-:Y:S01]  /*ac70*/  F2FP.SATFINITE.E4M3.F32.PACK_AB_MERGE_C R81, R81, R70, RZ ;  /* 0x000000465151723e */ /* 0x000fe200048070ff */
[----:B------:R-:W-:Y:S01]  /*ac80*/  HADD2.F32 R68, -RZ, R68.H1_H1 ;  /* 0x30000044ff447230 */ /* 0x000fe20000004100 */
[----:B------:R-:W-:Y:S01]  /*ac90*/  F2FP.SATFINITE.E4M3.F32.PACK_AB_MERGE_C R62, R133, R74, R62 ;  /* 0x0000004a853e723e */ /* 0x000fe2000480703e */
[--C-:B------:R-:W-:Y:S01]  /*aca0*/  HADD2.F32 R74, -RZ, R71.reuse.H0_H0 ;  /* 0x20000047ff4a7230 */ /* 0x100fe20000004100 */
[----:B------:R-:W-:Y:S01]  /*acb0*/  F2FP.SATFINITE.E4M3.F32.PACK_AB_MERGE_C R60, R78, R79, RZ ;  /* 0x0000004f4e3c723e */ /* 0x000fe200048070ff */
[----:B------:R-:W-:Y:S01]  /*acc0*/  HADD2.F32 R67, -RZ, R66.H0_H0 ;  /* 0x20000042ff437230 */ /* 0x000fe20000004100 */
[----:B------:R-:W-:Y:S01]  /*acd0*/  F2FP.F16.E4M3.UNPACK_B R70, R52 ;  /* 0x00000034ff46723e */ /* 0x000fe200020006ff */
[----:B------:R-:W-:Y:S01]  /*ace0*/  HADD2.F32 R71, -RZ, R71.H1_H1 ;  /* 0x30000047ff477230 */ /* 0x000fe20000004100 */
[----:B------:R-:W-:Y:S01]  /*acf0*/  F2FP.SATFINITE.E4M3.F32.PACK_AB_MERGE_C R60, R75, R72, R60 ;  /* 0x000000484b3c723e */ /* 0x000fe2000480703c */
[-C--:B------:R-:W-:Y:S01]  /*ad00*/  FMUL.FTZ R76, R69, R74.reuse ;  /* 0x0000004a454c7220 */ /* 0x080fe20000410000 */
[----:B------:R-:W-:Y:S01]  /*ad10*/  FMUL.FTZ R74, R67, R74 ;  /* 0x0000004a434a7220 */ /* 0x000fe20000410000 */
[----:B------:R-:W-:Y:S01]  /*ad20*/  HADD2.F32 R72, -RZ, R70.H0_H0 ;  /* 0x20000046ff487230 */ /* 0x000fe20000004100 */
[----:B------:R-:W-:Y:S01]  /*ad30*/  F2FP.SATFINITE.E4M3.F32.PACK_AB_MERGE_C R80, R83, R80, RZ ;  /* 0x000000505350723e */ /* 0x000fe200048070ff */
[----:B------:R-:W-:Y:S01]  /*ad40*/  HADD2.F32 R66, -RZ, R66.H1_H1 ;  /* 0x30000042ff427230 */ /* 0x000fe20000004100 */
[----:B------:R-:W-:-:S02]  /*ad50*/  F2FP.SATFINITE.E4M3.F32.PACK_AB_MERGE_C R64, R65, R64, R81 ;  /* 0x000000404140723e */ /* 0x000fc40004807051 */
[-C--:B------:R-:W-:Y:S01]  /*ad60*/  FFMA.FTZ R74, R69, R72.reuse, R74 ;  /* 0x00000048454a7223 */ /* 0x080fe2000001004a */
[----:B------:R-:W-:Y:S01]  /*ad70*/  F2FP.SATFINITE.E4M3.F32.PACK_AB_MERGE_C R65, R134, R73, R80 ;  /* 0x000000498641723e */ /* 0x000fe20004807050 */
[----:B------:R-:W-:Y:S02]  /*ad80*/  HADD2.F32 R69, -RZ, R70.H1_H1 ;  /* 0x30000046ff457230 */ /* 0x000fe40000004100 */
[-C--:B------:R-:W-:Y:S01]  /*ad90*/  FMUL.FTZ R73, R68, R71.reuse ;  /* 0x0000004744497220 */ /* 0x080fe20000410000 */
[----:B------:R-:W-:Y:S01]  /*ada0*/  FFMA.FTZ R76, R67, R72, -R76 ;  /* 0x00000048434c7223 */ /* 0x000fe2000001084c */
[C---:B------:R-:W-:Y:S01]  /*adb0*/  FMUL.FTZ R71, R66.reuse, R71 ;  /* 0x0000004742477220 */ /* 0x040fe20000410000 */
[----:B------:R-:W-:Y:S01]  /*adc0*/  F2FP.F16.E4M3.UNPACK_B R49, R49.H1 ;  /* 0x00000031ff31723e */ /* 0x000fe200030006ff */
[----:B------:R-:W-:Y:S01]  /*add0*/  FFMA.FTZ R75, R66, R69, -R73 ;  /* 0x00000045424b7223 */ /* 0x000fe20000010849 */
[----:B------:R-:W-:Y:S01]  /*ade0*/  F2FP.F16.E4M3.UNPACK_B R67, R53.H1 ;  /* 0x00000035ff43723e */ /* 0x000fe200030006ff */
[----:B------:R-:W-:Y:S01]  /*adf0*/  FFMA.FTZ R77, R68, R69, R71 ;  /* 0x00000045444d7223 */ /* 0x000fe20000010047 */
[----:B------:R-:W-:Y:S01]  /*ae00*/  F2FP.F16.E4M3.UNPACK_B R66, R54.H1 ;  /* 0x00000036ff42723e */ /* 0x000fe200030006ff */
[----:B------:R-:W-:Y:S01]  /*ae10*/  HADD2.F32 R53, -RZ, R49.H0_H0 ;  /* 0x20000031ff357230 */ /* 0x000fe20000004100 */
[----:B------:R-:W-:Y:S01]  /*ae20*/  F2FP.F16.E4M3.UNPACK_B R52, R52.H1 ;  /* 0x00000034ff34723e */ /* 0x000fe200030006ff */
[----:B------:R-:W-:Y:S01]  /*ae30*/  HADD2.F32 R54, -RZ, R67.H0_H0 ;  /* 0x20000043ff367230 */ /* 0x000fe20000004100 */
[----:B------:R-:W-:Y:S01]  /*ae40*/  F2FP.F16.E4M3.UNPACK_B R71, R50.H1 ;  /* 0x00000032ff47723e */ /* 0x000fe200030006ff */
[----:B------:R-:W-:-:S02]  /*ae50*/  HADD2.F32 R68, -RZ, R66.H0_H0 ;  /* 0x20000042ff447230 */ /* 0x000fc40000004100 */
[----:B------:R-:W-:Y:S02]  /*ae60*/  HADD2.F32 R67, -RZ, R67.H1_H1 ;  /* 0x30000043ff437230 */ /* 0x000fe40000004100 */
[----:B------:R-:W-:Y:S02]  /*ae70*/  HADD2.F32 R70, -RZ, R66.H1_H1 ;  /* 0x30000042ff467230 */ /* 0x000fe40000004100 */
[-C--:B------:R-:W-:Y:S01]  /*ae80*/  FMUL.FTZ R72, R54, R68.reuse ;  /* 0x0000004436487220 */ /* 0x080fe20000410000 */
[----:B------:R-:W-:Y:S02]  /*ae90*/  HADD2.F32 R49, -RZ, R49.H1_H1 ;  /* 0x30000031ff317230 */ /* 0x000fe40000004100 */
[----:B------:R-:W-:Y:S01]  /*aea0*/  FMUL.FTZ R69, R53, R68 ;  /* 0x0000004435457220 */ /* 0x000fe20000410000 */
[--C-:B------:R-:W-:Y:S02]  /*aeb0*/  HADD2.F32 R66, -RZ, R52.reuse.H0_H0 ;  /* 0x20000034ff427230 */ /* 0x100fe40000004100 */
[----:B------:R-:W-:Y:S01]  /*aec0*/  FMUL.FTZ R68, R67, R70 ;  /* 0x0000004643447220 */ /* 0x000fe20000410000 */
[----:B------:R-:W-:-:S02]  /*aed0*/  HADD2.F32 R52, -RZ, R52.H1_H1 ;  /* 0x30000034ff347230 */ /* 0x000fc40000004100 */
[----:B------:R-:W-:Y:S01]  /*aee0*/  FMUL.FTZ R70, R49, R70 ;  /* 0x0000004631467220 */ /* 0x000fe20000410000 */
[----:B------:R-:W-:Y:S01]  /*aef0*/  FFMA.FTZ R79, R54, R66, R69 ;  /* 0x00000042364f7223 */ /* 0x000fe20000010045 */
[----:B------:R-:W-:Y:S02]  /*af00*/  F2FP.F16.E4M3.UNPACK_B R54, R55 ;  /* 0x00000037ff36723e */ /* 0x000fe400020006ff */
        /* <DEDUP_REMOVED lines=15> */
[C---:B------:R-:W-:Y:S01]  /*b000*/  FMUL.FTZ R73, R52.reuse, R73 ;  /* 0x0000004934497220 */ /* 0x040fe20000410000 */
        /* <DEDUP_REMOVED lines=37> */
.L_x_413:
[----:B------:R-:W-:Y:S05]  /*b260*/  BSYNC B1 ;  /* 0x0000000000017941 */ /* 0x000fea0003800000 */
.L_x_412:
[----:B-1----:R3:W-:Y:S01]  /*b270*/  STG.E.128 desc[UR42][R58.64], R48 ;  /* 0x000000303a007986 */ /* 0x0027e2000c101d2a */
[----:B------:R-:W-:-:S13]  /*b280*/  ISETP.GE.AND P2, PT, R63, R136, PT ;  /* 0x000000883f00720c */ /* 0x000fda0003f46270 */
[----:B------:R-:W-:Y:S05]  /*b290*/  @P2 BRA `(.L_x_390) ;  /* 0x0000000400682947 */ /* 0x000fea0003800000 */
[--C-:B---3--:R-:W-:Y:S02]  /*b2a0*/  SHF.R.S32.HI R48, RZ, 0x1f, R63.reuse ;  /* 0x0000001fff307819 */ /* 0x108fe4000001143f */
[----:B------:R-:W-:-:S04]  /*b2b0*/  IADD3 R63, P2, P3, R100, R120, R63 ;  /* 0x00000078643f7210 */ /* 0x000fc80007b5e03f */
[----:B------:R-:W-:Y:S02]  /*b2c0*/  IADD3.X R48, R40, R61, R48, P2, P3 ;  /* 0x0000003d28307210 */ /* 0x000fe400017e6430 */
[----:B------:R-:W-:-:S05]  /*b2d0*/  IADD3 R56, P2, R63, R56, RZ ;  /* 0x000000383f387210 */ /* 0x000fca0007f5e0ff */
[----:B------:R-:W-:-:S05]  /*b2e0*/  IMAD.X R57, R48, 0x1, R57, P2 ;  /* 0x0000000130397824 */ /* 0x000fca00010e0639 */
[----:B--2---:R4:W-:Y:S01]  /*b2f0*/  STG.E.128 desc[UR42][R56.64], R52 ;  /* 0x0000003438007986 */ /* 0x0049e2000c101d2a */
[----:B------:R-:W-:Y:S05]  /*b300*/  BRA `(.L_x_390) ;  /* 0x00000004004c7947 */ /* 0x000fea0003800000 */
.L_x_353:
[----:B------:R-:W-:-:S06]  /*b310*/  UISETP.NE.AND UP0, UPT, UR47, 0x3, UPT ;  /* 0x000000032f00788c */ /* 0x000fcc000bf05270 */
[----:B------:R-:W-:-:S13]  /*b320*/  PLOP3.LUT P5, PT, PT, PT, UP0, 0x80, 0x0 ;  /* 0x000000000000781c */ /* 0x000fda0003faf008 */
[----:B------:R-:W-:Y:S05]  /*b330*/  @!P5 BRA `(.L_x_414) ;  /* 0x000000000004d947 */ /* 0x000fea0003800000 */
[----:B------:R-:W-:Y:S01]  /*b340*/  BPT.TRAP 0x1 ;  /* 0x000000040000795c */ /* 0x000fe20000300000 */
.L_x_414:
[----:B------:R-:W-:Y:S01]  /*b350*/  IMAD R109, R232, 0x8, R22 ;  /* 0x00000008e86d7824 */ /* 0x000fe200078e0216 */
[----:B------:R-:W-:Y:S01]  /*b360*/  SHF.L.U32 R124, R234, 0x1f, RZ ;  /* 0x0000001fea7c7819 */ /* 0x000fe200000006ff */
[----:B------:R-:W-:Y:S01]  /*b370*/  IMAD R114, R25, -0x80, R2 ;  /* 0xffffff8019727824 */ /* 0x000fe200078e0202 */
[----:B------:R-:W-:Y:S01]  /*b380*/  BSSY B1, `(.L_x_415) ;  /* 0x0000006000017945 */ /* 0x000fe20003800000 */
[----:B------:R-:W-:Y:S01]  /*b390*/  SHF.R.S32.HI R49, RZ, 0x1f, R25 ;  /* 0x0000001fff317819 */ /* 0x000fe20000011419 */
[----:B------:R-:W0:Y:S01]  /*b3a0*/  SYNCS.PHASECHK.TRANS64.TRYWAIT P2, [R109+URZ+0x38890], R124 ;  /* 0x0388907c6d0075a7 */ /* 0x000e22000804017f */
[----:B------:R-:W-:Y:S01]  /*b3b0*/  IMAD R48, R3, R25, RZ ;  /* 0x0000001903307224 */ /* 0x000fe200078e02ff */
[----:B------:R-:W-:Y:S01]  /*b3c0*/  VIMNMX R114, R114, 0x80, PT ;  /* 0x0000008072727848 */ /* 0x000fe20003fe0100 */
[----:B0-----:R-:W-:Y:S06]  /*b3d0*/  @!P2 BRA `(.L_x_416) ;  /* 0x000001a400d4a947 */ /* 0x001fec0003800000 */
.L_x_661:
[----:B------:R-:W-:Y:S05]  /*b3e0*/  BSYNC B1 ;  /* 0x0000000000017941 */ /* 0x000fea0003800000 */
.L_x_415:
[----:B------:R-:W-:Y:S01]  /*b3f0*/  ISETP.GE.AND P2, PT, R23, R114, PT ;  /* 0x000000721700720c */ /* 0x000fe20003f46270 */
[----:B------:R-:W-:Y:S01]  /*b400*/  IMAD R49, R49, R126, R48 ;  /* 0x0000007e31317224 */ /* 0x000fe200078e0230 */
[----:B------:R-:W-:Y:S01]  /*b410*/  BSSY B1, `(.L_x_417) ;  /* 0x000000e000017945 */ /* 0x000fe20003800000 */
[----:B------:R-:W-:-:S04]  /*b420*/  IMAD.WIDE.U32 R56, R126, R25, RZ ;  /* 0x000000197e387225 */ /* 0x000fc800078e00ff */
[----:B------:R-:W-:-:S06]  /*b430*/  IMAD.IADD R62, R49, 0x1, R57 ;  /* 0x00000001313e7824 */ /* 0x000fcc00078e0239 */
[----:B------:R-:W-:Y:S05]  /*b440*/  @P2 BRA `(.L_x_418) ;  /* 0x0000000000282947 */ /* 0x000fea0003800000 */
[----:B------:R-:W1:Y:S01]  /*b450*/  @!P0 LDS.128 R48, [R113+0x28400] ;  /* 0x0284000071308984 */ /* 0x000e620000000c00 */
[----:B------:R-:W2:Y:S03]  /*b460*/  @!P0 LDC.64 R58, c[0x0][0x2e8] ;  /* 0x0000ba00ff3a8b82 */ /* 0x000ea60000000a00 */
[----:B------:R-:W3:Y:S05]  /*b470*/  @!P1 LDS.128 R52, [R113+0x2c400] ;  /* 0x02c4000071349984 */ /* 0x000eea0000000c00 */
[----:B------:R-:W4:Y:S01]  /*b480*/  @!P1 LDC.64 R60, c[0x0][0x2e8] ;  /* 0x0000ba00ff3c9b82 */ /* 0x000f220000000a00 */
[----:B--2---:R-:W-:-:S04]  /*b490*/  @!P0 IADD3 R58, P2, P3, R56, R58, R38 ;  /* 0x0000003a383a8210 */ /* 0x004fc80007b5e026 */
[----:B------:R-:W-:Y:S02]  /*b4a0*/  @!P0 IADD3.X R59, R62, R59, R43, P2, P3 ;  /* 0x0000003b3e3b8210 */ /* 0x000fe400017e642b */
[----:B----4-:R-:W-:-:S04]  /*b4b0*/  @!P1 IADD3 R60, P2, P3, R42, R60, R56 ;  /* 0x0000003c2a3c9210 */ /* 0x010fc80007b5e038 */
[----:B------:R-:W-:Y:S01]  /*b4c0*/  @!P1 IADD3.X R61, R107, R61, R62, P2, P3 ;  /* 0x0000003d6b3d9210 */ /* 0x000fe200017e643e */
[----:B-1----:R1:W-:Y:S04]  /*b4d0*/  @!P0 STG.E.128 desc[UR42][R58.64], R48 ;  /* 0x000000303a008986 */ /* 0x0023e8000c101d2a */
[----:B---3--:R1:W-:Y:S04]  /*b4e0*/  @!P1 STG.E.128 desc[UR42][R60.64], R52 ;  /* 0x000000343c009986 */ /* 0x0083e8000c101d2a */
.L_x_418:
[----:B------:R-:W-:Y:S05]  /*b4f0*/  BSYNC B1 ;  /* 0x0000000000017941 */ /* 0x000fea0003800000 */
.L_x_417:
[----:B-1----:R-:W-:Y:S01]  /*b500*/  IADD3 R48, R23, 0x20, RZ ;  /* 0x0000002017307810 */ /* 0x002fe20007ffe0ff */
[----:B------:R-:W-:Y:S03]  /*b510*/  BSSY B1, `(.L_x_419) ;  /* 0x000000f000017945 */ /* 0x000fe60003800000 */
[----:B------:R-:W-:-:S13]  /*b520*/  ISETP.GE.AND P2, PT, R48, R114, PT ;  /* 0x000000723000720c */ /* 0x000fda0003f46270 */
[----:B------:R-:W-:Y:S05]  /*b530*/  @P2 BRA `(.L_x_420) ;  /* 0x0000000000302947 */ /* 0x000fea0003800000 */
[----:B------:R-:W1:Y:S01]  /*b540*/  @!P0 LDC.64 R58, c[0x0][0x2e8] ;  /* 0x0000ba00ff3a8b82 */ /* 0x000e620000000a00 */
[----:B------:R-:W-:Y:S01]  /*b550*/  IADD3 R61, P2, R92, R56, RZ ;  /* 0x000000385c3d7210 */ /* 0x000fe20007f5e0ff */
[----:B------:R-:W-:Y:S04]  /*b560*/  @!P1 LDS.128 R52, [R113+0x2d400] ;  /* 0x02d4000071349984 */ /* 0x000fe80000000c00 */
[----:B------:R-:W-:Y:S02]  /*b570*/  IMAD.X R48, R62, 0x1, R93, P2 ;  /* 0x000000013e307824 */ /* 0x000fe400010e065d */
[----:B------:R-:W2:Y:S01]  /*b580*/  @!P1 LDC.64 R50, c[0x0][0x2e8] ;  /* 0x0000ba00ff329b82 */ /* 0x000ea20000000a00 */
[----:B-1----:R-:W-:-:S04]  /*b590*/  @!P0 IADD3 R58, P2, P3, R61, R58, R38 ;  /* 0x0000003a3d3a8210 */ /* 0x002fc80007b5e026 */
[----:B------:R-:W-:Y:S02]  /*b5a0*/  @!P0 IADD3.X R59, R48, R59, R43, P2, P3 ;  /* 0x0000003b303b8210 */ /* 0x000fe400017e642b */
[----:B--2---:R-:W-:-:S04]  /*b5b0*/  @!P1 IADD3 R60, P2, P3, R42, R50, R61 ;  /* 0x000000322a3c9210 */ /* 0x004fc80007b5e03d */
[----:B------:R-:W-:Y:S02]  /*b5c0*/  @!P1 IADD3.X R61, R107, R51, R48, P2, P3 ;  /* 0x000000336b3d9210 */ /* 0x000fe400017e6430 */
[----:B------:R-:W1:Y:S04]  /*b5d0*/  @!P0 LDS.128 R48, [R113+0x29400] ;  /* 0x0294000071308984 */ /* 0x000e680000000c00 */
[----:B-1----:R1:W-:Y:S04]  /*b5e0*/  @!P0 STG.E.128 desc[UR42][R58.64], R48 ;  /* 0x000000303a008986 */ /* 0x0023e8000c101d2a */
[----:B------:R1:W-:Y:S02]  /*b5f0*/  @!P1 STG.E.128 desc[UR42][R60.64], R52 ;  /* 0x000000343c009986 */ /* 0x0003e4000c101d2a */
.L_x_420:
[----:B------:R-:W-:Y:S05]  /*b600*/  BSYNC B1 ;  /* 0x0000000000017941 */ /* 0x000fea0003800000 */
.L_x_419:
[----:B-1----:R-:W-:Y:S01]  /*b610*/  VIADD R48, R23, 0x40 ;  /* 0x0000004017307836 */ /* 0x002fe20000000000 */
[----:B------:R-:W-:Y:S04]  /*b620*/  BSSY B1, `(.L_x_421) ;  /* 0x000000f000017945 */ /* 0x000fe80003800000 */
[----:B------:R-:W-:-:S13]  /*b630*/  ISETP.GE.AND P2, PT, R48, R114, PT ;  /* 0x000000723000720c */ /* 0x000fda0003f46270 */
[----:B------:R-:W-:Y:S05]  /*b640*/  @P2 BRA `(.L_x_422) ;  /* 0x0000000000302947 */ /* 0x000fea0003800000 */
[----:B------:R-:W1:Y:S01]  /*b650*/  @!P0 LDC.64 R58, c[0x0][0x2e8] ;  /* 0x0000ba00ff3a8b82 */ /* 0x000e620000000a00 */
[----:B------:R-:W-:Y:S01]  /*b660*/  LEA R61, P2, R102, R56, 0x6 ;  /* 0x00000038663d7211 */ /* 0x000fe200078430ff */
[----:B------:R-:W-:Y:S03]  /*b670*/  @!P1 LDS.128 R52, [R113+0x2e400] ;  /* 0x02e4000071349984 */ /* 0x000fe60000000c00 */
[----:B------:R-:W-:-:S03]  /*b680*/  IADD3.X R48, R62, R32, RZ, P2, !PT ;  /* 0x000000203e307210 */ /* 0x000fc600017fe4ff */
        /* <DEDUP_REMOVED lines=8> */
.L_x_422:
[----:B------:R-:W-:Y:S05]  /*b710*/  BSYNC B1 ;  /* 0x0000000000017941 */ /* 0x000fea0003800000 */
.L_x_421:
[----:B-1----:R-:W-:-:S05]  /*b720*/  VIADD R48, R23, 0x60 ;  /* 0x0000006017307836 */ /* 0x002fca0000000000 */
[----:B------:R-:W-:-:S13]  /*b730*/  ISETP.GE.AND P2, PT, R48, R114, PT ;  /* 0x000000723000720c */ /* 0x000fda0003f46270 */
[----:B------:R-:W-:Y:S05]  /*b740*/  @P2 BRA `(.L_x_390) ;  /* 0x00000000003c2947 */ /* 0x000fea0003800000 */
[----:B------:R-:W1:Y:S01]  /*b750*/  LDC.64 R50, c[0x0][0x300] ;  /* 0x0000c000ff327b82 */ /* 0x000e620000000a00 */
[----:B------:R-:W-:Y:S01]  /*b760*/  IMAD.MOV.U32 R57, RZ, RZ, R62 ;  /* 0x000000ffff397224 */ /* 0x000fe200078e003e */
[----:B------:R-:W-:Y:S06]  /*b770*/  @!P1 LDS.128 R52, [R113+0x2f400] ;  /* 0x02f4000071349984 */ /* 0x000fec0000000c00 */
[----:B------:R-:W2:Y:S01]  /*b780*/  @!P0 LDC.64 R48, c[0x0][0x2e8] ;  /* 0x0000ba00ff308b82 */ /* 0x000ea20000000a00 */
[----:B-1----:R-:W-:-:S04]  /*b790*/  IMAD.WIDE.U32 R58, R50, 0x60, R56 ;  /* 0x00000060323a7825 */ /* 0x002fc800078e0038 */
[----:B------:R-:W-:Y:S01]  /*b7a0*/  IMAD R51, R51, 0x60, RZ ;  /* 0x0000006033337824 */ /* 0x000fe200078e02ff */
[----:B--2---:R-:W-:-:S04]  /*b7b0*/  @!P0 IADD3 R56, P2, P3, R58, R48, R38 ;  /* 0x000000303a388210 */ /* 0x004fc80007b5e026 */
[----:B------:R-:W-:-:S04]  /*b7c0*/  IADD3 R50, R59, R51, RZ ;  /* 0x000000333b327210 */ /* 0x000fc80007ffe0ff */
[----:B------:R-:W-:Y:S02]  /*b7d0*/  @!P0 IADD3.X R57, R50, R49, R43, P2, P3 ;  /* 0x0000003132398210 */ /* 0x000fe400017e642b */
[----:B------:R-:W1:Y:S02]  /*b7e0*/  @!P1 LDC.64 R48, c[0x0][0x2e8] ;  /* 0x0000ba00ff309b82 */ /* 0x000e640000000a00 */
[----:B-1----:R-:W-:-:S04]  /*b7f0*/  @!P1 IADD3 R58, P2, P3, R42, R48, R58 ;  /* 0x000000302a3a9210 */ /* 0x002fc80007b5e03a */
[----:B------:R-:W-:Y:S02]  /*b800*/  @!P1 IADD3.X R59, R107, R49, R50, P2, P3 ;  /* 0x000000316b3b9210 */ /* 0x000fe400017e6432 */
[----:B------:R-:W1:Y:S04]  /*b810*/  @!P0 LDS.128 R48, [R113+0x2b400] ;  /* 0x02b4000071308984 */ /* 0x000e680000000c00 */
[----:B-1----:R1:W-:Y:S04]  /*b820*/  @!P0 STG.E.128 desc[UR42][R56.64], R48 ;  /* 0x0000003038008986 */ /* 0x0023e8000c101d2a */
[----:B------:R1:W-:Y:S02]  /*b830*/  @!P1 STG.E.128 desc[UR42][R58.64], R52 ;  /* 0x000000343a009986 */ /* 0x0003e4000c101d2a */
.L_x_390:
[----:B------:R-:W-:Y:S05]  /*b840*/  BSYNC B0 ;  /* 0x0000000000007941 */ /* 0x000fea0003800000 */
.L_x_352:
[----:B01234-:R-:W0:Y:S01]  /*b850*/  S2R R48, SR_TID.X ;  /* 0x0000000000307919 */ /* 0x01fe220000002100 */
[----:B------:R-:W-:Y:S01]  /*b860*/  @!PT LDS RZ, [RZ] ;  /* 0x00000000fffff984 */ /* 0x000fe20000000800 */
[----:B------:R-:W-:Y:S01]  /*b870*/  @!PT LDS RZ, [RZ] ;  /* 0x00000000fffff984 */ /* 0x000fe20000000800 */
[----:B------:R-:W-:Y:S01]  /*b880*/  @!PT LDS RZ, [RZ] ;  /* 0x00000000fffff984 */ /* 0x000fe20000000800 */
[----:B------:R-:W-:Y:S01]  /*b890*/  @!PT LDS RZ, [RZ] ;  /* 0x00000000fffff984 */ /* 0x000fe20000000800 */
[----:B------:R1:W-:Y:S06]  /*b8a0*/  MEMBAR.ALL.CTA ;  /* 0x0000000000007992 */ /* 0x0003ec0000008000 */
[----:B-1----:R-:W1:Y:S01]  /*b8b0*/  FENCE.VIEW.ASYNC.S ;  /* 0x00000000000073c6 */ /* 0x002e620000000000 */
[----:B------:R-:W-:Y:S05]  /*b8c0*/  WARPSYNC.ALL ;  /* 0x0000000000007948 */ /* 0x000fea0003800000 */
[----:B------:R-:W-:Y:S01]  /*b8d0*/  BSSY B0, `(.L_x_423) ;  /* 0x0000009000007945 */ /* 0x000fe20003800000 */
[----:B0-----:R-:W-:Y:S01]  /*b8e0*/  LOP3.LUT R48, R48, 0x7f, RZ, 0xc0, !PT ;  /* 0x0000007f30307812 */ /* 0x001fe200078ec0ff */
[----:B-1----:R0:W-:Y:S03]  /*b8f0*/  BAR.SYNC.DEFER_BLOCKING R125, 0x80 ;  /* 0x0002007d0000751d */ /* 0x0021e60000010000 */
[----:B------:R-:W-:-:S13]  /*b900*/  ISETP.NE.AND P2, PT, R48, RZ, PT ;  /* 0x000000ff3000720c */ /* 0x000fda0003f45270 */
[----:B------:R-:W-:-:S05]  /*b910*/  @!P2 VIADD R48, R109, 0x388a0 ;  /* 0x000388a06d30a836 */ /* 0x000fca0000000000 */
[----:B------:R-:W-:-:S04]  /*b920*/  @!P2 PRMT R48, RZ, 0x654, R48 ;  /* 0x00000654ff30a816 */ /* 0x000fc80000000030 */
[----:B------:R0:W-:Y:S01]  /*b930*/  @!P2 SYNCS.ARRIVE.TRANS64.RED.A1T0 RZ, [R48+URZ], RZ ;  /* 0x000000ff30ffa9a7 */ /* 0x0001e2000810043f */
[----:B------:R-:W-:Y:S05]  /*b940*/  @!P5 BRA `(.L_x_424) ;  /* 0x000000000004d947 */ /* 0x000fea0003800000 */
[----:B------:R-:W-:Y:S01]  /*b950*/  BPT.TRAP 0x1 ;  /* 0x000000040000795c */ /* 0x000fe20000300000 */
.L_x_424:
[----:B------:R-:W-:Y:S05]  /*b960*/  BSYNC B0 ;  /* 0x0000000000007941 */ /* 0x000fea0003800000 */
.L_x_423:
[----:B------:R-:W1:Y:S01]  /*b970*/  SYNCS.PHASECHK.TRANS64.TRYWAIT P3, [R109+URZ+0x388b0], R124 ;  /* 0x0388b07c6d0075a7 */ /* 0x000e62000806017f */
[----:B------:R-:W-:Y:S01]  /*b980*/  ULDC UR41, c[0x0][0x2f4] ;  /* 0x0000bd0000297ab9 */ /* 0x000fe20000000800 */
[----:B------:R-:W-:Y:S01]  /*b990*/  ULDC.64 UR36, c[0x0][0x328] ;  /* 0x0000ca0000247ab9 */ /* 0x000fe20000000a00 */
[----:B------:R-:W-:Y:S01]  /*b9a0*/  ULDC.64 UR38, c[0x0][0x318] ;  /* 0x0000c60000267ab9 */ /* 0x000fe20000000a00 */
[----:B------:R-:W-:Y:S04]  /*b9b0*/  BSSY B0, `(.L_x_425) ;  /* 0x0000002000007945 */ /* 0x000fe80003800000 */
[----:B-1----:R-:W-:Y:S05]  /*b9c0*/  @!P3 BRA `(.L_x_426) ;  /* 0x000001a0006cb947 */ /* 0x002fea0003800000 */
.L_x_662:
[----:B------:R-:W-:Y:S05]  /*b9d0*/  BSYNC B0 ;  /* 0x0000000000007941 */ /* 0x000fea0003800000 */
.L_x_425:
[----:B------:R-:W-:Y:S01]  /*b9e0*/  ISETP.GE.AND P3, PT, R23, R114, PT ;  /* 0x000000721700720c */ /* 0x000fe20003f66270 */
[----:B------:R-:W-:Y:S01]  /*b9f0*/  BSSY B0, `(.L_x_427) ;  /* 0x0000010000007945 */ /* 0x000fe20003800000 */
[----:B------:R-:W-:-:S11]  /*ba00*/  IMAD.WIDE R52, R25, 0x80, R46 ;  /* 0x0000008019347825 */ /* 0x000fd600078e022e */
[----:B------:R-:W-:Y:S05]  /*ba10*/  @P3 BRA `(.L_x_428) ;  /* 0x0000000000343947 */ /* 0x000fea0003800000 */
[----:B------:R-:W-:Y:S01]  /*ba20*/  MOV R49, R108 ;  /* 0x0000006c00317202 */ /* 0x000fe20000000f00 */
[----:B0-----:R-:W-:Y:S02]  /*ba30*/  IMAD.MOV.U32 R48, RZ, RZ, R98 ;  /* 0x000000ffff307224 */ /* 0x001fe400078e0062 */
[----:B------:R-:W-:Y:S02]  /*ba40*/  IMAD R51, R53, UR36, RZ ;  /* 0x0000002435337c24 */ /* 0x000fe4000f8e02ff */
[----:B------:R-:W-:-:S04]  /*ba50*/  IMAD.WIDE.U32 R48, R52, UR36, R48 ;  /* 0x0000002434307c25 */ /* 0x000fc8000f8e0030 */
[----:B------:R-:W-:Y:S01]  /*ba60*/  IMAD R51, R52, UR37, R51 ;  /* 0x0000002534337c24 */ /* 0x000fe2000f8e0233 */
[----:B------:R-:W-:-:S04]  /*ba70*/  IADD3 R54, P3, R48, UR38, RZ ;  /* 0x0000002630367c10 */ /* 0x000fc8000ff7e0ff */
[----:B------:R-:W-:Y:S02]  /*ba80*/  IADD3.X R55, R49, UR39, R51, P3, !PT ;  /* 0x0000002731377c10 */ /* 0x000fe40009ffe433 */
[----:B------:R-:W-:-:S13]  /*ba90*/  ISETP.GE.AND P3, PT, R16, UR41, PT ;  /* 0x0000002910007c0c */ /* 0x000fda000bf66270 */
[----:B------:R-:W0:Y:S04]  /*baa0*/  @!P3 LDS.128 R48, [R113+0x10400] ;  /* 0x010400007130b984 */ /* 0x000e280000000c00 */
[----:B0-----:R-:W-:Y:S01]  /*bab0*/  @!P3 STG.E.128 desc[UR42][R54.64], R48 ;  /* 0x000000303600b986 */ /* 0x001fe2000c101d2a */
[----:B------:R-:W-:-:S13]  /*bac0*/  ISETP.GE.AND P3, PT, R235, UR41, PT ;  /* 0x00000029eb007c0c */ /* 0x000fda000bf66270 */
[----:B------:R-:W0:Y:S04]  /*bad0*/  @!P3 LDS.128 R48, [R113+0x14400] ;  /* 0x014400007130b984 */ /* 0x000e280000000c00 */
[----:B0-----:R2:W-:Y:S02]  /*bae0*/  @!P3 STG.E.128 desc[UR42][R54.64+0x80], R48 ;  /* 0x000080303600b986 */ /* 0x0015e4000c101d2a */
.L_x_428:
[----:B------:R-:W-:Y:S05]  /*baf0*/  BSYNC B0 ;  /* 0x0000000000007941 */ /* 0x000fea0003800000 */
.L_x_427:
[----:B0-2---:R-:W-:Y:S01]  /*bb00*/  VIADD R48, R23, 0x20 ;  /* 0x0000002017307836 */ /* 0x005fe20000000000 */
[----:B------:R-:W-:Y:S04]  /*bb10*/  BSSY B0, `(.L_x_429) ;  /* 0x0000012000007945 */ /* 0x000fe80003800000 */
[----:B------:R-:W-:-:S13]  /*bb20*/  ISETP.GE.AND P3, PT, R48, R114, PT ;  /* 0x000000723000720c */ /* 0x000fda0003f66270 */
[----:B------:R-:W-:Y:S05]  /*bb30*/  @P3 BRA `(.L_x_430) ;  /* 0x00000000003c3947 */ /* 0x000fea0003800000 */
[----:B------:R-:W-:Y:S01]  /*bb40*/  IADD3 R51, P3, R52, 0x20, RZ ;  /* 0x0000002034337810 */ /* 0x000fe20007f7e0ff */
[----:B------:R-:W-:Y:S01]  /*bb50*/  IMAD.MOV.U32 R49, RZ, RZ, R108 ;  /* 0x000000ffff317224 */ /* 0x000fe200078e006c */
[----:B------:R-:W-:-:S03]  /*bb60*/  MOV R48, R98 ;  /* 0x0000006200307202 */ /* 0x000fc60000000f00 */
[----:B------:R-:W-:Y:S02]  /*bb70*/  IMAD.X R50, RZ, RZ, R53, P3 ;  /* 0x000000ffff327224 */ /* 0x000fe400018e0635 */
[----:B------:R-:W-:-:S04]  /*bb80*/  IMAD.WIDE.U32 R48, R51, UR36, R48 ;  /* 0x0000002433307c25 */ /* 0x000fc8000f8e0030 */
[----:B------:R-:W-:Y:S01]  /*bb90*/  IMAD R50, R50, UR36, RZ ;  /* 0x0000002432327c24 */ /* 0x000fe2000f8e02ff */
[----:B------:R-:W-:-:S03]  /*bba0*/  IADD3 R54, P3, R48, UR38, RZ ;  /* 0x0000002630367c10 */ /* 0x000fc6000ff7e0ff */
[----:B------:R-:W-:-:S05]  /*bbb0*/  IMAD R51, R51, UR37, R50 ;  /* 0x0000002533337c24 */ /* 0x000fca000f8e0232 */
[----:B------:R-:W-:Y:S02]  /*bbc0*/  IADD3.X R55, R49, UR39, R51, P3, !PT ;  /* 0x0000002731377c10 */ /* 0x000fe40009ffe433 */
[----:B------:R-:W-:-:S13]  /*bbd0*/  ISETP.GE.AND P3, PT, R16, UR41, PT ;  /* 0x0000002910007c0c */ /* 0x000fda000bf66270 */
[----:B------:R-:W0:Y:S04]  /*bbe0*/  @!P3 LDS.128 R48, [R113+0x11400] ;  /* 0x011400007130b984 */ /* 0x000e280000000c00 */
[----:B0-----:R-:W-:Y:S01]  /*bbf0*/  @!P3 STG.E.128 desc[UR42][R54.64], R48 ;  /* 0x000000303600b986 */ /* 0x001fe2000c101d2a */
[----:B------:R-:W-:-:S13]  /*bc00*/  ISETP.GE.AND P3, PT, R235, UR41, PT ;  /* 0x00000029eb007c0c */ /* 0x000fda000bf66270 */
[----:B------:R-:W0:Y:S04]  /*bc10*/  @!P3 LDS.128 R48, [R113+0x15400] ;  /* 0x015400007130b984 */ /* 0x000e280000000c00 */
[----:B0-----:R0:W-:Y:S02]  /*bc20*/  @!P3 STG.E.128 desc[UR42][R54.64+0x80], R48 ;  /* 0x000080303600b986 */ /* 0x0011e4000c101d2a */
.L_x_430:
[----:B------:R-:W-:Y:S05]  /*bc30*/  BSYNC B0 ;  /* 0x0000000000007941 */ /* 0x000fea0003800000 */
.L_x_429:
[----:B0-----:R-:W-:Y:S01]  /*bc40*/  VIADD R48, R23, 0x40 ;  /* 0x0000004017307836 */ /* 0x001fe20000000000 */
[----:B------:R-:W-:Y:S04]  /*bc50*/  BSSY B0, `(.L_x_431) ;  /* 0x0000012000007945 */ /* 0x000fe80003800000 */
[----:B------:R-:W-:-:S13]  /*bc60*/  ISETP.GE.AND P3, PT, R48, R114, PT ;  /* 0x000000723000720c */ /* 0x000fda0003f66270 */
[----:B------:R-:W-:Y:S05]  /*bc70*/  @P3 BRA `(.L_x_432) ;  /* 0x00000000003c3947 */ /* 0x000fea0003800000 */
[----:B------:R-:W-:Y:S01]  /*bc80*/  IADD3 R51, P3, R52, 0x40, RZ ;  /* 0x0000004034337810 */ /* 0x000fe20007f7e0ff */
[----:B------:R-:W-:Y:S02]  /*bc90*/  IMAD.MOV.U32 R48, RZ, RZ, R98 ;  /* 0x000000ffff307224 */ /* 0x000fe400078e0062 */
[----:B------:R-:W-:Y:S01]  /*bca0*/  IMAD.MOV.U32 R49, RZ, RZ, R108 ;  /* 0x000000ffff317224 */ /* 0x000fe200078e006c */
[----:B------:R-:W-:Y:S01]  /*bcb0*/  IADD3.X R50, RZ, R53, RZ, P3, !PT ;  /* 0x00000035ff327210 */ /* 0x000fe20001ffe4ff */
        /* <DEDUP_REMOVED lines=11> */
.L_x_432:
[----:B------:R-:W-:Y:S05]  /*bd70*/  BSYNC B0 ;  /* 0x0000000000007941 */ /* 0x000fea0003800000 */
.L_x_431:
[----:B0-----:R-:W-:Y:S01]  /*bd80*/  IADD3 R48, R23, 0x60, RZ ;  /* 0x0000006017307810 */ /* 0x001fe20007ffe0ff */
[----:B------:R-:W-:Y:S03]  /*bd90*/  BSSY B0, `(.L_x_433) ;  /* 0x0000012000007945 */ /* 0x000fe60003800000 */
[----:B------:R-:W-:-:S13]  /*bda0*/  ISETP.GE.AND P3, PT, R48, R114, PT ;  /* 0x000000723000720c */ /* 0x000fda0003f66270 */
[----:B------:R-:W-:Y:S05]  /*bdb0*/  @P3 BRA `(.L_x_434) ;  /* 0x00000000003c3947 */ /* 0x000fea0003800000 */
[----:B------:R-:W-:Y:S01]  /*bdc0*/  IADD3 R51, P3, R52, 0x60, RZ ;  /* 0x0000006034337810 */ /* 0x000fe20007f7e0ff */
[----:B------:R-:W-:Y:S01]  /*bdd0*/  IMAD.MOV.U32 R48, RZ, RZ, R98 ;  /* 0x000000ffff307224 */ /* 0x000fe200078e0062 */
[----:B------:R-:W-:-:S03]  /*bde0*/  MOV R49, R108 ;  /* 0x0000006c00317202 */ /* 0x000fc60000000f00 */
[----:B------:R-:W-:Y:S02]  /*bdf0*/  IMAD.X R52, RZ, RZ, R53, P3 ;  /* 0x000000ffff347224 */ /* 0x000fe400018e0635 */
[----:B------:R-:W-:-:S04]  /*be00*/  IMAD.WIDE.U32 R48, R51, UR36, R48 ;  /* 0x0000002433307c25 */ /* 0x000fc8000f8e0030 */
[----:B------:R-:W-:-:S04]  /*be10*/  IMAD R52, R52, UR36, RZ ;  /* 0x0000002434347c24 */ /* 0x000fc8000f8e02ff */
        /* <DEDUP_REMOVED lines=9> */
.L_x_434:
[----:B------:R-:W-:Y:S05]  /*beb0*/  BSYNC B0 ;  /* 0x0000000000007941 */ /* 0x000fea0003800000 */
.L_x_433:
[----:B------:R-:W-:Y:S01]  /*bec0*/  @!PT LDS RZ, [RZ] ;  /* 0x00000000fffff984 */ /* 0x000fe20000000800 */
[----:B------:R-:W-:Y:S01]  /*bed0*/  @!PT LDS RZ, [RZ] ;  /* 0x00000000fffff984 */ /* 0x000fe20000000800 */
[----:B------:R-:W-:Y:S01]  /*bee0*/  @!PT LDS RZ, [RZ] ;  /* 0x00000000fffff984 */ /* 0x000fe20000000800 */
[----:B------:R-:W-:Y:S01]  /*bef0*/  @!PT LDS RZ, [RZ] ;  /* 0x00000000fffff984 */ /* 0x000fe20000000800 */
[----:B------:R2:W-:Y:S06]  /*bf00*/  MEMBAR.ALL.CTA ;  /* 0x0000000000007992 */ /* 0x0005ec0000008000 */
[----:B--2---:R-:W2:Y:S01]  /*bf10*/  FENCE.VIEW.ASYNC.S ;  /* 0x00000000000073c6 */ /* 0x004ea20000000000 */
[----:B-1----:R-:W-:Y:S01]  /*bf20*/  @!P2 VIADD R109, R109, 0x388c0 ;  /* 0x000388c06d6da836 */ /* 0x002fe20000000000 */
[----:B--2---:R1:W-:Y:S01]  /*bf30*/  BAR.SYNC.DEFER_BLOCKING R125, 0x80 ;  /* 0x0002007d0000751d */ /* 0x0043e20000010000 */
[----:B------:R-:W-:Y:S01]  /*bf40*/  ISETP.NE.AND P3, PT, R110, RZ, PT ;  /* 0x000000ff6e00720c */ /* 0x000fe20003f65270 */
[----:B------:R-:W-:-:S02]  /*bf50*/  VIADD R232, R232, 0x1 ;  /* 0x00000001e8e87836 */ /* 0x000fc40000000000 */
[----:B------:R-:W-:-:S04]  /*bf60*/  @!P2 PRMT R109, RZ, 0x654, R109 ;  /* 0x00000654ff6da816 */ /* 0x000fc8000000006d */
[----:B------:R1:W-:Y:S01]  /*bf70*/  @!P2 SYNCS.ARRIVE.TRANS64.RED.A1T0 RZ, [R109+URZ], RZ ;  /* 0x000000ff6dffa9a7 */ /* 0x0003e2000810043f */
[----:B------:R-:W-:-:S04]  /*bf80*/  ISETP.NE.AND P2, PT, R232, 0x2, PT ;  /* 0x00000002e800780c */ /* 0x000fc80003f45270 */
[----:B0-----:R-:W-:Y:S02]  /*bf90*/  SEL R49, RZ, 0x1, P2 ;  /* 0x00000001ff317807 */ /* 0x001fe40001000000 */
[----:B------:R-:W-:Y:S02]  /*bfa0*/  SEL R232, R232, RZ, P2 ;  /* 0x000000ffe8e87207 */ /* 0x000fe40001000000 */
[----:B------:R-:W-:Y:S01]  /*bfb0*/  LOP3.LUT R234, R234, R49, RZ, 0x3c, !PT ;  /* 0x00000031eaea7212 */ /* 0x000fe200078e3cff */
[----:B-1----:R-:W-:Y:S06]  /*bfc0*/  @P3 BRA `(.L_x_435) ;  /* 0xffffff64004c3947 */ /* 0x002fec000383ffff */
[----:B------:R-:W0:Y:S01]  /*bfd0*/  S2R R48, SR_TID.X ;  /* 0x0000000000307919 */ /* 0x000e220000002100 */
[----:B------:R-:W-:Y:S02]  /*bfe0*/  PLOP3.LUT P0, PT, PT, PT, PT, 0x8, 0x0 ;  /* 0x000000000000781c */ /* 0x000fe40003f0e170 */
[----:B0-----:R-:W-:-:S04]  /*bff0*/  SHF.R.U32.HI R48, RZ, 0x7, R48 ;  /* 0x00000007ff307819 */ /* 0x001fc80000011630 */
[----:B------:R-:W-:-:S13]  /*c000*/  ISETP.NE.AND P3, PT, R48, 0x1, PT ;  /* 0x000000013000780c */ /* 0x000fda0003f65270 */
[----:B------:R-:W-:Y:S06]  /*c010*/  @!P3 BAR.ARV 0x9, 0x100 ;  /* 0x024400000000bb1d */ /* 0x000fec0000002000 */
.L_x_347:
[----:B------:R-:W-:Y:S01]  /*c020*/  ISETP.GE.AND P2, PT, R119, 0x1, PT ;  /* 0x000000017700780c */ /* 0x000fe20003f46270 */
[----:B------:R-:W-:Y:S01]  /*c030*/  IMAD.MOV.U32 R0, RZ, RZ, RZ ;  /* 0x000000ffff007224 */ /* 0x000fe200078e00ff */
[----:B------:R-:W-:Y:S01]  /*c040*/  PLOP3.LUT P1, PT, PT, PT, PT, 0x80, 0x0 ;  /* 0x000000000000781c */ /* 0x000fe20003f2f070 */
[----:B------:R-:W-:Y:S01]  /*c050*/  IMAD.MOV.U32 R151, RZ, RZ, RZ ;  /* 0x000000ffff977224 */ /* 0x000fe200078e00ff */
[----:B------:R-:W-:Y:S02]  /*c060*/  MOV R2, RZ ;  /* 0x000000ff00027202 */ /* 0x000fe40000000f00 */
[----:B------:R-:W-:Y:S02]  /*c070*/  CS2R R134, SRZ ;  /* 0x0000000000867805 */ /* 0x000fe4000001ff00 */
[----:B------:R-:W-:Y:S02]  /*c080*/  CS2R R120, SRZ ;  /* 0x0000000000787805 */ /* 0x000fe4000001ff00 */
[----:B------:R-:W-:Y:S01]  /*c090*/  MOV R142, RZ ;  /* 0x000000ff008e7202 */ /* 0x000fe20000000f00 */
[----:B------:R-:W-:Y:S01]  /*c0a0*/  IMAD.MOV.U32 R123, RZ, RZ, RZ ;  /* 0x000000ffff7b7224 */ /* 0x000fe200078e00ff */
[----:B------:R-:W-:-:S02]  /*c0b0*/  CS2R R124, SRZ ;  /* 0x00000000007c7805 */ /* 0x000fc4000001ff00 */
[----:B------:R-:W-:Y:S01]  /*c0c0*/  CS2R R116, SRZ ;  /* 0x0000000000747805 */ /* 0x000fe2000001ff00 */
[----:B------:R-:W-:Y:S01]  /*c0d0*/  IMAD.MOV.U32 R138, RZ, RZ, RZ ;  /* 0x000000ffff8a7224 */ /* 0x000fe200078e00ff */
[----:B------:R-:W-:Y:S02]  /*c0e0*/  CS2R R126, SRZ ;  /* 0x00000000007e7805 */ /* 0x000fe4000001ff00 */
[----:B------:R-:W-:Y:S02]  /*c0f0*/  MOV R113, RZ ;  /* 0x000000ff00717202 */ /* 0x000fe40000000f00 */
[----:B------:R-:W-:Y:S02]  /*c100*/  CS2R R108, SRZ ;  /* 0x00000000006c7805 */ /* 0x000fe4000001ff00 */
[----:B------:R-:W-:Y:S01]  /*c110*/  CS2R R130, SRZ ;  /* 0x0000000000827805 */ /* 0x000fe2000001ff00 */
[----:B------:R-:W-:Y:S01]  /*c120*/  IMAD.MOV.U32 R160, RZ, RZ, RZ ;  /* 0x000000ffffa07224 */ /* 0x000fe200078e00ff */
[----:B------:R-:W-:-:S02]  /*c130*/  CS2R R104, SRZ ;  /* 0x0000000000687805 */ /* 0x000fc4000001ff00 */
[----:B------:R-:W-:Y:S01]  /*c140*/  CS2R R100, SRZ ;  /* 0x0000000000647805 */ /* 0x000fe2000001ff00 */
[----:B------:R-:W-:Y:S01]  /*c150*/  IMAD.MOV.U32 R158, RZ, RZ, RZ ;  /* 0x000000ffff9e7224 */ /* 0x000fe200078e00ff */
[----:B------:R-:W-:Y:S02]  /*c160*/  CS2R R154, SRZ ;  /* 0x00000000009a7805 */ /* 0x000fe4000001ff00 */
[----:B------:R-:W-:Y:S01]  /*c170*/  MOV R156, RZ ;  /* 0x000000ff009c7202 */ /* 0x000fe20000000f00 */
[----:B------:R-:W-:Y:S01]  /*c180*/  IMAD.MOV.U32 R111, RZ, RZ, RZ ;  /* 0x000000ffff6f7224 */ /* 0x000fe200078e00ff */
[----:B------:R-:W-:Y:S02]  /*c190*/  CS2R R96, SRZ ;  /* 0x0000000000607805 */ /* 0x000fe4000001ff00 */
[----:B------:R-:W-:Y:S01]  /*c1a0*/  CS2R R92, SRZ ;  /* 0x00000000005c7805 */ /* 0x000fe2000001ff00 */
[----:B------:R-:W-:Y:S01]  /*c1b0*/  IMAD.MOV.U32 R107, RZ, RZ, RZ ;  /* 0x000000ffff6b7224 */ /* 0x000fe200078e00ff */
[----:B------:R-:W-:-:S02]  /*c1c0*/  MOV R114, RZ ;  /* 0x000000ff00727202 */ /* 0x000fc40000000f00 */
[----:B------:R-:W-:Y:S02]  /*c1d0*/  CS2R R94, SRZ ;  /* 0x00000000005e7805 */ /* 0x000fe4000001ff00 */
[----:B------:R-:W-:Y:S02]  /*c1e0*/  CS2R R88, SRZ ;  /* 0x0000000000587805 */ /* 0x000fe4000001ff00 */
[----:B------:R-:W-:Y:S01]  /*c1f0*/  CS2R R84, SRZ ;  /* 0x0000000000547805 */ /* 0x000fe2000001ff00 */
[----:B------:R-:W-:Y:S01]  /*c200*/  IMAD.MOV.U32 R103, RZ, RZ, RZ ;  /* 0x000000ffff677224 */ /* 0x000fe200078e00ff */
[----:B------:R-:W-:Y:S01]  /*c210*/  CS2R R98, SRZ ;  /* 0x0000000000627805 */ /* 0x000fe2000001ff00 */
[----:B------:R-:W-:Y:S01]  /*c220*/  IMAD.MOV.U32 R87, RZ, RZ, RZ ;  /* 0x000000ffff577224 */ /* 0x000fe200078e00ff */
[----:B------:R-:W-:Y:S02]  /*c230*/  CS2R R80, SRZ ;  /* 0x0000000000507805 */ /* 0x000fe4000001ff00 */
[----:B------:R-:W-:-:S02]  /*c240*/  CS2R R76, SRZ ;  /* 0x00000000004c7805 */ /* 0x000fc4000001ff00 */
[----:B------:R-:W-:Y:S02]  /*c250*/  CS2R R90, SRZ ;  /* 0x00000000005a7805 */ /* 0x000fe4000001ff00 */
[----:B------:R-:W-:Y:S02]  /*c260*/  CS2R R78, SRZ ;  /* 0x00000000004e7805 */ /* 0x000fe4000001ff00 */
[----:B------:R-:W-:Y:S02]  /*c270*/  CS2R R72, SRZ ;  /* 0x0000000000487805 */ /* 0x000fe4000001ff00 */
[----:B------:R-:W-:Y:S02]  /*c280*/  CS2R R68, SRZ ;  /* 0x0000000000447805 */ /* 0x000fe4000001ff00 */
[----:B------:R-:W-:Y:S02]  /*c290*/  CS2R R82, SRZ ;  /* 0x0000000000527805 */ /* 0x000fe4000001ff00 */
[----:B------:R-:W-:-:S02]  /*c2a0*/  MOV R74, RZ ;  /* 0x000000ff004a7202 */ /* 0x000fc40000000f00 */
[----:B------:R-:W-:Y:S02]  /*c2b0*/  CS2R R64, SRZ ;  /* 0x0000000000407805 */ /* 0x000fe4000001ff00 */
[----:B------:R-:W-:Y:S02]  /*c2c0*/  CS2R R60, SRZ ;  /* 0x00000000003c7805 */ /* 0x000fe4000001ff00 */
[----:B------:R-:W-:Y:S01]  /*c2d0*/  CS2R R70, SRZ ;  /* 0x0000000000467805 */ /* 0x000fe2000001ff00 */
[----:B------:R-:W-:Y:S01]  /*c2e0*/  IMAD.MOV.U32 R67, RZ, RZ, RZ ;  /* 0x000000ffff437224 */ /* 0x000fe200078e00ff */
        /* <DEDUP_REMOVED lines=19> */
[----:B------:R-:W-:Y:S01]  /*c420*/  CS2R R144, SRZ ;  /* 0x0000000000907805 */ /* 0x000fe2000001ff00 */
[----:B------:R-:W-:Y:S01]  /*c430*/  IMAD.MOV.U32 R46, RZ, RZ, RZ ;  /* 0x000000ffff2e7224 */ /* 0x000fe200078e00ff */
        /* <DEDUP_REMOVED lines=8> */
[----:B------:R-:W-:Y:S01]  /*c4c0*/  MOV R6, RZ ;  /* 0x000000ff00067202 */ /* 0x000fe20000000f00 */
[----:B------:R-:W-:Y:S01]  /*c4d0*/  IMAD.MOV.U32 R5, RZ, RZ, RZ ;  /* 0x000000ffff057224 */ /* 0x000fe200078e00ff */
[----:B------:R-:W-:Y:S06]  /*c4e0*/  @P0 BRA `(.L_x_436) ;  /* 0x00000000000c0947 */ /* 0x000fec0003800000 */
[----:B------:R-:W0:Y:S01]  /*c4f0*/  FENCE.VIEW.ASYNC.G ;  /* 0x00000000000073c6 */ /* 0x000e220000000100 */
[----:B------:R-:W-:Y:S05]  /*c500*/  WARPSYNC.ALL ;  /* 0x0000000000007948 */ /* 0x000fea0003800000 */
[----:B0-----:R-:W-:Y:S06]  /*c510*/  BAR.ARV 0xc, 0x180 ;  /* 0x0306000000007b1d */ /* 0x001fec0000002000 */
.L_x_436:
[----:B------:R-:W-:Y:S01]  /*c520*/  IMAD.MOV.U32 R7, RZ, RZ, RZ ;  /* 0x000000ffff077224 */ /* 0x000fe200078e00ff */
[----:B------:R-:W-:Y:S01]  /*c530*/  MOV R4, RZ ;  /* 0x000000ff00047202 */ /* 0x000fe20000000f00 */
[----:B------:R-:W-:Y:S06]  /*c540*/  @!P2 BRA `(.L_x_437) ;  /* 0x000000e80000a947 */ /* 0x000fec0003800000 */
[----:B------:R-:W0:Y:S01]  /*c550*/  S2R R3, SR_TID.X ;  /* 0x0000000000037919 */ /* 0x000e220000002100 */
[----:B------:R-:W-:Y:S01]  /*c560*/  UMOV UR4, 0xffffffff ;  /* 0xffffffff00047882 */ /* 0x000fe20000000000 */
[----:B0-----:R-:W-:-:S05]  /*c570*/  VIADD R3, R3, 0xffffff80 ;  /* 0xffffff8003037836 */ /* 0x001fca0000000000 */
[----:B------:R-:W-:-:S04]  /*c580*/  SHF.R.S32.HI R32, RZ, 0x1f, R3 ;  /* 0x0000001fff207819 */ /* 0x000fc80000011403 */
[----:B------:R-:W-:-:S04]  /*c590*/  LEA.HI R29, R32, R3, RZ, 0x7 ;  /* 0x00000003201d7211 */ /* 0x000fc800078f38ff */
[----:B------:R-:W-:Y:S01]  /*c5a0*/  SHF.R.S32.HI R13, RZ, 0x7, R29 ;  /* 0x00000007ff0d7819 */ /* 0x000fe2000001141d */
[----:B------:R-:W-:Y:S06]  /*c5b0*/  BRA.DIV UR4, `(.L_x_438) ;  /* 0x0000019604847947 */ /* 0x000fec000b800000 */
[----:B------:R0:W1:Y:S02]  /*c5c0*/  SHFL.IDX PT, R237, R13, RZ, 0x1f ;  /* 0x00001fff0ded7589 */ /* 0x00006400000e0000 */
.L_x_665:
[----:B-1----:R-:W-:Y:S02]  /*c5d0*/  LEA.HI R0, R237, R237, RZ, 0x1 ;  /* 0x000000eded007211 */ /* 0x002fe400078f08ff */
[----:B------:R-:W-:Y:S02]  /*c5e0*/  MOV R2, UR46 ;  /* 0x0000002e00027c02 */ /* 0x000fe40008000f00 */
[----:B------:R-:W-:Y:S02]  /*c5f0*/  LOP3.LUT R0, R0, 0x1e, RZ, 0xc0, !PT ;  /* 0x0000001e00007812 */ /* 0x000fe400078ec0ff */
[----:B------:R-:W-:-:S03]  /*c600*/  LOP3.LUT P0, RZ, R2, 0x3ff, RZ, 0xc0, !PT ;  /* 0x000003ff02ff7812 */ /* 0x000fc6000780c0ff */
[----:B------:R-:W-:Y:S01]  /*c610*/  IMAD.IADD R0, R237, 0x1, -R0 ;  /* 0x00000001ed007824 */ /* 0x000fe200078e0a00 */
[----:B------:R-:W-:-:S04]  /*c620*/  P2R R24, PR, RZ, 0x1 ;  /* 0x00000001ff187803 */ /* 0x000fc80000000000 */
[----:B------:R-:W-:-:S04]  /*c630*/  LEA R0, R0, UR46, 0xd ;  /* 0x0000002e00007c11 */ /* 0x000fc8000f8e68ff */
[----:B------:R-:W-:-:S04]  /*c640*/  SHF.R.U32.HI R0, RZ, 0x4, R0 ;  /* 0x00000004ff007819 */ /* 0x000fc80000011600 */
[----:B------:R-:W-:Y:S01]  /*c650*/  LOP3.LUT R28, R0, 0x3fff, RZ, 0xc0, !PT ;  /* 0x00003fff001c7812 */ /* 0x000fe200078ec0ff */
[----:B------:R-:W-:Y:S06]  /*c660*/  @!P0 BRA `(.L_x_439) ;  /* 0x0000000000408947 */ /* 0x000fec0003800000 */
[----:B------:R-:W-:Y:S01]  /*c670*/  MOV R0, 0x0 ;  /* 0x0000000000007802 */ /* 0x000fe20000000f00 */
[----:B------:R-:W-:Y:S01]  /*c680*/  ULDC.64 UR4, c[0x4][0xc0] ;  /* 0x0100300000047ab9 */ /* 0x000fe20000000a00 */
[----:B------:R-:W-:Y:S01]  /*c690*/  ULDC.64 UR6, c[0x4][0xc8] ;  /* 0x0100320000067ab9 */ /* 0x000fe20000000a00 */
[----:B------:R-:W-:Y:S01]  /*c6a0*/  IMAD.U32 R4, RZ, RZ, UR4 ;  /* 0x00000004ff047e24 */ /* 0x000fe2000f8e00ff */
[----:B------:R1:W2:Y:S01]  /*c6b0*/  LDC.64 R2, c[0x4][R0] ;  /* 0x0100000000027b82 */ /* 0x0002a20000000a00 */
[----:B------:R-:W-:Y:S01]  /*c6c0*/  IMAD.U32 R5, RZ, RZ, UR5 ;  /* 0x00000005ff057e24 */ /* 0x000fe2000f8e00ff */
[----:B------:R-:W-:Y:S01]  /*c6d0*/  ULDC.64 UR4, c[0x4][0x30] ;  /* 0x01000c0000047ab9 */ /* 0x000fe20000000a00 */
[----:B------:R-:W-:Y:S01]  /*c6e0*/  MOV R6, UR6 ;  /* 0x0000000600067c02 */ /* 0x000fe20008000f00 */
[----:B------:R-:W-:Y:S01]  /*c6f0*/  IMAD.U32 R7, RZ, RZ, UR7 ;  /* 0x00000007ff077e24 */ /* 0x000fe2000f8e00ff */
[----:B------:R-:W-:Y:S01]  /*c700*/  MOV R11, UR5 ;  /* 0x00000005000b7c02 */ /* 0x000fe20008000f00 */
[----:B------:R-:W-:Y:S01]  /*c710*/  IMAD.U32 R10, RZ, RZ, UR4 ;  /* 0x00000004ff0a7e24 */ /* 0x000fe2000f8e00ff */
[----:B0-----:R-:W-:Y:S01]  /*c720*/  MOV R13, RZ ;  /* 0x000000ff000d7202 */ /* 0x001fe20000000f00 */
[----:B------:R-:W-:-:S02]  /*c730*/  IMAD.MOV.U32 R8, RZ, RZ, 0x70 ;  /* 0x00000070ff087424 */ /* 0x000fc400078e00ff */
[----:B-1----:R-:W-:-:S07]  /*c740*/  IMAD.MOV.U32 R12, RZ, RZ, 0x1 ;  /* 0x00000001ff0c7424 */ /* 0x002fce00078e00ff */
[----:B------:R-:W-:-:S07]  /*c750*/  LEPC R20, `(.L_x_439) ;  /* 0x000000001014794e */ /* 0x000fce0000000000 */
[----:B--2--5:R-:W-:Y:S05]  /*c760*/  CALL.ABS.NOINC R2 ;  /* 0x0000000002007343 */ /* 0x024fea0003c00000 */
.L_x_439:
[----:B------:R-:W2:Y:S01]  /*c770*/  LDL R2, [R1+0x40] ;  /* 0x0000400001027983 */ /* 0x000ea20000100800 */
[----:B------:R-:W-:Y:S01]  /*c780*/  ULDC.64 UR4, c[0x0][0x990] ;  /* 0x0002640000047ab9 */ /* 0x000fe20000000a00 */
[----:B------:R-:W-:Y:S02]  /*c790*/  ULDC.64 UR6, c[0x0][0x998] ;  /* 0x0002660000067ab9 */ /* 0x000fe40000000a00 */
[----:B------:R-:W3:Y:S04]  /*c7a0*/  LDL R21, [R1+0x20] ;  /* 0x0000200001157983 */ /* 0x000ee80000100800 */
[----:B------:R-:W4:Y:S01]  /*c7b0*/  LDL R20, [R1+0x8] ;  /* 0x0000080001147983 */ /* 0x000f220000100800 */
[----:B------:R-:W-:Y:S02]  /*c7c0*/  ISETP.NE.U32.AND P0, PT, RZ, UR4, PT ;  /* 0x00000004ff007c0c */ /* 0x000fe4000bf05070 */
[----:B------:R-:W-:-:S02]  /*c7d0*/  ISETP.NE.U32.AND P1, PT, RZ, UR6, PT ;  /* 0x00000006ff007c0c */ /* 0x000fc4000bf25070 */
[----:B------:R-:W-:Y:S02]  /*c7e0*/  ISETP.NE.AND.EX P0, PT, RZ, UR5, PT, P0 ;  /* 0x00000005ff007c0c */ /* 0x000fe4000bf05300 */
[----:B------:R-:W-:-:S11]  /*c7f0*/  ISETP.NE.AND.EX P1, PT, RZ, UR7, PT, P1 ;  /* 0x00000007ff007c0c */ /* 0x000fd6000bf25310 */
[----:B------:R-:W2:Y:S08]  /*c800*/  @P0 LDC.64 R6, c[0x0][0x9a8] ;  /* 0x00026a00ff060b82 */ /* 0x000eb00000000a00 */
[----:B------:R-:W1:Y:S08]  /*c810*/  @P1 LDC.64 R8, c[0x0][0x9b8] ;  /* 0x00026e00ff081b82 */ /* 0x000e700000000a00 */
[----:B------:R-:W4:Y:S08]  /*c820*/  @P0 LDC.64 R10, c[0x0][0x9b0] ;  /* 0x00026c00ff0a0b82 */ /* 0x000f300000000a00 */
[----:B0-----:R-:W0:Y:S01]  /*c830*/  @P1 LDC.64 R12, c[0x0][0x9c0] ;  /* 0x00027000ff0c1b82 */ /* 0x001e220000000a00 */
[----:B--2---:R-:W-:-:S02]  /*c840*/  @P0 IMAD R0, R2, R6, RZ ;  /* 0x0000000602000224 */ /* 0x004fc400078e02ff */
[----:B-1----:R-:W-:Y:S02]  /*c850*/  @P1 IMAD R4, R2, R8, RZ ;  /* 0x0000000802041224 */ /* 0x002fe400078e02ff */
[C---:B---3--:R-:W-:Y:S02]  /*c860*/  @P0 IMAD R7, R21.reuse, R7, R0 ;  /* 0x0000000715070224 */ /* 0x048fe400078e0200 */
[----:B------:R-:W-:Y:S01]  /*c870*/  @P0 IMAD.WIDE.U32 R2, R21, R6, RZ ;  /* 0x0000000615020225 */ /* 0x000fe200078e00ff */
[----:B----4-:R-:W-:-:S03]  /*c880*/  @P0 SHF.R.S32.HI R15, RZ, 0x1f, R20 ;  /* 0x0000001fff0f0819 */ /* 0x010fc60000011414 */
[----:B------:R-:W-:Y:S01]  /*c890*/  @P0 IMAD.IADD R3, R3, 0x1, R7 ;  /* 0x0000000103030824 */ /* 0x000fe200078e0207 */
[----:B------:R-:W-:Y:S01]  /*c8a0*/  @P1 SHF.R.S32.HI R7, RZ, 0x1f, R20 ;  /* 0x0000001fff071819 */ /* 0x000fe20000011414 */
[C---:B------:R-:W-:Y:S02]  /*c8b0*/  @P1 IMAD R9, R21.reuse, R9, R4 ;  /* 0x0000000915091224 */ /* 0x040fe400078e0204 */
[----:B------:R-:W-:-:S04]  /*c8c0*/  @P1 IMAD.WIDE.U32 R4, R21, R8, RZ ;  /* 0x0000000815041225 */ /* 0x000fc800078e00ff */
[----:B------:R-:W-:Y:S02]  /*c8d0*/  @P0 IMAD R0, R15, R10, RZ ;  /* 0x0000000a0f000224 */ /* 0x000fe400078e02ff */
[----:B0-----:R-:W-:Y:S02]  /*c8e0*/  @P1 IMAD R6, R7, R12, RZ ;  /* 0x0000000c07061224 */ /* 0x001fe400078e02ff */
[----:B------:R-:W-:Y:S02]  /*c8f0*/  @P1 IMAD.IADD R5, R5, 0x1, R9 ;  /* 0x0000000105051824 */ /* 0x000fe400078e0209 */
[C---:B------:R-:W-:Y:S01]  /*c900*/  @P0 IMAD R9, R20.reuse, R11, R0 ;  /* 0x0000000b14090224 */ /* 0x040fe200078e0200 */
[----:B------:R-:W-:Y:S01]  /*c910*/  MOV R0, 0x3f800000 ;  /* 0x3f80000000007802 */ /* 0x000fe20000000f00 */
[----:B------:R-:W-:-:S04]  /*c920*/  @P0 IMAD.WIDE.U32 R2, R20, R10, R2 ;  /* 0x0000000a14020225 */ /* 0x000fc800078e0002 */
[C---:B------:R-:W-:Y:S02]  /*c930*/  @P1 IMAD R11, R20.reuse, R13, R6 ;  /* 0x0000000d140b1224 */ /* 0x040fe400078e0206 */
[----:B------:R-:W-:Y:S01]  /*c940*/  @P1 IMAD.WIDE.U32 R6, R20, R12, R4 ;  /* 0x0000000c14061225 */ /* 0x000fe200078e0004 */
[----:B------:R-:W-:Y:S02]  /*c950*/  @P0 IADD3 R5, R3, R9, RZ ;  /* 0x0000000903050210 */ /* 0x000fe40007ffe0ff */
[----:B------:R-:W-:Y:S01]  /*c960*/  @P0 LEA R4, P2, R2, UR4, 0x2 ;  /* 0x0000000402040c11 */ /* 0x000fe2000f8410ff */
[----:B------:R-:W-:Y:S01]  /*c970*/  @P1 IMAD.IADD R3, R7, 0x1, R11 ;  /* 0x0000000107031824 */ /* 0x000fe200078e020b */
[----:B------:R-:W-:Y:S01]  /*c980*/  @P1 LEA R8, P3, R6, UR6, 0x2 ;  /* 0x0000000606081c11 */ /* 0x000fe2000f8610ff */
[----:B------:R-:W-:Y:S01]  /*c990*/  ULDC UR4, c[0x0][0x3f4] ;  /* 0x0000fd0000047ab9 */ /* 0x000fe20000000800 */
[----:B------:R-:W-:Y:S02]  /*c9a0*/  @P0 LEA.HI.X R5, R2, UR5, R5, 0x2, P2 ;  /* 0x0000000502050c11 */ /* 0x000fe400090f1405 */
[----:B------:R-:W-:Y:S01]  /*c9b0*/  @P1 LEA.HI.X R9, R6, UR7, R3, 0x2, P3 ;  /* 0x0000000706091c11 */ /* 0x000fe200098f1403 */
[----:B------:R-:W-:-:S04]  /*c9c0*/  IMAD.MOV.U32 R3, RZ, RZ, 0x3f800000 ;  /* 0x3f800000ff037424 */ /* 0x000fc800078e00ff */
[----:B------:R-:W2:Y:S04]  /*c9d0*/  @P1 LDG.E R0, desc[UR42][R8.64] ;  /* 0x0000002a08001981 */ /* 0x000ea8000c1e1900 */
[----:B------:R-:W2:Y:S01]  /*c9e0*/  @P0 LDG.E R3, desc[UR42][R4.64] ;  /* 0x0000002a04030981 */ /* 0x000ea2000c1e1900 */
[----:B------:R-:W-:Y:S01]  /*c9f0*/  ISETP.LT.AND P0, PT, RZ, UR4, PT ;  /* 0x00000004ff007c0c */ /* 0x000fe2000bf01270 */
[----:B------:R-:W-:Y:S01]  /*ca00*/  ULDC UR4, c[0x0][0x9d8] ;  /* 0x0002760000047ab9 */ /* 0x000fe20000000800 */
[----:B--2---:R-:W-:-:S04]  /*ca10*/  FMUL.FTZ R0, R3, R0 ;  /* 0x0000000003007220 */ /* 0x004fc80000410000 */
[----:B------:R-:W-:-:S07]  /*ca20*/  FMUL.FTZ R2, R0, UR4 ;  /* 0x0000000400027c20 */ /* 0x000fce0008410000 */
[----:B------:R-:W-:Y:S05]  /*ca30*/  @P0 BRA `(.L_x_440) ;  /* 0x0000000000400947 */ /* 0x000fea0003800000 */
[----:B------:R-:W-:-:S04]  /*ca40*/  ULEA.HI UR4, UR45, UR45, URZ, 0x1 ;  /* 0x0000002d2d047291 */ /* 0x000fc8000f8f083f */
[----:B------:R-:W-:-:S04]  /*ca50*/  ULOP3.LUT UR4, UR4, 0xfffffffe, URZ, 0xc0, !UPT ;  /* 0xfffffffe04047892 */ /* 0x000fc8000f8ec03f */
[----:B------:R-:W-:-:S06]  /*ca60*/  UIADD3 UR4, UR45, -UR4, URZ ;  /* 0x800000042d047290 */ /* 0x000fcc000fffe03f */
[----:B------:R-:W-:-:S05]  /*ca70*/  IMAD.U32 R3, RZ, RZ, UR4 ;  /* 0x00000004ff037e24 */ /* 0x000fca000f8e00ff */
[----:B------:R-:W-:-:S04]  /*ca80*/  SHF.L.U32 R3, R3, 0x1f, RZ ;  /* 0x0000001f03037819 */ /* 0x000fc800000006ff */
[----:B------:R0:W1:Y:S03]  /*ca90*/  SYNCS.PHASECHK.TRANS64.TRYWAIT P0, [R22+URZ+0x38800], R3 ;  /* 0x03880003160075a7 */ /* 0x000066000800017f */
[----:B-1----:R-:W-:Y:S05]  /*caa0*/  @!P0 NANOSLEEP.SYNCS 0x989680 ;  /* 0x009896800000895d */ /* 0x002fea0003900000 */
[----:B------:R-:W1:Y:S01]  /*cab0*/  @!P0 SYNCS.PHASECHK.TRANS64 P0, [R22+URZ+0x38800], R3 ;  /* 0x03880003160085a7 */ /* 0x000e62000800007f */
[----:B------:R-:W-:Y:S04]  /*cac0*/  BSSY B0, `(.L_x_441) ;  /* 0x0000006000007945 */ /* 0x000fe80003800000 */
[----:B-1----:R-:W-:Y:S05]  /*cad0*/  @P0 BRA `(.L_x_442) ;  /* 0x0000000000100947 */ /* 0x002fea0003800000 */
.L_x_443:
[----:B-1----:R1:W2:Y:S02]  /*cae0*/  SYNCS.PHASECHK.TRANS64.TRYWAIT P0, [R22+URZ+0x38800], R3 ;  /* 0x03880003160075a7 */ /* 0x0022a4000800017f */
[----:B--2---:R-:W-:Y:S05]  /*caf0*/  @!P0 NANOSLEEP.SYNCS 0x989680 ;  /* 0x009896800000895d */ /* 0x004fea0003900000 */
[----:B------:R-:W2:Y:S02]  /*cb00*/  @!P0 SYNCS.PHASECHK.TRANS64 P0, [R22+URZ+0x38800], R3 ;  /* 0x03880003160085a7 */ /* 0x000ea4000800007f */
[----:B--2---:R-:W-:Y:S05]  /*cb10*/  @!P0 BRA `(.L_x_443) ;  /* 0xfffffffc00f08947 */ /* 0x004fea000383ffff */
.L_x_442:
[----:B------:R-:W-:Y:S05]  /*cb20*/  BSYNC B0 ;  /* 0x0000000000007941 */ /* 0x000fea0003800000 */
.L_x_441:
[----:B------:R-:W-:Y:S05]  /*cb30*/  BRA `(.L_x_444) ;  /* 0x0000007000ac7947 */ /* 0x000fea0003800000 */
.L_x_440:
[----:B------:R-:W-:Y:S01]  /*cb40*/  ISETP.NE.AND P0, PT, R24, RZ, PT ;  /* 0x000000ff1800720c */ /* 0x000fe20003f05270 */
[----:B------:R-:W0:Y:S01]  /*cb50*/  LDC.64 R4, c[0x0][0x400] ;  /* 0x00010000ff047b82 */ /* 0x000e220000000a00 */
[----:B-----5:R-:W-:Y:S01]  /*cb60*/  SHF.R.S32.HI R0, RZ, 0x1f, R112 ;  /* 0x0000001fff007819 */ /* 0x020fe20000011470 */
[----:B------:R-:W-:Y:S01]  /*cb70*/  ULDC.64 UR4, c[0x0][0x3f8] ;  /* 0x0000fe0000047ab9 */ /* 0x000fe20000000a00 */
[----:B------:R-:W-:-:S03]  /*cb80*/  ULDC.64 UR6, c[0x0][0x408] ;  /* 0x0001020000067ab9 */ /* 0x000fc60000000a00 */
[C---:B------:R-:W-:Y:S02]  /*cb90*/  IMAD R3, R0.reuse, UR4, RZ ;  /* 0x0000000400037c24 */ /* 0x040fe4000f8e02ff */
[----:B------:R-:W1:Y:S01]  /*cba0*/  LDC.64 R24, c[0x0][0x3e8] ;  /* 0x0000fa00ff187b82 */ /* 0x000e620000000a00 */
[----:B------:R-:W-:Y:S02]  /*cbb0*/  IMAD R7, R0, UR6, RZ ;  /* 0x0000000600077c24 */ /* 0x000fe4000f8e02ff */
[C---:B------:R-:W-:Y:S02]  /*cbc0*/  IMAD R3, R112.reuse, UR5, R3 ;  /* 0x0000000570037c24 */ /* 0x040fe4000f8e0203 */
[C---:B------:R-:W-:Y:S02]  /*cbd0*/  IMAD R7, R112.reuse, UR7, R7 ;  /* 0x0000000770077c24 */ /* 0x040fe4000f8e0207 */
[----:B-1----:R-:W-:-:S04]  /*cbe0*/  IMAD.WIDE.U32 R24, R112, UR4, R24 ;  /* 0x0000000470187c25 */ /* 0x002fc8000f8e0018 */
[----:B0-----:R-:W-:-:S04]  /*cbf0*/  IMAD.WIDE.U32 R112, R112, UR6, R4 ;  /* 0x0000000670707c25 */ /* 0x001fc8000f8e0004 */
[----:B------:R-:W-:Y:S01]  /*cc00*/  IMAD.IADD R26, R3, 0x1, R25 ;  /* 0x00000001031a7824 */ /* 0x000fe200078e0219 */
[----:B------:R-:W-:Y:S01]  /*cc10*/  IADD3 R27, R7, R113, RZ ;  /* 0x00000071071b7210 */ /* 0x000fe20007ffe0ff */
[----:B------:R-:W-:Y:S06]  /*cc20*/  @!P0 BRA `(.L_x_445) ;  /* 0x0000000000408947 */ /* 0x000fec0003800000 */
[----:B------:R-:W-:Y:S01]  /*cc30*/  MOV R0, 0x0 ;  /* 0x0000000000007802 */ /* 0x000fe20000000f00 */
[----:B------:R-:W-:Y:S01]  /*cc40*/  ULDC.64 UR4, c[0x4][0xc0] ;  /* 0x0100300000047ab9 */ /* 0x000fe20000000a00 */
[----:B------:R-:W-:Y:S01]  /*cc50*/  ULDC.64 UR6, c[0x4][0xc8] ;  /* 0x0100320000067ab9 */ /* 0x000fe20000000a00 */
[----:B------:R-:W-:Y:S01]  /*cc60*/  IMAD.U32 R4, RZ, RZ, UR4 ;  /* 0x00000004ff047e24 */ /* 0x000fe2000f8e00ff */
[----:B------:R0:W1:Y:S01]  /*cc70*/  LDC.64 R14, c[0x4][R0] ;  /* 0x01000000000e7b82 */ /* 0x0000620000000a00 */
[----:B------:R-:W-:Y:S01]  /*cc80*/  IMAD.U32 R5, RZ, RZ, UR5 ;  /* 0x00000005ff057e24 */ /* 0x000fe2000f8e00ff */
[----:B------:R-:W-:Y:S01]  /*cc90*/  ULDC.64 UR4, c[0x4][0x28] ;  /* 0x01000a0000047ab9 */ /* 0x000fe20000000a00 */
[----:B------:R-:W-:Y:S01]  /*cca0*/  MOV R6, UR6 ;  /* 0x0000000600067c02 */ /* 0x000fe20008000f00 */
[----:B------:R-:W-:Y:S01]  /*ccb0*/  IMAD.U32 R7, RZ, RZ, UR7 ;  /* 0x00000007ff077e24 */ /* 0x000fe2000f8e00ff */
[----:B------:R-:W-:Y:S01]  /*ccc0*/  MOV R11, UR5 ;  /* 0x00000005000b7c02 */ /* 0x000fe20008000f00 */
[----:B------:R-:W-:Y:S01]  /*ccd0*/  IMAD.U32 R10, RZ, RZ, UR4 ;  /* 0x00000004ff0a7e24 */ /* 0x000fe2000f8e00ff */
[----:B------:R-:W-:Y:S01]  /*cce0*/  MOV R13, RZ ;  /* 0x000000ff000d7202 */ /* 0x000fe20000000f00 */
[----:B------:R-:W-:-:S02]  /*ccf0*/  IMAD.MOV.U32 R8, RZ, RZ, 0x70 ;  /* 0x00000070ff087424 */ /* 0x000fc400078e00ff */
[----:B0-----:R-:W-:-:S07]  /*cd00*/  IMAD.MOV.U32 R12, RZ, RZ, 0x1 ;  /* 0x00000001ff0c7424 */ /* 0x001fce00078e00ff */
[----:B------:R-:W-:-:S07]  /*cd10*/  LEPC R20, `(.L_x_445) ;  /* 0x000000001014794e */ /* 0x000fce0000000000 */
[----:B-1----:R-:W-:Y:S05]  /*cd20*/  CALL.ABS.NOINC R14 ;  /* 0x000000000e007343 */ /* 0x002fea0003c00000 */
.L_x_445:
[----:B------:R-:W2:Y:S01]  /*cd30*/  LDL R30, [R1+0x4] ;  /* 0x00000400011e7983 */ /* 0x000ea20000100800 */
[----:B------:R-:W-:Y:S01]  /*cd40*/  ULDC.U8 UR4, c[0x0][0x410] ;  /* 0x0001040000047ab9 */ /* 0x000fe20000000000 */
[----:B------:R-:W-:Y:S01]  /*cd50*/  BSSY B0, `(.L_x_446) ;  /* 0x0000701000007945 */ /* 0x000fe20003800000 */
[----:B------:R-:W-:Y:S01]  /*cd60*/  ISETP.NE.AND P0, PT, RZ, UR4, PT ;  /* 0x00000004ff007c0c */ /* 0x000fe2000bf05270 */
[----:B--2---:R-:W-:-:S12]  /*cd70*/  IMAD R6, R30, 0x80, R23 ;  /* 0x000000801e067824 */ /* 0x004fd800078e0217 */
[----:B------:R-:W-:Y:S05]  /*cd80*/  @!P0 BRA `(.L_x_447) ;  /* 0x0000003400a08947 */ /* 0x000fea0003800000 */
[----:B------:R-:W-:-:S03]  /*cd90*/  UMOV UR4, 0xffffffff ;  /* 0xffffffff00047882 */ /* 0x000fc60000000000 */
[----:B------:R-:W-:Y:S05]  /*cda0*/  BRA.DIV UR4, `(.L_x_448) ;  /* 0x0000018e04b07947 */ /* 0x000fea000b800000 */
[----:B------:R0:W1:Y:S04]  /*cdb0*/  SHFL.IDX PT, R3, R24, RZ, 0x181f ;  /* 0x00181fff18037589 */ /* 0x00006800000e0000 */
[----:B------:R0:W2:Y:S04]  /*cdc0*/  SHFL.IDX PT, R14, R112, RZ, 0x181f ;  /* 0x00181fff700e7589 */ /* 0x0000a800000e0000 */
[----:B------:R0:W3:Y:S04]  /*cdd0*/  SHFL.IDX PT, R0, R26, RZ, 0x181f ;  /* 0x00181fff1a007589 */ /* 0x0000e800000e0000 */
[----:B------:R0:W4:Y:S02]  /*cde0*/  SHFL.IDX PT, R4, R27, RZ, 0x181f ;  /* 0x00181fff1b047589 */ /* 0x00012400000e0000 */
.L_x_671:
[----:B------:R-:W-:Y:S01]  /*cdf0*/  ULDC UR4, c[0x0][0x448] ;  /* 0x0001120000047ab9 */ /* 0x000fe20000000800 */
[----:B------:R-:W-:Y:S01]  /*ce00*/  BSSY B1, `(.L_x_449) ;  /* 0x000001b000017945 */ /* 0x000fe20003800000 */
[----:B------:R-:W-:Y:S01]  /*ce10*/  IMAD R5, R118, UR4, RZ ;  /* 0x0000000476057c24 */ /* 0x000fe2000f8e02ff */
[----:B------:R-:W-:Y:S02]  /*ce20*/  CS2R R20, SRZ ;  /* 0x0000000000147805 */ /* 0x000fe4000001ff00 */
[----:B------:R-:W-:Y:S02]  /*ce30*/  CS2R R10, SRZ ;  /* 0x00000000000a7805 */ /* 0x000fe4000001ff00 */
[----:B------:R-:W-:Y:S02]  /*ce40*/  CS2R R12, SRZ ;  /* 0x00000000000c7805 */ /* 0x000fe4000001ff00 */
[----:B------:R-:W-:Y:S02]  /*ce50*/  ISETP.GE.AND P0, PT, R6, R5, PT ;  /* 0x000000050600720c */ /* 0x000fe40003f06270 */
[----:B------:R-:W-:-:S11]  /*ce60*/  CS2R R6, SRZ ;  /* 0x0000000000067805 */ /* 0x000fd6000001ff00 */
[----:B------:R-:W-:Y:S05]  /*ce70*/  @P0 BRA `(.L_x_450) ;  /* 0x00000000004c0947 */ /* 0x000fea0003800000 */
[----:B------:R-:W-:Y:S01]  /*ce80*/  ULDC UR4, c[0x0][0x3f4] ;  /* 0x0000fd0000047ab9 */ /* 0x000fe20000000800 */
[----:B------:R-:W-:Y:S02]  /*ce90*/  SHF.R.S32.HI R7, RZ, 0x1f, R18 ;  /* 0x0000001fff077819 */ /* 0x000fe40000011412 */
[----:B------:R-:W-:Y:S02]  /*cea0*/  ISETP.GE.AND P4, PT, R18, UR4, PT ;  /* 0x0000000412007c0c */ /* 0x000fe4000bf86270 */
[----:B------:R-:W-:Y:S02]  /*ceb0*/  ISETP.GE.AND P5, PT, R233, UR4, PT ;  /* 0x00000004e9007c0c */ /* 0x000fe4000bfa6270 */
[----:B------:R-:W-:Y:S02]  /*cec0*/  SHF.R.S32.HI R15, RZ, 0x1f, R233 ;  /* 0x0000001fff0f7819 */ /* 0x000fe400000114e9 */
[----:B------:R-:W-:-:S07]  /*ced0*/  CS2R R20, SRZ ;  /* 0x0000000000147805 */ /* 0x000fce000001ff00 */
[CC--:B-1----:R-:W-:Y:S02]  /*cee0*/  @!P4 IADD3 R8, P0, R18.reuse, R3.reuse, RZ ;  /* 0x000000031208c210 */ /* 0x0c2fe40007f1e0ff */
[C---:B0-----:R-:W-:Y:S02]  /*cef0*/  @!P5 IADD3 R26, P2, R233.reuse, R3, RZ ;  /* 0x00000003e91ad210 */ /* 0x041fe40007f5e0ff */
[-C--:B--2---:R-:W-:Y:S01]  /*cf00*/  @!P4 IADD3 R24, P1, R18, R14.reuse, RZ ;  /* 0x0000000e1218c210 */ /* 0x084fe20007f3e0ff */
[C---:B---3--:R-:W-:Y:S01]  /*cf10*/  @!P4 IMAD.X R9, R0.reuse, 0x1, R7, P0 ;  /* 0x000000010009c824 */ /* 0x048fe200000e0607 */
[----:B------:R-:W-:Y:S01]  /*cf20*/  @!P5 IADD3 R14, P3, R233, R14, RZ ;  /* 0x0000000ee90ed210 */ /* 0x000fe20007f7e0ff */
[--C-:B------:R-:W-:Y:S01]  /*cf30*/  @!P5 IMAD.X R27, R0, 0x1, R15.reuse, P2 ;  /* 0x00000001001bd824 */ /* 0x100fe200010e060f */
[C---:B----4-:R-:W-:Y:S02]  /*cf40*/  @!P4 IADD3.X R25, R4.reuse, R7, RZ, P1, !PT ;  /* 0x000000070419c210 */ /* 0x050fe40000ffe4ff */
[----:B------:R-:W-:Y:S01]  /*cf50*/  CS2R R6, SRZ ;  /* 0x0000000000067805 */ /* 0x000fe2000001ff00 */
[----:B------:R0:W5:Y:S01]  /*cf60*/  @!P4 LD.E.64 R10, desc[UR42][R8.64] ;  /* 0x0000002a080ac980 */ /* 0x000162000c101b00 */
[----:B------:R-:W-:-:S03]  /*cf70*/  @!P5 IMAD.X R15, R4, 0x1, R15, P3 ;  /* 0x00000001040fd824 */ /* 0x000fc600018e060f */
[----:B------:R0:W5:Y:S04]  /*cf80*/  @!P4 LD.E.64 R12, desc[UR42][R24.64] ;  /* 0x0000002a180cc980 */ /* 0x000168000c101b00 */
[----:B------:R0:W5:Y:S04]  /*cf90*/  @!P5 LD.E.64 R20, desc[UR42][R26.64] ;  /* 0x0000002a1a14d980 */ /* 0x000168000c101b00 */
[----:B------:R0:W5:Y:S02]  /*cfa0*/  @!P5 LD.E.64 R6, desc[UR42][R14.64] ;  /* 0x0000002a0e06d980 */ /* 0x000164000c101b00 */
.L_x_450:
[----:B------:R-:W-:Y:S05]  /*cfb0*/  BSYNC B1 ;  /* 0x0000000000017941 */ /* 0x000fea0003800000 */
.L_x_449:
[----:B------:R-:W-:Y:S01]  /*cfc0*/  ULEA.HI UR4, UR45, UR45, URZ, 0x1 ;  /* 0x0000002d2d047291 */ /* 0x000fe2000f8f083f */
[----:B---3-5:R-:W-:Y:S01]  /*cfd0*/  SHF.R.U32.HI R0, RZ, 0x8, R10 ;  /* 0x00000008ff007819 */ /* 0x028fe2000001160a */
[----:B0-----:R-:W-:Y:S01]  /*cfe0*/  IMAD R26, R30, -0x80, R5 ;  /* 0xffffff801e1a7824 */ /* 0x001fe200078e0205 */
[----:B------:R-:W-:Y:S01]  /*cff0*/  SHF.R.U32.HI R9, RZ, 0x8, R11 ;  /* 0x00000008ff097819 */ /* 0x000fe2000001160b */
[----:B------:R-:W-:Y:S01]  /*d000*/  ULOP3.LUT UR4, UR4, 0xfffffffe, URZ, 0xc0, !UPT ;  /* 0xfffffffe04047892 */ /* 0x000fe2000f8ec03f */
[----:B-1----:R-:W-:Y:S01]  /*d010*/  LOP3.LUT R3, R10, 0xff, RZ, 0xc0, !PT ;  /* 0x000000ff0a037812 */ /* 0x002fe200078ec0ff */
[----:B------:R-:W-:Y:S01]  /*d020*/  BSSY B1, `(.L_x_451) ;  /* 0x000003b000017945 */ /* 0x000fe20003800000 */
[----:B------:R-:W-:Y:S01]  /*d030*/  LOP3.LUT R0, R0, 0xff, RZ, 0xc0, !PT ;  /* 0x000000ff00007812 */ /* 0x000fe200078ec0ff */
[----:B------:R-:W-:Y:S01]  /*d040*/  UIADD3 UR4, UR45, -UR4, URZ ;  /* 0x800000042d047290 */ /* 0x000fe2000fffe03f */
[----:B----4-:R-:W-:Y:S02]  /*d050*/  LOP3.LUT R4, R11, 0xff, RZ, 0xc0, !PT ;  /* 0x000000ff0b047812 */ /* 0x010fe400078ec0ff */
[----:B------:R-:W-:-:S02]  /*d060*/  LOP3.LUT R9, R9, 0xff, RZ, 0xc0, !PT ;  /* 0x000000ff09097812 */ /* 0x000fc400078ec0ff */
[----:B------:R-:W-:Y:S02]  /*d070*/  PRMT R5, R0, 0x7604, R3 ;  /* 0x0000760400057816 */ /* 0x000fe40000000003 */
[----:B------:R-:W-:Y:S02]  /*d080*/  MOV R37, UR4 ;  /* 0x0000000400257c02 */ /* 0x000fe40008000f00 */
[----:B------:R-:W-:Y:S02]  /*d090*/  SHF.R.U32.HI R0, RZ, 0x8, R20 ;  /* 0x00000008ff007819 */ /* 0x000fe40000011614 */
[----:B------:R-:W-:Y:S02]  /*d0a0*/  SHF.L.U32 R37, R37, 0x1f, RZ ;  /* 0x0000001f25257819 */ /* 0x000fe400000006ff */
[----:B------:R-:W-:Y:S02]  /*d0b0*/  PRMT R4, R9, 0x7604, R4 ;  /* 0x0000760409047816 */ /* 0x000fe40000000004 */
[----:B------:R-:W0:Y:S01]  /*d0c0*/  SYNCS.PHASECHK.TRANS64.TRYWAIT P0, [R22+URZ+0x38800], R37 ;  /* 0x03880025160075a7 */ /* 0x000e22000800017f */
[----:B------:R-:W-:-:S02]  /*d0d0*/  LOP3.LUT R8, R20, 0xff, RZ, 0xc0, !PT ;  /* 0x000000ff14087812 */ /* 0x000fc400078ec0ff */
[----:B------:R-:W-:Y:S02]  /*d0e0*/  SHF.R.U32.HI R15, RZ, 0x8, R21 ;  /* 0x00000008ff0f7819 */ /* 0x000fe40000011615 */
[----:B------:R-:W-:Y:S02]  /*d0f0*/  SHF.R.U32.HI R3, RZ, 0x8, R12 ;  /* 0x00000008ff037819 */ /* 0x000fe4000001160c */
[----:B------:R-:W-:Y:S02]  /*d100*/  LOP3.LUT R9, R0, 0xff, RZ, 0xc0, !PT ;  /* 0x000000ff00097812 */ /* 0x000fe400078ec0ff */
[----:B--2---:R-:W-:Y:S02]  /*d110*/  LOP3.LUT R14, R21, 0xff, RZ, 0xc0, !PT ;  /* 0x000000ff150e7812 */ /* 0x004fe400078ec0ff */
[----:B------:R-:W-:Y:S02]  /*d120*/  LOP3.LUT R24, R12, 0xff, RZ, 0xc0, !PT ;  /* 0x000000ff0c187812 */ /* 0x000fe400078ec0ff */
[----:B------:R-:W-:-:S02]  /*d130*/  LOP3.LUT R15, R15, 0xff, RZ, 0xc0, !PT ;  /* 0x000000ff0f0f7812 */ /* 0x000fc400078ec0ff */
[----:B------:R-:W-:Y:S02]  /*d140*/  LOP3.LUT R3, R3, 0xff, RZ, 0xc0, !PT ;  /* 0x000000ff03037812 */ /* 0x000fe400078ec0ff */
[----:B------:R-:W-:Y:S02]  /*d150*/  PRMT R9, R9, 0x7604, R8 ;  /* 0x0000760409097816 */ /* 0x000fe40000000008 */
[----:B------:R-:W-:Y:S02]  /*d160*/  SHF.R.U32.HI R8, RZ, 0x8, R13 ;  /* 0x00000008ff087819 */ /* 0x000fe4000001160d */
[----:B------:R-:W-:Y:S02]  /*d170*/  SHF.R.U32.HI R0, RZ, 0x8, R6 ;  /* 0x00000008ff007819 */ /* 0x000fe40000011606 */
[----:B------:R-:W-:Y:S02]  /*d180*/  PRMT R14, R15, 0x7604, R14 ;  /* 0x000076040f0e7816 */ /* 0x000fe4000000000e */
[----:B------:R-:W-:-:S02]  /*d190*/  PRMT R27, R3, 0x7604, R24 ;  /* 0x00007604031b7816 */ /* 0x000fc40000000018 */
[----:B------:R-:W-:Y:S02]  /*d1a0*/  LOP3.LUT R3, R13, 0xff, RZ, 0xc0, !PT ;  /* 0x000000ff0d037812 */ /* 0x000fe400078ec0ff */
[----:B------:R-:W-:Y:S02]  /*d1b0*/  LOP3.LUT R15, R6, 0xff, RZ, 0xc0, !PT ;  /* 0x000000ff060f7812 */ /* 0x000fe400078ec0ff */
[----:B------:R-:W-:Y:S02]  /*d1c0*/  LOP3.LUT R8, R8, 0xff, RZ, 0xc0, !PT ;  /* 0x000000ff08087812 */ /* 0x000fe400078ec0ff */
[----:B------:R-:W-:Y:S02]  /*d1d0*/  LOP3.LUT R0, R0, 0xff, RZ, 0xc0, !PT ;  /* 0x000000ff00007812 */ /* 0x000fe400078ec0ff */
[----:B------:R-:W-:Y:S02]  /*d1e0*/  PRMT R8, R8, 0x7604, R3 ;  /* 0x0000760408087816 */ /* 0x000fe40000000003 */
[----:B------:R-:W-:-:S02]  /*d1f0*/  PRMT R33, R0, 0x7604, R15 ;  /* 0x0000760400217816 */ /* 0x000fc4000000000f */
[----:B------:R-:W-:Y:S02]  /*d200*/  SHF.R.U32.HI R3, RZ, 0x10, R11 ;  /* 0x00000010ff037819 */ /* 0x000fe4000001160b */
[----:B------:R-:W-:Y:S02]  /*d210*/  SHF.R.U32.HI R15, RZ, 0x10, R21 ;  /* 0x00000010ff0f7819 */ /* 0x000fe40000011615 */
[----:B------:R-:W-:Y:S01]  /*d220*/  SHF.R.U32.HI R25, RZ, 0x8, R7 ;  /* 0x00000008ff197819 */ /* 0x000fe20000011607 */
[----:B------:R-:W-:Y:S01]  /*d230*/  IMAD.U32 R3, R3, 0x10000, RZ ;  /* 0x0001000003037824 */ /* 0x000fe200078e00ff */
[----:B------:R-:W-:Y:S01]  /*d240*/  SHF.R.U32.HI R31, RZ, 0x10, R13 ;  /* 0x00000010ff1f7819 */ /* 0x000fe2000001160d */
[----:B------:R-:W-:Y:S01]  /*d250*/  IMAD.U32 R15, R15, 0x10000, RZ ;  /* 0x000100000f0f7824 */ /* 0x000fe200078e00ff */
[----:B------:R-:W-:Y:S02]  /*d260*/  LOP3.LUT R24, R7, 0xff, RZ, 0xc0, !PT ;  /* 0x000000ff07187812 */ /* 0x000fe400078ec0ff */
[----:B------:R-:W-:-:S02]  /*d270*/  LOP3.LUT R25, R25, 0xff, RZ, 0xc0, !PT ;  /* 0x000000ff19197812 */ /* 0x000fc400078ec0ff */
[----:B------:R-:W-:Y:S02]  /*d280*/  SHF.R.U32.HI R35, RZ, 0x10, R7 ;  /* 0x00000010ff237819 */ /* 0x000fe40000011607 */
[----:B------:R-:W-:Y:S02]  /*d290*/  SHF.L.U32 R31, R31, 0x10, RZ ;  /* 0x000000101f1f7819 */ /* 0x000fe400000006ff */
[----:B------:R-:W-:Y:S01]  /*d2a0*/  PRMT R24, R25, 0x7604, R24 ;  /* 0x0000760419187816 */ /* 0x000fe20000000018 */
[----:B------:R-:W-:Y:S01]  /*d2b0*/  IMAD.U32 R35, R35, 0x10000, RZ ;  /* 0x0001000023237824 */ /* 0x000fe200078e00ff */
[----:B------:R-:W-:Y:S02]  /*d2c0*/  LOP3.LUT R5, R5, 0xff0000, R10, 0xf8, !PT ;  /* 0x00ff000005057812 */ /* 0x000fe400078ef80a */
[----:B------:R-:W-:Y:S02]  /*d2d0*/  LOP3.LUT R3, R4, 0xff0000, R3, 0xf8, !PT ;  /* 0x00ff000004037812 */ /* 0x000fe400078ef803 */
[----:B------:R-:W-:-:S02]  /*d2e0*/  LOP3.LUT R25, R14, 0xff0000, R15, 0xf8, !PT ;  /* 0x00ff00000e197812 */ /* 0x000fc400078ef80f */
[----:B------:R-:W-:Y:S02]  /*d2f0*/  VIMNMX R0, R26, 0x80, PT ;  /* 0x000000801a007848 */ /* 0x000fe40003fe0100 */
[----:B------:R-:W-:Y:S02]  /*d300*/  LOP3.LUT R31, R8, 0xff0000, R31, 0xf8, !PT ;  /* 0x00ff0000081f7812 */ /* 0x000fe400078ef81f */
[----:B------:R-:W-:Y:S02]  /*d310*/  LOP3.LUT R15, R9, 0xff0000, R20, 0xf8, !PT ;  /* 0x00ff0000090f7812 */ /* 0x000fe400078ef814 */
[----:B------:R-:W-:Y:S02]  /*d320*/  LOP3.LUT R27, R27, 0xff0000, R12, 0xf8, !PT ;  /* 0x00ff00001b1b7812 */ /* 0x000fe400078ef80c */
[----:B------:R-:W-:Y:S02]  /*d330*/  LOP3.LUT R9, R5, 0xff000000, R10, 0xf8, !PT ;  /* 0xff00000005097812 */ /* 0x000fe400078ef80a */
[----:B------:R-:W-:-:S02]  /*d340*/  LOP3.LUT R10, R3, 0xff000000, R11, 0xf8, !PT ;  /* 0xff000000030a7812 */ /* 0x000fc400078ef80b */
[----:B------:R-:W-:Y:S02]  /*d350*/  LOP3.LUT R35, R24, 0xff0000, R35, 0xf8, !PT ;  /* 0x00ff000018237812 */ /* 0x000fe400078ef823 */
[----:B------:R-:W-:Y:S02]  /*d360*/  ISETP.GE.AND P1, PT, R23, R0, PT ;  /* 0x000000001700720c */ /* 0x000fe40003f26270 */
[----:B------:R-:W-:Y:S02]  /*d370*/  LOP3.LUT R3, R15, 0xff000000, R20, 0xf8, !PT ;  /* 0xff0000000f037812 */ /* 0x000fe400078ef814 */
[----:B------:R-:W-:Y:S02]  /*d380*/  LOP3.LUT R8, R25, 0xff000000, R21, 0xf8, !PT ;  /* 0xff00000019087812 */ /* 0x000fe400078ef815 */
[----:B------:R-:W-:Y:S02]  /*d390*/  LOP3.LUT R12, R27, 0xff000000, R12, 0xf8, !PT ;  /* 0xff0000001b0c7812 */ /* 0x000fe400078ef80c */
[----:B------:R-:W-:-:S02]  /*d3a0*/  LOP3.LUT R14, R31, 0xff000000, R13, 0xf8, !PT ;  /* 0xff0000001f0e7812 */ /* 0x000fc400078ef80d */
[----:B------:R-:W-:Y:S01]  /*d3b0*/  LOP3.LUT R11, R33, 0xff0000, R6, 0xf8, !PT ;  /* 0x00ff0000210b7812 */ /* 0x000fe200078ef806 */
[----:B0-----:R-:W-:Y:S06]  /*d3c0*/  @!P0 BRA `(.L_x_452) ;  /* 0x0000018800988947 */ /* 0x001fec0003800000 */
.L_x_672:
[----:B------:R-:W-:Y:S05]  /*d3d0*/  BSYNC B1 ;  /* 0x0000000000017941 */ /* 0x000fea0003800000 */
.L_x_451:
[----:B------:R-:W-:Y:S01]  /*d3e0*/  BSSY B1, `(.L_x_453) ;  /* 0x00000c0000017945 */ /* 0x000fe20003800000 */
[----:B------:R-:W-:Y:S02]  /*d3f0*/  LOP3.LUT R11, R11, 0xff000000, R6, 0xf8, !PT ;  /* 0xff0000000b0b7812 */ /* 0x000fe400078ef806 */
[----:B------:R-:W-:Y:S01]  /*d400*/  LOP3.LUT R13, R35, 0xff000000, R7, 0xf8, !PT ;  /* 0xff000000230d7812 */ /* 0x000fe200078ef807 */
[----:B------:R-:W-:Y:S06]  /*d410*/  @P1 BRA `(.L_x_454) ;  /* 0x0000000800f01947 */ /* 0x000fec0003800000 */
[----:B------:R1:W5:Y:S01]  /*d420*/  LDL R41, [R1+0x34] ;  /* 0x0000340001297983 */ /* 0x0003620000100800 */
[----:B------:R-:W2:Y:S01]  /*d430*/  LDC R4, c[0x0][0x3f4] ;  /* 0x0000fd00ff047b82 */ /* 0x000ea20000000800 */
[----:B------:R-:W-:Y:S01]  /*d440*/  BSSY B2, `(.L_x_455) ;  /* 0x000005e000027945 */ /* 0x000fe20003800000 */
[-C--:B--2---:R-:W-:Y:S02]  /*d450*/  ISETP.GE.AND P0, PT, R18, R4.reuse, PT ;  /* 0x000000041200720c */ /* 0x084fe40003f06270 */
[----:B------:R-:W-:-:S11]  /*d460*/  ISETP.GE.AND P1, PT, R233, R4, PT ;  /* 0x00000004e900720c */ /* 0x000fd60003f26270 */
[----:B-1----:R-:W-:Y:S05]  /*d470*/  @P0 BRA `(.L_x_456) ;  /* 0x0000000400680947 */ /* 0x002fea0003800000 */
[----:B-----5:R-:W1:Y:S01]  /*d480*/  LDS.128 R4, [R41+0x20400] ;  /* 0x0204000029047984 */ /* 0x020e620000000c00 */
[----:B------:R-:W-:Y:S02]  /*d490*/  F2FP.F16.E4M3.UNPACK_B R30, R12 ;  /* 0x0000000cff1e723e */ /* 0x000fe400020006ff */
[----:B------:R-:W-:-:S03]  /*d4a0*/  F2FP.F16.E4M3.UNPACK_B R26, R9 ;  /* 0x00000009ff1a723e */ /* 0x000fc600020006ff */
[----:B------:R-:W-:Y:S02]  /*d4b0*/  HADD2.F32 R31, -RZ, R30.H1_H1 ;  /* 0x3000001eff1f7230 */ /* 0x000fe40000004100 */
[----:B------:R-:W-:Y:S02]  /*d4c0*/  HADD2.F32 R27, -RZ, R26.H1_H1 ;  /* 0x3000001aff1b7230 */ /* 0x000fe40000004100 */
[----:B------:R-:W-:Y:S02]  /*d4d0*/  HADD2.F32 R30, -RZ, R30.H0_H0 ;  /* 0x2000001eff1e7230 */ /* 0x000fe40000004100 */
[----:B------:R-:W-:Y:S01]  /*d4e0*/  HADD2.F32 R26, -RZ, R26.H0_H0 ;  /* 0x2000001aff1a7230 */ /* 0x000fe20000004100 */
[-C--:B-1----:R-:W-:Y:S02]  /*d4f0*/  F2FP.F16.E4M3.UNPACK_B R15, R4.reuse.H1 ;  /* 0x00000004ff0f723e */ /* 0x082fe400030006ff */
[-C--:B------:R-:W-:Y:S02]  /*d500*/  F2FP.F16.E4M3.UNPACK_B R21, R5.reuse ;  /* 0x00000005ff15723e */ /* 0x080fe400020006ff */
[----:B------:R-:W-:Y:S01]  /*d510*/  F2FP.F16.E4M3.UNPACK_B R24, R5.H1 ;  /* 0x00000005ff18723e */ /* 0x000fe200030006ff */
[--C-:B------:R-:W-:Y:S01]  /*d520*/  HADD2.F32 R20, -RZ, R15.reuse.H0_H0 ;  /* 0x2000000fff147230 */ /* 0x100fe20000004100 */
[----:B------:R-:W-:Y:S01]  /*d530*/  F2FP.F16.E4M3.UNPACK_B R4, R4 ;  /* 0x00000004ff04723e */ /* 0x000fe200020006ff */
[----:B------:R-:W-:Y:S01]  /*d540*/  HADD2.F32 R15, -RZ, R15.H1_H1 ;  /* 0x3000000fff0f7230 */ /* 0x000fe20000004100 */
[----:B------:R-:W-:-:S02]  /*d550*/  F2FP.F16.E4M3.UNPACK_B R25, R6 ;  /* 0x00000006ff19723e */ /* 0x000fc400020006ff */
[----:B------:R-:W-:Y:S02]  /*d560*/  F2FP.F16.E4M3.UNPACK_B R6, R6.H1 ;  /* 0x00000006ff06723e */ /* 0x000fe400030006ff */
[C---:B------:R-:W-:Y:S01]  /*d570*/  FMUL.FTZ R5, R15.reuse, R31 ;  /* 0x0000001f0f057220 */ /* 0x040fe20000410000 */
[----:B------:R-:W-:Y:S01]  /*d580*/  FMUL.FTZ R32, R15, R27 ;  /* 0x0000001b0f207220 */ /* 0x000fe20000410000 */
[----:B------:R-:W-:Y:S02]  /*d590*/  F2FP.F16.E4M3.UNPACK_B R15, R7 ;  /* 0x00000007ff0f723e */ /* 0x000fe400020006ff */
[C---:B------:R-:W-:Y:S01]  /*d5a0*/  FFMA.FTZ R34, R20.reuse, R27, -R5 ;  /* 0x0000001b14227223 */ /* 0x040fe20000010805 */
[--C-:B------:R-:W-:Y:S01]  /*d5b0*/  HADD2.F32 R5, -RZ, R4.reuse.H1_H1 ;  /* 0x30000004ff057230 */ /* 0x100fe20000004100 */
[----:B------:R-:W-:Y:S01]  /*d5c0*/  F2FP.F16.E4M3.UNPACK_B R27, R12.H1 ;  /* 0x0000000cff1b723e */ /* 0x000fe200030006ff */
[----:B0-----:R-:W-:Y:S01]  /*d5d0*/  FFMA.FTZ R37, R20, R31, R32 ;  /* 0x0000001f14257223 */ /* 0x001fe20000010020 */
[----:B------:R-:W-:Y:S01]  /*d5e0*/  HADD2.F32 R4, -RZ, R4.H0_H0 ;  /* 0x20000004ff047230 */ /* 0x000fe20000004100 */
[----:B------:R-:W-:Y:S01]  /*d5f0*/  F2FP.F16.E4M3.UNPACK_B R20, R9.H1 ;  /* 0x00000009ff14723e */ /* 0x000fe200030006ff */
[C---:B------:R-:W-:Y:S01]  /*d600*/  FMUL.FTZ R33, R5.reuse, R30 ;  /* 0x0000001e05217220 */ /* 0x040fe20000410000 */
[----:B------:R-:W-:Y:S01]  /*d610*/  FMUL.FTZ R35, R5, R26 ;  /* 0x0000001a05237220 */ /* 0x000fe20000410000 */
[----:B------:R-:W-:Y:S01]  /*d620*/  HADD2.F32 R31, -RZ, R27.H1_H1 ;  /* 0x3000001bff1f7230 */ /* 0x000fe20000004100 */
[----:B------:R-:W-:Y:S01]  /*d630*/  F2FP.F16.E4M3.UNPACK_B R7, R7.H1 ;  /* 0x00000007ff07723e */ /* 0x000fe200030006ff */
[----:B------:R-:W-:-:S02]  /*d640*/  HADD2.F32 R5, -RZ, R24.H1_H1 ;  /* 0x30000018ff057230 */ /* 0x000fc40000004100 */
[C---:B------:R-:W-:Y:S01]  /*d650*/  FFMA.FTZ R33, R4.reuse, R26, -R33 ;  /* 0x0000001a04217223 */ /* 0x040fe20000010821 */
[----:B------:R-:W-:Y:S01]  /*d660*/  FFMA.FTZ R32, R4, R30, R35 ;  /* 0x0000001e04207223 */ /* 0x000fe20000010023 */
[----:B------:R-:W-:Y:S02]  /*d670*/  HADD2.F32 R26, -RZ, R20.H1_H1 ;  /* 0x30000014ff1a7230 */ /* 0x000fe40000004100 */
[----:B------:R-:W-:Y:S02]  /*d680*/  HADD2.F32 R24, -RZ, R24.H0_H0 ;  /* 0x20000018ff187230 */ /* 0x000fe40000004100 */
[C---:B------:R-:W-:Y:S01]  /*d690*/  FMUL.FTZ R35, R5.reuse, R31 ;  /* 0x0000001f05237220 */ /* 0x040fe20000410000 */
[----:B------:R-:W-:Y:S02]  /*d6a0*/  HADD2.F32 R27, -RZ, R27.H0_H0 ;  /* 0x2000001bff1b7230 */ /* 0x000fe40000004100 */
[----:B------:R-:W-:Y:S01]  /*d6b0*/  FMUL.FTZ R5, R5, R26 ;  /* 0x0000001a05057220 */ /* 0x000fe20000410000 */
[----:B------:R-:W-:-:S02]  /*d6c0*/  HADD2.F32 R4, -RZ, R21.H1_H1 ;  /* 0x30000015ff047230 */ /* 0x000fc40000004100 */
[----:B------:R-:W-:Y:S01]  /*d6d0*/  FFMA.FTZ R35, R24, R26, -R35 ;  /* 0x0000001a18237223 */ /* 0x000fe20000010823 */
[----:B------:R-:W-:Y:S01]  /*d6e0*/  HADD2.F32 R20, -RZ, R20.H0_H0 ;  /* 0x20000014ff147230 */ /* 0x000fe20000004100 */
[----:B------:R-:W-:Y:S01]  /*d6f0*/  F2FP.F16.E4M3.UNPACK_B R26, R14 ;  /* 0x0000000eff1a723e */ /* 0x000fe200020006ff */
[----:B------:R-:W-:Y:S02]  /*d700*/  HADD2.F32 R21, -RZ, R21.H0_H0 ;  /* 0x20000015ff157230 */ /* 0x000fe40000004100 */
[----:B------:R-:W-:Y:S01]  /*d710*/  FMUL.FTZ R30, R4, R27 ;  /* 0x0000001b041e7220 */ /* 0x000fe20000410000 */
[----:B------:R-:W-:Y:S01]  /*d720*/  FFMA.FTZ R38, R24, R31, R5 ;  /* 0x0000001f18267223 */ /* 0x000fe20000010005 */
[----:B------:R-:W-:Y:S01]  /*d730*/  F2FP.F16.E4M3.UNPACK_B R24, R10 ;  /* 0x0000000aff18723e */ /* 0x000fe200020006ff */
[-C--:B------:R-:W-:Y:S01]  /*d740*/  FMUL.FTZ R4, R4, R20.reuse ;  /* 0x0000001404047220 */ /* 0x080fe20000410000 */
[----:B------:R-:W-:Y:S01]  /*d750*/  FFMA.FTZ R31, R21, R20, -R30 ;  /* 0x00000014151f7223 */ /* 0x000fe2000001081e */
[----:B------:R-:W-:Y:S01]  /*d760*/  HADD2.F32 R30, -RZ, R26.H1_H1 ;  /* 0x3000001aff1e7230 */ /* 0x000fe20000004100 */
[----:B------:R-:W-:Y:S01]  /*d770*/  F2FP.SATFINITE.E4M3.F32.PACK_AB_MERGE_C R35, R38, R35, RZ ;  /* 0x000000232623723e */ /* 0x000fe200048070ff */
[----:B------:R-:W-:-:S02]  /*d780*/  HADD2.F32 R5, -RZ, R6.H1_H1 ;  /* 0x30000006ff057230 */ /* 0x000fc40000004100 */
[----:B------:R-:W-:Y:S01]  /*d790*/  FFMA.FTZ R36, R21, R27, R4 ;  /* 0x0000001b15247223 */ /* 0x000fe20000010004 */
[----:B------:R-:W-:Y:S02]  /*d7a0*/  HADD2.F32 R20, -RZ, R24.H1_H1 ;  /* 0x30000018ff147230 */ /* 0x000fe40000004100 */
[----:B------:R-:W-:Y:S02]  /*d7b0*/  HADD2.F32 R6, -RZ, R6.H0_H0 ;  /* 0x20000006ff067230 */ /* 0x000fe40000004100 */
[C---:B------:R-:W-:Y:S01]  /*d7c0*/  FMUL.FTZ R21, R5.reuse, R30 ;  /* 0x0000001e05157220 */ /* 0x040fe20000410000 */
[----:B------:R-:W-:Y:S02]  /*d7d0*/  HADD2.F32 R24, -RZ, R24.H0_H0 ;  /* 0x20000018ff187230 */ /* 0x000fe40000004100 */
[-C--:B------:R-:W-:Y:S01]  /*d7e0*/  FMUL.FTZ R27, R5, R20.reuse ;  /* 0x00000014051b7220 */ /* 0x080fe20000410000 */
[----:B------:R-:W-:Y:S02]  /*d7f0*/  HADD2.F32 R26, -RZ, R26.H0_H0 ;  /* 0x2000001aff1a7230 */ /* 0x000fe40000004100 */
[----:B------:R-:W-:Y:S01]  /*d800*/  FFMA.FTZ R39, R6, R20, -R21 ;  /* 0x0000001406277223 */ /* 0x000fe20000010815 */
[--C-:B------:R-:W-:Y:S01]  /*d810*/  HADD2.F32 R4, -RZ, R25.reuse.H1_H1 ;  /* 0x30000019ff047230 */ /* 0x100fe20000004100 */
[----:B------:R-:W-:Y:S01]  /*d820*/  F2FP.F16.E4M3.UNPACK_B R5, R10.H1 ;  /* 0x0000000aff05723e */ /* 0x000fe200030006ff */
[----:B------:R-:W-:-:S02]  /*d830*/  HADD2.F32 R25, -RZ, R25.H0_H0 ;  /* 0x20000019ff197230 */ /* 0x000fc40000004100 */
[----:B------:R-:W-:Y:S01]  /*d840*/  FFMA.FTZ R30, R6, R30, R27 ;  /* 0x0000001e061e7223 */ /* 0x000fe2000001001b */
[C---:B------:R-:W-:Y:S01]  /*d850*/  FMUL.FTZ R20, R4.reuse, R26 ;  /* 0x0000001a04147220 */ /* 0x040fe20000410000 */
[----:B------:R-:W-:Y:S01]  /*d860*/  FMUL.FTZ R21, R4, R24 ;  /* 0x0000001804157220 */ /* 0x000fe20000410000 */
[----:B------:R-:W-:Y:S01]  /*d870*/  F2FP.F16.E4M3.UNPACK_B R4, R14.H1 ;  /* 0x0000000eff04723e */ /* 0x000fe200030006ff */
[--C-:B------:R-:W-:Y:S02]  /*d880*/  HADD2.F32 R6, -RZ, R5.reuse.H0_H0 ;  /* 0x20000005ff067230 */ /* 0x100fe40000004100 */
[C---:B------:R-:W-:Y:S01]  /*d890*/  FFMA.FTZ R27, R25.reuse, R24, -R20 ;  /* 0x00000018191b7223 */ /* 0x040fe20000010814 */
[----:B------:R-:W-:Y:S02]  /*d8a0*/  HADD2.F32 R20, -RZ, R5.H1_H1 ;  /* 0x30000005ff147230 */ /* 0x000fe40000004100 */
[----:B------:R-:W-:Y:S01]  /*d8b0*/  FFMA.FTZ R26, R25, R26, R21 ;  /* 0x0000001a191a7223 */ /* 0x000fe20000010015 */
[----:B------:R-:W-:-:S02]  /*d8c0*/  HADD2.F32 R24, -RZ, R4.H1_H1 ;  /* 0x30000004ff187230 */ /* 0x000fc40000004100 */
[----:B------:R-:W-:Y:S02]  /*d8d0*/  HADD2.F32 R5, -RZ, R7.H1_H1 ;  /* 0x30000007ff057230 */ /* 0x000fe40000004100 */
[----:B------:R-:W-:Y:S02]  /*d8e0*/  HADD2.F32 R21, -RZ, R4.H0_H0 ;  /* 0x20000004ff157230 */ /* 0x000fe40000004100 */
[----:B------:R-:W-:Y:S02]  /*d8f0*/  HADD2.F32 R4, -RZ, R15.H1_H1 ;  /* 0x3000000fff047230 */ /* 0x000fe40000004100 */
[C---:B------:R-:W-:Y:S01]  /*d900*/  FMUL.FTZ R42, R5.reuse, R24 ;  /* 0x00000018052a7220 */ /* 0x040fe20000410000 */
[----:B------:R-:W-:Y:S02]  /*d910*/  HADD2.F32 R7, -RZ, R7.H0_H0 ;  /* 0x20000007ff077230 */ /* 0x000fe40000004100 */
[----:B------:R-:W-:Y:S01]  /*d920*/  FMUL.FTZ R5, R5, R20 ;  /* 0x0000001405057220 */ /* 0x000fe20000410000 */
[----:B------:R-:W-:-:S02]  /*d930*/  HADD2.F32 R15, -RZ, R15.H0_H0 ;  /* 0x2000000fff0f7230 */ /* 0x000fc40000004100 */
[CC--:B------:R-:W-:Y:S01]  /*d940*/  FMUL.FTZ R40, R4.reuse, R21.reuse ;  /* 0x0000001504287220 */ /* 0x0c0fe20000410000 */
[----:B------:R-:W-:Y:S01]  /*d950*/  FMUL.FTZ R4, R4, R6 ;  /* 0x0000000604047220 */ /* 0x000fe20000410000 */
[C---:B------:R-:W-:Y:S01]  /*d960*/  FFMA.FTZ R42, R7.reuse, R20, -R42 ;  /* 0x00000014072a7223 */ /* 0x040fe2000001082a */
[----:B------:R-:W-:Y:S01]  /*d970*/  FFMA.FTZ R5, R7, R24, R5 ;  /* 0x0000001807057223 */ /* 0x000fe20000010005 */
[C---:B------:R-:W-:Y:S01]  /*d980*/  FFMA.FTZ R7, R15.reuse, R6, -R40 ;  /* 0x000000060f077223 */ /* 0x040fe20000010828 */
[----:B------:R-:W-:Y:S01]  /*d990*/  FFMA.FTZ R20, R15, R21, R4 ;  /* 0x000000150f147223 */ /* 0x000fe20000010004 */
[----:B------:R-:W-:Y:S02]  /*d9a0*/  F2FP.SATFINITE.E4M3.F32.PACK_AB_MERGE_C R4, R37, R34, RZ ;  /* 0x000000222504723e */ /* 0x000fe400048070ff */
[----:B------:R-:W-:Y:S02]  /*d9b0*/  F2FP.SATFINITE.E4M3.F32.PACK_AB_MERGE_C R6, R30, R39, RZ ;  /* 0x000000271e06723e */ /* 0x000fe400048070ff */
[----:B------:R-:W-:-:S02]  /*d9c0*/  F2FP.SATFINITE.E4M3.F32.PACK_AB_MERGE_C R42, R5, R42, RZ ;  /* 0x0000002a052a723e */ /* 0x000fc400048070ff */
[----:B------:R-:W-:Y:S02]  /*d9d0*/  F2FP.SATFINITE.E4M3.F32.PACK_AB_MERGE_C R4, R32, R33, R4 ;  /* 0x000000212004723e */ /* 0x000fe40004807004 */
[----:B------:R-:W-:Y:S02]  /*d9e0*/  F2FP.SATFINITE.E4M3.F32.PACK_AB_MERGE_C R5, R36, R31, R35 ;  /* 0x0000001f2405723e */ /* 0x000fe40004807023 */
[----:B------:R-:W-:Y:S02]  /*d9f0*/  F2FP.SATFINITE.E4M3.F32.PACK_AB_MERGE_C R6, R26, R27, R6 ;  /* 0x0000001b1a06723e */ /* 0x000fe40004807006 */
[----:B------:R-:W-:-:S05]  /*da00*/  F2FP.SATFINITE.E4M3.F32.PACK_AB_MERGE_C R7, R20, R7, R42 ;  /* 0x000000071407723e */ /* 0x000fca000480702a */
[----:B------:R1:W-:Y:S02]  /*da10*/  STS.128 [R41+0x20400], R4 ;  /* 0x0204000429007388 */ /* 0x0003e40000000c00 */
.L_x_456:
[----:B------:R-:W-:Y:S05]  /*da20*/  BSYNC B2 ;  /* 0x0000000000027941 */ /* 0x000fea0003800000 */
.L_x_455:
[----:B------:R-:W-:Y:S05]  /*da30*/  @P1 BRA `(.L_x_454) ;  /* 0x0000000400681947 */ /* 0x000fea0003800000 */
[----:B-1---5:R-:W1:Y:S01]  /*da40*/  LDS.128 R4, [R41+0x24400] ;  /* 0x0244000029047984 */ /* 0x022e620000000c00 */
        /* <DEDUP_REMOVED lines=61> */
[-C--:B------:R-:W-:Y:S01]  /*de20*/  FMUL.FTZ R21, R4, R24.reuse ;  /* 0x0000001804157220 */ /* 0x080fe20000410000 */
        /* <DEDUP_REMOVED lines=27> */
.L_x_454:
[----:B------:R-:W-:Y:S05]  /*dfe0*/  BSYNC B1 ;  /* 0x0000000000017941 */ /* 0x000fea0003800000 */
.L_x_453:
[----:B-12---:R-:W-:Y:S01]  /*dff0*/  VIADD R4, R23, 0x20 ;  /* 0x0000002017047836 */ /* 0x006fe20000000000 */
[----:B------:R-:W-:Y:S04]  /*e000*/  BSSY B1, `(.L_x_457) ;  /* 0x00000bf000017945 */ /* 0x000fe80003800000 */
[----:B------:R-:W-:-:S13]  /*e010*/  ISETP.GE.AND P0, PT, R4, R0, PT ;  /* 0x000000000400720c */ /* 0x000fda0003f06270 */
[----:B------:R-:W-:Y:S05]  /*e020*/  @P0 BRA `(.L_x_458) ;  /* 0x0000000800f00947 */ /* 0x000fea0003800000 */
        /* <DEDUP_REMOVED lines=8> */
[-C--:B------:R-:W-:Y:S02]  /*e0b0*/  F2FP.F16.E4M3.UNPACK_B R31, R12.reuse ;  /* 0x0000000cff1f723e */ /* 0x080fe400020006ff */
[----:B------:R-:W-:Y:S01]  /*e0c0*/  F2FP.F16.E4M3.UNPACK_B R34, R12.H1 ;  /* 0x0000000cff22723e */ /* 0x000fe200030006ff */
[----:B------:R-:W-:Y:S01]  /*e0d0*/  HADD2.F32 R26, -RZ, R30.H1_H1 ;  /* 0x3000001eff1a7230 */ /* 0x000fe20000004100 */
[----:B------:R-:W-:Y:S01]  /*e0e0*/  F2FP.F16.E4M3.UNPACK_B R38, R14 ;  /* 0x0000000eff26723e */ /* 0x000fe200020006ff */
[----:B------:R-:W-:Y:S02]  /*e0f0*/  HADD2.F32 R32, -RZ, R31.H1_H1 ;  /* 0x3000001fff207230 */ /* 0x000fe40000004100 */
[----:B------:R-:W-:-:S02]  /*e100*/  HADD2.F32 R36, -RZ, R34.H1_H1 ;  /* 0x30000022ff247230 */ /* 0x000fc40000004100 */
[----:B0-----:R-:W-:Y:S02]  /*e110*/  HADD2.F32 R37, -RZ, R34.H0_H0 ;  /* 0x20000022ff257230 */ /* 0x001fe40000004100 */
[--C-:B------:R-:W-:Y:S02]  /*e120*/  HADD2.F32 R40, -RZ, R38.reuse.H1_H1 ;  /* 0x30000026ff287230 */ /* 0x100fe40000004100 */
[----:B------:R-:W-:Y:S01]  /*e130*/  HADD2.F32 R39, -RZ, R38.H0_H0 ;  /* 0x20000026ff277230 */ /* 0x000fe20000004100 */
[----:B------:R-:W-:-:S05]  /*e140*/  F2FP.F16.E4M3.UNPACK_B R38, R14.H1 ;  /* 0x0000000eff26723e */ /* 0x000fca00030006ff */
[--C-:B------:R-:W-:Y:S02]  /*e150*/  HADD2.F32 R43, -RZ, R38.reuse.H1_H1 ;  /* 0x30000026ff2b7230 */ /* 0x100fe40000004100 */
        /* <DEDUP_REMOVED lines=9> */
[-C--:B------:R-:W-:Y:S01]  /*e1f0*/  FMUL.FTZ R5, R32, R15.reuse ;  /* 0x0000000f20057220 */ /* 0x080fe20000410000 */
[C---:B------:R-:W-:Y:S01]  /*e200*/  FMUL.FTZ R27, R26.reuse, R15 ;  /* 0x0000000f1a1b7220 */ /* 0x040fe20000410000 */
[-C--:B------:R-:W-:Y:S02]  /*e210*/  F2FP.F16.E4M3.UNPACK_B R15, R7.reuse ;  /* 0x00000007ff0f723e */ /* 0x080fe400020006ff */
[-C--:B------:R-:W-:Y:S01]  /*e220*/  FFMA.FTZ R26, R26, R20.reuse, -R5 ;  /* 0x000000141a1a7223 */ /* 0x080fe20000010805 */
[----:B------:R-:W-:Y:S01]  /*e230*/  FFMA.FTZ R33, R32, R20, R27 ;  /* 0x0000001420217223 */ /* 0x000fe2000001001b */
[----:B------:R-:W-:Y:S01]  /*e240*/  HADD2.F32 R32, -RZ, R31.H0_H0 ;  /* 0x2000001fff207230 */ /* 0x000fe20000004100 */
[----:B------:R-:W-:Y:S01]  /*e250*/  F2FP.F16.E4M3.UNPACK_B R7, R7.H1 ;  /* 0x00000007ff07723e */ /* 0x000fe200030006ff */
[----:B------:R-:W-:-:S02]  /*e260*/  HADD2.F32 R5, -RZ, R4.H1_H1 ;  /* 0x30000004ff057230 */ /* 0x000fc40000004100 */
[----:B------:R-:W-:Y:S01]  /*e270*/  HADD2.F32 R20, -RZ, R30.H0_H0 ;  /* 0x2000001eff147230 */ /* 0x000fe20000004100 */
[----:B------:R-:W-:Y:S01]  /*e280*/  F2FP.F16.E4M3.UNPACK_B R30, R9.H1 ;  /* 0x00000009ff1e723e */ /* 0x000fe200030006ff */
[----:B------:R-:W-:Y:S02]  /*e290*/  HADD2.F32 R4, -RZ, R4.H0_H0 ;  /* 0x20000004ff047230 */ /* 0x000fe40000004100 */
[-C--:B------:R-:W-:Y:S01]  /*e2a0*/  FMUL.FTZ R27, R32, R5.reuse ;  /* 0x00000005201b7220 */ /* 0x080fe20000410000 */
[C---:B------:R-:W-:Y:S01]  /*e2b0*/  FMUL.FTZ R31, R20.reuse, R5 ;  /* 0x00000005141f7220 */ /* 0x040fe20000410000 */
[--C-:B------:R-:W-:Y:S02]  /*e2c0*/  HADD2.F32 R5, -RZ, R24.reuse.H1_H1 ;  /* 0x30000018ff057230 */ /* 0x100fe40000004100 */
[-C--:B------:R-:W-:Y:S01]  /*e2d0*/  FFMA.FTZ R27, R20, R4.reuse, -R27 ;  /* 0x00000004141b7223 */ /* 0x080fe2000001081b */
[----:B------:R-:W-:Y:S02]  /*e2e0*/  HADD2.F32 R24, -RZ, R24.H0_H0 ;  /* 0x20000018ff187230 */ /* 0x000fe40000004100 */
[----:B------:R-:W-:Y:S01]  /*e2f0*/  FFMA.FTZ R20, R32, R4, R31 ;  /* 0x0000000420147223 */ /* 0x000fe2000001001f */
[----:B------:R-:W-:-:S02]  /*e300*/  HADD2.F32 R32, -RZ, R30.H1_H1 ;  /* 0x3000001eff207230 */ /* 0x000fc40000004100 */
[-C--:B------:R-:W-:Y:S01]  /*e310*/  FMUL.FTZ R31, R36, R5.reuse ;  /* 0x00000005241f7220 */ /* 0x080fe20000410000 */
[--C-:B------:R-:W-:Y:S02]  /*e320*/  HADD2.F32 R4, -RZ, R21.reuse.H1_H1 ;  /* 0x30000015ff047230 */ /* 0x100fe40000004100 */
[----:B------:R-:W-:Y:S02]  /*e330*/  HADD2.F32 R35, -RZ, R30.H0_H0 ;  /* 0x2000001eff237230 */ /* 0x000fe40000004100 */
[C---:B------:R-:W-:Y:S01]  /*e340*/  FMUL.FTZ R5, R32.reuse, R5 ;  /* 0x0000000520057220 */ /* 0x040fe20000410000 */
[----:B------:R-:W-:Y:S01]  /*e350*/  FFMA.FTZ R31, R32, R24, -R31 ;  /* 0x00000018201f7223 */ /* 0x000fe2000001081f */
[----:B------:R-:W-:Y:S02]  /*e360*/  HADD2.F32 R21, -RZ, R21.H0_H0 ;  /* 0x20000015ff157230 */ /* 0x000fe40000004100 */
[----:B------:R-:W-:Y:S01]  /*e370*/  FMUL.FTZ R30, R37, R4 ;  /* 0x00000004251e7220 */ /* 0x000fe20000410000 */
[----:B------:R-:W-:Y:S01]  /*e380*/  F2FP.F16.E4M3.UNPACK_B R32, R10 ;  /* 0x0000000aff20723e */ /* 0x000fe200020006ff */
[C---:B------:R-:W-:Y:S01]  /*e390*/  FMUL.FTZ R4, R35.reuse, R4 ;  /* 0x0000000423047220 */ /* 0x040fe20000410000 */
[----:B------:R-:W-:Y:S01]  /*e3a0*/  FFMA.FTZ R24, R36, R24, R5 ;  /* 0x0000001824187223 */ /* 0x000fe20000010005 */
[----:B------:R-:W-:Y:S01]  /*e3b0*/  FFMA.FTZ R30, R35, R21, -R30 ;  /* 0x00000015231e7223 */ /* 0x000fe2000001081e */
[----:B------:R-:W-:-:S02]  /*e3c0*/  HADD2.F32 R5, -RZ, R6.H1_H1 ;  /* 0x30000006ff057230 */ /* 0x000fc40000004100 */
[----:B------:R-:W-:Y:S01]  /*e3d0*/  FFMA.FTZ R21, R37, R21, R4 ;  /* 0x0000001525157223 */ /* 0x000fe20000010004 */
[--C-:B------:R-:W-:Y:S01]  /*e3e0*/  HADD2.F32 R34, -RZ, R32.reuse.H1_H1 ;  /* 0x30000020ff227230 */ /* 0x100fe20000004100 */
[----:B------:R-:W-:Y:S01]  /*e3f0*/  F2FP.F16.E4M3.UNPACK_B R36, R10.H1 ;  /* 0x0000000aff24723e */ /* 0x000fe200030006ff */
[--C-:B------:R-:W-:Y:S02]  /*e400*/  HADD2.F32 R4, -RZ, R25.reuse.H1_H1 ;  /* 0x30000019ff047230 */ /* 0x100fe40000004100 */
[-C--:B------:R-:W-:Y:S01]  /*e410*/  FMUL.FTZ R35, R40, R5.reuse ;  /* 0x0000000528237220 */ /* 0x080fe20000410000 */
[----:B------:R-:W-:Y:S02]  /*e420*/  HADD2.F32 R37, -RZ, R32.H0_H0 ;  /* 0x20000020ff257230 */ /* 0x000fe40000004100 */
[----:B------:R-:W-:Y:S01]  /*e430*/  FMUL.FTZ R5, R34, R5 ;  /* 0x0000000522057220 */ /* 0x000fe20000410000 */
[----:B------:R-:W-:Y:S02]  /*e440*/  HADD2.F32 R6, -RZ, R6.H0_H0 ;  /* 0x20000006ff067230 */ /* 0x000fe40000004100 */
[----:B------:R-:W-:Y:S01]  /*e450*/  FMUL.FTZ R32, R39, R4 ;  /* 0x0000000427207220 */ /* 0x000fe20000410000 */
[----:B------:R-:W-:-:S02]  /*e460*/  HADD2.F32 R25, -RZ, R25.H0_H0 ;  /* 0x20000019ff197230 */ /* 0x000fc40000004100 */
[C---:B------:R-:W-:Y:S01]  /*e470*/  FMUL.FTZ R4, R37.reuse, R4 ;  /* 0x0000000425047220 */ /* 0x040fe20000410000 */
[----:B------:R-:W-:Y:S01]  /*e480*/  F2FP.SATFINITE.E4M3.F32.PACK_AB_MERGE_C R24, R24, R31, RZ ;  /* 0x0000001f1818723e */ /* 0x000fe200048070ff */
[-C--:B------:R-:W-:Y:S01]  /*e490*/  FFMA.FTZ R35, R34, R6.reuse, -R35 ;  /* 0x0000000622237223 */ /* 0x080fe20000010823 */
[----:B------:R-:W-:Y:S01]  /*e4a0*/  FFMA.FTZ R34, R40, R6, R5 ;  /* 0x0000000628227223 */ /* 0x000fe20000010005 */
[-C--:B------:R-:W-:Y:S01]  /*e4b0*/  FFMA.FTZ R6, R37, R25.reuse, -R32 ;  /* 0x0000001925067223 */ /* 0x080fe20000010820 */
[----:B------:R-:W-:Y:S01]  /*e4c0*/  FFMA.FTZ R25, R39, R25, R4 ;  /* 0x0000001927197223 */ /* 0x000fe20000010004 */
[----:B------:R-:W-:Y:S02]  /*e4d0*/  HADD2.F32 R39, -RZ, R36.H1_H1 ;  /* 0x30000024ff277230 */ /* 0x000fe40000004100 */
[----:B------:R-:W-:Y:S01]  /*e4e0*/  HADD2.F32 R5, -RZ, R7.H1_H1 ;  /* 0x30000007ff057230 */ /* 0x000fe20000004100 */
[----:B------:R-:W-:Y:S01]  /*e4f0*/  F2FP.SATFINITE.E4M3.F32.PACK_AB_MERGE_C R34, R34, R35, RZ ;  /* 0x000000232222723e */ /* 0x000fe200048070ff */
[----:B------:R-:W-:-:S02]  /*e500*/  HADD2.F32 R4, -RZ, R15.H1_H1 ;  /* 0x3000000fff047230 */ /* 0x000fc40000004100 */
[----:B------:R-:W-:Y:S02]  /*e510*/  HADD2.F32 R37, -RZ, R36.H0_H0 ;  /* 0x20000024ff257230 */ /* 0x000fe40000004100 */
[-C--:B------:R-:W-:Y:S01]  /*e520*/  FMUL.FTZ R36, R43, R5.reuse ;  /* 0x000000052b247220 */ /* 0x080fe20000410000 */
[----:B------:R-:W-:Y:S02]  /*e530*/  HADD2.F32 R7, -RZ, R7.H0_H0 ;  /* 0x20000007ff077230 */ /* 0x000fe40000004100 */
        /* <DEDUP_REMOVED lines=9> */
[----:B------:R-:W-:Y:S02]  /*e5d0*/  F2FP.SATFINITE.E4M3.F32.PACK_AB_MERGE_C R36, R5, R36, RZ ;  /* 0x000000240524723e */ /* 0x000fe400048070ff */
[----:B------:R-:W-:Y:S02]  /*e5e0*/  F2FP.SATFINITE.E4M3.F32.PACK_AB_MERGE_C R4, R20, R27, R4 ;  /* 0x0000001b1404723e */ /* 0x000fe40004807004 */
[----:B------:R-:W-:Y:S02]  /*e5f0*/  F2FP.SATFINITE.E4M3.F32.PACK_AB_MERGE_C R5, R21, R30, R24 ;  /* 0x0000001e1505723e */ /* 0x000fe40004807018 */
[----:B------:R-:W-:Y:S02]  /*e600*/  F2FP.SATFINITE.E4M3.F32.PACK_AB_MERGE_C R6, R25, R6, R34 ;  /* 0x000000061906723e */ /* 0x000fe40004807022 */
[----:B------:R-:W-:-:S05]  /*e610*/  F2FP.SATFINITE.E4M3.F32.PACK_AB_MERGE_C R7, R32, R7, R36 ;  /* 0x000000072007723e */ /* 0x000fca0004807024 */
[----:B------:R1:W-:Y:S02]  /*e620*/  STS.128 [R42+0x21400], R4 ;  /* 0x021400042a007388 */ /* 0x0003e40000000c00 */
.L_x_460:
[----:B------:R-:W-:Y:S05]  /*e630*/  BSYNC B2 ;  /* 0x0000000000027941 */ /* 0x000fea0003800000 */
.L_x_459:
[----:B------:R-:W-:Y:S05]  /*e640*/  @P1 BRA `(.L_x_458) ;  /* 0x0000000400681947 */ /* 0x000fea0003800000 */
[----:B-1---5:R-:W1:Y:S01]  /*e650*/  LDS.128 R4, [R42+0x25400] ;  /* 0x025400002a047984 */ /* 0x022e620000000c00 */
        /* <DEDUP_REMOVED lines=89> */
.L_x_458:
[----:B------:R-:W-:Y:S05]  /*ebf0*/  BSYNC B1 ;  /* 0x0000000000017941 */ /* 0x000fea0003800000 */
.L_x_457:
[----:B-12---:R-:W-:Y:S01]  /*ec00*/  IADD3 R4, R23, 0x40, RZ ;  /* 0x0000004017047810 */ /* 0x006fe20007ffe0ff */
[----:B------:R-:W-:Y:S03]  /*ec10*/  BSSY B1, `(.L_x_461) ;  /* 0x00000bf000017945 */ /* 0x000fe60003800000 */
[----:B------:R-:W-:-:S13]  /*ec20*/  ISETP.GE.AND P0, PT, R4, R0, PT ;  /* 0x000000000400720c */ /* 0x000fda0003f06270 */
[----:B------:R-:W-:Y:S05]  /*ec30*/  @P0 BRA `(.L_x_462) ;  /* 0x0000000800f00947 */ /* 0x000fea0003800000 */
[----:B-----5:R1:W5:Y:S01]  /*ec40*/  LDL R42, [R1+0x34] ;  /* 0x00003400012a7983 */ /* 0x0203620000100800 */
        /* <DEDUP_REMOVED lines=95> */
.L_x_464:
[----:B------:R-:W-:Y:S05]  /*f240*/  BSYNC B2 ;  /* 0x0000000000027941 */ /* 0x000fea0003800000 */
.L_x_463:
        /* <DEDUP_REMOVED lines=91> */
.L_x_462:
[----:B------:R-:W-:Y:S05]  /*f800*/  BSYNC B1 ;  /* 0x0000000000017941 */ /* 0x000fea0003800000 */
.L_x_461:
[----:B-12---:R-:W-:-:S05]  /*f810*/  VIADD R4, R23, 0x60 ;  /* 0x0000006017047836 */ /* 0x006fca0000000000 */
        /* <DEDUP_REMOVED lines=9> */
[-C--:B------:R-:W-:Y:S02]  /*f8b0*/  F2FP.F16.E4M3.UNPACK_B R31, R12.reuse ;  /* 0x0000000cff1f723e */ /* 0x080fe400020006ff */
[----:B------:R-:W-:Y:S02]  /*f8c0*/  F2FP.F16.E4M3.UNPACK_B R30, R9 ;  /* 0x00000009ff1e723e */ /* 0x000fe400020006ff */
[----:B------:R-:W-:Y:S01]  /*f8d0*/  F2FP.F16.E4M3.UNPACK_B R32, R12.H1 ;  /* 0x0000000cff20723e */ /* 0x000fe200030006ff */
[----:B------:R-:W-:Y:S02]  /*f8e0*/  HADD2.F32 R33, -RZ, R31.H1_H1 ;  /* 0x3000001fff217230 */ /* 0x000fe40000004100 */
[--C-:B------:R-:W-:Y:S02]  /*f8f0*/  HADD2.F32 R27, -RZ, R30.reuse.H1_H1 ;  /* 0x3000001eff1b7230 */ /* 0x100fe40000004100 */
[----:B------:R-:W-:-:S02]  /*f900*/  HADD2.F32 R30, -RZ, R30.H0_H0 ;  /* 0x2000001eff1e7230 */ /* 0x000fc40000004100 */
[----:B------:R-:W-:Y:S01]  /*f910*/  HADD2.F32 R34, -RZ, R31.H0_H0 ;  /* 0x2000001fff227230 */ /* 0x000fe20000004100 */
[----:B------:R-:W-:Y:S02]  /*f920*/  F2FP.F16.E4M3.UNPACK_B R31, R9.H1 ;  /* 0x00000009ff1f723e */ /* 0x000fe400030006ff */
[----:B-1----:R-:W-:Y:S02]  /*f930*/  F2FP.F16.E4M3.UNPACK_B R0, R4.H1 ;  /* 0x00000004ff00723e */ /* 0x002fe400030006ff */
        /* <DEDUP_REMOVED lines=9> */
[----:B------:R-:W-:Y:S02]  /*f9d0*/  F2FP.F16.E4M3.UNPACK_B R25, R7 ;  /* 0x00000007ff19723e */ /* 0x000fe400020006ff */
[-C--:B------:R-:W-:Y:S01]  /*f9e0*/  FFMA.FTZ R26, R27, R15.reuse, -R6 ;  /* 0x0000000f1b1a7223 */ /* 0x080fe20000010806 */
[----:B------:R-:W-:Y:S01]  /*f9f0*/  FFMA.FTZ R27, R33, R15, R0 ;  /* 0x0000000f211b7223 */ /* 0x000fe20000010000 */
[--C-:B------:R-:W-:Y:S01]  /*fa00*/  HADD2.F32 R0, -RZ, R4.reuse.H1_H1 ;  /* 0x30000004ff007230 */ /* 0x100fe20000004100 */
[----:B------:R-:W-:Y:S01]  /*fa10*/  F2FP.F16.E4M3.UNPACK_B R7, R7.H1 ;  /* 0x00000007ff07723e */ /* 0x000fe200030006ff */
[----:B------:R-:W-:-:S02]  /*fa20*/  HADD2.F32 R4, -RZ, R4.H0_H0 ;  /* 0x20000004ff047230 */ /* 0x000fc40000004100 */
[----:B------:R-:W-:Y:S02]  /*fa30*/  HADD2.F32 R33, -RZ, R32.H1_H1 ;  /* 0x30000020ff217230 */ /* 0x000fe40000004100 */
[-C--:B------:R-:W-:Y:S01]  /*fa40*/  FMUL.FTZ R15, R30, R0.reuse ;  /* 0x000000001e0f7220 */ /* 0x080fe20000410000 */
[C---:B------:R-:W-:Y:S01]  /*fa50*/  FMUL.FTZ R9, R34.reuse, R0 ;  /* 0x0000000022097220 */ /* 0x040fe20000410000 */
[----:B------:R-:W-:Y:S02]  /*fa60*/  HADD2.F32 R6, -RZ, R5.H1_H1 ;  /* 0x30000005ff067230 */ /* 0x000fe40000004100 */
[-C--:B------:R-:W-:Y:S01]  /*fa70*/  FFMA.FTZ R12, R34, R4.reuse, R15 ;  /* 0x00000004220c7223 */ /* 0x080fe2000001000f */
[----:B------:R-:W-:Y:S02]  /*fa80*/  HADD2.F32 R15, -RZ, R31.H1_H1 ;  /* 0x3000001fff0f7230 */ /* 0x000fe40000004100 */
[----:B------:R-:W-:Y:S01]  /*fa90*/  FFMA.FTZ R9, R30, R4, -R9 ;  /* 0x000000041e097223 */ /* 0x000fe20000010809 */
[----:B------:R-:W-:-:S02]  /*faa0*/  HADD2.F32 R5, -RZ, R5.H0_H0 ;  /* 0x20000005ff057230 */ /* 0x000fc40000004100 */
[-C--:B------:R-:W-:Y:S01]  /*fab0*/  FMUL.FTZ R4, R33, R6.reuse ;  /* 0x0000000621047220 */ /* 0x080fe20000410000 */
[----:B------:R-:W-:Y:S02]  /*fac0*/  HADD2.F32 R32, -RZ, R32.H0_H0 ;  /* 0x20000020ff207230 */ /* 0x000fe40000004100 */
[C---:B------:R-:W-:Y:S01]  /*fad0*/  FMUL.FTZ R30, R15.reuse, R6 ;  /* 0x000000060f1e7220 */ /* 0x040fe20000410000 */
[--C-:B------:R-:W-:Y:S02]  /*fae0*/  HADD2.F32 R0, -RZ, R20.reuse.H1_H1 ;  /* 0x30000014ff007230 */ /* 0x100fe40000004100 */
[-C--:B------:R-:W-:Y:S01]  /*faf0*/  FFMA.FTZ R6, R15, R5.reuse, -R4 ;  /* 0x000000050f067223 */ /* 0x080fe20000010804 */
[----:B------:R-:W-:Y:S02]  /*fb00*/  HADD2.F32 R4, -RZ, R31.H0_H0 ;  /* 0x2000001fff047230 */ /* 0x000fe40000004100 */
[----:B------:R-:W-:Y:S01]  /*fb10*/  FFMA.FTZ R33, R33, R5, R30 ;  /* 0x0000000521217223 */ /* 0x000fe2000001001e */
[----:B------:R-:W-:-:S02]  /*fb20*/  HADD2.F32 R20, -RZ, R20.H0_H0 ;  /* 0x20000014ff147230 */ /* 0x000fc40000004100 */
[----:B------:R-:W-:Y:S01]  /*fb30*/  FMUL.FTZ R15, R32, R0 ;  /* 0x00000000200f7220 */ /* 0x000fe20000410000 */
[----:B------:R-:W-:Y:S01]  /*fb40*/  F2FP.F16.E4M3.UNPACK_B R34, R14 ;  /* 0x0000000eff22723e */ /* 0x000fe200020006ff */
[C---:B------:R-:W-:Y:S01]  /*fb50*/  FMUL.FTZ R31, R4.reuse, R0 ;  /* 0x00000000041f7220 */ /* 0x040fe20000410000 */
[----:B------:R-:W-:Y:S01]  /*fb60*/  F2FP.F16.E4M3.UNPACK_B R30, R10 ;  /* 0x0000000aff1e723e */ /* 0x000fe200020006ff */
[-C--:B------:R-:W-:Y:S01]  /*fb70*/  FFMA.FTZ R5, R4, R20.reuse, -R15 ;  /* 0x0000001404057223 */ /* 0x080fe2000001080f */
[----:B------:R-:W-:Y:S02]  /*fb80*/  HADD2.F32 R4, -RZ, R24.H1_H1 ;  /* 0x30000018ff047230 */ /* 0x000fe40000004100 */
[----:B------:R-:W-:Y:S01]  /*fb90*/  FFMA.FTZ R20, R32, R20, R31 ;  /* 0x0000001420147223 */ /* 0x000fe2000001001f */
[----:B------:R-:W-:Y:S01]  /*fba0*/  HADD2.F32 R36, -RZ, R34.H1_H1 ;  /* 0x30000022ff247230 */ /* 0x000fe20000004100 */
[----:B------:R-:W-:Y:S01]  /*fbb0*/  F2FP.F16.E4M3.UNPACK_B R14, R14.H1 ;  /* 0x0000000eff0e723e */ /* 0x000fe200030006ff */
[----:B------:R-:W-:Y:S01]  /*fbc0*/  HADD2.F32 R32, -RZ, R30.H1_H1 ;  /* 0x3000001eff207230 */ /* 0x000fe20000004100 */
[----:B------:R-:W-:Y:S01]  /*fbd0*/  F2FP.SATFINITE.E4M3.F32.PACK_AB_MERGE_C R6, R33, R6, RZ ;  /* 0x000000062106723e */ /* 0x000fe200048070ff */
[----:B0-----:R-:W-:-:S02]  /*fbe0*/  HADD2.F32 R37, -RZ, R34.H0_H0 ;  /* 0x20000022ff257230 */ /* 0x001fc40000004100 */
[-C--:B------:R-:W-:Y:S01]  /*fbf0*/  FMUL.FTZ R15, R36, R4.reuse ;  /* 0x00000004240f7220 */ /* 0x080fe20000410000 */
[--C-:B------:R-:W-:Y:S02]  /*fc00*/  HADD2.F32 R0, -RZ, R21.reuse.H1_H1 ;  /* 0x30000015ff007230 */ /* 0x100fe40000004100 */
[----:B------:R-:W-:Y:S01]  /*fc10*/  FMUL.FTZ R31, R32, R4 ;  /* 0x00000004201f7220 */ /* 0x000fe20000410000 */
[----:B------:R-:W-:Y:S01]  /*fc20*/  HADD2.F32 R35, -RZ, R30.H0_H0 ;  /* 0x2000001eff237230 */ /* 0x000fe20000004100 */
[----:B------:R-:W-:Y:S01]  /*fc30*/  F2FP.F16.E4M3.UNPACK_B R30, R10.H1 ;  /* 0x0000000aff1e723e */ /* 0x000fe200030006ff */
[----:B------:R-:W-:Y:S02]  /*fc40*/  HADD2.F32 R24, -RZ, R24.H0_H0 ;  /* 0x20000018ff187230 */ /* 0x000fe40000004100 */
[-C--:B------:R-:W-:Y:S01]  /*fc50*/  FMUL.FTZ R4, R37, R0.reuse ;  /* 0x0000000025047220 */ /* 0x080fe20000410000 */
[----:B------:R-:W-:Y:S02]  /*fc60*/  HADD2.F32 R21, -RZ, R21.H0_H0 ;  /* 0x20000015ff157230 */ /* 0x000fe40000004100 */
[----:B------:R-:W-:Y:S01]  /*fc70*/  FMUL.FTZ R0, R35, R0 ;  /* 0x0000000023007220 */ /* 0x000fe20000410000 */
[----:B------:R-:W-:-:S02]  /*fc80*/  HADD2.F32 R39, -RZ, R14.H1_H1 ;  /* 0x3000000eff277230 */ /* 0x000fc40000004100 */
[-C--:B------:R-:W-:Y:S01]  /*fc90*/  FFMA.FTZ R15, R32, R24.reuse, -R15 ;  /* 0x00000018200f7223 */ /* 0x080fe2000001080f */
[----:B------:R-:W-:Y:S01]  /*fca0*/  FFMA.FTZ R24, R36, R24, R31 ;  /* 0x0000001824187223 */ /* 0x000fe2000001001f */
[-C--:B------:R-:W-:Y:S01]  /*fcb0*/  FFMA.FTZ R10, R35, R21.reuse, -R4 ;  /* 0x00000015230a7223 */ /* 0x080fe20000010804 */
[----:B------:R-:W-:Y:S02]  /*fcc0*/  HADD2.F32 R4, -RZ, R7.H1_H1 ;  /* 0x30000007ff047230 */ /* 0x000fe40000004100 */
[----:B------:R-:W-:Y:S01]  /*fcd0*/  FFMA.FTZ R21, R37, R21, R0 ;  /* 0x0000001525157223 */ /* 0x000fe20000010000 */
[----:B------:R-:W-:Y:S01]  /*fce0*/  HADD2.F32 R31, -RZ, R30.H1_H1 ;  /* 0x3000001eff1f7230 */ /* 0x000fe20000004100 */
[----:B------:R-:W-:Y:S01]  /*fcf0*/  F2FP.SATFINITE.E4M3.F32.PACK_AB_MERGE_C R15, R24, R15, RZ ;  /* 0x0000000f180f723e */ /* 0x000fe200048070ff */
[----:B------:R-:W-:Y:S02]  /*fd00*/  HADD2.F32 R37, -RZ, R14.H0_H0 ;  /* 0x2000000eff257230 */ /* 0x000fe40000004100 */
[----:B------:R-:W-:Y:S01]  /*fd10*/  FMUL.FTZ R14, R39, R4 ;  /* 0x00000004270e7220 */ /* 0x000fe20000410000 */
[----:B------:R-:W-:Y:S01]  /*fd20*/  HADD2.F32 R0, -RZ, R25.H1_H1 ;  /* 0x30000019ff007230 */ /* 0x000fe20000004100 */
[----:B------:R-:W-:Y:S01]  /*fd30*/  F2FP.SATFINITE.E4M3.F32.PACK_AB_MERGE_C R5, R20, R5, R6 ;  /* 0x000000051405723e */ /* 0x000fe20004807006 */
[----:B------:R-:W-:Y:S01]  /*fd40*/  HADD2.F32 R7, -RZ, R7.H0_H0 ;  /* 0x20000007ff077230 */ /* 0x000fe20000004100 */
[----:B------:R-:W-:Y:S01]  /*fd50*/  F2FP.SATFINITE.E4M3.F32.PACK_AB_MERGE_C R6, R21, R10, R15 ;  /* 0x0000000a1506723e */ /* 0x000fe2000480700f */
[----:B------:R-:W-:-:S02]  /*fd60*/  HADD2.F32 R35, -RZ, R30.H0_H0 ;  /* 0x2000001eff237230 */ /* 0x000fc40000004100 */
[----:B------:R-:W-:Y:S01]  /*fd70*/  FMUL.FTZ R30, R31, R4 ;  /* 0x000000041f1e7220 */ /* 0x000fe20000410000 */
[----:B------:R-:W-:Y:S02]  /*fd80*/  HADD2.F32 R25, -RZ, R25.H0_H0 ;  /* 0x20000019ff197230 */ /* 0x000fe40000004100 */
[-C--:B------:R-:W-:Y:S01]  /*fd90*/  FMUL.FTZ R4, R37, R0.reuse ;  /* 0x0000000025047220 */ /* 0x080fe20000410000 */
[-C--:B------:R-:W-:Y:S01]  /*fda0*/  FFMA.FTZ R14, R31, R7.reuse, -R14 ;  /* 0x000000071f0e7223 */ /* 0x080fe2000001080e */
[----:B------:R-:W-:Y:S01]  /*fdb0*/  FMUL.FTZ R0, R35, R0 ;  /* 0x0000000023007220 */ /* 0x000fe20000410000 */
[----:B------:R-:W-:Y:S01]  /*fdc0*/  FFMA.FTZ R31, R39, R7, R30 ;  /* 0x00000007271f7223 */ /* 0x000fe2000001001e */
[-C--:B------:R-:W-:Y:S01]  /*fdd0*/  FFMA.FTZ R7, R35, R25.reuse, -R4 ;  /* 0x0000001923077223 */ /* 0x080fe20000010804 */
[----:B------:R-:W-:Y:S01]  /*fde0*/  F2FP.SATFINITE.E4M3.F32.PACK_AB_MERGE_C R4, R27, R26, RZ ;  /* 0x0000001a1b04723e */ /* 0x000fe200048070ff */
[----:B------:R-:W-:Y:S02]  /*fdf0*/  FFMA.FTZ R0, R37, R25, R0 ;  /* 0x0000001925007223 */ /* 0x000fe40000010000 */
[----:B------:R-:W-:-:S02]  /*fe00*/  F2FP.SATFINITE.E4M3.F32.PACK_AB_MERGE_C R14, R31, R14, RZ ;  /* 0x0000000e1f0e723e */ /* 0x000fc400048070ff */
[----:B------:R-:W-:Y:S02]  /*fe10*/  F2FP.SATFINITE.E4M3.F32.PACK_AB_MERGE_C R4, R12, R9, R4 ;  /* 0x000000090c04723e */ /* 0x000fe40004807004 */
[----:B------:R-:W-:-:S05]  /*fe20*/  F2FP.SATFINITE.E4M3.F32.PACK_AB_MERGE_C R7, R0, R7, R14 ;  /* 0x000000070007723e */ /* 0x000fca000480700e */
[----:B------:R1:W-:Y:S02]  /*fe30*/  STS.128 [R38+0x23400], R4 ;  /* 0x0234000426007388 */ /* 0x0003e40000000c00 */
.L_x_467:
[----:B------:R-:W-:Y:S05]  /*fe40*/  BSYNC B1 ;  /* 0x0000000000017941 */ /* 0x000fea0003800000 */
.L_x_466:
[----:B------:R-:W-:Y:S05]  /*fe50*/  @P1 BRA `(.L_x_465) ;  /* 0x0000003c00c01947 */ /* 0x000fea0003800000 */
[----:B-1---5:R-:W1:Y:S01]  /*fe60*/  LDS.128 R4, [R38+0x27400] ;  /* 0x0274000026047984 */ /* 0x022e620000000c00 */
[----:B------:R-:W-:Y:S02]  /*fe70*/  F2FP.F16.E4M3.UNPACK_B R24, R11 ;  /* 0x0000000bff18723e */ /* 0x000fe400020006ff */
[----:B------:R-:W-:Y:S02]  /*fe80*/  F2FP.F16.E4M3.UNPACK_B R21, R3 ;  /* 0x00000003ff15723e */ /* 0x000fe400020006ff */
[-C--:B------:R-:W-:Y:S01]  /*fe90*/  F2FP.F16.E4M3.UNPACK_B R31, R13.reuse ;  /* 0x0000000dff1f723e */ /* 0x080fe200020006ff */
[--C-:B------:R-:W-:Y:S01]  /*fea0*/  HADD2.F32 R25, -RZ, R24.reuse.H1_H1 ;  /* 0x30000018ff197230 */ /* 0x100fe20000004100 */
[----:B------:R-:W-:Y:S01]  /*feb0*/  F2FP.F16.E4M3.UNPACK_B R13, R13.H1 ;  /* 0x0000000dff0d723e */ /* 0x000fe200030006ff */
[----:B------:R-:W-:Y:S02]  /*fec0*/  HADD2.F32 R15, -RZ, R21.H1_H1 ;  /* 0x30000015ff0f7230 */ /* 0x000fe40000004100 */
[----:B------:R-:W-:-:S02]  /*fed0*/  HADD2.F32 R26, -RZ, R24.H0_H0 ;  /* 0x20000018ff1a7230 */ /* 0x000fc40000004100 */
[----:B------:R-:W-:Y:S01]  /*fee0*/  HADD2.F32 R24, -RZ, R21.H0_H0 ;  /* 0x20000015ff187230 */ /* 0x000fe20000004100 */
[----:B------:R-:W-:Y:S01]  /*fef0*/  F2FP.F16.E4M3.UNPACK_B R21, R3.H1 ;  /* 0x00000003ff15723e */ /* 0x000fe200030006ff */
[----:B------:R-:W-:-:S04]  /*ff00*/  HADD2.F32 R34, -RZ, R31.H1_H1 ;  /* 0x3000001fff227230 */ /* 0x000fc80000004100 */
[----:B------:R-:W-:Y:S01]  /*ff10*/  HADD2.F32 R30, -RZ, R21.H0_H0 ;  /* 0x20000015ff1e7230 */ /* 0x000fe20000004100 */
[-C--:B-1----:R-:W-:Y:S02]  /*ff20*/  F2FP.F16.E4M3.UNPACK_B R0, R4.reuse.H1 ;  /* 0x00000004ff00723e */ /* 0x082fe400030006ff */
[----:B------:R-:W-:Y:S02]  /*ff30*/  F2FP.F16.E4M3.UNPACK_B R4, R4 ;  /* 0x00000004ff04723e */ /* 0x000fe400020006ff */
[-C--:B------:R-:W-:Y:S01]  /*ff40*/  F2FP.F16.E4M3.UNPACK_B R10, R5.reuse ;  /* 0x00000005ff0a723e */ /* 0x080fe200020006ff */
[--C-:B------:R-:W-:Y:S01]  /*ff50*/  HADD2.F32 R9, -RZ, R0.reuse.H0_H0 ;  /* 0x20000000ff097230 */ /* 0x100fe20000004100 */
[----:B------:R-:W-:Y:S01]  /*ff60*/  F2FP.F16.E4M3.UNPACK_B R5, R5.H1 ;  /* 0x00000005ff05723e */ /* 0x000fe200030006ff */
[----:B------:R-:W-:Y:S01]  /*ff70*/  HADD2.F32 R0, -RZ, R0.H1_H1 ;  /* 0x30000000ff007230 */ /* 0x000fe20000004100 */
[-C--:B------:R-:W-:Y:S02]  /*ff80*/  F2FP.F16.E4M3.UNPACK_B R12, R6.reuse ;  /* 0x00000006ff0c723e */ /* 0x080fe400020006ff */
[----:B------:R-:W-:Y:S01]  /*ff90*/  F2FP.F16.E4M3.UNPACK_B R6, R6.H1 ;  /* 0x00000006ff06723e */ /* 0x000fe200030006ff */
[----:B------:R-:W-:-:S02]  /*ffa0*/  HADD2.F32 R3, -RZ, R5.H1_H1 ;  /* 0x30000005ff037230 */ /* 0x000fc40000004100 */
[-C--:B------:R-:W-:Y:S01]  /*ffb0*/  FMUL.FTZ R20, R25, R0.reuse ;  /* 0x0000000019147220 */ /* 0x080fe20000410000 */
[C---:B------:R-:W-:Y:S01]  /*ffc0*/  FMUL.FTZ R0, R15.reuse, R0 ;  /* 0x000000000f007220 */ /* 0x040fe20000410000 */
[----:B------:R-:W-:Y:S01]  /*ffd0*/  HADD2.F32 R5, -RZ, R5.H0_H0 ;  /* 0x20000005ff057230 */ /* 0x000fe20000004100 */
[----:B------:R-:W-:Y:S01]  /*ffe0*/  F2FP.F16.E4M3.UNPACK_B R14, R7 ;  /* 0x00000007ff0e723e */ /* 0x000fe200020006ff */
[-C--:B------:R-:W-:Y:S01]  /*fff0*/  FFMA.FTZ R20, R15, R9.reuse, -R20 ;  /* 0x000000090f147223 */ /* 0x080fe20000010814 */
[----:B------:R-:W-:Y:S01]  /*10000*/  FFMA.FTZ R15, R25, R9, R0 ;  /* 0x00000009190f7223 */ /* 0x000fe20000010000 */
[--C-:B------:R-:W-:Y:S01]  /*10010*/  HADD2.F32 R0, -RZ, R4.reuse.H1_H1 ;  /* 0x30000004ff007230 */ /* 0x100fe20000004100 */
[----:B------:R-:W-:Y:S01]  /*10020*/  F2FP.F16.E4M3.UNPACK_B R25, R11.H1 ;  /* 0x0000000bff19723e */ /* 0x000fe200030006ff */
[----:B------:R-:W-:Y:S01]  /*10030*/  HADD2.F32 R4, -RZ, R4.H0_H0 ;  /* 0x20000004ff047230 */ /* 0x000fe20000004100 */
[----:B------:R-:W-:Y:S02]  /*10040*/  F2FP.F16.E4M3.UNPACK_B R7, R7.H1 ;  /* 0x00000007ff07723e */ /* 0x000fe400030006ff */
[-C--:B------:R-:W-:Y:S01]  /*10050*/  FMUL.FTZ R9, R26, R0.reuse ;  /* 0x000000001a097220 */ /* 0x080fe20000410000 */
[C---:B------:R-:W-:Y:S01]  /*10060*/  FMUL.FTZ R11, R24.reuse, R0 ;  /* 0x00000000180b7220 */ /* 0x040fe20000410000 */
[----:B------:R-:W-:Y:S01]  /*10070*/  HADD2.F32 R27, -RZ, R25.H1_H1 ;  /* 0x30000019ff1b7230 */ /* 0x000fe20000004100 */
[----:B------:R-:W-:Y:S01]  /*10080*/  F2FP.SATFINITE.E4M3.F32.PACK_AB_MERGE_C R15, R15, R20, RZ ;  /* 0x000000140f0f723e */ /* 0x000fe200048070ff */
[-C--:B------:R-:W-:Y:S01]  /*10090*/  FFMA.FTZ R9, R24, R4.reuse, -R9 ;  /* 0x0000000418097223 */ /* 0x080fe20000010809 */
[----:B------:R-:W-:Y:S01]  /*100a0*/  FFMA.FTZ R4, R26, R4, R11 ;  /* 0x000000041a047223 */ /* 0x000fe2000001000b */
[----:B------:R-:W-:-:S02]  /*100b0*/  HADD2.F32 R11, -RZ, R21.H1_H1 ;  /* 0x30000015ff0b7230 */ /* 0x000fc40000004100 */
[-C--:B------:R-:W-:Y:S01]  /*100c0*/  FMUL.FTZ R24, R27, R3.reuse ;  /* 0x000000031b187220 */ /* 0x080fe20000410000 */
[----:B------:R-:W-:Y:S01]  /*100d0*/  HADD2.F32 R32, -RZ, R25.H0_H0 ;  /* 0x20000019ff207230 */ /* 0x000fe20000004100 */
[----:B------:R-:W-:Y:S01]  /*100e0*/  F2FP.F16.E4M3.UNPACK_B R25, R8 ;  /* 0x00000008ff19723e */ /* 0x000fe200020006ff */
[--C-:B------:R-:W-:Y:S02]  /*100f0*/  HADD2.F32 R0, -RZ, R10.reuse.H1_H1 ;  /* 0x3000000aff007230 */ /* 0x100fe40000004100 */
[C---:B------:R-:W-:Y:S01]  /*10100*/  FMUL.FTZ R26, R11.reuse, R3 ;  /* 0x000000030b1a7220 */ /* 0x040fe20000410000 */
[----:B------:R-:W-:Y:S02]  /*10110*/  HADD2.F32 R10, -RZ, R10.H0_H0 ;  /* 0x2000000aff0a7230 */ /* 0x000fe40000004100 */
[----:B------:R-:W-:Y:S01]  /*10120*/  FFMA.FTZ R24, R11, R5, -R24 ;  /* 0x000000050b187223 */ /* 0x000fe20000010818 */
[----:B------:R-:W-:Y:S01]  /*10130*/  F2FP.SATFINITE.E4M3.F32.PACK_AB_MERGE_C R4, R4, R9, R15 ;  /* 0x000000090404723e */ /* 0x000fe2000480700f */
[-C--:B------:R-:W-:Y:S01]  /*10140*/  FMUL.FTZ R3, R32, R0.reuse ;  /* 0x0000000020037220 */ /* 0x080fe20000410000 */
[----:B------:R-:W-:Y:S01]  /*10150*/  FFMA.FTZ R21, R27, R5, R26 ;  /* 0x000000051b157223 */ /* 0x000fe2000001001a */
[----:B------:R-:W-:Y:S01]  /*10160*/  FMUL.FTZ R11, R30, R0 ;  /* 0x000000001e0b7220 */ /* 0x000fe20000410000 */
[----:B------:R-:W-:-:S02]  /*10170*/  HADD2.F32 R26, -RZ, R25.H1_H1 ;  /* 0x30000019ff1a7230 */ /* 0x000fc40000004100 */
[-C--:B------:R-:W-:Y:S01]  /*10180*/  FFMA.FTZ R5, R30, R10.reuse, -R3 ;  /* 0x0000000a1e057223 */ /* 0x080fe20000010803 */
[--C-:B------:R-:W-:Y:S02]  /*10190*/  HADD2.F32 R3, -RZ, R6.reuse.H1_H1 ;  /* 0x30000006ff037230 */ /* 0x100fe40000004100 */
[----:B------:R-:W-:Y:S01]  /*101a0*/  FFMA.FTZ R10, R32, R10, R11 ;  /* 0x0000000a200a7223 */ /* 0x000fe2000001000b */
[----:B------:R-:W-:Y:S01]  /*101b0*/  HADD2.F32 R6, -RZ, R6.H0_H0 ;  /* 0x20000006ff067230 */ /* 0x000fe20000004100 */
[----:B------:R-:W-:Y:S01]  /*101c0*/  F2FP.SATFINITE.E4M3.F32.PACK_AB_MERGE_C R21, R21, R24, RZ ;  /* 0x000000181515723e */ /* 0x000fe200048070ff */
[----:B------:R-:W-:Y:S02]  /*101d0*/  HADD2.F32 R32, -RZ, R31.H0_H0 ;  /* 0x2000001fff207230 */ /* 0x000fe40000004100 */
[-C--:B------:R-:W-:Y:S01]  /*101e0*/  FMUL.FTZ R11, R34, R3.reuse ;  /* 0x00000003220b7220 */ /* 0x080fe20000410000 */
[----:B------:R-:W-:Y:S02]  /*101f0*/  HADD2.F32 R0, -RZ, R12.H1_H1 ;  /* 0x3000000cff007230 */ /* 0x000fe40000004100 */
[----:B------:R-:W-:Y:S01]  /*10200*/  FMUL.FTZ R27, R26, R3 ;  /* 0x000000031a1b7220 */ /* 0x000fe20000410000 */
[----:B------:R-:W-:-:S02]  /*10210*/  HADD2.F32 R30, -RZ, R25.H0_H0 ;  /* 0x20000019ff1e7230 */ /* 0x000fc40000004100 */
[----:B------:R-:W-:Y:S01]  /*10220*/  FFMA.FTZ R25, R26, R6, -R11 ;  /* 0x000000061a197223 */ /* 0x000fe2000001080b */
[----:B------:R-:W-:Y:S02]  /*10230*/  HADD2.F32 R12, -RZ, R12.H0_H0 ;  /* 0x2000000cff0c7230 */ /* 0x000fe40000004100 */
[----:B------:R-:W-:Y:S01]  /*10240*/  FMUL.FTZ R3, R32, R0 ;  /* 0x0000000020037220 */ /* 0x000fe20000410000 */
[----:B------:R-:W-:Y:S01]  /*10250*/  F2FP.F16.E4M3.UNPACK_B R26, R8.H1 ;  /* 0x00000008ff1a723e */ /* 0x000fe200030006ff */
[----:B------:R-:W-:Y:S01]  /*10260*/  FFMA.FTZ R8, R34, R6, R27 ;  /* 0x0000000622087223 */ /* 0x000fe2000001001b */
[C---:B------:R-:W-:Y:S01]  /*10270*/  FMUL.FTZ R11, R30.reuse, R0 ;  /* 0x000000001e0b7220 */ /* 0x040fe20000410000 */
[----:B------:R-:W-:Y:S01]  /*10280*/  FFMA.FTZ R6, R30, R12, -R3 ;  /* 0x0000000c1e067223 */ /* 0x000fe20000010803 */
[----:B------:R-:W-:Y:S01]  /*10290*/  HADD2.F32 R31, -RZ, R13.H1_H1 ;  /* 0x3000000dff1f7230 */ /* 0x000fe20000004100 */
[----:B------:R-:W-:Y:S01]  /*102a0*/  F2FP.SATFINITE.E4M3.F32.PACK_AB_MERGE_C R5, R10, R5, R21 ;  /* 0x000000050a05723e */ /* 0x000fe20004807015 */
[----:B------:R-:W-:-:S02]  /*102b0*/  HADD2.F32 R3, -RZ, R7.H1_H1 ;  /* 0x30000007ff037230 */ /* 0x000fc40000004100 */
[----:B------:R-:W-:Y:S01]  /*102c0*/  FFMA.FTZ R11, R32, R12, R11 ;  /* 0x0000000c200b7223 */ /* 0x000fe2000001000b */
[----:B------:R-:W-:Y:S01]  /*102d0*/  HADD2.F32 R27, -RZ, R26.H1_H1 ;  /* 0x3000001aff1b7230 */ /* 0x000fe20000004100 */
[----:B------:R-:W-:Y:S01]  /*102e0*/  F2FP.SATFINITE.E4M3.F32.PACK_AB_MERGE_C R8, R8, R25, RZ ;  /* 0x000000190808723e */ /* 0x000fe200048070ff */
[----:B------:R-:W-:Y:S02]  /*102f0*/  HADD2.F32 R32, -RZ, R13.H0_H0 ;  /* 0x2000000dff207230 */ /* 0x000fe40000004100 */
[----:B------:R-:W-:Y:S01]  /*10300*/  FMUL.FTZ R12, R31, R3 ;  /* 0x000000031f0c7220 */ /* 0x000fe20000410000 */
[----:B------:R-:W-:Y:S01]  /*10310*/  HADD2.F32 R0, -RZ, R14.H1_H1 ;  /* 0x3000000eff007230 */ /* 0x000fe20000004100 */
[----:B------:R-:W-:Y:S01]  /*10320*/  F2FP.SATFINITE.E4M3.F32.PACK_AB_MERGE_C R6, R11, R6, R8 ;  /* 0x000000060b06723e */ /* 0x000fe20004807008 */
[----:B------:R-:W-:Y:S02]  /*10330*/  HADD2.F32 R7, -RZ, R7.H0_H0 ;  /* 0x20000007ff077230 */ /* 0x000fe40000004100 */
[----:B------:R-:W-:-:S02]  /*10340*/  HADD2.F32 R30, -RZ, R26.H0_H0 ;  /* 0x2000001aff1e7230 */ /* 0x000fc40000004100 */
[C---:B------:R-:W-:Y:S01]  /*10350*/  FMUL.FTZ R26, R27.reuse, R3 ;  /* 0x000000031b1a7220 */ /* 0x040fe20000410000 */
[----:B------:R-:W-:Y:S02]  /*10360*/  HADD2.F32 R14, -RZ, R14.H0_H0 ;  /* 0x2000000eff0e7230 */ /* 0x000fe40000004100 */
[-C--:B------:R-:W-:Y:S01]  /*10370*/  FMUL.FTZ R3, R32, R0.reuse ;  /* 0x0000000020037220 */ /* 0x080fe20000410000 */
[-C--:B------:R-:W-:Y:S01]  /*10380*/  FFMA.FTZ R12, R27, R7.reuse, -R12 ;  /* 0x000000071b0c7223 */ /* 0x080fe2000001080c */
[C---:B------:R-:W-:Y:S01]  /*10390*/  FMUL.FTZ R13, R30.reuse, R0 ;  /* 0x000000001e0d7220 */ /* 0x040fe20000410000 */
[----:B------:R-:W-:Y:S01]  /*103a0*/  FFMA.FTZ R7, R31, R7, R26 ;  /* 0x000000071f077223 */ /* 0x000fe2000001001a */
[-C--:B------:R-:W-:Y:S02]  /*103b0*/  FFMA.FTZ R3, R30, R14.reuse, -R3 ;  /* 0x0000000e1e037223 */ /* 0x080fe40000010803 */
[----:B------:R-:W-:Y:S02]  /*103c0*/  FFMA.FTZ R14, R32, R14, R13 ;  /* 0x0000000e200e7223 */ /* 0x000fe4000001000d */
[----:B------:R-:W-:-:S04]  /*103d0*/  F2FP.SATFINITE.E4M3.F32.PACK_AB_MERGE_C R7, R7, R12, RZ ;  /* 0x0000000c0707723e */ /* 0x000fc800048070ff */
[----:B------:R-:W-:-:S05]  /*103e0*/  F2FP.SATFINITE.E4M3.F32.PACK_AB_MERGE_C R7, R14, R3, R7 ;  /* 0x000000030e07723e */ /* 0x000fca0004807007 */
[----:B------:R1:W-:Y:S01]  /*103f0*/  STS.128 [R38+0x27400], R4 ;  /* 0x0274000426007388 */ /* 0x0003e20000000c00 */
[----:B------:R-:W-:Y:S05]  /*10400*/  BRA `(.L_x_465) ;  /* 0x0000003800547947 */ /* 0x000fea0003800000 */
.L_x_447:
[----:B------:R-:W-:-:S03]  /*10410*/  UMOV UR4, 0xffffffff ;  /* 0xffffffff00047882 */ /* 0x000fc60000000000 */
[----:B------:R-:W-:Y:S05]  /*10420*/  BRA.DIV UR4, `(.L_x_468) ;  /* 0x0000015a04947947 */ /* 0x000fea000b800000 */
[----:B------:R0:W1:Y:S04]  /*10430*/  SHFL.IDX PT, R5, R24, RZ, 0x181f ;  /* 0x00181fff18057589 */ /* 0x00006800000e0000 */
[----:B------:R0:W2:Y:S04]  /*10440*/  SHFL.IDX PT, R14, R112, RZ, 0x181f ;  /* 0x00181fff700e7589 */ /* 0x0000a800000e0000 */
[----:B------:R0:W3:Y:S04]  /*10450*/  SHFL.IDX PT, R3, R26, RZ, 0x181f ;  /* 0x00181fff1a037589 */ /* 0x0000e800000e0000 */
[----:B------:R0:W4:Y:S02]  /*10460*/  SHFL.IDX PT, R7, R27, RZ, 0x181f ;  /* 0x00181fff1b077589 */ /* 0x00012400000e0000 */
.L_x_678:
[----:B------:R-:W-:Y:S01]  /*10470*/  ULDC UR4, c[0x0][0x448] ;  /* 0x0001120000047ab9 */ /* 0x000fe20000000800 */
[----:B------:R-:W-:Y:S01]  /*10480*/  BSSY B1, `(.L_x_469) ;  /* 0x0000012000017945 */ /* 0x000fe20003800000 */
[----:B------:R-:W-:Y:S01]  /*10490*/  IMAD R13, R118, UR4, RZ ;  /* 0x00000004760d7c24 */ /* 0x000fe2000f8e02ff */
[----:B------:R-:W-:Y:S02]  /*104a0*/  CS2R R8, SRZ ;  /* 0x0000000000087805 */ /* 0x000fe4000001ff00 */
[----:B0-----:R-:W-:Y:S02]  /*104b0*/  CS2R R26, SRZ ;  /* 0x00000000001a7805 */ /* 0x001fe4000001ff00 */
[----:B------:R-:W-:Y:S02]  /*104c0*/  CS2R R24, SRZ ;  /* 0x0000000000187805 */ /* 0x000fe4000001ff00 */
[----:B------:R-:W-:Y:S02]  /*104d0*/  CS2R R10, SRZ ;  /* 0x00000000000a7805 */ /* 0x000fe4000001ff00 */
[----:B------:R-:W-:-:S13]  /*104e0*/  ISETP.GE.AND P0, PT, R6, R13, PT ;  /* 0x0000000d0600720c */ /* 0x000fda0003f06270 */
[----:B------:R-:W-:Y:S05]  /*104f0*/  @P0 BRA `(.L_x_470) ;  /* 0x0000000000280947 */ /* 0x000fea0003800000 */
[----:B------:R-:W-:Y:S01]  /*10500*/  ULDC UR4, c[0x0][0x3f4] ;  /* 0x0000fd0000047ab9 */ /* 0x000fe20000000800 */
[C---:B-1----:R-:W-:Y:S02]  /*10510*/  IADD3 R4, P0, R16.reuse, R5, RZ ;  /* 0x0000000510047210 */ /* 0x042fe40007f1e0ff */
[----:B------:R-:W-:Y:S02]  /*10520*/  CS2R R8, SRZ ;  /* 0x0000000000087805 */ /* 0x000fe4000001ff00 */
[C---:B------:R-:W-:Y:S02]  /*10530*/  ISETP.GE.AND P2, PT, R16.reuse, UR4, PT ;  /* 0x0000000410007c0c */ /* 0x040fe4000bf46270 */
[----:B--2---:R-:W-:Y:S01]  /*10540*/  IADD3 R14, P1, R16, R14, RZ ;  /* 0x0000000e100e7210 */ /* 0x004fe20007f3e0ff */
[----:B---3--:R-:W-:-:S03]  /*10550*/  IMAD.X R5, R3, 0x1, R17, P0 ;  /* 0x0000000103057824 */ /* 0x008fc600000e0611 */
[----:B----4-:R-:W-:-:S07]  /*10560*/  IADD3.X R15, R7, R17, RZ, P1, !PT ;  /* 0x00000011070f7210 */ /* 0x010fce0000ffe4ff */
[----:B------:R-:W-:Y:S05]  /*10570*/  @P2 BRA `(.L_x_470) ;  /* 0x0000000000082947 */ /* 0x000fea0003800000 */
[----:B------:R0:W5:Y:S04]  /*10580*/  LD.E.128 R24, desc[UR42][R4.64] ;  /* 0x0000002a04187980 */ /* 0x000168000c101d00 */
[----:B------:R0:W5:Y:S02]  /*10590*/  LD.E.128 R8, desc[UR42][R14.64] ;  /* 0x0000002a0e087980 */ /* 0x000164000c101d00 */
.L_x_470:
[----:B------:R-:W-:Y:S05]  /*105a0*/  BSYNC B1 ;  /* 0x0000000000017941 */ /* 0x000fea0003800000 */
.L_x_469:
[----:B01----:R-:W4:Y:S01]  /*105b0*/  LDL.LU R5, [R1+0x4] ;  /* 0x0000040001057983 */ /* 0x003f220000300800 */
[----:B------:R-:W-:Y:S01]  /*105c0*/  ULEA.HI UR4, UR45, UR45, URZ, 0x1 ;  /* 0x0000002d2d047291 */ /* 0x000fe2000f8f083f */
[----:B-----5:R-:W-:Y:S01]  /*105d0*/  SHF.R.U32.HI R0, RZ, 0x8, R24 ;  /* 0x00000008ff007819 */ /* 0x020fe20000011618 */
[----:B------:R-:W-:Y:S01]  /*105e0*/  VIADD R38, R23, 0x40 ;  /* 0x0000004017267836 */ /* 0x000fe20000000000 */
[----:B---3--:R-:W-:Y:S01]  /*105f0*/  LOP3.LUT R3, R24, 0xff, RZ, 0xc0, !PT ;  /* 0x000000ff18037812 */ /* 0x008fe200078ec0ff */
[----:B------:R-:W-:Y:S01]  /*10600*/  ULOP3.LUT UR4, UR4, 0xfffffffe, URZ, 0xc0, !UPT ;  /* 0xfffffffe04047892 */ /* 0x000fe2000f8ec03f */
[----:B------:R-:W-:Y:S01]  /*10610*/  LOP3.LUT R0, R0, 0xff, RZ, 0xc0, !PT ;  /* 0x000000ff00007812 */ /* 0x000fe200078ec0ff */
[----:B------:R-:W0:Y:S01]  /*10620*/  S2R R34, SR_TID.X ;  /* 0x0000000000227919 */ /* 0x000e220000002100 */
[----:B--2---:R-:W-:Y:S01]  /*10630*/  LOP3.LUT R14, R8, 0xff, RZ, 0xc0, !PT ;  /* 0x000000ff080e7812 */ /* 0x004fe200078ec0ff */
[----:B------:R-:W-:Y:S01]  /*10640*/  UIADD3 UR4, UR45, -UR4, URZ ;  /* 0x800000042d047290 */ /* 0x000fe2000fffe03f */
[----:B----4-:R-:W-:Y:S01]  /*10650*/  SHF.R.U32.HI R7, RZ, 0x8, R25 ;  /* 0x00000008ff077819 */ /* 0x010fe20000011619 */
[----:B------:R-:W-:Y:S01]  /*10660*/  BSSY B1, `(.L_x_471) ;  /* 0x0000045000017945 */ /* 0x000fe20003800000 */
[----:B------:R-:W-:-:S02]  /*10670*/  LOP3.LUT R4, R25, 0xff, RZ, 0xc0, !PT ;  /* 0x000000ff19047812 */ /* 0x000fc400078ec0ff */
[----:B------:R-:W-:Y:S01]  /*10680*/  LOP3.LUT R7, R7, 0xff, RZ, 0xc0, !PT ;  /* 0x000000ff07077812 */ /* 0x000fe200078ec0ff */
[----:B------:R-:W-:Y:S01]  /*10690*/  IMAD.U32 R37, RZ, RZ, UR4 ;  /* 0x00000004ff257e24 */ /* 0x000fe2000f8e00ff */
[----:B------:R-:W-:Y:S02]  /*106a0*/  SHF.R.U32.HI R15, RZ, 0x8, R27 ;  /* 0x00000008ff0f7819 */ /* 0x000fe4000001161b */
[----:B------:R-:W-:Y:S02]  /*106b0*/  PRMT R4, R7, 0x7604, R4 ;  /* 0x0000760407047816 */ /* 0x000fe40000000004 */
[----:B------:R-:W-:Y:S02]  /*106c0*/  SHF.L.U32 R37, R37, 0x1f, RZ ;  /* 0x0000001f25257819 */ /* 0x000fe400000006ff */
[----:B------:R-:W-:Y:S02]  /*106d0*/  LOP3.LUT R6, R26, 0xff, RZ, 0xc0, !PT ;  /* 0x000000ff1a067812 */ /* 0x000fe400078ec0ff */
[----:B------:R-:W1:Y:S01]  /*106e0*/  SYNCS.PHASECHK.TRANS64.TRYWAIT P4, [R22+URZ+0x38800], R37 ;  /* 0x03880025160075a7 */ /* 0x000e62000808017f */
[----:B------:R-:W-:-:S02]  /*106f0*/  LOP3.LUT R12, R27, 0xff, RZ, 0xc0, !PT ;  /* 0x000000ff1b0c7812 */ /* 0x000fc400078ec0ff */
[----:B------:R-:W-:Y:S02]  /*10700*/  LOP3.LUT R15, R15, 0xff, RZ, 0xc0, !PT ;  /* 0x000000ff0f0f7812 */ /* 0x000fe400078ec0ff */
[--C-:B------:R-:W-:Y:S02]  /*10710*/  SHF.R.U32.HI R31, RZ, 0x8, R11.reuse ;  /* 0x00000008ff1f7819 */ /* 0x100fe4000001160b */
[----:B------:R-:W-:Y:S02]  /*10720*/  PRMT R12, R15, 0x7604, R12 ;  /* 0x000076040f0c7816 */ /* 0x000fe4000000000c */
[----:B------:R-:W-:Y:S02]  /*10730*/  LOP3.LUT R20, R11, 0xff, RZ, 0xc0, !PT ;  /* 0x000000ff0b147812 */ /* 0x000fe400078ec0ff */
[----:B------:R-:W-:Y:S02]  /*10740*/  LOP3.LUT R31, R31, 0xff, RZ, 0xc0, !PT ;  /* 0x000000ff1f1f7812 */ /* 0x000fe400078ec0ff */
[----:B------:R-:W-:-:S02]  /*10750*/  SHF.R.U32.HI R35, RZ, 0x10, R11 ;  /* 0x00000010ff237819 */ /* 0x000fc4000001160b */
[----:B------:R-:W-:Y:S02]  /*10760*/  PRMT R20, R31, 0x7604, R20 ;  /* 0x000076041f147816 */ /* 0x000fe40000000014 */
[----:B------:R-:W-:Y:S01]  /*10770*/  SHF.R.U32.HI R31, RZ, 0x10, R9 ;  /* 0x00000010ff1f7819 */ /* 0x000fe20000011609 */
[----:B------:R-:W-:Y:S01]  /*10780*/  IMAD.U32 R35, R35, 0x10000, RZ ;  /* 0x0001000023237824 */ /* 0x000fe200078e00ff */
[----:B------:R-:W-:Y:S02]  /*10790*/  IADD3 R36, R23, 0x20, RZ ;  /* 0x0000002017247810 */ /* 0x000fe40007ffe0ff */
[----:B0-----:R-:W-:Y:S01]  /*107a0*/  IADD3 R34, R34, -0x80, RZ ;  /* 0xffffff8022227810 */ /* 0x001fe20007ffe0ff */
[----:B------:R-:W-:Y:S01]  /*107b0*/  IMAD.U32 R31, R31, 0x10000, RZ ;  /* 0x000100001f1f7824 */ /* 0x000fe200078e00ff */
[----:B------:R-:W-:Y:S02]  /*107c0*/  LOP3.LUT R35, R20, 0xff0000, R35, 0xf8, !PT ;  /* 0x00ff000014237812 */ /* 0x000fe400078ef823 */
[----:B------:R-:W-:-:S02]  /*107d0*/  LEA.HI R32, R32, R34, RZ, 0x3 ;  /* 0x0000002220207211 */ /* 0x000fc400078f18ff */
[----:B------:R-:W-:Y:S01]  /*107e0*/  LOP3.LUT R20, R35, 0xff000000, R11, 0xf8, !PT ;  /* 0xff00000023147812 */ /* 0x000fe200078ef80b */
[----:B------:R-:W-:Y:S01]  /*107f0*/  IMAD R30, R5, -0x80, R13 ;  /* 0xffffff80051e7824 */ /* 0x000fe200078e020d */
[----:B------:R-:W-:Y:S02]  /*10800*/  PRMT R5, R0, 0x7604, R3 ;  /* 0x0000760400057816 */ /* 0x000fe40000000003 */
[----:B------:R-:W-:Y:S02]  /*10810*/  SHF.R.U32.HI R3, RZ, 0x8, R8 ;  /* 0x00000008ff037819 */ /* 0x000fe40000011608 */
[----:B------:R-:W-:Y:S02]  /*10820*/  SHF.R.U32.HI R0, RZ, 0x8, R26 ;  /* 0x00000008ff007819 */ /* 0x000fe4000001161a */
[----:B------:R-:W-:Y:S02]  /*10830*/  LOP3.LUT R3, R3, 0xff, RZ, 0xc0, !PT ;  /* 0x000000ff03037812 */ /* 0x000fe400078ec0ff */
[----:B------:R-:W-:-:S02]  /*10840*/  LOP3.LUT R7, R0, 0xff, RZ, 0xc0, !PT ;  /* 0x000000ff00077812 */ /* 0x000fc400078ec0ff */
[----:B------:R-:W-:Y:S02]  /*10850*/  PRMT R21, R3, 0x7604, R14 ;  /* 0x0000760403157816 */ /* 0x000fe4000000000e */
[----:B------:R-:W0:Y:S01]  /*10860*/  LDC R3, c[0x0][0x3f4] ;  /* 0x0000fd00ff037b82 */ /* 0x000e220000000800 */
[----:B------:R-:W-:Y:S02]  /*10870*/  SHF.R.U32.HI R0, RZ, 0x8, R10 ;  /* 0x00000008ff007819 */ /* 0x000fe4000001160a */
[----:B------:R-:W-:Y:S02]  /*10880*/  PRMT R13, R7, 0x7604, R6 ;  /* 0x00007604070d7816 */ /* 0x000fe40000000006 */
[----:B------:R-:W-:Y:S02]  /*10890*/  SHF.R.U32.HI R7, RZ, 0x8, R9 ;  /* 0x00000008ff077819 */ /* 0x000fe40000011609 */
[----:B------:R-:W-:Y:S02]  /*108a0*/  LOP3.LUT R14, R10, 0xff, RZ, 0xc0, !PT ;  /* 0x000000ff0a0e7812 */ /* 0x000fe400078ec0ff */
[----:B------:R-:W-:-:S02]  /*108b0*/  LOP3.LUT R15, R0, 0xff, RZ, 0xc0, !PT ;  /* 0x000000ff000f7812 */ /* 0x000fc400078ec0ff */
[----:B------:R-:W-:Y:S02]  /*108c0*/  LOP3.LUT R6, R9, 0xff, RZ, 0xc0, !PT ;  /* 0x000000ff09067812 */ /* 0x000fe400078ec0ff */
[----:B------:R-:W-:Y:S02]  /*108d0*/  LOP3.LUT R7, R7, 0xff, RZ, 0xc0, !PT ;  /* 0x000000ff07077812 */ /* 0x000fe400078ec0ff */
[----:B------:R-:W-:Y:S02]  /*108e0*/  PRMT R33, R15, 0x7604, R14 ;  /* 0x000076040f217816 */ /* 0x000fe4000000000e */
[----:B------:R-:W-:Y:S02]  /*108f0*/  SHF.R.U32.HI R15, RZ, 0x10, R27 ;  /* 0x00000010ff0f7819 */ /* 0x000fe4000001161b */
[----:B------:R-:W-:Y:S02]  /*10900*/  PRMT R6, R7, 0x7604, R6 ;  /* 0x0000760407067816 */ /* 0x000fe40000000006 */
[----:B------:R-:W-:-:S02]  /*10910*/  SHF.R.U32.HI R7, RZ, 0x10, R25 ;  /* 0x00000010ff077819 */ /* 0x000fc40000011619 */
[----:B------:R-:W-:Y:S02]  /*10920*/  SHF.L.U32 R15, R15, 0x10, RZ ;  /* 0x000000100f0f7819 */ /* 0x000fe400000006ff */
[----:B0-----:R-:W-:Y:S01]  /*10930*/  ISETP.GE.AND P0, PT, R16, R3, PT ;  /* 0x000000031000720c */ /* 0x001fe20003f06270 */
[----:B------:R-:W-:Y:S01]  /*10940*/  IMAD.U32 R7, R7, 0x10000, RZ ;  /* 0x0001000007077824 */ /* 0x000fe200078e00ff */
[----:B------:R-:W-:Y:S02]  /*10950*/  VIMNMX R30, R30, 0x80, PT ;  /* 0x000000801e1e7848 */ /* 0x000fe40003fe0100 */
[--C-:B------:R-:W-:Y:S02]  /*10960*/  LOP3.LUT R13, R13, 0xff0000, R26.reuse, 0xf8, !PT ;  /* 0x00ff00000d0d7812 */ /* 0x100fe400078ef81a */
[----:B------:R-:W-:Y:S02]  /*10970*/  LOP3.LUT R15, R12, 0xff0000, R15, 0xf8, !PT ;  /* 0x00ff00000c0f7812 */ /* 0x000fe400078ef80f */
[----:B------:R-:W-:Y:S01]  /*10980*/  ISETP.GE.OR P2, PT, R36, R30, P0 ;  /* 0x0000001e2400720c */ /* 0x000fe20000746670 */
[----:B------:R-:W-:Y:S01]  /*10990*/  VIADD R36, R23, 0x60 ;  /* 0x0000006017247836 */ /* 0x000fe20000000000 */
[----:B------:R-:W-:-:S02]  /*109a0*/  LOP3.LUT R12, R13, 0xff000000, R26, 0xf8, !PT ;  /* 0xff0000000d0c7812 */ /* 0x000fc400078ef81a */
[----:B------:R-:W-:Y:S02]  /*109b0*/  LOP3.LUT R5, R5, 0xff0000, R24, 0xf8, !PT ;  /* 0x00ff000005057812 */ /* 0x000fe400078ef818 */
[----:B------:R-:W-:Y:S02]  /*109c0*/  LOP3.LUT R26, R15, 0xff000000, R27, 0xf8, !PT ;  /* 0xff0000000f1a7812 */ /* 0x000fe400078ef81b */
[----:B------:R-:W-:Y:S02]  /*109d0*/  LOP3.LUT R7, R4, 0xff0000, R7, 0xf8, !PT ;  /* 0x00ff000004077812 */ /* 0x000fe400078ef807 */
[----:B------:R-:W-:Y:S02]  /*109e0*/  LOP3.LUT R31, R6, 0xff0000, R31, 0xf8, !PT ;  /* 0x00ff0000061f7812 */ /* 0x000fe400078ef81f */
[----:B------:R-:W-:Y:S02]  /*109f0*/  LOP3.LUT R13, R21, 0xff0000, R8, 0xf8, !PT ;  /* 0x00ff0000150d7812 */ /* 0x000fe400078ef808 */
[----:B------:R-:W-:-:S02]  /*10a00*/  LOP3.LUT R15, R33, 0xff0000, R10, 0xf8, !PT ;  /* 0x00ff0000210f7812 */ /* 0x000fc400078ef80a */
[-C--:B------:R-:W-:Y:S02]  /*10a10*/  ISETP.GE.OR P3, PT, R23, R30.reuse, P0 ;  /* 0x0000001e1700720c */ /* 0x080fe40000766670 */
[-C--:B------:R-:W-:Y:S02]  /*10a20*/  ISETP.GE.OR P1, PT, R38, R30.reuse, P0 ;  /* 0x0000001e2600720c */ /* 0x080fe40000726670 */
[----:B------:R-:W-:Y:S02]  /*10a30*/  LOP3.LUT R0, R5, 0xff000000, R24, 0xf8, !PT ;  /* 0xff00000005007812 */ /* 0x000fe400078ef818 */
[----:B------:R-:W-:Y:S02]  /*10a40*/  ISETP.GE.OR P0, PT, R36, R30, P0 ;  /* 0x0000001e2400720c */ /* 0x000fe40000706670 */
[----:B------:R-:W-:Y:S02]  /*10a50*/  LOP3.LUT R24, R7, 0xff000000, R25, 0xf8, !PT ;  /* 0xff00000007187812 */ /* 0x000fe400078ef819 */
[----:B------:R-:W-:-:S02]  /*10a60*/  LOP3.LUT R13, R13, 0xff000000, R8, 0xf8, !PT ;  /* 0xff0000000d0d7812 */ /* 0x000fc400078ef808 */
[----:B------:R-:W-:Y:S02]  /*10a70*/  LOP3.LUT R14, R31, 0xff000000, R9, 0xf8, !PT ;  /* 0xff0000001f0e7812 */ /* 0x000fe400078ef809 */
[----:B------:R-:W-:Y:S02]  /*10a80*/  LOP3.LUT R15, R15, 0xff000000, R10, 0xf8, !PT ;  /* 0xff0000000f0f7812 */ /* 0x000fe400078ef80a */
[----:B------:R-:W-:Y:S01]  /*10a90*/  LOP3.LUT R30, R32, 0xfffffff8, RZ, 0xc0, !PT ;  /* 0xfffffff8201e7812 */ /* 0x000fe200078ec0ff */
[----:B-1----:R-:W-:Y:S06]  /*10aa0*/  @!P4 BRA `(.L_x_472) ;  /* 0x000001540064c947 */ /* 0x002fec0003800000 */
.L_x_679:
[----:B------:R-:W-:Y:S05]  /*10ab0*/  BSYNC B1 ;  /* 0x0000000000017941 */ /* 0x000fea0003800000 */
.L_x_471:
[----:B------:R-:W1:Y:S01]  /*10ac0*/  S2R R4, SR_TID.X ;  /* 0x0000000000047919 */ /* 0x000e620000002100 */
[----:B------:R-:W-:Y:S01]  /*10ad0*/  BSSY B1, `(.L_x_473) ;  /* 0x00000cc000017945 */ /* 0x000fe20003800000 */
[----:B-1----:R-:W-:-:S04]  /*10ae0*/  VIADD R8, R4, 0xffffff80 ;  /* 0xffffff8004087836 */ /* 0x002fc80000000000 */
[----:B------:R-:W-:Y:S01]  /*10af0*/  IMAD.IADD R30, R8, 0x1, -R30 ;  /* 0x00000001081e7824 */ /* 0x000fe200078e0a1e */
[----:B------:R-:W-:Y:S06]  /*10b00*/  @P3 BRA `(.L_x_474) ;  /* 0x0000000c00203947 */ /* 0x000fec0003800000 */
[----:B------:R-:W2:Y:S01]  /*10b10*/  LDL R59, [R1+0x34] ;  /* 0x00003400013b7983 */ /* 0x000ea20000100800 */
[----:B------:R-:W-:Y:S02]  /*10b20*/  LEA.HI R4, R3, R30, RZ, 0x1c ;  /* 0x0000001e03047211 */ /* 0x000fe400078fe0ff */
[----:B------:R-:W-:Y:S02]  /*10b30*/  SHF.L.U32 R6, R23, 0x7, RZ ;  /* 0x0000000717067819 */ /* 0x000fe400000006ff */
[----:B------:R-:W-:Y:S01]  /*10b40*/  SHF.R.S32.HI R7, RZ, 0x1f, R4 ;  /* 0x0000001fff077819 */ /* 0x000fe20000011404 */
[----:B------:R-:W-:Y:S01]  /*10b50*/  IMAD.SHL.U32 R5, R4, 0x10, RZ ;  /* 0x0000001004057824 */ /* 0x000fe200078e00ff */
[----:B------:R-:W-:Y:S02]  /*10b60*/  LOP3.LUT R6, R6, 0x380, RZ, 0xc0, !PT ;  /* 0x0000038006067812 */ /* 0x000fe400078ec0ff */
[----:B------:R-:W-:Y:S02]  /*10b70*/  LEA.HI R7, R7, R4, RZ, 0x3 ;  /* 0x0000000407077211 */ /* 0x000fe400078f18ff */
[----:B------:R-:W-:-:S02]  /*10b80*/  LOP3.LUT R5, R6, 0x70, R5, 0xf8, !PT ;  /* 0x0000007006057812 */ /* 0x000fc400078ef805 */
[----:B------:R-:W-:Y:S01]  /*10b90*/  SHF.R.S32.HI R6, RZ, 0x1f, R8 ;  /* 0x0000001fff067819 */ /* 0x000fe20000011408 */
[----:B------:R-:W-:Y:S01]  /*10ba0*/  IMAD.SHL.U32 R7, R7, 0x800, RZ ;  /* 0x0000080007077824 */ /* 0x000fe200078e00ff */
[----:B------:R-:W-:Y:S02]  /*10bb0*/  F2FP.F16.E4M3.UNPACK_B R39, R0.H1 ;  /* 0x00000000ff27723e */ /* 0x000fe400030006ff */
[----:B------:R-:W-:Y:S01]  /*10bc0*/  LEA.HI R6, R6, R8, RZ, 0x6 ;  /* 0x0000000806067211 */ /* 0x000fe200078f30ff */
[----:B------:R-:W-:Y:S01]  /*10bd0*/  IMAD.SHL.U32 R8, R23, 0x80, RZ ;  /* 0x0000008017087824 */ /* 0x000fe200078e00ff */
[----:B------:R-:W-:Y:S01]  /*10be0*/  LOP3.LUT R7, R7, 0xffffc000, RZ, 0xc0, !PT ;  /* 0xffffc00007077812 */ /* 0x000fe200078ec0ff */
[--C-:B------:R-:W-:Y:S01]  /*10bf0*/  HADD2.F32 R40, -RZ, R39.reuse.H0_H0 ;  /* 0x20000027ff287230 */ /* 0x100fe20000004100 */
[----:B------:R-:W-:Y:S01]  /*10c00*/  SHF.L.U32 R6, R6, 0x4, RZ ;  /* 0x0000000406067819 */ /* 0x000fe200000006ff */
[----:B------:R-:W-:Y:S01]  /*10c10*/  HADD2.F32 R41, -RZ, R39.H1_H1 ;  /* 0x30000027ff297230 */ /* 0x000fe20000004100 */
[----:B------:R-:W-:-:S02]  /*10c20*/  LOP3.LUT R8, R8, 0x380, RZ, 0xc0, !PT ;  /* 0x0000038008087812 */ /* 0x000fc400078ec0ff */
[----:B------:R-:W-:Y:S02]  /*10c30*/  LOP3.LUT R6, R6, 0xfffffc00, RZ, 0xc0, !PT ;  /* 0xfffffc0006067812 */ /* 0x000fe400078ec0ff */
[----:B------:R-:W-:Y:S02]  /*10c40*/  SHF.R.U32.HI R8, RZ, 0x3, R8 ;  /* 0x00000003ff087819 */ /* 0x000fe40000011608 */
[----:B------:R-:W-:Y:S02]  /*10c50*/  F2FP.F16.E4M3.UNPACK_B R43, R13.H1 ;  /* 0x0000000dff2b723e */ /* 0x000fe400030006ff */
[----:B------:R-:W-:Y:S02]  /*10c60*/  LOP3.LUT R4, R5, R8, RZ, 0x3c, !PT ;  /* 0x0000000805047212 */ /* 0x000fe400078e3cff */
[----:B------:R-:W-:Y:S01]  /*10c70*/  F2FP.F16.E4M3.UNPACK_B R39, R0 ;  /* 0x00000000ff27723e */ /* 0x000fe200020006ff */
[----:B------:R-:W-:Y:S01]  /*10c80*/  HADD2.F32 R42, -RZ, R43.H0_H0 ;  /* 0x2000002bff2a7230 */ /* 0x000fe20000004100 */
[----:B------:R-:W-:-:S05]  /*10c90*/  IADD3 R21, R4, R7, R6 ;  /* 0x0000000704157210 */ /* 0x000fca0007ffe006 */
[----:B------:R-:W-:-:S05]  /*10ca0*/  IMAD.IADD R21, R22, 0x1, R21 ;  /* 0x0000000116157824 */ /* 0x000fca00078e0215 */
[----:B------:R-:W1:Y:S02]  /*10cb0*/  LDS.128 R8, [R21+0x20400] ;  /* 0x0204000015087984 */ /* 0x000e640000000c00 */
[-C--:B-1----:R-:W-:Y:S02]  /*10cc0*/  F2FP.F16.E4M3.UNPACK_B R34, R8.reuse.H1 ;  /* 0x00000008ff22723e */ /* 0x082fe400030006ff */
[-C--:B------:R-:W-:Y:S02]  /*10cd0*/  F2FP.F16.E4M3.UNPACK_B R36, R9.reuse ;  /* 0x00000009ff24723e */ /* 0x080fe400020006ff */
[----:B0-----:R-:W-:Y:S01]  /*10ce0*/  F2FP.F16.E4M3.UNPACK_B R37, R9.H1 ;  /* 0x00000009ff25723e */ /* 0x001fe200030006ff */
[--C-:B------:R-:W-:Y:S01]  /*10cf0*/  HADD2.F32 R35, -RZ, R34.reuse.H0_H0 ;  /* 0x20000022ff237230 */ /* 0x100fe20000004100 */
[----:B------:R-:W-:Y:S01]  /*10d00*/  F2FP.F16.E4M3.UNPACK_B R8, R8 ;  /* 0x00000008ff08723e */ /* 0x000fe200020006ff */
[----:B------:R-:W-:Y:S01]  /*10d10*/  HADD2.F32 R34, -RZ, R34.H1_H1 ;  /* 0x30000022ff227230 */ /* 0x000fe20000004100 */
[----:B------:R-:W-:-:S02]  /*10d20*/  F2FP.F16.E4M3.UNPACK_B R38, R10 ;  /* 0x0000000aff26723e */ /* 0x000fc400020006ff */
[C---:B------:R-:W-:Y:S01]  /*10d30*/  FMUL.FTZ R9, R35.reuse, R40 ;  /* 0x0000002823097220 */ /* 0x040fe20000410000 */
[----:B------:R-:W-:Y:S01]  /*10d40*/  FMUL.FTZ R44, R35, R42 ;  /* 0x0000002a232c7220 */ /* 0x000fe20000410000 */
[----:B------:R-:W-:Y:S01]  /*10d50*/  FMUL.FTZ R47, R34, R41 ;  /* 0x00000029222f7220 */ /* 0x000fe20000410000 */
[----:B------:R-:W-:Y:S02]  /*10d60*/  F2FP.F16.E4M3.UNPACK_B R10, R10.H1 ;  /* 0x0000000aff0a723e */ /* 0x000fe400030006ff */
[-C--:B------:R-:W-:Y:S02]  /*10d70*/  F2FP.F16.E4M3.UNPACK_B R35, R11.reuse ;  /* 0x0000000bff23723e */ /* 0x080fe400020006ff */
[----:B------:R-:W-:Y:S01]  /*10d80*/  F2FP.F16.E4M3.UNPACK_B R11, R11.H1 ;  /* 0x0000000bff0b723e */ /* 0x000fe200030006ff */
[----:B--2---:R-:W0:Y:S02]  /*10d90*/  LDS.128 R4, [R59+0x20400] ;  /* 0x020400003b047984 */ /* 0x004e240000000c00 */
[----:B0-----:R-:W-:-:S02]  /*10da0*/  F2FP.F16.E4M3.UNPACK_B R25, R4 ;  /* 0x00000004ff19723e */ /* 0x001fc400020006ff */
[----:B------:R-:W-:Y:S02]  /*10db0*/  F2FP.F16.E4M3.UNPACK_B R4, R4.H1 ;  /* 0x00000004ff04723e */ /* 0x000fe400030006ff */
[-C--:B------:R-:W-:Y:S02]  /*10dc0*/  F2FP.F16.E4M3.UNPACK_B R27, R5.reuse ;  /* 0x00000005ff1b723e */ /* 0x080fe400020006ff */
[----:B------:R-:W-:Y:S01]  /*10dd0*/  F2FP.F16.E4M3.UNPACK_B R31, R5.H1 ;  /* 0x00000005ff1f723e */ /* 0x000fe200030006ff */
[----:B------:R-:W-:Y:S01]  /*10de0*/  HADD2.F32 R5, -RZ, R4.H0_H0 ;  /* 0x20000004ff057230 */ /* 0x000fe20000004100 */
[-C--:B------:R-:W-:Y:S02]  /*10df0*/  F2FP.F16.E4M3.UNPACK_B R32, R6.reuse ;  /* 0x00000006ff20723e */ /* 0x080fe400020006ff */
[----:B------:R-:W-:Y:S02]  /*10e00*/  F2FP.F16.E4M3.UNPACK_B R6, R6.H1 ;  /* 0x00000006ff06723e */ /* 0x000fe400030006ff */
[C---:B------:R-:W-:Y:S01]  /*10e10*/  FFMA.FTZ R48, R5.reuse, R42, R9 ;  /* 0x0000002a05307223 */ /* 0x040fe20000010009 */
[----:B------:R-:W-:Y:S01]  /*10e20*/  F2FP.F16.E4M3.UNPACK_B R42, R13 ;  /* 0x0000000dff2a723e */ /* 0x000fe200020006ff */
[----:B------:R-:W-:Y:S01]  /*10e30*/  FFMA.FTZ R46, R5, R40, -R44 ;  /* 0x00000028052e7223 */ /* 0x000fe2000001082c */
[----:B------:R-:W-:Y:S01]  /*10e40*/  HADD2.F32 R44, -RZ, R43.H1_H1 ;  /* 0x3000002bff2c7230 */ /* 0x000fe20000004100 */
[-C--:B------:R-:W-:Y:S01]  /*10e50*/  F2FP.F16.E4M3.UNPACK_B R33, R7.reuse ;  /* 0x00000007ff21723e */ /* 0x080fe200020006ff */
[----:B------:R-:W-:Y:S01]  /*10e60*/  HADD2.F32 R9, -RZ, R8.H0_H0 ;  /* 0x20000008ff097230 */ /* 0x000fe20000004100 */
[----:B------:R-:W-:Y:S01]  /*10e70*/  F2FP.F16.E4M3.UNPACK_B R7, R7.H1 ;  /* 0x00000007ff07723e */ /* 0x000fe200030006ff */
[----:B------:R-:W-:-:S02]  /*10e80*/  HADD2.F32 R43, -RZ, R42.H0_H0 ;  /* 0x2000002aff2b7230 */ /* 0x000fc40000004100 */
[----:B------:R-:W-:Y:S01]  /*10e90*/  FMUL.FTZ R50, R34, R44 ;  /* 0x0000002c22327220 */ /* 0x000fe20000410000 */
[----:B------:R-:W-:Y:S02]  /*10ea0*/  HADD2.F32 R5, -RZ, R4.H1_H1 ;  /* 0x30000004ff057230 */ /* 0x000fe40000004100 */
[----:B------:R-:W-:Y:S02]  /*10eb0*/  HADD2.F32 R40, -RZ, R39.H0_H0 ;  /* 0x20000027ff287230 */ /* 0x000fe40000004100 */
[----:B------:R-:W-:Y:S01]  /*10ec0*/  FMUL.FTZ R45, R9, R43 ;  /* 0x0000002b092d7220 */ /* 0x000fe20000410000 */
[----:B------:R-:W-:Y:S02]  /*10ed0*/  HADD2.F32 R4, -RZ, R25.H0_H0 ;  /* 0x20000019ff047230 */ /* 0x000fe40000004100 */
[----:B------:R-:W-:Y:S01]  /*10ee0*/  FFMA.FTZ R49, R5, R41, -R50 ;  /* 0x0000002905317223 */ /* 0x000fe20000010832 */
[----:B------:R-:W-:Y:S02]  /*10ef0*/  HADD2.F32 R39, -RZ, R39.H1_H1 ;  /* 0x30000027ff277230 */ /* 0x000fe40000004100 */
[----:B------:R-:W-:Y:S01]  /*10f00*/  FMUL.FTZ R34, R9, R40 ;  /* 0x0000002809227220 */ /* 0x000fe20000410000 */
[----:B------:R-:W-:Y:S01]  /*10f10*/  F2FP.F16.E4M3.UNPACK_B R9, R24.H1 ;  /* 0x00000018ff09723e */ /* 0x000fe200030006ff */
[----:B------:R-:W-:Y:S01]  /*10f20*/  FFMA.FTZ R45, R4, R40, -R45 ;  /* 0x00000028042d7223 */ /* 0x000fe2000001082d */
[----:B------:R-:W-:Y:S01]  /*10f30*/  F2FP.F16.E4M3.UNPACK_B R40, R14.H1 ;  /* 0x0000000eff28723e */ /* 0x000fe200030006ff */
[----:B------:R-:W-:-:S02]  /*10f40*/  HADD2.F32 R42, -RZ, R42.H1_H1 ;  /* 0x3000002aff2a7230 */ /* 0x000fc40000004100 */
[----:B------:R-:W-:Y:S01]  /*10f50*/  FFMA.FTZ R51, R5, R44, R47 ;  /* 0x0000002c05337223 */ /* 0x000fe2000001002f */
[----:B------:R-:W-:Y:S02]  /*10f60*/  HADD2.F32 R8, -RZ, R8.H1_H1 ;  /* 0x30000008ff087230 */ /* 0x000fe40000004100 */
[----:B------:R-:W-:Y:S01]  /*10f70*/  FFMA.FTZ R43, R4, R43, R34 ;  /* 0x0000002b042b7223 */ /* 0x000fe20000010022 */
[----:B------:R-:W-:Y:S02]  /*10f80*/  HADD2.F32 R25, -RZ, R25.H1_H1 ;  /* 0x30000019ff197230 */ /* 0x000fe40000004100 */
[----:B------:R-:W-:Y:S02]  /*10f90*/  HADD2.F32 R41, -RZ, R40.H0_H0 ;  /* 0x20000028ff297230 */ /* 0x000fe40000004100 */
[C---:B------:R-:W-:Y:S01]  /*10fa0*/  FMUL.FTZ R44, R8.reuse, R42 ;  /* 0x0000002a082c7220 */ /* 0x040fe20000410000 */
[----:B------:R-:W-:Y:S02]  /*10fb0*/  HADD2.F32 R5, -RZ, R37.H0_H0 ;  /* 0x20000025ff057230 */ /* 0x000fe40000004100 */
[----:B------:R-:W-:Y:S01]  /*10fc0*/  FMUL.FTZ R47, R8, R39 ;  /* 0x00000027082f7220 */ /* 0x000fe20000410000 */
[----:B------:R-:W-:-:S02]  /*10fd0*/  HADD2.F32 R34, -RZ, R9.H0_H0 ;  /* 0x20000009ff227230 */ /* 0x000fc40000004100 */
[----:B------:R-:W-:Y:S01]  /*10fe0*/  FFMA.FTZ R44, R25, R39, -R44 ;  /* 0x00000027192c7223 */ /* 0x000fe2000001082c */
[----:B------:R-:W-:Y:S02]  /*10ff0*/  HADD2.F32 R4, -RZ, R31.H0_H0 ;  /* 0x2000001fff047230 */ /* 0x000fe40000004100 */
[-C--:B------:R-:W-:Y:S01]  /*11000*/  FMUL.FTZ R53, R5, R41.reuse ;  /* 0x0000002905357220 */ /* 0x080fe20000410000 */
[----:B------:R-:W-:Y:S01]  /*11010*/  FFMA.FTZ R42, R25, R42, R47 ;  /* 0x0000002a192a7223 */ /* 0x000fe2000001002f */
[----:B------:R-:W-:Y:S01]  /*11020*/  FMUL.FTZ R8, R5, R34 ;  /* 0x0000002205087220 */ /* 0x000fe20000410000 */
[----:B------:R-:W-:Y:S01]  /*11030*/  F2FP.F16.E4M3.UNPACK_B R25, R14 ;  /* 0x0000000eff19723e */ /* 0x000fe200020006ff */
[C---:B------:R-:W-:Y:S01]  /*11040*/  FFMA.FTZ R53, R4.reuse, R34, -R53 ;  /* 0x0000002204357223 */ /* 0x040fe20000010835 */
[----:B------:R-:W-:Y:S02]  /*11050*/  HADD2.F32 R40, -RZ, R40.H1_H1 ;  /* 0x30000028ff287230 */ /* 0x000fe40000004100 */
[----:B------:R-:W-:Y:S01]  /*11060*/  FFMA.FTZ R41, R4, R41, R8 ;  /* 0x0000002904297223 */ /* 0x000fe20000010008 */
[----:B------:R-:W-:Y:S01]  /*11070*/  HADD2.F32 R37, -RZ, R37.H1_H1 ;  /* 0x30000025ff257230 */ /* 0x000fe20000004100 */
[----:B------:R-:W-:Y:S01]  /*11080*/  F2FP.F16.E4M3.UNPACK_B R8, R24 ;  /* 0x00000018ff08723e */ /* 0x000fe200020006ff */
[----:B------:R-:W-:-:S02]  /*11090*/  HADD2.F32 R34, -RZ, R9.H1_H1 ;  /* 0x30000009ff227230 */ /* 0x000fc40000004100 */
[----:B------:R-:W-:Y:S02]  /*110a0*/  HADD2.F32 R39, -RZ, R25.H0_H0 ;  /* 0x20000019ff277230 */ /* 0x000fe40000004100 */
[C---:B------:R-:W-:Y:S01]  /*110b0*/  FMUL.FTZ R52, R37.reuse, R40 ;  /* 0x0000002825347220 */ /* 0x040fe20000410000 */
[----:B------:R-:W-:Y:S02]  /*110c0*/  HADD2.F32 R5, -RZ, R36.H0_H0 ;  /* 0x20000024ff057230 */ /* 0x000fe40000004100 */
[----:B------:R-:W-:Y:S01]  /*110d0*/  FMUL.FTZ R47, R37, R34 ;  /* 0x00000022252f7220 */ /* 0x000fe20000410000 */
[----:B------:R-:W-:Y:S02]  /*110e0*/  HADD2.F32 R31, -RZ, R31.H1_H1 ;  /* 0x3000001fff1f7230 */ /* 0x000fe40000004100 */
[----:B------:R-:W-:Y:S02]  /*110f0*/  HADD2.F32 R9, -RZ, R8.H0_H0 ;  /* 0x20000008ff097230 */ /* 0x000fe40000004100 */
[----:B------:R-:W-:Y:S01]  /*11100*/  FMUL.FTZ R37, R5, R39 ;  /* 0x0000002705257220 */ /* 0x000fe20000410000 */
[----:B------:R-:W-:-:S02]  /*11110*/  HADD2.F32 R4, -RZ, R27.H0_H0 ;  /* 0x2000001bff047230 */ /* 0x000fc40000004100 */
[C---:B------:R-:W-:Y:S01]  /*11120*/  FFMA.FTZ R54, R31.reuse, R34, -R52 ;  /* 0x000000221f367223 */ /* 0x040fe20000010834 */
[----:B------:R-:W-:Y:S01]  /*11130*/  FFMA.FTZ R56, R31, R40, R47 ;  /* 0x000000281f387223 */ /* 0x000fe2000001002f */
[----:B------:R-:W-:Y:S01]  /*11140*/  F2FP.F16.E4M3.UNPACK_B R34, R15.H1 ;  /* 0x0000000fff22723e */ /* 0x000fe200030006ff */
[-C--:B------:R-:W-:Y:S01]  /*11150*/  FMUL.FTZ R50, R5, R9.reuse ;  /* 0x0000000905327220 */ /* 0x080fe20000410000 */
[C---:B------:R-:W-:Y:S01]  /*11160*/  FFMA.FTZ R40, R4.reuse, R9, -R37 ;  /* 0x0000000904287223 */ /* 0x040fe20000010825 */
[----:B------:R-:W-:Y:S01]  /*11170*/  HADD2.F32 R31, -RZ, R25.H1_H1 ;  /* 0x30000019ff1f7230 */ /* 0x000fe20000004100 */
[----:B------:R-:W-:Y:S01]  /*11180*/  F2FP.F16.E4M3.UNPACK_B R9, R12.H1 ;  /* 0x0000000cff09723e */ /* 0x000fe200030006ff */
[----:B------:R-:W-:Y:S02]  /*11190*/  HADD2.F32 R36, -RZ, R36.H1_H1 ;  /* 0x30000024ff247230 */ /* 0x000fe40000004100 */
[----:B------:R-:W-:Y:S01]  /*111a0*/  FFMA.FTZ R50, R4, R39, R50 ;  /* 0x0000002704327223 */ /* 0x000fe20000010032 */
        /* <DEDUP_REMOVED lines=11> */
[-C--:B------:R-:W-:Y:S01]  /*11260*/  FMUL.FTZ R58, R5, R25.reuse ;  /* 0x00000019053a7220 */ /* 0x080fe20000410000 */
[----:B------:R-:W-:Y:S02]  /*11270*/  HADD2.F32 R27, -RZ, R34.H1_H1 ;  /* 0x30000022ff1b7230 */ /* 0x000fe40000004100 */
[C---:B------:R-:W-:Y:S01]  /*11280*/  FFMA.FTZ R36, R4.reuse, R25, -R47 ;  /* 0x0000001904247223 */ /* 0x040fe2000001082f */
[----:B------:R-:W-:Y:S01]  /*11290*/  HADD2.F32 R10, -RZ, R10.H1_H1 ;  /* 0x3000000aff0a7230 */ /* 0x000fe20000004100 */
[----:B------:R-:W-:Y:S01]  /*112a0*/  F2FP.F16.E4M3.UNPACK_B R25, R15 ;  /* 0x0000000fff19723e */ /* 0x000fe200020006ff */
[----:B------:R-:W-:Y:S02]  /*112b0*/  HADD2.F32 R9, -RZ, R9.H1_H1 ;  /* 0x30000009ff097230 */ /* 0x000fe40000004100 */
[----:B------:R-:W-:Y:S01]  /*112c0*/  FFMA.FTZ R58, R4, R37, R58 ;  /* 0x00000025043a7223 */ /* 0x000fe2000001003a */
[----:B------:R-:W-:Y:S01]  /*112d0*/  HADD2.F32 R6, -RZ, R6.H1_H1 ;  /* 0x30000006ff067230 */ /* 0x000fe20000004100 */
[----:B------:R-:W-:Y:S01]  /*112e0*/  F2FP.F16.E4M3.UNPACK_B R8, R12 ;  /* 0x0000000cff08723e */ /* 0x000fe200020006ff */
[C---:B------:R-:W-:Y:S01]  /*112f0*/  FMUL.FTZ R37, R10.reuse, R27 ;  /* 0x0000001b0a257220 */ /* 0x040fe20000410000 */
[----:B------:R-:W-:Y:S01]  /*11300*/  FMUL.FTZ R4, R10, R9 ;  /* 0x000000090a047220 */ /* 0x000fe20000410000 */
[----:B------:R-:W-:-:S02]  /*11310*/  HADD2.F32 R10, -RZ, R25.H0_H0 ;  /* 0x20000019ff0a7230 */ /* 0x000fc40000004100 */
[----:B------:R-:W-:Y:S02]  /*11320*/  HADD2.F32 R5, -RZ, R38.H0_H0 ;  /* 0x20000026ff057230 */ /* 0x000fe40000004100 */
[C---:B------:R-:W-:Y:S01]  /*11330*/  FFMA.FTZ R55, R6.reuse, R9, -R37 ;  /* 0x0000000906377223 */ /* 0x040fe20000010825 */
[----:B------:R-:W-:Y:S01]  /*11340*/  FFMA.FTZ R57, R6, R27, R4 ;  /* 0x0000001b06397223 */ /* 0x000fe20000010004 */
[----:B------:R-:W-:Y:S02]  /*11350*/  HADD2.F32 R6, -RZ, R8.H0_H0 ;  /* 0x20000008ff067230 */ /* 0x000fe40000004100 */
[----:B------:R-:W-:Y:S02]  /*11360*/  HADD2.F32 R4, -RZ, R32.H0_H0 ;  /* 0x20000020ff047230 */ /* 0x000fe40000004100 */
[C---:B------:R-:W-:Y:S01]  /*11370*/  FMUL.FTZ R9, R5.reuse, R10 ;  /* 0x0000000a05097220 */ /* 0x040fe20000410000 */
[----:B------:R-:W-:Y:S02]  /*11380*/  HADD2.F32 R25, -RZ, R25.H1_H1 ;  /* 0x30000019ff197230 */ /* 0x000fe40000004100 */
[----:B------:R-:W-:Y:S01]  /*11390*/  FMUL.FTZ R37, R5, R6 ;  /* 0x0000000605257220 */ /* 0x000fe20000410000 */
[----:B------:R-:W-:-:S02]  /*113a0*/  HADD2.F32 R38, -RZ, R38.H1_H1 ;  /* 0x30000026ff267230 */ /* 0x000fc40000004100 */
[----:B------:R-:W-:Y:S01]  /*113b0*/  FFMA.FTZ R27, R4, R6, -R9 ;  /* 0x00000006041b7223 */ /* 0x000fe20000010809 */
[----:B------:R-:W-:Y:S01]  /*113c0*/  HADD2.F32 R5, -RZ, R8.H1_H1 ;  /* 0x30000008ff057230 */ /* 0x000fe20000004100 */
[----:B------:R-:W-:Y:S01]  /*113d0*/  F2FP.F16.E4M3.UNPACK_B R9, R20.H1 ;  /* 0x00000014ff09723e */ /* 0x000fe200030006ff */
[----:B------:R-:W-:Y:S02]  /*113e0*/  HADD2.F32 R32, -RZ, R32.H1_H1 ;  /* 0x30000020ff207230 */ /* 0x000fe40000004100 */
[----:B------:R-:W-:Y:S01]  /*113f0*/  FMUL.FTZ R47, R38, R25 ;  /* 0x00000019262f7220 */ /* 0x000fe20000410000 */
[----:B------:R-:W-:Y:S01]  /*11400*/  FFMA.FTZ R37, R4, R10, R37 ;  /* 0x0000000a04257223 */ /* 0x000fe20000010025 */
[----:B------:R-:W-:Y:S01]  /*11410*/  F2FP.F16.E4M3.UNPACK_B R4, R26.H1 ;  /* 0x0000001aff04723e */ /* 0x000fe200030006ff */
[-C--:B------:R-:W-:Y:S01]  /*11420*/  FMUL.FTZ R38, R38, R5.reuse ;  /* 0x0000000526267220 */ /* 0x080fe20000410000 */
[----:B------:R-:W-:Y:S01]  /*11430*/  FFMA.FTZ R34, R32, R5, -R47 ;  /* 0x0000000520227223 */ /* 0x000fe2000001082f */
[----:B------:R-:W-:-:S02]  /*11440*/  HADD2.F32 R10, -RZ, R9.H0_H0 ;  /* 0x20000009ff0a7230 */ /* 0x000fc40000004100 */
[----:B------:R-:W-:Y:S02]  /*11450*/  HADD2.F32 R5, -RZ, R11.H0_H0 ;  /* 0x2000000bff057230 */ /* 0x000fe40000004100 */
[----:B------:R-:W-:Y:S01]  /*11460*/  FFMA.FTZ R38, R32, R25, R38 ;  /* 0x0000001920267223 */ /* 0x000fe20000010026 */
[--C-:B------:R-:W-:Y:S02]  /*11470*/  HADD2.F32 R6, -RZ, R4.reuse.H0_H0 ;  /* 0x20000004ff067230 */ /* 0x100fe40000004100 */
[----:B------:R-:W-:Y:S02]  /*11480*/  HADD2.F32 R8, -RZ, R4.H1_H1 ;  /* 0x30000004ff087230 */ /* 0x000fe40000004100 */
[----:B------:R-:W-:Y:S01]  /*11490*/  FMUL.FTZ R25, R5, R10 ;  /* 0x0000000a05197220 */ /* 0x000fe20000410000 */
[----:B------:R-:W-:Y:S02]  /*114a0*/  HADD2.F32 R4, -RZ, R7.H0_H0 ;  /* 0x20000007ff047230 */ /* 0x000fe40000004100 */
[----:B------:R-:W-:-:S02]  /*114b0*/  HADD2.F32 R32, -RZ, R9.H1_H1 ;  /* 0x30000009ff207230 */ /* 0x000fc40000004100 */
[-C--:B------:R-:W-:Y:S01]  /*114c0*/  FMUL.FTZ R9, R5, R6.reuse ;  /* 0x0000000605097220 */ /* 0x080fe20000410000 */
[----:B------:R-:W-:Y:S02]  /*114d0*/  HADD2.F32 R11, -RZ, R11.H1_H1 ;  /* 0x3000000bff0b7230 */ /* 0x000fe40000004100 */
[C---:B------:R-:W-:Y:S01]  /*114e0*/  FFMA.FTZ R25, R4.reuse, R6, -R25 ;  /* 0x0000000604197223 */ /* 0x040fe20000010819 */
[----:B------:R-:W-:Y:S01]  /*114f0*/  HADD2.F32 R7, -RZ, R7.H1_H1 ;  /* 0x30000007ff077230 */ /* 0x000fe20000004100 */
[----:B------:R-:W-:Y:S01]  /*11500*/  F2FP.F16.E4M3.UNPACK_B R5, R26 ;  /* 0x0000001aff05723e */ /* 0x000fe200020006ff */
[----:B------:R-:W-:Y:S01]  /*11510*/  FFMA.FTZ R47, R4, R10, R9 ;  /* 0x0000000a042f7223 */ /* 0x000fe20000010009 */
[C---:B------:R-:W-:Y:S01]  /*11520*/  FMUL.FTZ R6, R11.reuse, R32 ;  /* 0x000000200b067220 */ /* 0x040fe20000410000 */
[----:B------:R-:W-:Y:S01]  /*11530*/  FMUL.FTZ R11, R11, R8 ;  /* 0x000000080b0b7220 */ /* 0x000fe20000410000 */
[----:B------:R-:W-:Y:S02]  /*11540*/  F2FP.F16.E4M3.UNPACK_B R4, R20 ;  /* 0x00000014ff04723e */ /* 0x000fe400020006ff */
[----:B------:R-:W-:Y:S01]  /*11550*/  FFMA.FTZ R60, R7, R8, -R6 ;  /* 0x00000008073c7223 */ /* 0x000fe20000010806 */
[----:B------:R-:W-:-:S02]  /*11560*/  HADD2.F32 R6, -RZ, R5.H0_H0 ;  /* 0x20000005ff067230 */ /* 0x000fc40000004100 */
[----:B------:R-:W-:Y:S01]  /*11570*/  FFMA.FTZ R62, R7, R32, R11 ;  /* 0x00000020073e7223 */ /* 0x000fe2000001000b */
[----:B------:R-:W-:Y:S02]  /*11580*/  HADD2.F32 R8, -RZ, R5.H1_H1 ;  /* 0x30000005ff087230 */ /* 0x000fe40000004100 */
[--C-:B------:R-:W-:Y:S02]  /*11590*/  HADD2.F32 R5, -RZ, R35.reuse.H0_H0 ;  /* 0x20000023ff057230 */ /* 0x100fe40000004100 */
[--C-:B------:R-:W-:Y:S01]  /*115a0*/  HADD2.F32 R7, -RZ, R4.reuse.H0_H0 ;  /* 0x20000004ff077230 */ /* 0x100fe20000004100 */
[----:B------:R-:W-:Y:S01]  /*115b0*/  F2FP.SATFINITE.E4M3.F32.PACK_AB_MERGE_C R47, R62, R47, RZ ;  /* 0x0000002f3e2f723e */ /* 0x000fe200048070ff */
[----:B------:R-:W-:Y:S02]  /*115c0*/  HADD2.F32 R10, -RZ, R4.H1_H1 ;  /* 0x30000004ff0a7230 */ /* 0x000fe40000004100 */
[----:B------:R-:W-:Y:S01]  /*115d0*/  FMUL.FTZ R32, R5, R6 ;  /* 0x0000000605207220 */ /* 0x000fe20000410000 */
[----:B------:R-:W-:-:S02]  /*115e0*/  HADD2.F32 R35, -RZ, R35.H1_H1 ;  /* 0x30000023ff237230 */ /* 0x000fc40000004100 */
[----:B------:R-:W-:Y:S01]  /*115f0*/  FMUL.FTZ R9, R5, R7 ;  /* 0x0000000705097220 */ /* 0x000fe20000410000 */
[--C-:B------:R-:W-:Y:S01]  /*11600*/  HADD2.F32 R4, -RZ, R33.reuse.H0_H0 ;  /* 0x20000021ff047230 */ /* 0x100fe20000004100 */
[----:B------:R-:W-:Y:S01]  /*11610*/  F2FP.SATFINITE.E4M3.F32.PACK_AB_MERGE_C R5, R54, R53, RZ ;  /* 0x000000353605723e */ /* 0x000fe200048070ff */
[----:B------:R-:W-:Y:S02]  /*11620*/  HADD2.F32 R33, -RZ, R33.H1_H1 ;  /* 0x30000021ff217230 */ /* 0x000fe40000004100 */
[C---:B------:R-:W-:Y:S01]  /*11630*/  FMUL.FTZ R52, R35.reuse, R10 ;  /* 0x0000000a23347220 */ /* 0x040fe20000410000 */
[----:B------:R-:W-:Y:S01]  /*11640*/  FMUL.FTZ R35, R35, R8 ;  /* 0x0000000823237220 */ /* 0x000fe20000410000 */
[C---:B------:R-:W-:Y:S01]  /*11650*/  FFMA.FTZ R11, R4.reuse, R6, -R9 ;  /* 0x00000006040b7223 */ /* 0x040fe20000010809 */
[----:B------:R-:W-:Y:S01]  /*11660*/  FFMA.FTZ R32, R4, R7, R32 ;  /* 0x0000000704207223 */ /* 0x000fe20000010020 */
[C---:B------:R-:W-:Y:S01]  /*11670*/  FFMA.FTZ R52, R33.reuse, R8, -R52 ;  /* 0x0000000821347223 */ /* 0x040fe20000010834 */
[----:B------:R-:W-:Y:S01]  /*11680*/  FFMA.FTZ R35, R33, R10, R35 ;  /* 0x0000000a21237223 */ /* 0x000fe20000010023 */
[----:B------:R-:W-:-:S02]  /*11690*/  F2FP.SATFINITE.E4M3.F32.PACK_AB_MERGE_C R4, R49, R46, RZ ;  /* 0x0000002e3104723e */ /* 0x000fc400048070ff */
[----:B------:R-:W-:Y:S02]  /*116a0*/  F2FP.SATFINITE.E4M3.F32.PACK_AB_MERGE_C R6, R55, R36, RZ ;  /* 0x000000243706723e */ /* 0x000fe400048070ff */
[----:B------:R-:W-:Y:S02]  /*116b0*/  F2FP.SATFINITE.E4M3.F32.PACK_AB_MERGE_C R7, R60, R25, RZ ;  /* 0x000000193c07723e */ /* 0x000fe400048070ff */
[----:B------:R-:W-:Y:S02]  /*116c0*/  F2FP.SATFINITE.E4M3.F32.PACK_AB_MERGE_C R8, R51, R48, RZ ;  /* 0x000000303308723e */ /* 0x000fe400048070ff */
[----:B------:R-:W-:Y:S02]  /*116d0*/  F2FP.SATFINITE.E4M3.F32.PACK_AB_MERGE_C R9, R56, R41, RZ ;  /* 0x000000293809723e */ /* 0x000fe400048070ff */
[----:B------:R-:W-:Y:S02]  /*116e0*/  F2FP.SATFINITE.E4M3.F32.PACK_AB_MERGE_C R10, R57, R58, RZ ;  /* 0x0000003a390a723e */ /* 0x000fe400048070ff */
[----:B------:R-:W-:-:S02]  /*116f0*/  F2FP.SATFINITE.E4M3.F32.PACK_AB_MERGE_C R4, R44, R45, R4 ;  /* 0x0000002d2c04723e */ /* 0x000fc40004807004 */
[----:B------:R-:W-:Y:S02]  /*11700*/  F2FP.SATFINITE.E4M3.F32.PACK_AB_MERGE_C R5, R39, R40, R5 ;  /* 0x000000282705723e */ /* 0x000fe40004807005 */
[----:B------:R-:W-:Y:S02]  /*11710*/  F2FP.SATFINITE.E4M3.F32.PACK_AB_MERGE_C R6, R34, R27, R6 ;  /* 0x0000001b2206723e */ /* 0x000fe40004807006 */
[----:B------:R-:W-:Y:S02]  /*11720*/  F2FP.SATFINITE.E4M3.F32.PACK_AB_MERGE_C R7, R52, R11, R7 ;  /* 0x0000000b3407723e */ /* 0x000fe40004807007 */
[----:B------:R-:W-:Y:S02]  /*11730*/  F2FP.SATFINITE.E4M3.F32.PACK_AB_MERGE_C R8, R42, R43, R8 ;  /* 0x0000002b2a08723e */ /* 0x000fe40004807008 */
[----:B------:R-:W-:Y:S01]  /*11740*/  F2FP.SATFINITE.E4M3.F32.PACK_AB_MERGE_C R9, R31, R50, R9 ;  /* 0x000000321f09723e */ /* 0x000fe20004807009 */
[----:B------:R1:W-:Y:S01]  /*11750*/  STS.128 [R59+0x20400], R4 ;  /* 0x020400043b007388 */ /* 0x0003e20000000c00 */
[----:B------:R-:W-:-:S02]  /*11760*/  F2FP.SATFINITE.E4M3.F32.PACK_AB_MERGE_C R10, R38, R37, R10 ;  /* 0x00000025260a723e */ /* 0x000fc4000480700a */
[----:B------:R-:W-:-:S05]  /*11770*/  F2FP.SATFINITE.E4M3.F32.PACK_AB_MERGE_C R11, R35, R32, R47 ;  /* 0x00000020230b723e */ /* 0x000fca000480702f */
[----:B------:R1:W-:Y:S02]  /*11780*/  STS.128 [R21+0x20400], R8 ;  /* 0x0204000815007388 */ /* 0x0003e40000000c00 */
.L_x_474:
[----:B------:R-:W-:Y:S05]  /*11790*/  BSYNC B1 ;  /* 0x0000000000017941 */ /* 0x000fea0003800000 */
.L_x_473:
[----:B------:R-:W-:Y:S04]  /*117a0*/  BSSY B1, `(.L_x_475) ;  /* 0x00000c9000017945 */ /* 0x000fe80003800000 */
[----:B------:R-:W-:Y:S05]  /*117b0*/  @P2 BRA `(.L_x_476) ;  /* 0x0000000c001c2947 */ /* 0x000fea0003800000 */
[----:B-1----:R-:W2:Y:S04]  /*117c0*/  LDL R6, [R1+0x2c] ;  /* 0x00002c0001067983 */ /* 0x002ea80000100800 */
[----:B------:R-:W3:Y:S01]  /*117d0*/  LDL R61, [R1+0x64] ;  /* 0x00006400013d7983 */ /* 0x000ee20000100800 */
[----:B------:R-:W-:Y:S01]  /*117e0*/  LEA.HI R4, R3, R30, RZ, 0x1c ;  /* 0x0000001e03047211 */ /* 0x000fe200078fe0ff */
[C---:B------:R-:W-:Y:S01]  /*117f0*/  VIADD R8, R23.reuse, 0x20 ;  /* 0x0000002017087836 */ /* 0x040fe20000000000 */
[----:B------:R-:W-:Y:S02]  /*11800*/  IADD3 R9, R23, 0x20, RZ ;  /* 0x0000002017097810 */ /* 0x000fe40007ffe0ff */
[----:B------:R-:W-:Y:S01]  /*11810*/  SHF.R.S32.HI R7, RZ, 0x1f, R4 ;  /* 0x0000001fff077819 */ /* 0x000fe20000011404 */
[----:B------:R-:W-:Y:S01]  /*11820*/  IMAD.SHL.U32 R8, R8, 0x80, RZ ;  /* 0x0000008008087824 */ /* 0x000fe200078e00ff */
[----:B------:R-:W-:Y:S01]  /*11830*/  SHF.L.U32 R5, R4, 0x4, RZ ;  /* 0x0000000404057819 */ /* 0x000fe200000006ff */
[----:B------:R-:W-:Y:S01]  /*11840*/  IMAD.SHL.U32 R9, R9, 0x80, RZ ;  /* 0x0000008009097824 */ /* 0x000fe200078e00ff */
[----:B------:R-:W-:-:S02]  /*11850*/  LEA.HI R7, R7, R4, RZ, 0x3 ;  /* 0x0000000407077211 */ /* 0x000fc400078f18ff */
[----:B------:R-:W-:Y:S02]  /*11860*/  LOP3.LUT R8, R8, 0x380, RZ, 0xc0, !PT ;  /* 0x0000038008087812 */ /* 0x000fe400078ec0ff */
[----:B------:R-:W-:Y:S01]  /*11870*/  LOP3.LUT R9, R9, 0x380, RZ, 0xc0, !PT ;  /* 0x0000038009097812 */ /* 0x000fe200078ec0ff */
[----:B------:R-:W-:Y:S01]  /*11880*/  IMAD.SHL.U32 R7, R7, 0x800, RZ ;  /* 0x0000080007077824 */ /* 0x000fe200078e00ff */
[----:B------:R-:W-:Y:S02]  /*11890*/  SHF.R.U32.HI R8, RZ, 0x3, R8 ;  /* 0x00000003ff087819 */ /* 0x000fe40000011608 */
[----:B------:R-:W-:Y:S02]  /*118a0*/  LOP3.LUT R4, R9, 0x70, R5, 0xf8, !PT ;  /* 0x0000007009047812 */ /* 0x000fe400078ef805 */
[----:B------:R-:W-:Y:S02]  /*118b0*/  LOP3.LUT R7, R7, 0xffffc000, RZ, 0xc0, !PT ;  /* 0xffffc00007077812 */ /* 0x000fe400078ec0ff */
[----:B------:R-:W-:-:S02]  /*118c0*/  LOP3.LUT R4, R4, R8, RZ, 0x3c, !PT ;  /* 0x0000000804047212 */ /* 0x000fc400078e3cff */
[----:B------:R-:W-:Y:S02]  /*118d0*/  F2FP.F16.E4M3.UNPACK_B R39, R0.H1 ;  /* 0x00000000ff27723e */ /* 0x000fe400030006ff */
[-C--:B------:R-:W-:Y:S02]  /*118e0*/  F2FP.F16.E4M3.UNPACK_B R43, R13.reuse.H1 ;  /* 0x0000000dff2b723e */ /* 0x080fe400030006ff */
[----:B------:R-:W-:Y:S01]  /*118f0*/  F2FP.F16.E4M3.UNPACK_B R48, R13 ;  /* 0x0000000dff30723e */ /* 0x000fe200020006ff */
[----:B------:R-:W-:Y:S01]  /*11900*/  HADD2.F32 R41, -RZ, R39.H0_H0 ;  /* 0x20000027ff297230 */ /* 0x000fe20000004100 */
[----:B------:R-:W-:Y:S01]  /*11910*/  F2FP.F16.E4M3.UNPACK_B R51, R14 ;  /* 0x0000000eff33723e */ /* 0x000fe200020006ff */
[--C-:B------:R-:W-:Y:S01]  /*11920*/  HADD2.F32 R45, -RZ, R43.reuse.H0_H0 ;  /* 0x2000002bff2d7230 */ /* 0x100fe20000004100 */
[----:B------:R-:W-:Y:S01]  /*11930*/  F2FP.F16.E4M3.UNPACK_B R57, R20.H1 ;  /* 0x00000014ff39723e */ /* 0x000fe200030006ff */
[----:B------:R-:W-:Y:S02]  /*11940*/  HADD2.F32 R50, -RZ, R48.H0_H0 ;  /* 0x20000030ff327230 */ /* 0x000fe40000004100 */
[----:B------:R-:W-:-:S02]  /*11950*/  HADD2.F32 R43, -RZ, R43.H1_H1 ;  /* 0x3000002bff2b7230 */ /* 0x000fc40000004100 */
[----:B------:R-:W-:Y:S02]  /*11960*/  HADD2.F32 R49, -RZ, R48.H1_H1 ;  /* 0x30000030ff317230 */ /* 0x000fe40000004100 */
[----:B------:R-:W-:Y:S02]  /*11970*/  HADD2.F32 R54, -RZ, R51.H0_H0 ;  /* 0x20000033ff367230 */ /* 0x000fe40000004100 */
[----:B------:R-:W-:Y:S01]  /*11980*/  HADD2.F32 R59, -RZ, R57.H1_H1 ;  /* 0x30000039ff3b7230 */ /* 0x000fe20000004100 */
[----:B--2---:R-:W-:-:S04]  /*11990*/  IADD3 R21, R4, R7, R6 ;  /* 0x0000000704157210 */ /* 0x004fc80007ffe006 */
[----:B------:R-:W-:Y:S01]  /*119a0*/  IADD3 R21, R22, R21, RZ ;  /* 0x0000001516157210 */ /* 0x000fe20007ffe0ff */
[----:B---3--:R-:W1:Y:S04]  /*119b0*/  LDS.128 R4, [R61+0x20400] ;  /* 0x020400003d047984 */ /* 0x008e680000000c00 */
[----:B------:R-:W2:Y:S01]  /*119c0*/  LDS.128 R8, [R21+0x20400] ;  /* 0x0204000015087984 */ /* 0x000ea20000000c00 */
[-C--:B-1----:R-:W-:Y:S02]  /*119d0*/  F2FP.F16.E4M3.UNPACK_B R25, R4.reuse ;  /* 0x00000004ff19723e */ /* 0x082fe400020006ff */
[----:B------:R-:W-:Y:S02]  /*119e0*/  F2FP.F16.E4M3.UNPACK_B R4, R4.H1 ;  /* 0x00000004ff04723e */ /* 0x000fe400030006ff */
[----:B--2---:R-:W-:-:S02]  /*119f0*/  F2FP.F16.E4M3.UNPACK_B R34, R8.H1 ;  /* 0x00000008ff22723e */ /* 0x004fc400030006ff */
[-C--:B------:R-:W-:Y:S02]  /*11a00*/  F2FP.F16.E4M3.UNPACK_B R27, R5.reuse ;  /* 0x00000005ff1b723e */ /* 0x080fe400020006ff */
[----:B------:R-:W-:Y:S01]  /*11a10*/  F2FP.F16.E4M3.UNPACK_B R31, R5.H1 ;  /* 0x00000005ff1f723e */ /* 0x000fe200030006ff */
[----:B------:R-:W-:Y:S01]  /*11a20*/  HADD2.F32 R35, -RZ, R34.H0_H0 ;  /* 0x20000022ff237230 */ /* 0x000fe20000004100 */
[----:B------:R-:W-:Y:S01]  /*11a30*/  F2FP.F16.E4M3.UNPACK_B R8, R8 ;  /* 0x00000008ff08723e */ /* 0x000fe200020006ff */
[----:B------:R-:W-:Y:S01]  /*11a40*/  HADD2.F32 R5, -RZ, R4.H0_H0 ;  /* 0x20000004ff057230 */ /* 0x000fe20000004100 */
[----:B------:R-:W-:Y:S01]  /*11a50*/  F2FP.F16.E4M3.UNPACK_B R36, R9 ;  /* 0x00000009ff24723e */ /* 0x000fe200020006ff */
[----:B------:R-:W-:Y:S02]  /*11a60*/  HADD2.F32 R34, -RZ, R34.H1_H1 ;  /* 0x30000022ff227230 */ /* 0x000fe40000004100 */
[-C--:B------:R-:W-:Y:S01]  /*11a70*/  FMUL.FTZ R42, R41, R35.reuse ;  /* 0x00000023292a7220 */ /* 0x080fe20000410000 */
[----:B------:R-:W-:Y:S01]  /*11a80*/  FMUL.FTZ R40, R45, R35 ;  /* 0x000000232d287220 */ /* 0x000fe20000410000 */
[----:B0-----:R-:W-:Y:S01]  /*11a90*/  F2FP.F16.E4M3.UNPACK_B R37, R9.H1 ;  /* 0x00000009ff25723e */ /* 0x001fe200030006ff */
[----:B------:R-:W-:-:S02]  /*11aa0*/  HADD2.F32 R9, -RZ, R8.H0_H0 ;  /* 0x20000008ff097230 */ /* 0x000fc40000004100 */
[-C--:B------:R-:W-:Y:S01]  /*11ab0*/  FFMA.FTZ R42, R45, R5.reuse, R42 ;  /* 0x000000052d2a7223 */ /* 0x080fe2000001002a */
[----:B------:R-:W-:Y:S01]  /*11ac0*/  F2FP.F16.E4M3.UNPACK_B R45, R0 ;  /* 0x00000000ff2d723e */ /* 0x000fe200020006ff */
[----:B------:R-:W-:Y:S01]  /*11ad0*/  FFMA.FTZ R40, R41, R5, -R40 ;  /* 0x0000000529287223 */ /* 0x000fe20000010828 */
[----:B------:R-:W-:Y:S02]  /*11ae0*/  HADD2.F32 R41, -RZ, R39.H1_H1 ;  /* 0x30000027ff297230 */ /* 0x000fe40000004100 */
[----:B------:R-:W-:Y:S01]  /*11af0*/  FMUL.FTZ R39, R50, R9 ;  /* 0x0000000932277220 */ /* 0x000fe20000410000 */
[----:B------:R-:W-:Y:S02]  /*11b00*/  HADD2.F32 R5, -RZ, R4.H1_H1 ;  /* 0x30000004ff057230 */ /* 0x000fe40000004100 */
[-C--:B------:R-:W-:Y:S01]  /*11b10*/  FMUL.FTZ R44, R43, R34.reuse ;  /* 0x000000222b2c7220 */ /* 0x080fe20000410000 */
[----:B------:R-:W-:Y:S02]  /*11b20*/  HADD2.F32 R46, -RZ, R45.H0_H0 ;  /* 0x2000002dff2e7230 */ /* 0x000fe40000004100 */
[----:B------:R-:W-:Y:S01]  /*11b30*/  FMUL.FTZ R34, R41, R34 ;  /* 0x0000002229227220 */ /* 0x000fe20000410000 */
[----:B------:R-:W-:-:S02]  /*11b40*/  HADD2.F32 R4, -RZ, R25.H0_H0 ;  /* 0x20000019ff047230 */ /* 0x000fc40000004100 */
[----:B------:R-:W-:Y:S01]  /*11b50*/  FFMA.FTZ R41, R41, R5, -R44 ;  /* 0x0000000529297223 */ /* 0x000fe2000001082c */
[----:B------:R-:W-:Y:S01]  /*11b60*/  F2FP.F16.E4M3.UNPACK_B R44, R24.H1 ;  /* 0x00000018ff2c723e */ /* 0x000fe200030006ff */
[C---:B------:R-:W-:Y:S01]  /*11b70*/  FMUL.FTZ R9, R46.reuse, R9 ;  /* 0x000000092e097220 */ /* 0x040fe20000410000 */
[----:B------:R-:W-:Y:S01]  /*11b80*/  FFMA.FTZ R43, R43, R5, R34 ;  /* 0x000000052b2b7223 */ /* 0x000fe20000010022 */
[-C--:B------:R-:W-:Y:S01]  /*11b90*/  FFMA.FTZ R39, R46, R4.reuse, -R39 ;  /* 0x000000042e277223 */ /* 0x080fe20000010827 */
[----:B------:R-:W-:Y:S02]  /*11ba0*/  HADD2.F32 R8, -RZ, R8.H1_H1 ;  /* 0x30000008ff087230 */ /* 0x000fe40000004100 */
[----:B------:R-:W-:Y:S01]  /*11bb0*/  FFMA.FTZ R9, R50, R4, R9 ;  /* 0x0000000432097223 */ /* 0x000fe20000010009 */
[----:B------:R-:W-:Y:S01]  /*11bc0*/  F2FP.F16.E4M3.UNPACK_B R50, R14.H1 ;  /* 0x0000000eff32723e */ /* 0x000fe200030006ff */
[----:B------:R-:W-:Y:S01]  /*11bd0*/  HADD2.F32 R5, -RZ, R37.H0_H0 ;  /* 0x20000025ff057230 */ /* 0x000fe20000004100 */
[----:B------:R-:W-:Y:S01]  /*11be0*/  F2FP.F16.E4M3.UNPACK_B R38, R10 ;  /* 0x0000000aff26723e */ /* 0x000fe200020006ff */
[----:B------:R-:W-:-:S02]  /*11bf0*/  HADD2.F32 R47, -RZ, R45.H1_H1 ;  /* 0x3000002dff2f7230 */ /* 0x000fc40000004100 */
[----:B------:R-:W-:Y:S01]  /*11c00*/  FMUL.FTZ R34, R49, R8 ;  /* 0x0000000831227220 */ /* 0x000fe20000410000 */
[----:B------:R-:W-:Y:S01]  /*11c10*/  HADD2.F32 R48, -RZ, R50.H0_H0 ;  /* 0x20000032ff307230 */ /* 0x000fe20000004100 */
[----:B------:R-:W-:Y:S01]  /*11c20*/  F2FP.F16.E4M3.UNPACK_B R10, R10.H1 ;  /* 0x0000000aff0a723e */ /* 0x000fe200030006ff */
[----:B------:R-:W-:Y:S02]  /*11c30*/  HADD2.F32 R46, -RZ, R44.H0_H0 ;  /* 0x2000002cff2e7230 */ /* 0x000fe40000004100 */
[----:B------:R-:W-:Y:S01]  /*11c40*/  FMUL.FTZ R8, R47, R8 ;  /* 0x000000082f087220 */ /* 0x000fe20000410000 */
[----:B------:R-:W-:Y:S02]  /*11c50*/  HADD2.F32 R25, -RZ, R25.H1_H1 ;  /* 0x30000019ff197230 */ /* 0x000fe40000004100 */
[-C--:B------:R-:W-:Y:S01]  /*11c60*/  FMUL.FTZ R45, R48, R5.reuse ;  /* 0x00000005302d7220 */ /* 0x080fe20000410000 */
[----:B------:R-:W-:Y:S02]  /*11c70*/  HADD2.F32 R4, -RZ, R31.H0_H0 ;  /* 0x2000001fff047230 */ /* 0x000fe40000004100 */
[----:B------:R-:W-:Y:S01]  /*11c80*/  FMUL.FTZ R5, R46, R5 ;  /* 0x000000052e057220 */ /* 0x000fe20000410000 */
[----:B------:R-:W-:-:S02]  /*11c90*/  HADD2.F32 R37, -RZ, R37.H1_H1 ;  /* 0x30000025ff257230 */ /* 0x000fc40000004100 */
[-C--:B------:R-:W-:Y:S01]  /*11ca0*/  FFMA.FTZ R34, R47, R25.reuse, -R34 ;  /* 0x000000192f227223 */ /* 0x080fe20000010822 */
[----:B------:R-:W-:Y:S01]  /*11cb0*/  FFMA.FTZ R8, R49, R25, R8 ;  /* 0x0000001931087223 */ /* 0x000fe20000010008 */
[-C--:B------:R-:W-:Y:S01]  /*11cc0*/  FFMA.FTZ R45, R46, R4.reuse, -R45 ;  /* 0x000000042e2d7223 */ /* 0x080fe2000001082d */
[----:B------:R-:W-:Y:S01]  /*11cd0*/  FFMA.FTZ R46, R48, R4, R5 ;  /* 0x00000004302e7223 */ /* 0x000fe20000010005 */
[----:B------:R-:W-:Y:S01]  /*11ce0*/  F2FP.F16.E4M3.UNPACK_B R47, R24 ;  /* 0x00000018ff2f723e */ /* 0x000fe200020006ff */
[----:B------:R-:W-:Y:S01]  /*11cf0*/  HADD2.F32 R49, -RZ, R44.H1_H1 ;  /* 0x3000002cff317230 */ /* 0x000fe20000004100 */
[-C--:B------:R-:W-:Y:S01]  /*11d00*/  F2FP.F16.E4M3.UNPACK_B R32, R6.reuse ;  /* 0x00000006ff20723e */ /* 0x080fe200020006ff */
[----:B------:R-:W-:Y:S01]  /*11d10*/  HADD2.F32 R5, -RZ, R36.H0_H0 ;  /* 0x20000024ff057230 */ /* 0x000fe20000004100 */
[----:B------:R-:W-:Y:S01]  /*11d20*/  F2FP.F16.E4M3.UNPACK_B R6, R6.H1 ;  /* 0x00000006ff06723e */ /* 0x000fe200030006ff */
[----:B------:R-:W-:Y:S02]  /*11d30*/  HADD2.F32 R53, -RZ, R50.H1_H1 ;  /* 0x30000032ff357230 */ /* 0x000fe40000004100 */
[----:B------:R-:W-:Y:S01]  /*11d40*/  FMUL.FTZ R50, R49, R37 ;  /* 0x0000002531327220 */ /* 0x000fe20000410000 */
[----:B------:R-:W-:-:S02]  /*11d50*/  HADD2.F32 R31, -RZ, R31.H1_H1 ;  /* 0x3000001fff1f7230 */ /* 0x000fc40000004100 */
[----:B------:R-:W-:Y:S01]  /*11d60*/  FMUL.FTZ R25, R54, R5 ;  /* 0x0000000536197220 */ /* 0x000fe20000410000 */
[----:B------:R-:W-:Y:S02]  /*11d70*/  HADD2.F32 R52, -RZ, R47.H0_H0 ;  /* 0x2000002fff347230 */ /* 0x000fe40000004100 */
[C---:B------:R-:W-:Y:S01]  /*11d80*/  FMUL.FTZ R44, R53.reuse, R37 ;  /* 0x00000025352c7220 */ /* 0x040fe20000410000 */
[----:B------:R-:W-:Y:S02]  /*11d90*/  HADD2.F32 R4, -RZ, R27.H0_H0 ;  /* 0x2000001bff047230 */ /* 0x000fe40000004100 */
[----:B------:R-:W-:Y:S01]  /*11da0*/  FFMA.FTZ R37, R53, R31, R50 ;  /* 0x0000001f35257223 */ /* 0x000fe20000010032 */
[----:B------:R-:W-:Y:S02]  /*11db0*/  HADD2.F32 R53, -RZ, R51.H1_H1 ;  /* 0x30000033ff357230 */ /* 0x000fe40000004100 */
[C---:B------:R-:W-:Y:S01]  /*11dc0*/  FMUL.FTZ R5, R52.reuse, R5 ;  /* 0x0000000534057220 */ /* 0x040fe20000410000 */
[----:B------:R-:W-:Y:S01]  /*11dd0*/  F2FP.F16.E4M3.UNPACK_B R51, R12.H1 ;  /* 0x0000000cff33723e */ /* 0x000fe200030006ff */
[-C--:B------:R-:W-:Y:S01]  /*11de0*/  FFMA.FTZ R25, R52, R4.reuse, -R25 ;  /* 0x0000000434197223 */ /* 0x080fe20000010819 */
[----:B------:R-:W-:Y:S01]  /*11df0*/  F2FP.F16.E4M3.UNPACK_B R52, R15.H1 ;  /* 0x0000000fff34723e */ /* 0x000fe200030006ff */
[----:B------:R-:W-:Y:S01]  /*11e00*/  FFMA.FTZ R48, R49, R31, -R44 ;  /* 0x0000001f31307223 */ /* 0x000fe2000001082c */
[----:B------:R-:W-:Y:S01]  /*11e10*/  FFMA.FTZ R31, R54, R4, R5 ;  /* 0x00000004361f7223 */ /* 0x000fe20000010005 */
[----:B------:R-:W-:Y:S01]  /*11e20*/  HADD2.F32 R36, -RZ, R36.H1_H1 ;  /* 0x30000024ff247230 */ /* 0x000fe20000004100 */
[-C--:B------:R-:W-:Y:S01]  /*11e30*/  F2FP.F16.E4M3.UNPACK_B R35, R11.reuse ;  /* 0x0000000bff23723e */ /* 0x080fe200020006ff */
[----:B------:R-:W-:Y:S01]  /*11e40*/  HADD2.F32 R54, -RZ, R52.H0_H0 ;  /* 0x20000034ff367230 */ /* 0x000fe20000004100 */
[----:B------:R-:W-:Y:S01]  /*11e50*/  F2FP.F16.E4M3.UNPACK_B R11, R11.H1 ;  /* 0x0000000bff0b723e */ /* 0x000fe200030006ff */
[----:B------:R-:W-:-:S02]  /*11e60*/  HADD2.F32 R5, -RZ, R10.H0_H0 ;  /* 0x2000000aff057230 */ /* 0x000fc40000004100 */
[-C--:B------:R-:W-:Y:S01]  /*11e70*/  FMUL.FTZ R44, R53, R36.reuse ;  /* 0x00000024352c7220 */ /* 0x080fe20000410000 */
[----:B------:R-:W-:Y:S01]  /*11e80*/  HADD2.F32 R50, -RZ, R51.H0_H0 ;  /* 0x20000033ff327230 */ /* 0x000fe20000004100 */
[----:B------:R-:W-:Y:S01]  /*11e90*/  F2FP.F16.E4M3.UNPACK_B R33, R7 ;  /* 0x00000007ff21723e */ /* 0x000fe200020006ff */
[----:B------:R-:W-:Y:S02]  /*11ea0*/  HADD2.F32 R49, -RZ, R47.H1_H1 ;  /* 0x3000002fff317230 */ /* 0x000fe40000004100 */
[-C--:B------:R-:W-:Y:S01]  /*11eb0*/  FMUL.FTZ R47, R54, R5.reuse ;  /* 0x00000005362f7220 */ /* 0x080fe20000410000 */
[----:B------:R-:W-:Y:S02]  /*11ec0*/  HADD2.F32 R27, -RZ, R27.H1_H1 ;  /* 0x3000001bff1b7230 */ /* 0x000fe40000004100 */
[----:B------:R-:W-:Y:S01]  /*11ed0*/  FMUL.FTZ R5, R50, R5 ;  /* 0x0000000532057220 */ /* 0x000fe20000410000 */
[----:B------:R-:W-:Y:S02]  /*11ee0*/  HADD2.F32 R4, -RZ, R6.H0_H0 ;  /* 0x20000006ff047230 */ /* 0x000fe40000004100 */
[----:B------:R-:W-:Y:S01]  /*11ef0*/  FMUL.FTZ R36, R49, R36 ;  /* 0x0000002431247220 */ /* 0x000fe20000410000 */
[----:B------:R-:W-:-:S02]  /*11f00*/  HADD2.F32 R10, -RZ, R10.H1_H1 ;  /* 0x3000000aff0a7230 */ /* 0x000fc40000004100 */
[-C--:B------:R-:W-:Y:S01]  /*11f10*/  FFMA.FTZ R44, R49, R27.reuse, -R44 ;  /* 0x0000001b312c7223 */ /* 0x080fe2000001082c */
[----:B------:R-:W-:Y:S02]  /*11f20*/  HADD2.F32 R6, -RZ, R6.H1_H1 ;  /* 0x30000006ff067230 */ /* 0x000fe40000004100 */
[-C--:B------:R-:W-:Y:S01]  /*11f30*/  FFMA.FTZ R49, R50, R4.reuse, -R47 ;  /* 0x0000000432317223 */ /* 0x080fe2000001082f */
[----:B------:R-:W-:Y:S01]  /*11f40*/  FFMA.FTZ R50, R54, R4, R5 ;  /* 0x0000000436327223 */ /* 0x000fe20000010005 */
[----:B------:R-:W-:Y:S02]  /*11f50*/  HADD2.F32 R4, -RZ, R52.H1_H1 ;  /* 0x30000034ff047230 */ /* 0x000fe40000004100 */
[----:B------:R-:W-:Y:S01]  /*11f60*/  FFMA.FTZ R36, R53, R27, R36 ;  /* 0x0000001b35247223 */ /* 0x000fe20000010024 */
[----:B------:R-:W-:Y:S01]  /*11f70*/  HADD2.F32 R52, -RZ, R51.H1_H1 ;  /* 0x30000033ff347230 */ /* 0x000fe20000004100 */
[----:B------:R-:W-:Y:S01]  /*11f80*/  F2FP.F16.E4M3.UNPACK_B R54, R15 ;  /* 0x0000000fff36723e */ /* 0x000fe200020006ff */
[----:B------:R-:W-:Y:S01]  /*11f90*/  HADD2.F32 R5, -RZ, R38.H0_H0 ;  /* 0x20000026ff057230 */ /* 0x000fe20000004100 */
[----:B------:R-:W-:Y:S01]  /*11fa0*/  F2FP.F16.E4M3.UNPACK_B R53, R12 ;  /* 0x0000000cff35723e */ /* 0x000fe200020006ff */
[-C--:B------:R-:W-:Y:S01]  /*11fb0*/  FMUL.FTZ R27, R4, R10.reuse ;  /* 0x0000000a041b7220 */ /* 0x080fe20000410000 */
[C---:B------:R-:W-:Y:S01]  /*11fc0*/  FMUL.FTZ R47, R52.reuse, R10 ;  /* 0x0000000a342f7220 */ /* 0x040fe20000410000 */
[----:B------:R-:W-:Y:S01]  /*11fd0*/  HADD2.F32 R10, -RZ, R54.H0_H0 ;  /* 0x20000036ff0a7230 */ /* 0x000fe20000004100 */
[----:B------:R-:W-:Y:S01]  /*11fe0*/  F2FP.F16.E4M3.UNPACK_B R7, R7.H1 ;  /* 0x00000007ff07723e */ /* 0x000fe200030006ff */
[-C--:B------:R-:W-:Y:S01]  /*11ff0*/  FFMA.FTZ R52, R52, R6.reuse, -R27 ;  /* 0x0000000634347223 */ /* 0x080fe2000001081b */
[----:B------:R-:W-:Y:S01]  /*12000*/  FFMA.FTZ R51, R4, R6, R47 ;  /* 0x0000000604337223 */ /* 0x000fe2000001002f */
[----:B------:R-:W-:-:S02]  /*12010*/  HADD2.F32 R6, -RZ, R53.H0_H0 ;  /* 0x20000035ff067230 */ /* 0x000fc40000004100 */
[-C--:B------:R-:W-:Y:S01]  /*12020*/  FMUL.FTZ R27, R10, R5.reuse ;  /* 0x000000050a1b7220 */ /* 0x080fe20000410000 */
[----:B------:R-:W-:Y:S01]  /*12030*/  HADD2.F32 R4, -RZ, R32.H0_H0 ;  /* 0x20000020ff047230 */ /* 0x000fe20000004100 */
[----:B------:R-:W-:Y:S01]  /*12040*/  F2FP.SATFINITE.E4M3.F32.PACK_AB_MERGE_C R42, R43, R42, RZ ;  /* 0x0000002a2b2a723e */ /* 0x000fe200048070ff */
        /* <DEDUP_REMOVED lines=10> */
[----:B------:R-:W-:Y:S02]  /*120f0*/  HADD2.F32 R5, -RZ, R11.H0_H0 ;  /* 0x2000000bff057230 */ /* 0x000fe40000004100 */
[-C--:B------:R-:W-:Y:S01]  /*12100*/  FFMA.FTZ R27, R54, R32.reuse, -R27 ;  /* 0x00000020361b7223 */ /* 0x080fe2000001081b */
[----:B------:R-:W-:Y:S02]  /*12110*/  HADD2.F32 R54, -RZ, R57.H0_H0 ;  /* 0x20000039ff367230 */ /* 0x000fe40000004100 */
[----:B------:R-:W-:Y:S01]  /*12120*/  FFMA.FTZ R47, R56, R32, R47 ;  /* 0x00000020382f7223 */ /* 0x000fe2000001002f */
[--C-:B------:R-:W-:Y:S01]  /*12130*/  HADD2.F32 R32, -RZ, R4.reuse.H0_H0 ;  /* 0x20000004ff207230 */ /* 0x100fe20000004100 */
[----:B------:R-:W-:Y:S01]  /*12140*/  F2FP.F16.E4M3.UNPACK_B R57, R26 ;  /* 0x0000001aff39723e */ /* 0x000fe200020006ff */
[----:B------:R-:W-:-:S02]  /*12150*/  HADD2.F32 R55, -RZ, R4.H1_H1 ;  /* 0x30000004ff377230 */ /* 0x000fc40000004100 */
[-C--:B------:R-:W-:Y:S01]  /*12160*/  FMUL.FTZ R53, R54, R5.reuse ;  /* 0x0000000536357220 */ /* 0x080fe20000410000 */
[----:B------:R-:W-:Y:S02]  /*12170*/  HADD2.F32 R4, -RZ, R7.H0_H0 ;  /* 0x20000007ff047230 */ /* 0x000fe40000004100 */
[----:B------:R-:W-:Y:S01]  /*12180*/  FMUL.FTZ R5, R32, R5 ;  /* 0x0000000520057220 */ /* 0x000fe20000410000 */
[----:B------:R-:W-:Y:S01]  /*12190*/  HADD2.F32 R11, -RZ, R11.H1_H1 ;  /* 0x3000000bff0b7230 */ /* 0x000fe20000004100 */
[----:B------:R-:W-:Y:S01]  /*121a0*/  F2FP.SATFINITE.E4M3.F32.PACK_AB_MERGE_C R49, R52, R49, RZ ;  /* 0x000000313431723e */ /* 0x000fe200048070ff */
[----:B------:R-:W-:Y:S02]  /*121b0*/  HADD2.F32 R7, -RZ, R7.H1_H1 ;  /* 0x30000007ff077230 */ /* 0x000fe40000004100 */
[-C--:B------:R-:W-:Y:S01]  /*121c0*/  FFMA.FTZ R53, R32, R4.reuse, -R53 ;  /* 0x0000000420357223 */ /* 0x080fe20000010835 */
[----:B------:R-:W-:Y:S01]  /*121d0*/  FFMA.FTZ R54, R54, R4, R5 ;  /* 0x0000000436367223 */ /* 0x000fe20000010005 */
[-C--:B------:R-:W-:Y:S01]  /*121e0*/  FMUL.FTZ R32, R59, R11.reuse ;  /* 0x0000000b3b207220 */ /* 0x080fe20000410000 */
[----:B------:R-:W-:Y:S01]  /*121f0*/  F2FP.F16.E4M3.UNPACK_B R4, R20 ;  /* 0x00000014ff04723e */ /* 0x000fe200020006ff */
[----:B------:R-:W-:Y:S01]  /*12200*/  FMUL.FTZ R38, R55, R11 ;  /* 0x0000000b37267220 */ /* 0x000fe20000410000 */
[----:B------:R-:W-:-:S02]  /*12210*/  HADD2.F32 R5, -RZ, R35.H0_H0 ;  /* 0x20000023ff057230 */ /* 0x000fc40000004100 */
[-C--:B------:R-:W-:Y:S01]  /*12220*/  FFMA.FTZ R56, R55, R7.reuse, -R32 ;  /* 0x0000000737387223 */ /* 0x080fe20000010820 */
[----:B------:R-:W-:Y:S02]  /*12230*/  HADD2.F32 R58, -RZ, R57.H0_H0 ;  /* 0x20000039ff3a7230 */ /* 0x000fe40000004100 */
[----:B------:R-:W-:Y:S01]  /*12240*/  FFMA.FTZ R55, R59, R7, R38 ;  /* 0x000000073b377223 */ /* 0x000fe20000010026 */
[--C-:B------:R-:W-:Y:S01]  /*12250*/  HADD2.F32 R60, -RZ, R4.reuse.H0_H0 ;  /* 0x20000004ff3c7230 */ /* 0x100fe20000004100 */
[----:B------:R-:W-:Y:S01]  /*12260*/  F2FP.SATFINITE.E4M3.F32.PACK_AB_MERGE_C R37, R37, R46, RZ ;  /* 0x0000002e2525723e */ /* 0x000fe200048070ff */
[----:B------:R-:W-:Y:S01]  /*12270*/  HADD2.F32 R59, -RZ, R4.H1_H1 ;  /* 0x30000004ff3b7230 */ /* 0x000fe20000004100 */
[----:B------:R-:W-:Y:S01]  /*12280*/  F2FP.SATFINITE.E4M3.F32.PACK_AB_MERGE_C R53, R56, R53, RZ ;  /* 0x000000353835723e */ /* 0x000fe200048070ff */
[----:B------:R-:W-:Y:S02]  /*12290*/  HADD2.F32 R35, -RZ, R35.H1_H1 ;  /* 0x30000023ff237230 */ /* 0x000fe40000004100 */
[----:B------:R-:W-:Y:S01]  /*122a0*/  FMUL.FTZ R7, R60, R5 ;  /* 0x000000053c077220 */ /* 0x000fe20000410000 */
[----:B------:R-:W-:-:S02]  /*122b0*/  HADD2.F32 R57, -RZ, R57.H1_H1 ;  /* 0x30000039ff397230 */ /* 0x000fc40000004100 */
[C---:B------:R-:W-:Y:S01]  /*122c0*/  FMUL.FTZ R5, R58.reuse, R5 ;  /* 0x000000053a057220 */ /* 0x040fe20000410000 */
[--C-:B------:R-:W-:Y:S02]  /*122d0*/  HADD2.F32 R4, -RZ, R33.reuse.H0_H0 ;  /* 0x20000021ff047230 */ /* 0x100fe40000004100 */
        /* <DEDUP_REMOVED lines=14> */
[----:B------:R-:W-:-:S02]  /*123c0*/  F2FP.SATFINITE.E4M3.F32.PACK_AB_MERGE_C R6, R27, R6, R49 ;  /* 0x000000061b06723e */ /* 0x000fc40004807031 */
[----:B------:R-:W-:Y:S02]  /*123d0*/  F2FP.SATFINITE.E4M3.F32.PACK_AB_MERGE_C R7, R32, R7, R53 ;  /* 0x000000072007723e */ /* 0x000fe40004807035 */
[----:B------:R-:W-:Y:S02]  /*123e0*/  F2FP.SATFINITE.E4M3.F32.PACK_AB_MERGE_C R9, R36, R31, R37 ;  /* 0x0000001f2409723e */ /* 0x000fe40004807025 */
[----:B------:R-:W-:Y:S01]  /*123f0*/  F2FP.SATFINITE.E4M3.F32.PACK_AB_MERGE_C R10, R47, R10, R50 ;  /* 0x0000000a2f0a723e */ /* 0x000fe20004807032 */
[----:B------:R2:W-:Y:S01]  /*12400*/  STS.128 [R61+0x20400], R4 ;  /* 0x020400043d007388 */ /* 0x0005e20000000c00 */
[----:B------:R-:W-:-:S05]  /*12410*/  F2FP.SATFINITE.E4M3.F32.PACK_AB_MERGE_C R11, R38, R11, R54 ;  /* 0x0000000b260b723e */ /* 0x000fca0004807036 */
[----:B------:R2:W-:Y:S02]  /*12420*/  STS.128 [R21+0x20400], R8 ;  /* 0x0204000815007388 */ /* 0x0005e40000000c00 */
.L_x_476:
[----:B------:R-:W-:Y:S05]  /*12430*/  BSYNC B1 ;  /* 0x0000000000017941 */ /* 0x000fea0003800000 */
.L_x_475:
[----:B------:R-:W-:Y:S04]  /*12440*/  BSSY B1, `(.L_x_477) ;  /* 0x00000c9000017945 */ /* 0x000fe80003800000 */
[----:B------:R-:W-:Y:S05]  /*12450*/  @P1 BRA `(.L_x_478) ;  /* 0x0000000c001c1947 */ /* 0x000fea0003800000 */
[----:B-12---:R-:W2:Y:S04]  /*12460*/  LDL R6, [R1+0x28] ;  /* 0x0000280001067983 */ /* 0x006ea80000100800 */
[----:B------:R-:W3:Y:S01]  /*12470*/  LDL R61, [R1+0x60] ;  /* 0x00006000013d7983 */ /* 0x000ee20000100800 */
[----:B------:R-:W-:Y:S01]  /*12480*/  VIADD R8, R23, 0x40 ;  /* 0x0000004017087836 */ /* 0x000fe20000000000 */
[----:B------:R-:W-:Y:S01]  /*12490*/  LEA.HI R4, R3, R30, RZ, 0x1c ;  /* 0x0000001e03047211 */ /* 0x000fe200078fe0ff */
[----:B------:R-:W-:Y:S01]  /*124a0*/  VIADD R9, R23, 0x40 ;  /* 0x0000004017097836 */ /* 0x000fe20000000000 */
[----:B------:R-:W-:Y:S02]  /*124b0*/  F2FP.F16.E4M3.UNPACK_B R39, R0.H1 ;  /* 0x00000000ff27723e */ /* 0x000fe400030006ff */
[----:B------:R-:W-:Y:S01]  /*124c0*/  SHF.R.S32.HI R7, RZ, 0x1f, R4 ;  /* 0x0000001fff077819 */ /* 0x000fe20000011404 */
[----:B------:R-:W-:Y:S01]  /*124d0*/  IMAD.SHL.U32 R9, R9, 0x80, RZ ;  /* 0x0000008009097824 */ /* 0x000fe200078e00ff */
[----:B------:R-:W-:Y:S01]  /*124e0*/  SHF.L.U32 R8, R8, 0x7, RZ ;  /* 0x0000000708087819 */ /* 0x000fe200000006ff */
[----:B------:R-:W-:Y:S01]  /*124f0*/  IMAD.SHL.U32 R5, R4, 0x10, RZ ;  /* 0x0000001004057824 */ /* 0x000fe200078e00ff */
[----:B------:R-:W-:Y:S01]  /*12500*/  LEA.HI R7, R7, R4, RZ, 0x3 ;  /* 0x0000000407077211 */ /* 0x000fe200078f18ff */
[----:B------:R-:W-:Y:S01]  /*12510*/  HADD2.F32 R41, -RZ, R39.H0_H0 ;  /* 0x20000027ff297230 */ /* 0x000fe20000004100 */
[----:B------:R-:W-:-:S02]  /*12520*/  LOP3.LUT R9, R9, 0x380, RZ, 0xc0, !PT ;  /* 0x0000038009097812 */ /* 0x000fc400078ec0ff */
[----:B------:R-:W-:Y:S02]  /*12530*/  LOP3.LUT R8, R8, 0x380, RZ, 0xc0, !PT ;  /* 0x0000038008087812 */ /* 0x000fe400078ec0ff */
[----:B------:R-:W-:Y:S02]  /*12540*/  LOP3.LUT R4, R9, 0x70, R5, 0xf8, !PT ;  /* 0x0000007009047812 */ /* 0x000fe400078ef805 */
[----:B------:R-:W-:Y:S02]  /*12550*/  SHF.R.U32.HI R8, RZ, 0x3, R8 ;  /* 0x00000003ff087819 */ /* 0x000fe40000011608 */
[----:B------:R-:W-:Y:S02]  /*12560*/  SHF.L.U32 R7, R7, 0xb, RZ ;  /* 0x0000000b07077819 */ /* 0x000fe400000006ff */
[----:B------:R-:W-:Y:S02]  /*12570*/  LOP3.LUT R4, R4, R8, RZ, 0x3c, !PT ;  /* 0x0000000804047212 */ /* 0x000fe400078e3cff */
[----:B------:R-:W-:-:S02]  /*12580*/  LOP3.LUT R7, R7, 0xffffc000, RZ, 0xc0, !PT ;  /* 0xffffc00007077812 */ /* 0x000fc400078ec0ff */
[-C--:B------:R-:W-:Y:S02]  /*12590*/  F2FP.F16.E4M3.UNPACK_B R43, R13.reuse.H1 ;  /* 0x0000000dff2b723e */ /* 0x080fe400030006ff */
[----:B------:R-:W-:Y:S02]  /*125a0*/  F2FP.F16.E4M3.UNPACK_B R48, R13 ;  /* 0x0000000dff30723e */ /* 0x000fe400020006ff */
[----:B------:R-:W-:Y:S01]  /*125b0*/  F2FP.F16.E4M3.UNPACK_B R51, R14 ;  /* 0x0000000eff33723e */ /* 0x000fe200020006ff */
[--C-:B------:R-:W-:Y:S01]  /*125c0*/  HADD2.F32 R45, -RZ, R43.reuse.H0_H0 ;  /* 0x2000002bff2d7230 */ /* 0x100fe20000004100 */
[----:B------:R-:W-:Y:S01]  /*125d0*/  F2FP.F16.E4M3.UNPACK_B R57, R20.H1 ;  /* 0x00000014ff39723e */ /* 0x000fe200030006ff */
[--C-:B------:R-:W-:Y:S02]  /*125e0*/  HADD2.F32 R50, -RZ, R48.reuse.H0_H0 ;  /* 0x20000030ff327230 */ /* 0x100fe40000004100 */
[----:B------:R-:W-:Y:S02]  /*125f0*/  HADD2.F32 R43, -RZ, R43.H1_H1 ;  /* 0x3000002bff2b7230 */ /* 0x000fe40000004100 */
[----:B------:R-:W-:-:S02]  /*12600*/  HADD2.F32 R49, -RZ, R48.H1_H1 ;  /* 0x30000030ff317230 */ /* 0x000fc40000004100 */
[----:B------:R-:W-:Y:S02]  /*12610*/  HADD2.F32 R54, -RZ, R51.H0_H0 ;  /* 0x20000033ff367230 */ /* 0x000fe40000004100 */
[----:B------:R-:W-:Y:S01]  /*12620*/  HADD2.F32 R59, -RZ, R57.H1_H1 ;  /* 0x30000039ff3b7230 */ /* 0x000fe20000004100 */
[----:B--2---:R-:W-:Y:S02]  /*12630*/  IADD3 R21, R4, R7, R6 ;  /* 0x0000000704157210 */ /* 0x004fe40007ffe006 */
[----:B---3--:R-:W1:Y:S03]  /*12640*/  LDS.128 R4, [R61+0x20400] ;  /* 0x020400003d047984 */ /* 0x008e660000000c00 */
[----:B------:R-:W-:-:S05]  /*12650*/  IMAD.IADD R21, R22, 0x1, R21 ;  /* 0x0000000116157824 */ /* 0x000fca00078e0215 */
[----:B------:R-:W2:Y:S01]  /*12660*/  LDS.128 R8, [R21+0x20400] ;  /* 0x0204000015087984 */ /* 0x000ea20000000c00 */
[-C--:B-1----:R-:W-:Y:S02]  /*12670*/  F2FP.F16.E4M3.UNPACK_B R25, R4.reuse ;  /* 0x00000004ff19723e */ /* 0x082fe400020006ff */
[----:B------:R-:W-:Y:S02]  /*12680*/  F2FP.F16.E4M3.UNPACK_B R4, R4.H1 ;  /* 0x00000004ff04723e */ /* 0x000fe400030006ff */
[-C--:B------:R-:W-:Y:S02]  /*12690*/  F2FP.F16.E4M3.UNPACK_B R27, R5.reuse ;  /* 0x00000005ff1b723e */ /* 0x080fe400020006ff */
[-C--:B--2---:R-:W-:Y:S02]  /*126a0*/  F2FP.F16.E4M3.UNPACK_B R34, R8.reuse.H1 ;  /* 0x00000008ff22723e */ /* 0x084fe400030006ff */
[----:B------:R-:W-:Y:S01]  /*126b0*/  F2FP.F16.E4M3.UNPACK_B R31, R5.H1 ;  /* 0x00000005ff1f723e */ /* 0x000fe200030006ff */
[----:B------:R-:W-:Y:S01]  /*126c0*/  HADD2.F32 R5, -RZ, R4.H0_H0 ;  /* 0x20000004ff057230 */ /* 0x000fe20000004100 */
[----:B------:R-:W-:Y:S01]  /*126d0*/  F2FP.F16.E4M3.UNPACK_B R8, R8 ;  /* 0x00000008ff08723e */ /* 0x000fe200020006ff */
[--C-:B------:R-:W-:Y:S01]  /*126e0*/  HADD2.F32 R35, -RZ, R34.reuse.H0_H0 ;  /* 0x20000022ff237230 */ /* 0x100fe20000004100 */
[-C--:B------:R-:W-:Y:S01]  /*126f0*/  F2FP.F16.E4M3.UNPACK_B R36, R9.reuse ;  /* 0x00000009ff24723e */ /* 0x080fe200020006ff */
[----:B------:R-:W-:Y:S01]  /*12700*/  HADD2.F32 R34, -RZ, R34.H1_H1 ;  /* 0x30000022ff227230 */ /* 0x000fe20000004100 */
[----:B0-----:R-:W-:Y:S01]  /*12710*/  F2FP.F16.E4M3.UNPACK_B R37, R9.H1 ;  /* 0x00000009ff25723e */ /* 0x001fe200030006ff */
[----:B------:R-:W-:-:S02]  /*12720*/  HADD2.F32 R9, -RZ, R8.H0_H0 ;  /* 0x20000008ff097230 */ /* 0x000fc40000004100 */
[-C--:B------:R-:W-:Y:S01]  /*12730*/  FMUL.FTZ R42, R41, R35.reuse ;  /* 0x00000023292a7220 */ /* 0x080fe20000410000 */
[----:B------:R-:W-:Y:S01]  /*12740*/  FMUL.FTZ R40, R45, R35 ;  /* 0x000000232d287220 */ /* 0x000fe20000410000 */
[----:B------:R-:W-:Y:S01]  /*12750*/  FMUL.FTZ R44, R43, R34 ;  /* 0x000000222b2c7220 */ /* 0x000fe20000410000 */
[----:B------:R-:W-:Y:S02]  /*12760*/  HADD2.F32 R8, -RZ, R8.H1_H1 ;  /* 0x30000008ff087230 */ /* 0x000fe40000004100 */
[-C--:B------:R-:W-:Y:S01]  /*12770*/  FFMA.FTZ R42, R45, R5.reuse, R42 ;  /* 0x000000052d2a7223 */ /* 0x080fe2000001002a */
[----:B------:R-:W-:Y:S01]  /*12780*/  F2FP.F16.E4M3.UNPACK_B R45, R0 ;  /* 0x00000000ff2d723e */ /* 0x000fe200020006ff */
[----:B------:R-:W-:Y:S01]  /*12790*/  FFMA.FTZ R40, R41, R5, -R40 ;  /* 0x0000000529287223 */ /* 0x000fe20000010828 */
[----:B------:R-:W-:Y:S02]  /*127a0*/  HADD2.F32 R41, -RZ, R39.H1_H1 ;  /* 0x30000027ff297230 */ /* 0x000fe40000004100 */
[----:B------:R-:W-:Y:S01]  /*127b0*/  FMUL.FTZ R39, R50, R9 ;  /* 0x0000000932277220 */ /* 0x000fe20000410000 */
[----:B------:R-:W-:Y:S01]  /*127c0*/  HADD2.F32 R5, -RZ, R4.H1_H1 ;  /* 0x30000004ff057230 */ /* 0x000fe20000004100 */
[----:B------:R-:W-:Y:S01]  /*127d0*/  F2FP.F16.E4M3.UNPACK_B R38, R10 ;  /* 0x0000000aff26723e */ /* 0x000fe200020006ff */
[----:B------:R-:W-:-:S02]  /*127e0*/  HADD2.F32 R46, -RZ, R45.H0_H0 ;  /* 0x2000002dff2e7230 */ /* 0x000fc40000004100 */
[C---:B------:R-:W-:Y:S01]  /*127f0*/  FMUL.FTZ R34, R41.reuse, R34 ;  /* 0x0000002229227220 */ /* 0x040fe20000410000 */
[----:B------:R-:W-:Y:S02]  /*12800*/  HADD2.F32 R4, -RZ, R25.H0_H0 ;  /* 0x20000019ff047230 */ /* 0x000fe40000004100 */
[----:B------:R-:W-:Y:S01]  /*12810*/  FFMA.FTZ R41, R41, R5, -R44 ;  /* 0x0000000529297223 */ /* 0x000fe2000001082c */
[----:B------:R-:W-:Y:S01]  /*12820*/  F2FP.F16.E4M3.UNPACK_B R44, R24.H1 ;  /* 0x00000018ff2c723e */ /* 0x000fe200030006ff */
[C---:B------:R-:W-:Y:S01]  /*12830*/  FMUL.FTZ R9, R46.reuse, R9 ;  /* 0x000000092e097220 */ /* 0x040fe20000410000 */
[----:B------:R-:W-:Y:S01]  /*12840*/  FFMA.FTZ R43, R43, R5, R34 ;  /* 0x000000052b2b7223 */ /* 0x000fe20000010022 */
[-C--:B------:R-:W-:Y:S01]  /*12850*/  FFMA.FTZ R39, R46, R4.reuse, -R39 ;  /* 0x000000042e277223 */ /* 0x080fe20000010827 */
[----:B------:R-:W-:Y:S02]  /*12860*/  HADD2.F32 R5, -RZ, R37.H0_H0 ;  /* 0x20000025ff057230 */ /* 0x000fe40000004100 */
[----:B------:R-:W-:Y:S01]  /*12870*/  FFMA.FTZ R9, R50, R4, R9 ;  /* 0x0000000432097223 */ /* 0x000fe20000010009 */
[----:B------:R-:W-:Y:S01]  /*12880*/  F2FP.F16.E4M3.UNPACK_B R50, R14.H1 ;  /* 0x0000000eff32723e */ /* 0x000fe200030006ff */
[----:B------:R-:W-:-:S02]  /*12890*/  HADD2.F32 R47, -RZ, R45.H1_H1 ;  /* 0x3000002dff2f7230 */ /* 0x000fc40000004100 */
[----:B------:R-:W-:Y:S01]  /*128a0*/  FMUL.FTZ R34, R49, R8 ;  /* 0x0000000831227220 */ /* 0x000fe20000410000 */
[----:B------:R-:W-:Y:S01]  /*128b0*/  HADD2.F32 R46, -RZ, R44.H0_H0 ;  /* 0x2000002cff2e7230 */ /* 0x000fe20000004100 */
[----:B------:R-:W-:Y:S01]  /*128c0*/  F2FP.F16.E4M3.UNPACK_B R10, R10.H1 ;  /* 0x0000000aff0a723e */ /* 0x000fe200030006ff */
[----:B------:R-:W-:Y:S02]  /*128d0*/  HADD2.F32 R48, -RZ, R50.H0_H0 ;  /* 0x20000032ff307230 */ /* 0x000fe40000004100 */
[C---:B------:R-:W-:Y:S01]  /*128e0*/  FMUL.FTZ R8, R47.reuse, R8 ;  /* 0x000000082f087220 */ /* 0x040fe20000410000 */
[----:B------:R-:W-:Y:S01]  /*128f0*/  HADD2.F32 R25, -RZ, R25.H1_H1 ;  /* 0x30000019ff197230 */ /* 0x000fe20000004100 */
[----:B------:R-:W-:Y:S01]  /*12900*/  F2FP.F16.E4M3.UNPACK_B R32, R6 ;  /* 0x00000006ff20723e */ /* 0x000fe200020006ff */
[----:B------:R-:W-:Y:S02]  /*12910*/  HADD2.F32 R4, -RZ, R31.H0_H0 ;  /* 0x2000001fff047230 */ /* 0x000fe40000004100 */
[-C--:B------:R-:W-:Y:S01]  /*12920*/  FMUL.FTZ R45, R48, R5.reuse ;  /* 0x00000005302d7220 */ /* 0x080fe20000410000 */
[C---:B------:R-:W-:Y:S01]  /*12930*/  FMUL.FTZ R5, R46.reuse, R5 ;  /* 0x000000052e057220 */ /* 0x040fe20000410000 */
[-C--:B------:R-:W-:Y:S01]  /*12940*/  FFMA.FTZ R34, R47, R25.reuse, -R34 ;  /* 0x000000192f227223 */ /* 0x080fe20000010822 */
[----:B------:R-:W-:Y:S01]  /*12950*/  FFMA.FTZ R8, R49, R25, R8 ;  /* 0x0000001931087223 */ /* 0x000fe20000010008 */
[-C--:B------:R-:W-:Y:S01]  /*12960*/  FFMA.FTZ R45, R46, R4.reuse, -R45 ;  /* 0x000000042e2d7223 */ /* 0x080fe2000001082d */
[----:B------:R-:W-:Y:S01]  /*12970*/  FFMA.FTZ R46, R48, R4, R5 ;  /* 0x00000004302e7223 */ /* 0x000fe20000010005 */
[----:B------:R-:W-:Y:S01]  /*12980*/  F2FP.F16.E4M3.UNPACK_B R47, R24 ;  /* 0x00000018ff2f723e */ /* 0x000fe200020006ff */
[----:B------:R-:W-:Y:S01]  /*12990*/  HADD2.F32 R49, -RZ, R44.H1_H1 ;  /* 0x3000002cff317230 */ /* 0x000fe20000004100 */
[----:B------:R-:W-:Y:S01]  /*129a0*/  F2FP.F16.E4M3.UNPACK_B R6, R6.H1 ;  /* 0x00000006ff06723e */ /* 0x000fe200030006ff */
[----:B------:R-:W-:Y:S01]  /*129b0*/  HADD2.F32 R37, -RZ, R37.H1_H1 ;  /* 0x30000025ff257230 */ /* 0x000fe20000004100 */
[-C--:B------:R-:W-:Y:S01]  /*129c0*/  F2FP.F16.E4M3.UNPACK_B R35, R11.reuse ;  /* 0x0000000bff23723e */ /* 0x080fe200020006ff */
[----:B------:R-:W-:Y:S01]  /*129d0*/  HADD2.F32 R5, -RZ, R36.H0_H0 ;  /* 0x20000024ff057230 */ /* 0x000fe20000004100 */
[----:B------:R-:W-:Y:S01]  /*129e0*/  F2FP.F16.E4M3.UNPACK_B R11, R11.H1 ;  /* 0x0000000bff0b723e */ /* 0x000fe200030006ff */
[----:B------:R-:W-:-:S02]  /*129f0*/  HADD2.F32 R53, -RZ, R50.H1_H1 ;  /* 0x30000032ff357230 */ /* 0x000fc40000004100 */
[----:B------:R-:W-:Y:S01]  /*12a00*/  FMUL.FTZ R50, R49, R37 ;  /* 0x0000002531327220 */ /* 0x000fe20000410000 */
[----:B------:R-:W-:Y:S02]  /*12a10*/  HADD2.F32 R31, -RZ, R31.H1_H1 ;  /* 0x3000001fff1f7230 */ /* 0x000fe40000004100 */
[----:B------:R-:W-:Y:S01]  /*12a20*/  FMUL.FTZ R25, R54, R5 ;  /* 0x0000000536197220 */ /* 0x000fe20000410000 */
[----:B------:R-:W-:Y:S02]  /*12a30*/  HADD2.F32 R52, -RZ, R47.H0_H0 ;  /* 0x2000002fff347230 */ /* 0x000fe40000004100 */
[C---:B------:R-:W-:Y:S01]  /*12a40*/  FMUL.FTZ R44, R53.reuse, R37 ;  /* 0x00000025352c7220 */ /* 0x040fe20000410000 */
[----:B------:R-:W-:Y:S02]  /*12a50*/  HADD2.F32 R4, -RZ, R27.H0_H0 ;  /* 0x2000001bff047230 */ /* 0x000fe40000004100 */
[----:B------:R-:W-:Y:S01]  /*12a60*/  FFMA.FTZ R37, R53, R31, R50 ;  /* 0x0000001f35257223 */ /* 0x000fe20000010032 */
[----:B------:R-:W-:-:S02]  /*12a70*/  HADD2.F32 R53, -RZ, R51.H1_H1 ;  /* 0x30000033ff357230 */ /* 0x000fc40000004100 */
        /* <DEDUP_REMOVED lines=11> */
[----:B------:R-:W-:Y:S01]  /*12b30*/  FMUL.FTZ R44, R53, R36 ;  /* 0x00000024352c7220 */ /* 0x000fe20000410000 */
[----:B------:R-:W-:Y:S01]  /*12b40*/  HADD2.F32 R50, -RZ, R51.H0_H0 ;  /* 0x20000033ff327230 */ /* 0x000fe20000004100 */
[----:B------:R-:W-:Y:S01]  /*12b50*/  F2FP.SATFINITE.E4M3.F32.PACK_AB_MERGE_C R42, R43, R42, RZ ;  /* 0x0000002a2b2a723e */ /* 0x000fe200048070ff */
        /* <DEDUP_REMOVED lines=20> */
[----:B------:R-:W-:Y:S01]  /*12ca0*/  F2FP.SATFINITE.E4M3.F32.PACK_AB_MERGE_C R37, R37, R46, RZ ;  /* 0x0000002e2525723e */ /* 0x000fe200048070ff */
[-C--:B------:R-:W-:Y:S01]  /*12cb0*/  FFMA.FTZ R52, R52, R6.reuse, -R27 ;  /* 0x0000000634347223 */ /* 0x080fe2000001081b */
[----:B------:R-:W-:Y:S01]  /*12cc0*/  FFMA.FTZ R51, R4, R6, R47 ;  /* 0x0000000604337223 */ /* 0x000fe2000001002f */
[----:B------:R-:W-:-:S02]  /*12cd0*/  HADD2.F32 R6, -RZ, R53.H0_H0 ;  /* 0x20000035ff067230 */ /* 0x000fc40000004100 */
[----:B------:R-:W-:Y:S01]  /*12ce0*/  FMUL.FTZ R27, R10, R5 ;  /* 0x000000050a1b7220 */ /* 0x000fe20000410000 */
        /* <DEDUP_REMOVED lines=21> */
[C---:B------:R-:W-:Y:S01]  /*12e40*/  FMUL.FTZ R5, R32.reuse, R5 ;  /* 0x0000000520057220 */ /* 0x040fe20000410000 */
        /* <DEDUP_REMOVED lines=13> */
[----:B------:R-:W-:Y:S01]  /*12f20*/  F2FP.SATFINITE.E4M3.F32.PACK_AB_MERGE_C R8, R8, R9, R42 ;  /* 0x000000090808723e */ /* 0x000fe2000480702a */
        /* <DEDUP_REMOVED lines=20> */
[----:B------:R-:W-:Y:S02]  /*13070*/  F2FP.SATFINITE.E4M3.F32.PACK_AB_MERGE_C R7, R32, R7, R53 ;  /* 0x000000072007723e */ /* 0x000fe40004807035 */
[----:B------:R-:W-:-:S02]  /*13080*/  F2FP.SATFINITE.E4M3.F32.PACK_AB_MERGE_C R9, R36, R31, R37 ;  /* 0x0000001f2409723e */ /* 0x000fc40004807025 */
[----:B------:R-:W-:Y:S01]  /*13090*/  F2FP.SATFINITE.E4M3.F32.PACK_AB_MERGE_C R10, R47, R10, R50 ;  /* 0x0000000a2f0a723e */ /* 0x000fe20004807032 */
[----:B------:R3:W-:Y:S01]  /*130a0*/  STS.128 [R61+0x20400], R4 ;  /* 0x020400043d007388 */ /* 0x0007e20000000c00 */
[----:B------:R-:W-:-:S05]  /*130b0*/  F2FP.SATFINITE.E4M3.F32.PACK_AB_MERGE_C R11, R38, R11, R54 ;  /* 0x0000000b260b723e */ /* 0x000fca0004807036 */
[----:B------:R3:W-:Y:S02]  /*130c0*/  STS.128 [R21+0x20400], R8 ;  /* 0x0204000815007388 */ /* 0x0007e40000000c00 */
.L_x_478:
[----:B------:R-:W-:Y:S05]  /*130d0*/  BSYNC B1 ;  /* 0x0000000000017941 */ /* 0x000fea0003800000 */
.L_x_477:
[----:B------:R-:W-:Y:S05]  /*130e0*/  @P0 BRA `(.L_x_465) ;  /* 0x0000000c001c0947 */ /* 0x000fea0003800000 */
[----:B-123--:R-:W2:Y:S04]  /*130f0*/  LDL R5, [R1+0x24] ;  /* 0x0000240001057983 */ /* 0x00eea80000100800 */
        /* <DEDUP_REMOVED lines=12> */
[----:B------:R-:W-:Y:S02]  /*131c0*/  LOP3.LUT R3, R8, 0x70, R4, 0xf8, !PT ;  /* 0x0000007008037812 */ /* 0x000fe400078ef804 */
[----:B------:R-:W-:Y:S02]  /*131d0*/  SHF.R.U32.HI R7, RZ, 0x3, R7 ;  /* 0x00000003ff077819 */ /* 0x000fe40000011607 */
[----:B------:R-:W-:Y:S02]  /*131e0*/  LOP3.LUT R6, R6, 0xffffc000, RZ, 0xc0, !PT ;  /* 0xffffc00006067812 */ /* 0x000fe400078ec0ff */
[----:B------:R-:W-:-:S02]  /*131f0*/  LOP3.LUT R3, R3, R7, RZ, 0x3c, !PT ;  /* 0x0000000703037212 */ /* 0x000fc400078e3cff */
[----:B0-----:R-:W-:Y:S02]  /*13200*/  F2FP.F16.E4M3.UNPACK_B R37, R0.H1 ;  /* 0x00000000ff25723e */ /* 0x001fe400030006ff */
[----:B------:R-:W-:-:S03]  /*13210*/  F2FP.F16.E4M3.UNPACK_B R40, R13.H1 ;  /* 0x0000000dff28723e */ /* 0x000fc600030006ff */
[--C-:B------:R-:W-:Y:S02]  /*13220*/  HADD2.F32 R39, -RZ, R37.reuse.H0_H0 ;  /* 0x20000025ff277230 */ /* 0x100fe40000004100 */
[--C-:B------:R-:W-:Y:S02]  /*13230*/  HADD2.F32 R41, -RZ, R40.reuse.H0_H0 ;  /* 0x20000028ff297230 */ /* 0x100fe40000004100 */
[----:B------:R-:W-:Y:S01]  /*13240*/  HADD2.F32 R48, -RZ, R40.H1_H1 ;  /* 0x30000028ff307230 */ /* 0x000fe20000004100 */
[----:B------:R-:W-:Y:S01]  /*13250*/  F2FP.F16.E4M3.UNPACK_B R40, R0 ;  /* 0x00000000ff28723e */ /* 0x000fe200020006ff */
[----:B------:R-:W-:-:S04]  /*13260*/  HADD2.F32 R44, -RZ, R37.H1_H1 ;  /* 0x30000025ff2c7230 */ /* 0x000fc80000004100 */
[--C-:B------:R-:W-:Y:S02]  /*13270*/  HADD2.F32 R42, -RZ, R40.reuse.H0_H0 ;  /* 0x20000028ff2a7230 */ /* 0x100fe40000004100 */
[----:B------:R-:W-:Y:S01]  /*13280*/  HADD2.F32 R45, -RZ, R40.H1_H1 ;  /* 0x30000028ff2d7230 */ /* 0x000fe20000004100 */
[----:B------:R-:W-:Y:S02]  /*13290*/  F2FP.F16.E4M3.UNPACK_B R40, R24.H1 ;  /* 0x00000018ff28723e */ /* 0x000fe400030006ff */
[----:B--2---:R-:W-:Y:S02]  /*132a0*/  IADD3 R3, R3, R6, R5 ;  /* 0x0000000603037210 */ /* 0x004fe40007ffe005 */
[----:B---3--:R-:W0:Y:S03]  /*132b0*/  LDS.128 R4, [R50+0x20400] ;  /* 0x0204000032047984 */ /* 0x008e260000000c00 */
[----:B------:R-:W-:-:S05]  /*132c0*/  IMAD.IADD R3, R22, 0x1, R3 ;  /* 0x0000000116037824 */ /* 0x000fca00078e0203 */
[----:B------:R-:W1:Y:S01]  /*132d0*/  LDS.128 R8, [R3+0x20400] ;  /* 0x0204000003087984 */ /* 0x000e620000000c00 */
[-C--:B0-----:R-:W-:Y:S02]  /*132e0*/  F2FP.F16.E4M3.UNPACK_B R21, R4.reuse ;  /* 0x00000004ff15723e */ /* 0x081fe400020006ff */
[----:B------:R-:W-:Y:S02]  /*132f0*/  F2FP.F16.E4M3.UNPACK_B R4, R4.H1 ;  /* 0x00000004ff04723e */ /* 0x000fe400030006ff */
[-C--:B------:R-:W-:Y:S01]  /*13300*/  F2FP.F16.E4M3.UNPACK_B R25, R5.reuse ;  /* 0x00000005ff19723e */ /* 0x080fe200020006ff */
[--C-:B------:R-:W-:Y:S01]  /*13310*/  HADD2.F32 R0, -RZ, R21.reuse.H0_H0 ;  /* 0x20000015ff007230 */ /* 0x100fe20000004100 */
[-C--:B-1----:R-:W-:Y:S01]  /*13320*/  F2FP.F16.E4M3.UNPACK_B R32, R8.reuse.H1 ;  /* 0x00000008ff20723e */ /* 0x082fe200030006ff */
[----:B------:R-:W-:Y:S01]  /*13330*/  HADD2.F32 R21, -RZ, R21.H1_H1 ;  /* 0x30000015ff157230 */ /* 0x000fe20000004100 */
[----:B------:R-:W-:Y:S01]  /*13340*/  F2FP.F16.E4M3.UNPACK_B R27, R5.H1 ;  /* 0x00000005ff1b723e */ /* 0x000fe200030006ff */
[----:B------:R-:W-:Y:S01]  /*13350*/  HADD2.F32 R5, -RZ, R4.H0_H0 ;  /* 0x20000004ff057230 */ /* 0x000fe20000004100 */
[----:B------:R-:W-:Y:S01]  /*13360*/  F2FP.F16.E4M3.UNPACK_B R8, R8 ;  /* 0x00000008ff08723e */ /* 0x000fe200020006ff */
[--C-:B------:R-:W-:Y:S01]  /*13370*/  HADD2.F32 R33, -RZ, R32.reuse.H0_H0 ;  /* 0x20000020ff217230 */ /* 0x100fe20000004100 */
[-C--:B------:R-:W-:Y:S01]  /*13380*/  F2FP.F16.E4M3.UNPACK_B R34, R9.reuse ;  /* 0x00000009ff22723e */ /* 0x080fe200020006ff */
[----:B------:R-:W-:Y:S01]  /*13390*/  HADD2.F32 R32, -RZ, R32.H1_H1 ;  /* 0x30000020ff207230 */ /* 0x000fe20000004100 */
[----:B------:R-:W-:Y:S01]  /*133a0*/  F2FP.F16.E4M3.UNPACK_B R9, R9.H1 ;  /* 0x00000009ff09723e */ /* 0x000fe200030006ff */
[----:B------:R-:W-:-:S02]  /*133b0*/  HADD2.F32 R4, -RZ, R4.H1_H1 ;  /* 0x30000004ff047230 */ /* 0x000fc40000004100 */
[-C--:B------:R-:W-:Y:S01]  /*133c0*/  FMUL.FTZ R38, R39, R33.reuse ;  /* 0x0000002127267220 */ /* 0x080fe20000410000 */
[C---:B------:R-:W-:Y:S01]  /*133d0*/  FMUL.FTZ R36, R41.reuse, R33 ;  /* 0x0000002129247220 */ /* 0x040fe20000410000 */
[----:B------:R-:W-:Y:S01]  /*133e0*/  FMUL.FTZ R37, R48, R32 ;  /* 0x0000002030257220 */ /* 0x000fe20000410000 */
[----:B------:R-:W-:Y:S01]  /*133f0*/  F2FP.F16.E4M3.UNPACK_B R35, R10 ;  /* 0x0000000aff23723e */ /* 0x000fe200020006ff */
[----:B------:R-:W-:Y:S01]  /*13400*/  FFMA.FTZ R38, R41, R5, R38 ;  /* 0x0000000529267223 */ /* 0x000fe20000010026 */
[----:B------:R-:W-:Y:S01]  /*13410*/  F2FP.F16.E4M3.UNPACK_B R41, R13 ;  /* 0x0000000dff29723e */ /* 0x000fe200020006ff */
[----:B------:R-:W-:Y:S01]  /*13420*/  FFMA.FTZ R36, R39, R5, -R36 ;  /* 0x0000000527247223 */ /* 0x000fe20000010824 */
[----:B------:R-:W-:Y:S02]  /*13430*/  HADD2.F32 R5, -RZ, R8.H0_H0 ;  /* 0x20000008ff057230 */ /* 0x000fe40000004100 */
[C---:B------:R-:W-:Y:S01]  /*13440*/  FMUL.FTZ R39, R44.reuse, R32 ;  /* 0x000000202c277220 */ /* 0x040fe20000410000 */
[----:B------:R-:W-:Y:S01]  /*13450*/  FFMA.FTZ R37, R44, R4, -R37 ;  /* 0x000000042c257223 */ /* 0x000fe20000010825 */
[----:B------:R-:W-:Y:S01]  /*13460*/  HADD2.F32 R46, -RZ, R41.H0_H0 ;  /* 0x20000029ff2e7230 */ /* 0x000fe20000004100 */
[----:B------:R-:W-:Y:S01]  /*13470*/  F2FP.F16.E4M3.UNPACK_B R44, R14.H1 ;  /* 0x0000000eff2c723e */ /* 0x000fe200030006ff */
[----:B------:R-:W-:Y:S01]  /*13480*/  FFMA.FTZ R39, R48, R4, R39 ;  /* 0x0000000430277223 */ /* 0x000fe20000010027 */
[----:B------:R-:W-:Y:S01]  /*13490*/  HADD2.F32 R4, -RZ, R9.H0_H0 ;  /* 0x20000009ff047230 */ /* 0x000fe20000004100 */
[----:B------:R-:W-:Y:S01]  /*134a0*/  F2FP.F16.E4M3.UNPACK_B R10, R10.H1 ;  /* 0x0000000aff0a723e */ /* 0x000fe200030006ff */
[-C--:B------:R-:W-:Y:S01]  /*134b0*/  FMUL.FTZ R13, R46, R5.reuse ;  /* 0x000000052e0d7220 */ /* 0x080fe20000410000 */
[C---:B------:R-:W-:Y:S01]  /*134c0*/  FMUL.FTZ R5, R42.reuse, R5 ;  /* 0x000000052a057220 */ /* 0x040fe20000410000 */
[----:B------:R-:W-:Y:S01]  /*134d0*/  HADD2.F32 R47, -RZ, R41.H1_H1 ;  /* 0x30000029ff2f7230 */ /* 0x000fe20000004100 */
[----:B------:R-:W-:Y:S01]  /*134e0*/  F2FP.F16.E4M3.UNPACK_B R30, R6 ;  /* 0x00000006ff1e723e */ /* 0x000fe200020006ff */
[-C--:B------:R-:W-:Y:S01]  /*134f0*/  FFMA.FTZ R13, R42, R0.reuse, -R13 ;  /* 0x000000002a0d7223 */ /* 0x080fe2000001080d */
[----:B------:R-:W-:Y:S01]  /*13500*/  FFMA.FTZ R5, R46, R0, R5 ;  /* 0x000000002e057223 */ /* 0x000fe20000010005 */
[----:B------:R-:W-:Y:S01]  /*13510*/  HADD2.F32 R46, -RZ, R44.H0_H0 ;  /* 0x2000002cff2e7230 */ /* 0x000fe20000004100 */
[----:B------:R-:W-:Y:S01]  /*13520*/  F2FP.F16.E4M3.UNPACK_B R6, R6.H1 ;  /* 0x00000006ff06723e */ /* 0x000fe200030006ff */
[----:B------:R-:W-:Y:S01]  /*13530*/  HADD2.F32 R8, -RZ, R8.H1_H1 ;  /* 0x30000008ff087230 */ /* 0x000fe20000004100 */
[----:B------:R-:W-:Y:S01]  /*13540*/  F2FP.F16.E4M3.UNPACK_B R33, R11 ;  /* 0x0000000bff21723e */ /* 0x000fe200020006ff */
[----:B------:R-:W-:-:S02]  /*13550*/  HADD2.F32 R42, -RZ, R40.H0_H0 ;  /* 0x20000028ff2a7230 */ /* 0x000fc40000004100 */
[----:B------:R-:W-:Y:S01]  /*13560*/  FMUL.FTZ R41, R46, R4 ;  /* 0x000000042e297220 */ /* 0x000fe20000410000 */
[----:B------:R-:W-:Y:S02]  /*13570*/  HADD2.F32 R0, -RZ, R27.H0_H0 ;  /* 0x2000001bff007230 */ /* 0x000fe40000004100 */
[-C--:B------:R-:W-:Y:S01]  /*13580*/  FMUL.FTZ R32, R47, R8.reuse ;  /* 0x000000082f207220 */ /* 0x080fe20000410000 */
[C---:B------:R-:W-:Y:S01]  /*13590*/  FMUL.FTZ R8, R45.reuse, R8 ;  /* 0x000000082d087220 */ /* 0x040fe20000410000 */
[C---:B------:R-:W-:Y:S01]  /*135a0*/  FMUL.FTZ R43, R42.reuse, R4 ;  /* 0x000000042a2b7220 */ /* 0x040fe20000410000 */
[----:B------:R-:W-:Y:S02]  /*135b0*/  HADD2.F32 R9, -RZ, R9.H1_H1 ;  /* 0x30000009ff097230 */ /* 0x000fe40000004100 */
[----:B------:R-:W-:Y:S01]  /*135c0*/  FFMA.FTZ R41, R42, R0, -R41 ;  /* 0x000000002a297223 */ /* 0x000fe20000010829 */
[----:B------:R-:W-:Y:S01]  /*135d0*/  F2FP.F16.E4M3.UNPACK_B R42, R24 ;  /* 0x00000018ff2a723e */ /* 0x000fe200020006ff */
[----:B------:R-:W-:Y:S01]  /*135e0*/  FFMA.FTZ R32, R45, R21, -R32 ;  /* 0x000000152d207223 */ /* 0x000fe20000010820 */
[----:B------:R-:W-:Y:S01]  /*135f0*/  FFMA.FTZ R43, R46, R0, R43 ;  /* 0x000000002e2b7223 */ /* 0x000fe2000001002b */
[----:B------:R-:W-:-:S02]  /*13600*/  HADD2.F32 R45, -RZ, R40.H1_H1 ;  /* 0x30000028ff2d7230 */ /* 0x000fc40000004100 */
[----:B------:R-:W-:Y:S01]  /*13610*/  FFMA.FTZ R8, R47, R21, R8 ;  /* 0x000000152f087223 */ /* 0x000fe20000010008 */
[----:B------:R-:W-:Y:S01]  /*13620*/  F2FP.F16.E4M3.UNPACK_B R46, R14 ;  /* 0x0000000eff2e723e */ /* 0x000fe200020006ff */
[----:B------:R-:W-:Y:S01]  /*13630*/  HADD2.F32 R47, -RZ, R44.H1_H1 ;  /* 0x3000002cff2f7230 */ /* 0x000fe20000004100 */
[----:B------:R-:W-:Y:S01]  /*13640*/  F2FP.F16.E4M3.UNPACK_B R11, R11.H1 ;  /* 0x0000000bff0b723e */ /* 0x000fe200030006ff */
[----:B------:R-:W-:Y:S02]  /*13650*/  HADD2.F32 R4, -RZ, R34.H0_H0 ;  /* 0x20000022ff047230 */ /* 0x000fe40000004100 */
[-C--:B------:R-:W-:Y:S01]  /*13660*/  FMUL.FTZ R40, R45, R9.reuse ;  /* 0x000000092d287220 */ /* 0x080fe20000410000 */
[----:B------:R-:W-:Y:S02]  /*13670*/  HADD2.F32 R44, -RZ, R42.H0_H0 ;  /* 0x2000002aff2c7230 */ /* 0x000fe40000004100 */
[----:B------:R-:W-:Y:S01]  /*13680*/  FMUL.FTZ R14, R47, R9 ;  /* 0x000000092f0e7220 */ /* 0x000fe20000410000 */
[----:B------:R-:W-:Y:S01]  /*13690*/  HADD2.F32 R27, -RZ, R27.H1_H1 ;  /* 0x3000001bff1b7230 */ /* 0x000fe20000004100 */
[----:B------:R-:W-:Y:S01]  /*136a0*/  F2FP.F16.E4M3.UNPACK_B R31, R7 ;  /* 0x00000007ff1f723e */ /* 0x000fe200020006ff */
[----:B------:R-:W-:-:S02]  /*136b0*/  HADD2.F32 R48, -RZ, R46.H0_H0 ;  /* 0x2000002eff307230 */ /* 0x000fc40000004100 */
[-C--:B------:R-:W-:Y:S01]  /*136c0*/  FMUL.FTZ R21, R44, R4.reuse ;  /* 0x000000042c157220 */ /* 0x080fe20000410000 */
[----:B------:R-:W-:Y:S02]  /*136d0*/  HADD2.F32 R0, -RZ, R25.H0_H0 ;  /* 0x20000019ff007230 */ /* 0x000fe40000004100 */
[----:B------:R-:W-:Y:S01]  /*136e0*/  FFMA.FTZ R40, R47, R27, R40 ;  /* 0x0000001b2f287223 */ /* 0x000fe20000010028 */
[----:B------:R-:W-:Y:S02]  /*136f0*/  HADD2.F32 R47, -RZ, R42.H1_H1 ;  /* 0x3000002aff2f7230 */ /* 0x000fe40000004100 */
[C---:B------:R-:W-:Y:S01]  /*13700*/  FMUL.FTZ R9, R48.reuse, R4 ;  /* 0x0000000430097220 */ /* 0x040fe20000410000 */
[----:B------:R-:W-:Y:S01]  /*13710*/  F2FP.F16.E4M3.UNPACK_B R42, R12.H1 ;  /* 0x0000000cff2a723e */ /* 0x000fe200030006ff */
[-C--:B------:R-:W-:Y:S01]  /*13720*/  FFMA.FTZ R21, R48, R0.reuse, R21 ;  /* 0x0000000030157223 */ /* 0x080fe20000010015 */
[----:B------:R-:W-:Y:S01]  /*13730*/  F2FP.F16.E4M3.UNPACK_B R48, R15.H1 ;  /* 0x0000000fff30723e */ /* 0x000fe200030006ff */
[----:B------:R-:W-:Y:S01]  /*13740*/  FFMA.FTZ R9, R44, R0, -R9 ;  /* 0x000000002c097223 */ /* 0x000fe20000010809 */
[----:B------:R-:W-:-:S02]  /*13750*/  HADD2.F32 R4, -RZ, R10.H0_H0 ;  /* 0x2000000aff047230 */ /* 0x000fc40000004100 */
[----:B------:R-:W-:Y:S01]  /*13760*/  FFMA.FTZ R24, R45, R27, -R14 ;  /* 0x0000001b2d187223 */ /* 0x000fe2000001080e */
[----:B------:R-:W-:Y:S01]  /*13770*/  HADD2.F32 R44, -RZ, R42.H0_H0 ;  /* 0x2000002aff2c7230 */ /* 0x000fe20000004100 */
[----:B------:R-:W-:Y:S01]  /*13780*/  F2FP.F16.E4M3.UNPACK_B R7, R7.H1 ;  /* 0x00000007ff07723e */ /* 0x000fe200030006ff */
[----:B------:R-:W-:Y:S01]  /*13790*/  HADD2.F32 R49, -RZ, R46.H1_H1 ;  /* 0x3000002eff317230 */ /* 0x000fe20000004100 */
[----:B------:R-:W-:Y:S01]  /*137a0*/  F2FP.SATFINITE.E4M3.F32.PACK_AB_MERGE_C R38, R39, R38, RZ ;  /* 0x000000262726723e */ /* 0x000fe200048070ff */
[----:B------:R-:W-:Y:S02]  /*137b0*/  HADD2.F32 R34, -RZ, R34.H1_H1 ;  /* 0x30000022ff227230 */ /* 0x000fe40000004100 */
[----:B------:R-:W-:Y:S01]  /*137c0*/  FMUL.FTZ R45, R44, R4 ;  /* 0x000000042c2d7220 */ /* 0x000fe20000410000 */
[----:B------:R-:W-:Y:S01]  /*137d0*/  HADD2.F32 R46, -RZ, R48.H0_H0 ;  /* 0x20000030ff2e7230 */ /* 0x000fe20000004100 */
[----:B------:R-:W-:Y:S01]  /*137e0*/  F2FP.SATFINITE.E4M3.F32.PACK_AB_MERGE_C R24, R24, R41, RZ ;  /* 0x000000291818723e */ /* 0x000fe200048070ff */
[----:B------:R-:W-:-:S02]  /*137f0*/  HADD2.F32 R0, -RZ, R6.H0_H0 ;  /* 0x20000006ff007230 */ /* 0x000fc40000004100 */
[-C--:B------:R-:W-:Y:S01]  /*13800*/  FMUL.FTZ R14, R49, R34.reuse ;  /* 0x00000022310e7220 */ /* 0x080fe20000410000 */
[----:B------:R-:W-:Y:S02]  /*13810*/  HADD2.F32 R25, -RZ, R25.H1_H1 ;  /* 0x30000019ff197230 */ /* 0x000fe40000004100 */
[----:B------:R-:W-:Y:S01]  /*13820*/  FMUL.FTZ R34, R47, R34 ;  /* 0x000000222f227220 */ /* 0x000fe20000410000 */
[----:B------:R-:W-:Y:S02]  /*13830*/  HADD2.F32 R48, -RZ, R48.H1_H1 ;  /* 0x30000030ff307230 */ /* 0x000fe40000004100 */
[C---:B------:R-:W-:Y:S01]  /*13840*/  FMUL.FTZ R27, R46.reuse, R4 ;  /* 0x000000042e1b7220 */ /* 0x040fe20000410000 */
[----:B------:R-:W-:Y:S02]  /*13850*/  HADD2.F32 R10, -RZ, R10.H1_H1 ;  /* 0x3000000aff0a7230 */ /* 0x000fe40000004100 */
[----:B------:R-:W-:Y:S01]  /*13860*/  FFMA.FTZ R45, R46, R0, R45 ;  /* 0x000000002e2d7223 */ /* 0x000fe2000001002d */
[----:B------:R-:W-:Y:S01]  /*13870*/  HADD2.F32 R42, -RZ, R42.H1_H1 ;  /* 0x3000002aff2a7230 */ /* 0x000fe20000004100 */
[----:B------:R-:W-:Y:S01]  /*13880*/  F2FP.F16.E4M3.UNPACK_B R46, R15 ;  /* 0x0000000fff2e723e */ /* 0x000fe200020006ff */
[----:B------:R-:W-:-:S02]  /*13890*/  HADD2.F32 R6, -RZ, R6.H1_H1 ;  /* 0x30000006ff067230 */ /* 0x000fc40000004100 */
[-C--:B------:R-:W-:Y:S01]  /*138a0*/  FFMA.FTZ R14, R47, R25.reuse, -R14 ;  /* 0x000000192f0e7223 */ /* 0x080fe2000001080e */
[----:B------:R-:W-:Y:S01]  /*138b0*/  FFMA.FTZ R34, R49, R25, R34 ;  /* 0x0000001931227223 */ /* 0x000fe20000010022 */
[----:B------:R-:W-:Y:S01]  /*138c0*/  FFMA.FTZ R27, R44, R0, -R27 ;  /* 0x000000002c1b7223 */ /* 0x000fe2000001081b */
[----:B------:R-:W-:Y:S01]  /*138d0*/  FMUL.FTZ R15, R48, R10 ;  /* 0x0000000a300f7220 */ /* 0x000fe20000410000 */
[----:B------:R-:W-:Y:S01]  /*138e0*/  F2FP.F16.E4M3.UNPACK_B R44, R12 ;  /* 0x0000000cff2c723e */ /* 0x000fe200020006ff */
[C---:B------:R-:W-:Y:S01]  /*138f0*/  FMUL.FTZ R25, R42.reuse, R10 ;  /* 0x0000000a2a197220 */ /* 0x040fe20000410000 */
[----:B------:R-:W-:Y:S02]  /*13900*/  HADD2.F32 R10, -RZ, R46.H0_H0 ;  /* 0x2000002eff0a7230 */ /* 0x000fe40000004100 */
[-C--:B------:R-:W-:Y:S01]  /*13910*/  FFMA.FTZ R12, R42, R6.reuse, -R15 ;  /* 0x000000062a0c7223 */ /* 0x080fe2000001080f */
[----:B------:R-:W-:Y:S02]  /*13920*/  HADD2.F32 R4, -RZ, R35.H0_H0 ;  /* 0x20000023ff047230 */ /* 0x000fe40000004100 */
[----:B------:R-:W-:Y:S01]  /*13930*/  FFMA.FTZ R42, R48, R6, R25 ;  /* 0x00000006302a7223 */ /* 0x000fe20000010019 */
[----:B------:R-:W-:Y:S01]  /*13940*/  HADD2.F32 R6, -RZ, R44.H0_H0 ;  /* 0x2000002cff067230 */ /* 0x000fe20000004100 */
[----:B------:R-:W-:Y:S01]  /*13950*/  F2FP.F16.E4M3.UNPACK_B R47, R20.H1 ;  /* 0x00000014ff2f723e */ /* 0x000fe200030006ff */
        /* <DEDUP_REMOVED lines=9> */
[-C--:B------:R-:W-:Y:S01]  /*139f0*/  FMUL.FTZ R15, R46, R35.reuse ;  /* 0x000000232e0f7220 */ /* 0x080fe20000410000 */
        /* <DEDUP_REMOVED lines=10> */
[----:B------:R-:W-:Y:S02]  /*13aa0*/  HADD2.F32 R51, -RZ, R47.H1_H1 ;  /* 0x3000002fff337230 */ /* 0x000fe40000004100 */
[----:B------:R-:W-:Y:S01]  /*13ab0*/  FMUL.FTZ R47, R30, R4 ;  /* 0x000000041e2f7220 */ /* 0x000fe20000410000 */
[----:B------:R-:W-:Y:S01]  /*13ac0*/  HADD2.F32 R11, -RZ, R11.H1_H1 ;  /* 0x3000000bff0b7230 */ /* 0x000fe20000004100 */
[----:B------:R-:W-:Y:S01]  /*13ad0*/  F2FP.F16.E4M3.UNPACK_B R20, R20 ;  /* 0x00000014ff14723e */ /* 0x000fe200020006ff */
[--C-:B------:R-:W-:Y:S01]  /*13ae0*/  HADD2.F32 R0, -RZ, R7.reuse.H0_H0 ;  /* 0x20000007ff007230 */ /* 0x100fe20000004100 */
[----:B------:R-:W-:Y:S01]  /*13af0*/  F2FP.SATFINITE.E4M3.F32.PACK_AB_MERGE_C R12, R12, R27, RZ ;  /* 0x0000001b0c0c723e */ /* 0x000fe200048070ff */
[----:B------:R-:W-:Y:S02]  /*13b00*/  HADD2.F32 R7, -RZ, R7.H1_H1 ;  /* 0x30000007ff077230 */ /* 0x000fe40000004100 */
[----:B------:R-:W-:Y:S01]  /*13b10*/  FMUL.FTZ R4, R51, R11 ;  /* 0x0000000b33047220 */ /* 0x000fe20000410000 */
[----:B------:R-:W-:-:S02]  /*13b20*/  HADD2.F32 R46, -RZ, R44.H0_H0 ;  /* 0x2000002cff2e7230 */ /* 0x000fc40000004100 */
[-C--:B------:R-:W-:Y:S01]  /*13b30*/  FFMA.FTZ R25, R30, R0.reuse, -R25 ;  /* 0x000000001e197223 */ /* 0x080fe20000010819 */
[C---:B------:R-:W-:Y:S01]  /*13b40*/  FMUL.FTZ R30, R49.reuse, R11 ;  /* 0x0000000b311e7220 */ /* 0x040fe20000410000 */
[-C--:B------:R-:W-:Y:S01]  /*13b50*/  FFMA.FTZ R26, R49, R7.reuse, -R4 ;  /* 0x00000007311a7223 */ /* 0x080fe20000010804 */
[----:B------:R-:W-:Y:S02]  /*13b60*/  HADD2.F32 R49, -RZ, R44.H1_H1 ;  /* 0x3000002cff317230 */ /* 0x000fe40000004100 */
[----:B------:R-:W-:Y:S01]  /*13b70*/  FFMA.FTZ R47, R48, R0, R47 ;  /* 0x00000000302f7223 */ /* 0x000fe2000001002f */
[----:B------:R-:W-:Y:S01]  /*13b80*/  FFMA.FTZ R30, R51, R7, R30 ;  /* 0x00000007331e7223 */ /* 0x000fe2000001001e */
[--C-:B------:R-:W-:Y:S01]  /*13b90*/  HADD2.F32 R44, -RZ, R20.reuse.H0_H0 ;  /* 0x20000014ff2c7230 */ /* 0x100fe20000004100 */
[----:B------:R-:W-:Y:S01]  /*13ba0*/  F2FP.SATFINITE.E4M3.F32.PACK_AB_MERGE_C R25, R26, R25, RZ ;  /* 0x000000191a19723e */ /* 0x000fe200048070ff */
[--C-:B------:R-:W-:Y:S01]  /*13bb0*/  HADD2.F32 R4, -RZ, R33.reuse.H0_H0 ;  /* 0x20000021ff047230 */ /* 0x100fe20000004100 */
[----:B------:R-:W-:Y:S01]  /*13bc0*/  F2FP.SATFINITE.E4M3.F32.PACK_AB_MERGE_C R40, R40, R43, RZ ;  /* 0x0000002b2828723e */ /* 0x000fe200048070ff */
[----:B------:R-:W-:Y:S01]  /*13bd0*/  HADD2.F32 R51, -RZ, R20.H1_H1 ;  /* 0x30000014ff337230 */ /* 0x000fe20000004100 */
[----:B------:R-:W-:Y:S01]  /*13be0*/  F2FP.SATFINITE.E4M3.F32.PACK_AB_MERGE_C R42, R42, R45, RZ ;  /* 0x0000002d2a2a723e */ /* 0x000fe200048070ff */
[----:B------:R-:W-:-:S02]  /*13bf0*/  HADD2.F32 R33, -RZ, R33.H1_H1 ;  /* 0x30000021ff217230 */ /* 0x000fc40000004100 */
[-C--:B------:R-:W-:Y:S01]  /*13c00*/  FMUL.FTZ R7, R44, R4.reuse ;  /* 0x000000042c077220 */ /* 0x080fe20000410000 */
[--C-:B------:R-:W-:Y:S02]  /*13c10*/  HADD2.F32 R0, -RZ, R31.reuse.H0_H0 ;  /* 0x2000001fff007230 */ /* 0x100fe40000004100 */
[C---:B------:R-:W-:Y:S01]  /*13c20*/  FMUL.FTZ R11, R46.reuse, R4 ;  /* 0x000000042e0b7220 */ /* 0x040fe20000410000 */
[----:B------:R-:W-:Y:S02]  /*13c30*/  HADD2.F32 R31, -RZ, R31.H1_H1 ;  /* 0x3000001fff1f7230 */ /* 0x000fe40000004100 */
[-C--:B------:R-:W-:Y:S01]  /*13c40*/  FMUL.FTZ R4, R51, R33.reuse ;  /* 0x0000002133047220 */ /* 0x080fe20000410000 */
[C---:B------:R-:W-:Y:S01]  /*13c50*/  FMUL.FTZ R20, R49.reuse, R33 ;  /* 0x0000002131147220 */ /* 0x040fe20000410000 */
        /* <DEDUP_REMOVED lines=11> */
[----:B------:R-:W-:Y:S02]  /*13d10*/  F2FP.SATFINITE.E4M3.F32.PACK_AB_MERGE_C R9, R34, R21, R40 ;  /* 0x000000152209723e */ /* 0x000fe40004807028 */
[----:B------:R-:W-:Y:S01]  /*13d20*/  F2FP.SATFINITE.E4M3.F32.PACK_AB_MERGE_C R10, R35, R10, R42 ;  /* 0x0000000a230a723e */ /* 0x000fe2000480702a */
[----:B------:R4:W-:Y:S01]  /*13d30*/  STS.128 [R50+0x20400], R4 ;  /* 0x0204000432007388 */ /* 0x0009e20000000c00 */
[----:B------:R-:W-:-:S05]  /*13d40*/  F2FP.SATFINITE.E4M3.F32.PACK_AB_MERGE_C R11, R20, R11, R30 ;  /* 0x0000000b140b723e */ /* 0x000fca000480701e */
[----:B------:R4:W-:Y:S02]  /*13d50*/  STS.128 [R3+0x20400], R8 ;  /* 0x0204000803007388 */ /* 0x0009e40000000c00 */
.L_x_465:
[----:B------:R-:W-:Y:S05]  /*13d60*/  BSYNC B0 ;  /* 0x0000000000007941 */ /* 0x000fea0003800000 */
.L_x_446:
[----:B------:R-:W-:Y:S01]  /*13d70*/  @!PT LDS RZ, [RZ] ;  /* 0x00000000fffff984 */ /* 0x000fe20000000800 */
[----:B------:R-:W-:Y:S01]  /*13d80*/  @!PT LDS RZ, [RZ] ;  /* 0x00000000fffff984 */ /* 0x000fe20000000800 */
[----:B------:R-:W-:Y:S01]  /*13d90*/  @!PT LDS RZ, [RZ] ;  /* 0x00000000fffff984 */ /* 0x000fe20000000800 */
[----:B------:R-:W-:Y:S01]  /*13da0*/  @!PT LDS RZ, [RZ] ;  /* 0x00000000fffff984 */ /* 0x000fe20000000800 */
[----:B------:R0:W-:Y:S06]  /*13db0*/  MEMBAR.ALL.CTA ;  /* 0x0000000000007992 */ /* 0x0001ec0000008000 */
[----:B0-----:R-:W0:Y:S01]  /*13dc0*/  FENCE.VIEW.ASYNC.S ;  /* 0x00000000000073c6 */ /* 0x001e220000000000 */
[----:B------:R-:W-:Y:S05]  /*13dd0*/  WARPSYNC.ALL ;  /* 0x0000000000007948 */ /* 0x000fea0003800000 */
[----:B0-----:R-:W-:Y:S06]  /*13de0*/  BAR.SYNC.DEFER_BLOCKING 0xd, 0x100 ;  /* 0x0344000000007b1d */ /* 0x001fec0000010000 */
.L_x_444:
[----:B------:R-:W-:-:S04]  /*13df0*/  MOV R0, UR47 ;  /* 0x0000002f00007c02 */ /* 0x000fc80008000f00 */
[----:B------:R-:W-:-:S13]  /*13e00*/  ISETP.NE.AND P0, PT, R0, 0x3, PT ;  /* 0x000000030000780c */ /* 0x000fda0003f05270 */
[----:B------:R-:W-:Y:S05]  /*13e10*/  @!P0 BRA `(.L_x_479) ;  /* 0x0000000000048947 */ /* 0x000fea0003800000 */
[----:B------:R-:W-:Y:S01]  /*13e20*/  BPT.TRAP 0x1 ;  /* 0x000000040000795c */ /* 0x000fe20000300000 */
.L_x_479:
[----:B01--4-:R-:W-:Y:S01]  /*13e30*/  IMAD R3, R152, 0x8, R22 ;  /* 0x0000000898037824 */ /* 0x013fe200078e0216 */
[----:B------:R-:W-:-:S04]  /*13e40*/  SHF.L.U32 R0, R236, 0x1f, RZ ;  /* 0x0000001fec007819 */ /* 0x000fc800000006ff */
[----:B------:R0:W1:Y:S01]  /*13e50*/  SYNCS.PHASECHK.TRANS64.TRYWAIT P1, [R3+URZ+0x38830], R0 ;  /* 0x03883000030075a7 */ /* 0x000062000802017f */
[----:B------:R-:W-:Y:S05]  /*13e60*/  @!P0 BRA `(.L_x_480) ;  /* 0x0000000000048947 */ /* 0x000fea0003800000 */
[----:B------:R-:W-:Y:S01]  /*13e70*/  BPT.TRAP 0x1 ;  /* 0x000000040000795c */ /* 0x000fe20000300000 */
.L_x_480:
[----:B--23--:R-:W2:Y:S01]  /*13e80*/  S2R R4, SR_TID.X ;  /* 0x0000000000047919 */ /* 0x00cea20000002100 */
[----:B------:R-:W-:Y:S01]  /*13e90*/  LOP3.LUT R29, R29, 0xffffff80, RZ, 0xc0, !PT ;  /* 0xffffff801d1d7812 */ /* 0x000fe200078ec0ff */
[----:B------:R-:W-:Y:S02]  /*13ea0*/  IMAD.MOV.U32 R5, RZ, RZ, 0x80 ;  /* 0x00000080ff057424 */ /* 0x000fe400078e00ff */
[----:B--2---:R-:W-:-:S05]  /*13eb0*/  VIADD R4, R4, 0xffffff80 ;  /* 0xffffff8004047836 */ /* 0x004fca0000000000 */
[----:B------:R-:W-:-:S04]  /*13ec0*/  IADD3 R29, R4, -R29, RZ ;  /* 0x8000001d041d7210 */ /* 0x000fc80007ffe0ff */
[----:B------:R-:W-:-:S04]  /*13ed0*/  SHF.R.S32.HI R4, RZ, 0x1f, R29 ;  /* 0x0000001fff047819 */ /* 0x000fc8000001141d */
[----:B------:R-:W-:-:S04]  /*13ee0*/  LEA.HI R4, R4, R29, RZ, 0x2 ;  /* 0x0000001d04047211 */ /* 0x000fc800078f10ff */
[----:B------:R-:W-:-:S05]  /*13ef0*/  LOP3.LUT R4, R4, 0x7ffffffc, RZ, 0xc0, !PT ;  /* 0x7ffffffc04047812 */ /* 0x000fca00078ec0ff */
[----:B------:R-:W-:Y:S01]  /*13f00*/  IMAD.IADD R4, R29, 0x1, -R4 ;  /* 0x000000011d047824 */ /* 0x000fe200078e0a04 */
[----:B-1----:R-:W-:Y:S06]  /*13f10*/  @P1 BRA `(.L_x_481) ;  /* 0x0000000000081947 */ /* 0x002fec0003800000 */
[----:B------:R-:W1:Y:S02]  /*13f20*/  SYNCS.PHASECHK.TRANS64.TRYWAIT P1, [R3+URZ+0x38830], R0 ;  /* 0x03883000030075a7 */ /* 0x000e64000802017f */
[----:B-1----:R-:W-:Y:S05]  /*13f30*/  @!P1 BRA `(.L_x_482) ;  /* 0x0000012000549947 */ /* 0x002fea0003800000 */
.L_x_481:
[----:B------:R-:W2:Y:S01]  /*13f40*/  S2R R6, SR_TID.X ;  /* 0x0000000000067919 */ /* 0x000ea20000002100 */
[----:B------:R-:W-:Y:S05]  /*13f50*/  WARPSYNC.ALL ;  /* 0x0000000000007948 */ /* 0x000fea0003800000 */
[----:B------:R-:W-:Y:S01]  /*13f60*/  IMAD R10, R4, -0x2, R5 ;  /* 0xfffffffe040a7824 */ /* 0x000fe200078e0205 */
[----:B------:R-:W-:Y:S02]  /*13f70*/  MOV R151, RZ ;  /* 0x000000ff00977202 */ /* 0x000fe40000000f00 */
[----:B--2---:R-:W-:-:S04]  /*13f80*/  LOP3.LUT R6, R6, 0x7f, RZ, 0xc0, !PT ;  /* 0x0000007f06067812 */ /* 0x004fc800078ec0ff */
[----:B------:R-:W-:Y:S01]  /*13f90*/  ISETP.NE.AND P1, PT, R6, RZ, PT ;  /* 0x000000ff0600720c */ /* 0x000fe20003f25270 */
[----:B01----:R-:W-:Y:S01]  /*13fa0*/  VIADD R0, R22, 0x28400 ;  /* 0x0002840016007836 */ /* 0x003fe20000000000 */
[----:B------:R-:W-:Y:S01]  /*13fb0*/  R2UR UR12, R28 ;  /* 0x000000001c0c72ca */ /* 0x000fe200000e0000 */
[----:B------:R-:W-:Y:S01]  /*13fc0*/  UMOV UR13, 0x40000040 ;  /* 0x40000040000d7882 */ /* 0x000fe20000000000 */
[----:B------:R-:W-:Y:S01]  /*13fd0*/  MOV R5, 0x40000040 ;  /* 0x4000004000057802 */ /* 0x000fe20000000f00 */
[----:B-----5:R-:W-:Y:S01]  /*13fe0*/  WARPGROUP.ARRIVE ;  /* 0x00000000000079c5 */ /* 0x020fe20000000000 */
[----:B------:R-:W-:Y:S01]  /*13ff0*/  SHF.R.U32.HI R0, RZ, 0x4, R0 ;  /* 0x00000004ff007819 */ /* 0x000fe20000011600 */
[----:B------:R-:W-:Y:S01]  /*14000*/  IMAD.MOV.U32 R7, RZ, RZ, 0x40000040 ;  /* 0x40000040ff077424 */ /* 0x000fe200078e00ff */
[----:B------:R-:W-:Y:S01]  /*14010*/  R2UR UR15, R5 ;  /* 0x00000000050f72ca */ /* 0x000fe200000e0000 */
[----:B------:R-:W-:Y:S01]  /*14020*/  UMOV UR9, 0x40000040 ;  /* 0x4000004000097882 */ /* 0x000fe20000000000 */
[----:B------:R-:W-:Y:S01]  /*14030*/  LOP3.LUT R0, R0, 0x3fff, RZ, 0xc0, !PT ;  /* 0x00003fff00007812 */ /* 0x000fe200078ec0ff */
[----:B------:R-:W-:Y:S01]  /*14040*/  UMOV UR5, 0x40000040 ;  /* 0x4000004000057882 */ /* 0x000fe20000000000 */
[----:B------:R-:W-:Y:S01]  /*14050*/  R2UR UR11, R7 ;  /* 0x00000000070b72ca */ /* 0x000fe200000e0000 */
[----:B------:R-:W-:Y:S01]  /*14060*/  IMAD.MOV.U32 R7, RZ, RZ, 0x40000040 ;  /* 0x40000040ff077424 */ /* 0x000fe200078e00ff */
[----:B------:R-:W-:Y:S01]  /*14070*/  LOP3.LUT R0, R0, 0x10000, RZ, 0xfc, !PT ;  /* 0x0001000000007812 */ /* 0x000fe200078efcff */
[----:B------:R-:W-:Y:S01]  /*14080*/  ULOP3.LUT UR12, UR12, 0x10000, URZ, 0xfc, !UPT ;  /* 0x000100000c0c7892 */ /* 0x000fe2000f8efc3f */
[----:B------:R-:W-:Y:S01]  /*14090*/  IMAD.MOV.U32 R5, RZ, RZ, 0x40000040 ;  /* 0x40000040ff057424 */ /* 0x000fe200078e00ff */
[----:B------:R-:W-:Y:S01]  /*140a0*/  UMOV UR17, 0x40000040 ;  /* 0x4000004000117882 */ /* 0x000fe20000000000 */
[----:B------:R-:W-:Y:S01]  /*140b0*/  R2UR UR7, R7 ;  /* 0x00000000070772ca */ /* 0x000fe200000e0000 */
[----:B------:R-:W-:Y:S01]  /*140c0*/  IMAD R4, R152, 0x800, R0 ;  /* 0x0000080098047824 */ /* 0x000fe200078e0200 */
[----:B------:R-:W-:Y:S01]  /*140d0*/  UIADD3 UR8, UR12, 0x2, URZ ;  /* 0x000000020c087890 */ /* 0x000fe2000fffe03f */
[----:B------:R-:W-:Y:S01]  /*140e0*/  MOV R7, 0x40000040 ;  /* 0x4000004000077802 */ /* 0x000fe20000000f00 */
[----:B------:R-:W-:Y:S01]  /*140f0*/  UIADD3 UR4, UR12, 0x4, URZ ;  /* 0x000000040c047890 */ /* 0x000fe2000fffe03f */
[C---:B------:R-:W-:Y:S01]  /*14100*/  VIADD R6, R4.reuse, 0x2 ;  /* 0x0000000204067836 */ /* 0x040fe20000000000 */
[----:B------:R-:W-:Y:S01]  /*14110*/  R2UR UR14, R4 ;  /* 0x00000000040e72ca */ /* 0x000fe200000e0000 */
[----:B------:R-:W-:Y:S01]  /*14120*/  UIADD3 UR16, UR12, 0x6, URZ ;  /* 0x000000060c107890 */ /* 0x000fe2000fffe03f */
[----:B------:R-:W-:Y:S01]  /*14130*/  R2UR UR19, R7 ;  /* 0x00000000071372ca */ /* 0x000fe200000e0000 */
[----:B------:R-:W-:Y:S01]  /*14140*/  IMAD.MOV.U32 R7, RZ, RZ, 0x40000040 ;  /* 0x40000040ff077424 */ /* 0x000fe200078e00ff */
[----:B------:R-:W-:Y:S01]  /*14150*/  R2UR UR10, R6 ;  /* 0x00000000060a72ca */ /* 0x000fe200000e0000 */
[----:B------:R-:W-:Y:S01]  /*14160*/  UIADD3 UR20, UR12, 0x400, URZ ;  /* 0x000004000c147890 */ /* 0x000fe2000fffe03f */
[----:B------:R-:W-:Y:S01]  /*14170*/  IADD3 R6, R4, 0x4, RZ ;  /* 0x0000000404067810 */ /* 0x000fe20007ffe0ff */
[----:B------:R-:W-:Y:S01]  /*14180*/  UMOV UR21, 0x40000040 ;  /* 0x4000004000157882 */ /* 0x000fe20000000000 */
[----:B------:R-:W-:Y:S01]  /*14190*/  R2UR UR23, R7 ;  /* 0x00000000071772ca */ /* 0x000fe200000e0000 */
[----:B------:R-:W-:Y:S01]  /*141a0*/  IMAD.MOV.U32 R7, RZ, RZ, 0x40000040 ;  /* 0x40000040ff077424 */ /* 0x000fe200078e00ff */
[----:B------:R-:W-:Y:S01]  /*141b0*/  R2UR UR6, R6 ;  /* 0x00000000060672ca */ /* 0x000fe200000e0000 */
[----:B------:R-:W-:Y:S01]  /*141c0*/  VIADD R6, R4, 0x6 ;  /* 0x0000000604067836 */ /* 0x000fe20000000000 */
[----:B------:R-:W-:-:S02]  /*141d0*/  UIADD3 UR24, UR12, 0x402, URZ ;  /* 0x000004020c187890 */ /* 0x000fc4000fffe03f */
[----:B------:R-:W-:Y:S01]  /*141e0*/  QGMMA.64x128x32.F32.E4M3.E4M3 R24, gdesc[UR12], RZ, !UPT, gsb0 ;  /* 0x01e000000c1879f3 */ /* 0x000fe2000c0008ff */
[----:B------:R-:W-:Y:S01]  /*141f0*/  R2UR UR27, R7 ;  /* 0x00000000071b72ca */ /* 0x000fe200000e0000 */
[----:B------:R-:W-:Y:S01]  /*14200*/  UMOV UR25, 0x40000040 ;  /* 0x4000004000197882 */ /* 0x000fe20000000000 */
[----:B------:R-:W-:Y:S01]  /*14210*/  R2UR UR18, R6 ;  /* 0x00000000061272ca */ /* 0x000fe200000e0000 */
[----:B------:R-:W-:Y:S01]  /*14220*/  VIADD R6, R4, 0x400 ;  /* 0x0000040004067836 */ /* 0x000fe20000000000 */
[----:B------:R-:W-:Y:S01]  /*14230*/  MOV R7, 0x40000040 ;  /* 0x4000004000077802 */ /* 0x000fe20000000f00 */
[----:B------:R-:W-:Y:S01]  /*14240*/  UIADD3 UR28, UR12, 0x404, URZ ;  /* 0x000004040c1c7890 */ /* 0x000fe2000fffe03f */
[----:B------:R-:W-:Y:S01]  /*14250*/  R2UR UR35, R5 ;  /* 0x00000000052372ca */ /* 0x000fe200000e0000 */
[----:B------:R-:W-:Y:S01]  /*14260*/  UMOV UR29, 0x40000040 ;  /* 0x40000040001d7882 */ /* 0x000fe20000000000 */
[----:B------:R-:W-:Y:S01]  /*14270*/  R2UR UR22, R6 ;  /* 0x00000000061672ca */ /* 0x000fe200000e0000 */
[----:B------:R-:W-:Y:S01]  /*14280*/  UIADD3 UR32, UR12, 0x406, URZ ;  /* 0x000004060c207890 */ /* 0x000fe2000fffe03f */
[----:B------:R-:W-:Y:S01]  /*14290*/  IADD3 R6, R4, 0x402, RZ ;  /* 0x0000040204067810 */ /* 0x000fe20007ffe0ff */
[----:B------:R-:W-:Y:S01]  /*142a0*/  UMOV UR33, 0x40000040 ;  /* 0x4000004000217882 */ /* 0x000fe20000000000 */
[----:B------:R-:W-:Y:S01]  /*142b0*/  R2UR UR31, R7 ;  /* 0x00000000071f72ca */ /* 0x000fe200000e0000 */
[----:B------:R-:W-:Y:S01]  /*142c0*/  @!P1 VIADD R3, R3, 0x38840 ;  /* 0x0003884003039836 */ /* 0x000fe20000000000 */
[----:B------:R-:W-:Y:S01]  /*142d0*/  R2UR UR26, R6 ;  /* 0x00000000061a72ca */ /* 0x000fe200000e0000 */
[----:B------:R-:W-:Y:S01]  /*142e0*/  VIADD R6, R4, 0x404 ;  /* 0x0000040404067836 */ /* 0x000fe20000000000 */
[----:B------:R-:W-:Y:S01]  /*142f0*/  IADD3 R10, R10, R119, RZ ;  /* 0x000000770a0a7210 */ /* 0x000fe20007ffe0ff */
[----:B------:R-:W-:Y:S01]  /*14300*/  VIADD R4, R4, 0x406 ;  /* 0x0000040604047836 */ /* 0x000fe20000000000 */
[----:B------:R-:W-:Y:S01]  /*14310*/  @!P1 PRMT R3, RZ, 0x654, R3 ;  /* 0x00000654ff039816 */ /* 0x000fe20000000003 */
[----:B------:R-:W-:Y:S01]  /*14320*/  ULDC UR48, c[0x0][0x988] ;  /* 0x0002620000307ab9 */ /* 0x000fe20000000800 */
[----:B------:R-:W-:Y:S01]  /*14330*/  R2UR UR30, R6 ;  /* 0x00000000061e72ca */ /* 0x000fe200000e0000 */
[--C-:B------:R-:W-:Y:S01]  /*14340*/  IMAD.MOV.U32 R149, RZ, RZ, R151.reuse ;  /* 0x000000ffff957224 */ /* 0x100fe200078e0097 */
[----:B------:R-:W-:Y:S01]  /*14350*/  R2UR UR34, R4 ;  /* 0x00000000042272ca */ /* 0x000fe200000e0000 */
[--C-:B------:R-:W-:Y:S01]  /*14360*/  IMAD.MOV.U32 R148, RZ, RZ, R151.reuse ;  /* 0x000000ffff947224 */ /* 0x100fe200078e0097 */
[-C--:B------:R-:W-:Y:S01]  /*14370*/  MOV R150, R151.reuse ;  /* 0x0000009700967202 */ /* 0x080fe20000000f00 */
        /* <DEDUP_REMOVED lines=25> */
[----:B------:R-:W-:Y:S01]  /*14510*/  MOV R90, R151 ;  /* 0x00000097005a7202 */ /* 0x000fe20000000f00 */
        /* <DEDUP_REMOVED lines=10> */
[----:B------:R-:W-:Y:S01]  /*145c0*/  IMAD.MOV.U32 R88, RZ, RZ, R151 ;  /* 0x000000ffff587224 */ /* 0x000fe200078e0097 */
[----:B------:R-:W-:Y:S02]  /*145d0*/  WARPGROUP.DEPBAR.LE gsb0, 0x0 ;  /* 0x00008000000079c5 */ /* 0x000fe40000010000 */
[----:B------:R-:W-:-:S06]  /*145e0*/  WARPGROUP.ARRIVE ;  /* 0x00000000000079c5 */ /* 0x000fcc0000000000 */
[----:B------:R-:W-:Y:S03]  /*145f0*/  QGMMA.64x128x32.F32.E4M3.E4M3 R24, gdesc[UR8], R24, gsb0 ;  /* 0x01e00000081879f3 */ /* 0x000fe60008000818 */
[----:B------:R-:W-:Y:S02]  /*14600*/  WARPGROUP.DEPBAR.LE gsb0, 0x0 ;  /* 0x00008000000079c5 */ /* 0x000fe40000010000 */
[----:B------:R-:W-:-:S07]  /*14610*/  WARPGROUP.ARRIVE ;  /* 0x00000000000079c5 */ /* 0x000fce0000000000 */
[----:B------:R-:W-:Y:S01]  /*14620*/  QGMMA.64x128x32.F32.E4M3.E4M3 R24, gdesc[UR4], R24, gsb0 ;  /* 0x01e00000041879f3 */ /* 0x000fe20008000818 */
[----:B------:R-:W-:Y:S02]  /*14630*/  ULDC UR6, c[0x0][0x988] ;  /* 0x0002620000067ab9 */ /* 0x000fe40000000800 */
[----:B------:R-:W-:Y:S01]  /*14640*/  IMAD.U32 R166, RZ, RZ, UR6 ;  /* 0x00000006ffa67e24 */ /* 0x000fe2000f8e00ff */
[----:B------:R-:W-:Y:S02]  /*14650*/  WARPGROUP.DEPBAR.LE gsb0, 0x0 ;  /* 0x00008000000079c5 */ /* 0x000fe40000010000 */
[----:B------:R-:W-:-:S06]  /*14660*/  WARPGROUP.ARRIVE ;  /* 0x00000000000079c5 */ /* 0x000fcc0000000000 */
        /* <DEDUP_REMOVED lines=43> */
[----:B------:R1:W2:Y:S01]  /*14920*/  MUFU.TANH R5, R26 ;  /* 0x0000001a00057308 */ /* 0x0002a20000002400 */
        /* <DEDUP_REMOVED lines=8> */
[----:B-1----:R-:W-:-:S02]  /*149b0*/  IMAD R26, R153, -0x80, R10 ;  /* 0xffffff80991a7824 */ /* 0x002fc400078e020a */
[C---:B------:R-:W-:Y:S01]  /*149c0*/  FMUL.FTZ R71, R2.reuse, R71 ;  /* 0x0000004702477220 */ /* 0x040fe20000410000 */
[C---:B------:R-:W-:Y:S01]  /*149d0*/  FMUL.FTZ R52, R2.reuse, R52 ;  /* 0x0000003402347220 */ /* 0x040fe20000410000 */
[C---:B------:R-:W-:Y:S01]  /*149e0*/  FMUL.FTZ R50, R2.reuse, R50 ;  /* 0x0000003202327220 */ /* 0x040fe20000410000 */
[----:B------:R-:W-:Y:S01]  /*149f0*/  FMUL.FTZ R53, R2, R53 ;  /* 0x0000003502357220 */ /* 0x000fe20000410000 */
[----:B------:R-:W-:Y:S01]  /*14a00*/  ISETP.GT.AND P2, PT, R26, RZ, PT ;  /* 0x000000ff1a00720c */ /* 0x000fe20003f44270 */
[----:B------:R-:W-:Y:S01]  /*14a10*/  FMUL.FTZ R56, R2, R56 ;  /* 0x0000003802387220 */ /* 0x000fe20000410000 */
[----:B------:R-:W1:Y:S01]  /*14a20*/  MUFU.TANH R4, R27 ;  /* 0x0000001b00047308 */ /* 0x000e620000002400 */
[----:B------:R-:W-:Y:S01]  /*14a30*/  ISETP.GT.AND P3, PT, R26, 0x1, PT ;  /* 0x000000011a00780c */ /* 0x000fe20003f64270 */
[----:B------:R-:W-:Y:S01]  /*14a40*/  FMUL.FTZ R51, R2, R51 ;  /* 0x0000003302337220 */ /* 0x000fe20000410000 */
[----:B------:R-:W-:Y:S01]  /*14a50*/  ISETP.GT.AND P4, PT, R26, 0x8, PT ;  /* 0x000000081a00780c */ /* 0x000fe20003f84270 */
[----:B------:R-:W-:Y:S01]  /*14a60*/  FMUL.FTZ R54, R2, R54 ;  /* 0x0000003602367220 */ /* 0x000fe20000410000 */
[----:B0-----:R-:W-:Y:S01]  /*14a70*/  FSEL R6, R6, -INF , P3 ;  /* 0xff80000006067808 */ /* 0x001fe20001800000 */
[----:B------:R-:W-:Y:S01]  /*14a80*/  FMUL.FTZ R60, R2, R60 ;  /* 0x0000003c023c7220 */ /* 0x000fe20000410000 */
[----:B------:R-:W-:Y:S01]  /*14a90*/  ISETP.GT.AND P5, PT, R26, 0x9, PT ;  /* 0x000000091a00780c */ /* 0x000fe20003fa4270 */
[----:B------:R-:W-:Y:S01]  /*14aa0*/  MUFU.TANH R32, R32 ;  /* 0x0000002000207308 */ /* 0x000fe20000002400 */
[----:B--2---:R-:W-:Y:S01]  /*14ab0*/  FSEL R5, R5, -INF , P2 ;  /* 0xff80000005057808 */ /* 0x004fe20001000000 */
[C---:B------:R-:W-:Y:S01]  /*14ac0*/  FMUL.FTZ R58, R2.reuse, R58 ;  /* 0x0000003a023a7220 */ /* 0x040fe20000410000 */
[C---:B------:R-:W-:Y:S01]  /*14ad0*/  FMUL.FTZ R64, R2.reuse, R64 ;  /* 0x0000004002407220 */ /* 0x040fe20000410000 */
[C---:B------:R-:W-:Y:S01]  /*14ae0*/  FMUL.FTZ R62, R2.reuse, R62 ;  /* 0x0000003e023e7220 */ /* 0x040fe20000410000 */
[C---:B------:R-:W-:Y:S01]  /*14af0*/  FMUL.FTZ R68, R2.reuse, R68 ;  /* 0x0000004402447220 */ /* 0x040fe20000410000 */
[C---:B------:R-:W-:Y:S01]  /*14b00*/  FMUL.FTZ R66, R2.reuse, R66 ;  /* 0x0000004202427220 */ /* 0x040fe20000410000 */
[----:B------:R-:W-:Y:S01]  /*14b10*/  FMUL.FTZ R67, R2, R67 ;  /* 0x0000004302437220 */ /* 0x000fe20000410000 */
[----:B------:R-:W0:Y:S01]  /*14b20*/  MUFU.TANH R7, R30 ;  /* 0x0000001e00077308 */ /* 0x000e220000002400 */
[----:B-1----:R-:W-:Y:S01]  /*14b30*/  FSEL R4, R4, -INF , P3 ;  /* 0xff80000004047808 */ /* 0x002fe20001800000 */
[----:B------:R-:W-:Y:S01]  /*14b40*/  FMUL.FTZ R72, R2, R72 ;  /* 0x0000004802487220 */ /* 0x000fe20000410000 */
[----:B------:R-:W-:Y:S01]  /*14b50*/  ISETP.GT.AND P3, PT, R26, 0x11, PT ;  /* 0x000000111a00780c */ /* 0x000fe20003f64270 */
        /* <DEDUP_REMOVED lines=13> */
[----:B0-----:R-:W-:Y:S01]  /*14c30*/  FSEL R7, R7, -INF , P4 ;  /* 0xff80000007077808 */ /* 0x001fe20002000000 */
[----:B------:R-:W-:Y:S01]  /*14c40*/  FMUL.FTZ R87, R2, R87 ;  /* 0x0000005702577220 */ /* 0x000fe20000410000 */
[----:B------:R0:W-:Y:S05]  /*14c50*/  @!P1 SYNCS.ARRIVE.TRANS64.RED.A1T0 RZ, [R3+URZ], RZ ;  /* 0x000000ff03ff99a7 */ /* 0x0001ea000810043f */
[----:B------:R2:W-:Y:S01]  /*14c60*/  MUFU.TANH R31, R47 ;  /* 0x0000002f001f7308 */ /* 0x0005e20000002400 */
[----:B-1----:R-:W-:-:S07]  /*14c70*/  FSEL R9, R9, -INF , P5 ;  /* 0xff80000009097808 */ /* 0x002fce0002800000 */
[----:B------:R-:W-:Y:S01]  /*14c80*/  MUFU.TANH R21, R39 ;  /* 0x0000002700157308 */ /* 0x000fe20000002400 */
[----:B--2---:R-:W-:Y:S02]  /*14c90*/  FSEL R47, R24, -INF , P2 ;  /* 0xff800000182f7808 */ /* 0x004fe40001000000 */
[----:B------:R-:W-:Y:S02]  /*14ca0*/  ISETP.GT.AND P2, PT, R26, 0x10, PT ;  /* 0x000000101a00780c */ /* 0x000fe40003f44270 */
[----:B------:R-:W-:-:S03]  /*14cb0*/  FMNMX.FTZ R12, R47, R6, !PT ;  /* 0x000000062f0c7209 */ /* 0x000fc60007810000 */
[----:B------:R-:W-:Y:S08]  /*14cc0*/  MUFU.TANH R36, R36 ;  /* 0x0000002400247308 */ /* 0x000ff00000002400 */
[----:B------:R1:W-:Y:S08]  /*14cd0*/  MUFU.TANH R39, R55 ;  /* 0x0000003700277308 */ /* 0x0003f00000002400 */
[----:B------:R-:W2:Y:S01]  /*14ce0*/  MUFU.TANH R11, R34 ;  /* 0x00000022000b7308 */ /* 0x000ea20000002400 */
[----:B-1----:R-:W-:-:S02]  /*14cf0*/  FSEL R55, R28, -INF , P4 ;  /* 0xff8000001c377808 */ /* 0x002fc40002000000 */
[----:B------:R-:W-:Y:S02]  /*14d00*/  ISETP.GT.AND P4, PT, R26, 0x18, PT ;  /* 0x000000181a00780c */ /* 0x000fe40003f84270 */
[----:B------:R-:W-:-:S03]  /*14d10*/  FMNMX.FTZ R12, R55, R12, !PT ;  /* 0x0000000c370c7209 */ /* 0x000fc60007810000 */
[----:B------:R-:W-:Y:S08]  /*14d20*/  MUFU.TANH R27, R43 ;  /* 0x0000002b001b7308 */ /* 0x000ff00000002400 */
[----:B------:R-:W-:Y:S01]  /*14d30*/  MUFU.TANH R37, R37 ;  /* 0x0000002500257308 */ /* 0x000fe20000002400 */
[----:B--2---:R-:W-:-:S07]  /*14d40*/  FSEL R11, R11, -INF , P2 ;  /* 0xff8000000b0b7808 */ /* 0x004fce0001000000 */
[----:B------:R1:W-:Y:S08]  /*14d50*/  MUFU.TANH R43, R59 ;  /* 0x0000003b002b7308 */ /* 0x0003f00000002400 */
[----:B------:R-:W2:Y:S01]  /*14d60*/  MUFU.TANH R13, R35 ;  /* 0x00000023000d7308 */ /* 0x000ea20000002400 */
[----:B-1----:R-:W-:Y:S02]  /*14d70*/  FSEL R59, R29, -INF , P5 ;  /* 0xff8000001d3b7808 */ /* 0x002fe40002800000 */
[----:B------:R-:W-:-:S02]  /*14d80*/  ISETP.GT.AND P5, PT, R26, 0x19, PT ;  /* 0x000000191a00780c */ /* 0x000fc40003fa4270 */
[----:B------:R-:W-:Y:S02]  /*14d90*/  FMNMX.FTZ R12, R59, R12, !PT ;  /* 0x0000000c3b0c7209 */ /* 0x000fe40007810000 */
[----:B------:R-:W-:Y:S01]  /*14da0*/  FSEL R21, R21, -INF , P5 ;  /* 0xff80000015157808 */ /* 0x000fe20002800000 */
[----:B------:R-:W-:Y:S08]  /*14db0*/  MUFU.TANH R40, R40 ;  /* 0x0000002800287308 */ /* 0x000ff00000002400 */
[----:B------:R1:W-:Y:S01]  /*14dc0*/  MUFU.TANH R105, R65 ;  /* 0x0000004100697308 */ /* 0x0003e20000002400 */
[----:B--2---:R-:W-:-:S07]  /*14dd0*/  FSEL R13, R13, -INF , P3 ;  /* 0xff8000000d0d7808 */ /* 0x004fce0001800000 */
[----:B------:R-:W2:Y:S01]  /*14de0*/  MUFU.TANH R15, R38 ;  /* 0x00000026000f7308 */ /* 0x000ea20000002400 */
[----:B-1----:R-:W-:Y:S02]  /*14df0*/  FSEL R65, R32, -INF , P2 ;  /* 0xff80000020417808 */ /* 0x002fe40001000000 */
[----:B------:R-:W-:Y:S02]  /*14e00*/  ISETP.GT.AND P2, PT, R26, 0x20, PT ;  /* 0x000000201a00780c */ /* 0x000fe40003f44270 */
[----:B------:R-:W-:Y:S01]  /*14e10*/  FMNMX.FTZ R14, R65, R12, !PT ;  /* 0x0000000c410e7209 */ /* 0x000fe20007810000 */
[----:B------:R-:W-:Y:S02]  /*14e20*/  FMUL.FTZ R12, R2, R75 ;  /* 0x0000004b020c7220 */ /* 0x000fe40000410000 */
[----:B------:R-:W-:Y:S08]  /*14e30*/  MUFU.TANH R41, R41 ;  /* 0x0000002900297308 */ /* 0x000ff00000002400 */
[----:B------:R1:W-:Y:S01]  /*14e40*/  MUFU.TANH R8, R63 ;  /* 0x0000003f00087308 */ /* 0x0003e20000002400 */
[----:B--2---:R-:W-:-:S07]  /*14e50*/  FSEL R15, R15, -INF , P4 ;  /* 0xff8000000f0f7808 */ /* 0x004fce0002000000 */
[----:B------:R-:W2:Y:S01]  /*14e60*/  MUFU.TANH R44, R44 ;  /* 0x0000002c002c7308 */ /* 0x000ea20000002400 */
[----:B-1----:R-:W-:Y:S02]  /*14e70*/  FSEL R63, R33, -INF , P3 ;  /* 0xff800000213f7808 */ /* 0x002fe40001800000 */
[----:B------:R-:W-:Y:S02]  /*14e80*/  ISETP.GT.AND P3, PT, R26, 0x21, PT ;  /* 0x000000211a00780c */ /* 0x000fe40003f64270 */
[----:B------:R-:W-:Y:S02]  /*14e90*/  FMNMX.FTZ R14, R63, R14, !PT ;  /* 0x0000000e3f0e7209 */ /* 0x000fe40007810000 */
[----:B------:R-:W-:Y:S01]  /*14ea0*/  FSEL R27, R27, -INF , P3 ;  /* 0xff8000001b1b7808 */ /* 0x000fe20001800000 */
[----:B------:R1:W-:Y:S08]  /*14eb0*/  MUFU.TANH R101, R61 ;  /* 0x0000003d00657308 */ /* 0x0003f00000002400 */
[----:B------:R-:W3:Y:S01]  /*14ec0*/  MUFU.TANH R25, R42 ;  /* 0x0000002a00197308 */ /* 0x000ee20000002400 */
[----:B-1----:R-:W-:-:S02]  /*14ed0*/  FSEL R61, R36, -INF , P4 ;  /* 0xff800000243d7808 */ /* 0x002fc40002000000 */
[----:B------:R-:W-:Y:S02]  /*14ee0*/  ISETP.GT.AND P4, PT, R26, 0x28, PT ;  /* 0x000000281a00780c */ /* 0x000fe40003f84270 */
[----:B------:R-:W-:Y:S02]  /*14ef0*/  FMNMX.FTZ R14, R61, R14, !PT ;  /* 0x0000000e3d0e7209 */ /* 0x000fe40007810000 */
[----:B--2---:R-:W-:Y:S01]  /*14f00*/  FSEL R75, R44, -INF , P4 ;  /* 0xff8000002c4b7808 */ /* 0x004fe20002000000 */
[----:B------:R-:W1:Y:S08]  /*14f10*/  MUFU.TANH R45, R45 ;  /* 0x0000002d002d7308 */ /* 0x000e700000002400 */
[----:B------:R2:W-:Y:S01]  /*14f20*/  MUFU.TANH R97, R57 ;  /* 0x0000003900617308 */ /* 0x0005e20000002400 */
[----:B---3--:R-:W-:-:S07]  /*14f30*/  FSEL R25, R25, -INF , P2 ;  /* 0xff80000019197808 */ /* 0x008fce0001000000 */
[----:B------:R-:W3:Y:S01]  /*14f40*/  MUFU.TANH R48, R48 ;  /* 0x0000003000307308 */ /* 0x000ee20000002400 */
[----:B--2---:R-:W-:Y:S02]  /*14f50*/  FSEL R57, R37, -INF , P5 ;  /* 0xff80000025397808 */ /* 0x004fe40002800000 */
[C---:B------:R-:W-:Y:S02]  /*14f60*/  ISETP.GT.AND P5, PT, R26.reuse, 0x29, PT ;  /* 0x000000291a00780c */ /* 0x040fe40003fa4270 */
[----:B------:R-:W-:Y:S02]  /*14f70*/  FMNMX.FTZ R14, R57, R14, !PT ;  /* 0x0000000e390e7209 */ /* 0x000fe40007810000 */
[----:B-1----:R-:W-:Y:S01]  /*14f80*/  FSEL R89, R45, -INF , P5 ;  /* 0xff8000002d597808 */ /* 0x002fe20002800000 */
[----:B------:R1:W-:Y:S01]  /*14f90*/  MUFU.TANH R111, R69 ;  /* 0x00000045006f7308 */ /* 0x0003e20000002400 */
[----:B------:R-:W-:Y:S02]  /*14fa0*/  FSEL R31, R31, -INF , P5 ;  /* 0xff8000001f1f7808 */ /* 0x000fe40002800000 */
[----:B------:R-:W-:-:S04]  /*14fb0*/  ISETP.GT.AND P5, PT, R26, 0x39, PT ;  /* 0x000000391a00780c */ /* 0x000fc80003fa4270 */
[----:B------:R-:W-:Y:S01]  /*14fc0*/  FSEL R39, R39, -INF , P5 ;  /* 0xff80000027277808 */ /* 0x000fe20002800000 */
[----:B------:R-:W2:Y:S01]  /*14fd0*/  MUFU.TANH R46, R46 ;  /* 0x0000002e002e7308 */ /* 0x000ea20000002400 */
[----:B-1----:R-:W-:Y:S02]  /*14fe0*/  FSEL R69, R40, -INF , P2 ;  /* 0xff80000028457808 */ /* 0x002fe40001000000 */
[----:B------:R-:W-:Y:S02]  /*14ff0*/  ISETP.GT.AND P2, PT, R26, 0x30, PT ;  /* 0x000000301a00780c */ /* 0x000fe40003f44270 */
[----:B------:R-:W-:Y:S02]  /*15000*/  FMNMX.FTZ R14, R69, R14, !PT ;  /* 0x0000000e450e7209 */ /* 0x000fe40007810000 */
[----:B---3--:R-:W-:Y:S01]  /*15010*/  FSEL R91, R48, -INF , P2 ;  /* 0xff800000305b7808 */ /* 0x008fe20001000000 */
[----:B------:R-:W1:Y:S08]  /*15020*/  MUFU.TANH R49, R49 ;  /* 0x0000003100317308 */ /* 0x000e700000002400 */
[----:B------:R3:W-:Y:S01]  /*15030*/  MUFU.TANH R10, R71 ;  /* 0x00000047000a7308 */ /* 0x0007e20000002400 */
[----:B--2---:R-:W-:-:S02]  /*15040*/  FSEL R29, R46, -INF , P4 ;  /* 0xff8000002e1d7808 */ /* 0x004fc40002000000 */
[----:B------:R-:W-:-:S05]  /*15050*/  ISETP.GT.AND P4, PT, R26, 0x38, PT ;  /* 0x000000381a00780c */ /* 0x000fca0003f84270 */
[----:B------:R-:W2:Y:S01]  /*15060*/  MUFU.TANH R52, R52 ;  /* 0x0000003400347308 */ /* 0x000ea20000002400 */
[----:B---3--:R-:W-:Y:S02]  /*15070*/  FSEL R71, R41, -INF , P3 ;  /* 0xff80000029477808 */ /* 0x008fe40001800000 */
[----:B------:R-:W-:Y:S02]  /*15080*/  ISETP.GT.AND P3, PT, R26, 0x31, PT ;  /* 0x000000311a00780c */ /* 0x000fe40003f64270 */
[----:B------:R-:W-:Y:S02]  /*15090*/  FMNMX.FTZ R14, R71, R14, !PT ;  /* 0x0000000e470e7209 */ /* 0x000fe40007810000 */
[----:B-1----:R-:W-:Y:S01]  /*150a0*/  FSEL R93, R49, -INF , P3 ;  /* 0xff800000315d7808 */ /* 0x002fe20001800000 */
[----:B------:R-:W1:Y:S01]  /*150b0*/  MUFU.TANH R50, R50 ;  /* 0x0000003200327308 */ /* 0x000e620000002400 */
[----:B------:R-:W-:-:S04]  /*150c0*/  FMNMX.FTZ R14, R75, R14, !PT ;  /* 0x0000000e4b0e7209 */ /* 0x000fc80007810000 */
[----:B------:R-:W-:-:S03]  /*150d0*/  FMNMX.FTZ R14, R89, R14, !PT ;  /* 0x0000000e590e7209 */ /* 0x000fc60007810000 */
[----:B------:R-:W3:Y:S01]  /*150e0*/  MUFU.TANH R53, R53 ;  /* 0x0000003500357308 */ /* 0x000ee20000002400 */
[----:B------:R-:W-:Y:S01]  /*150f0*/  FMNMX.FTZ R20, R91, R14, !PT ;  /* 0x0000000e5b147209 */ /* 0x000fe20007810000 */
[----:B------:R-:W-:Y:S01]  /*15100*/  FMUL.FTZ R14, R2, R77 ;  /* 0x0000004d020e7220 */ /* 0x000fe20000410000 */
[----:B--2---:R-:W-:Y:S02]  /*15110*/  FSEL R95, R52, -INF , P4 ;  /* 0xff800000345f7808 */ /* 0x004fe40002000000 */
[----:B------:R-:W-:-:S03]  /*15120*/  FMNMX.FTZ R20, R93, R20, !PT ;  /* 0x000000145d147209 */ /* 0x000fc60007810000 */
[----:B------:R-:W2:Y:S01]  /*15130*/  MUFU.TANH R35, R51 ;  /* 0x0000003300237308 */ /* 0x000ea20000002400 */
[----:B-1----:R-:W-:Y:S02]  /*15140*/  FSEL R33, R50, -INF , P2 ;  /* 0xff80000032217808 */ /* 0x002fe40001000000 */
[----:B------:R-:W-:Y:S02]  /*15150*/  ISETP.GT.AND P2, PT, R26, 0x40, PT ;  /* 0x000000401a00780c */ /* 0x000fe40003f44270 */
[----:B------:R-:W-:Y:S01]  /*15160*/  FMNMX.FTZ R24, R95, R20, !PT ;  /* 0x000000145f187209 */ /* 0x000fe20007810000 */
[----:B------:R-:W-:Y:S02]  /*15170*/  FMUL.FTZ R20, R2, R79 ;  /* 0x0000004f02147220 */ /* 0x000fe40000410000 */
[----:B------:R-:W1:Y:S01]  /*15180*/  MUFU.TANH R56, R56 ;  /* 0x0000003800387308 */ /* 0x000e620000002400 */
[----:B---3--:R-:W-:Y:S02]  /*15190*/  FSEL R99, R53, -INF , P5 ;  /* 0xff80000035637808 */ /* 0x008fe40002800000 */
[----:B------:R-:W-:-:S02]  /*151a0*/  ISETP.GT.AND P5, PT, R26, 0x49, PT ;  /* 0x000000491a00780c */ /* 0x000fc40003fa4270 */
[----:B------:R-:W-:Y:S02]  /*151b0*/  FMNMX.FTZ R24, R99, R24, !PT ;  /* 0x0000001863187209 */ /* 0x000fe40007810000 */
[----:B------:R-:W-:Y:S01]  /*151c0*/  FSEL R49, R8, -INF , P5 ;  /* 0xff80000008317808 */ /* 0x000fe20002800000 */
[----:B------:R-:W3:Y:S01]  /*151d0*/  MUFU.TANH R54, R54 ;  /* 0x0000003600367308 */ /* 0x000ee20000002400 */
[----:B--2---:R-:W-:Y:S02]  /*151e0*/  FSEL R35, R35, -INF , P3 ;  /* 0xff80000023237808 */ /* 0x004fe40001800000 */
[----:B------:R-:W-:Y:S02]  /*151f0*/  ISETP.GT.AND P3, PT, R26, 0x41, PT ;  /* 0x000000411a00780c */ /* 0x000fe40003f64270 */
[----:B------:R-:W-:Y:S02]  /*15200*/  FSEL R101, R101, -INF , P5 ;  /* 0xff80000065657808 */ /* 0x000fe40002800000 */
[----:B------:R-:W-:Y:S01]  /*15210*/  FSEL R97, R97, -INF , P3 ;  /* 0xff80000061617808 */ /* 0x000fe20001800000 */
[----:B------:R-:W2:Y:S01]  /*15220*/  MUFU.TANH R60, R60 ;  /* 0x0000003c003c7308 */ /* 0x000ea20000002400 */
[----:B-1----:R-:W-:-:S02]  /*15230*/  FSEL R77, R56, -INF , P2 ;  /* 0xff800000384d7808 */ /* 0x002fc40001000000 */
[----:B------:R-:W-:Y:S02]  /*15240*/  ISETP.GT.AND P5, PT, R26, 0x59, PT ;  /* 0x000000591a00780c */ /* 0x000fe40003fa4270 */
[----:B------:R-:W-:Y:S02]  /*15250*/  FMNMX.FTZ R24, R77, R24, !PT ;  /* 0x000000184d187209 */ /* 0x000fe40007810000 */
[----:B------:R-:W-:Y:S01]  /*15260*/  FSEL R43, R43, -INF , P3 ;  /* 0xff8000002b2b7808 */ /* 0x000fe20001800000 */
[----:B------:R-:W1:Y:S01]  /*15270*/  MUFU.TANH R58, R58 ;  /* 0x0000003a003a7308 */ /* 0x000e620000002400 */
[----:B---3--:R-:W-:Y:S02]  /*15280*/  FSEL R37, R54, -INF , P4 ;  /* 0xff80000036257808 */ /* 0x008fe40002000000 */
[----:B------:R-:W-:Y:S02]  /*15290*/  ISETP.GT.AND P4, PT, R26, 0x48, PT ;  /* 0x000000481a00780c */ /* 0x000fe40003f84270 */
[----:B------:R-:W-:-:S02]  /*152a0*/  FMNMX.FTZ R24, R97, R24, !PT ;  /* 0x0000001861187209 */ /* 0x000fc40007810000 */
[----:B------:R-:W-:Y:S01]  /*152b0*/  ISETP.GT.AND P3, PT, R26, 0x51, PT ;  /* 0x000000511a00780c */ /* 0x000fe20003f64270 */
[----:B------:R-:W3:Y:S01]  /*152c0*/  MUFU.TANH R64, R64 ;  /* 0x0000004000407308 */ /* 0x000ee20000002400 */
[----:B--2---:R-:W-:Y:S02]  /*152d0*/  FSEL R79, R60, -INF , P4 ;  /* 0xff8000003c4f7808 */ /* 0x004fe40002000000 */
[----:B------:R-:W-:Y:S02]  /*152e0*/  FSEL R105, R105, -INF , P3 ;  /* 0xff80000069697808 */ /* 0x000fe40001800000 */
[----:B------:R-:W-:Y:S02]  /*152f0*/  FMNMX.FTZ R24, R79, R24, !PT ;  /* 0x000000184f187209 */ /* 0x000fe40007810000 */
[----:B------:R-:W-:Y:S01]  /*15300*/  FSEL R111, R111, -INF , P5 ;  /* 0xff8000006f6f7808 */ /* 0x000fe20002800000 */
[----:B------:R-:W2:Y:S01]  /*15310*/  MUFU.TANH R62, R62 ;  /* 0x0000003e003e7308 */ /* 0x000ea20000002400 */
[----:B-1----:R-:W-:-:S02]  /*15320*/  FSEL R41, R58, -INF , P2 ;  /* 0xff8000003a297808 */ /* 0x002fc40001000000 */
[----:B------:R-:W-:Y:S02]  /*15330*/  ISETP.GT.AND P2, PT, R26, 0x50, PT ;  /* 0x000000501a00780c */ /* 0x000fe40003f44270 */
[----:B------:R-:W-:-:S03]  /*15340*/  FMNMX.FTZ R24, R101, R24, !PT ;  /* 0x0000001865187209 */ /* 0x000fc60007810000 */
[----:B------:R-:W1:Y:S01]  /*15350*/  MUFU.TANH R68, R68 ;  /* 0x0000004400447308 */ /* 0x000e620000002400 */
[----:B---3--:R-:W-:-:S04]  /*15360*/  FSEL R103, R64, -INF , P2 ;  /* 0xff80000040677808 */ /* 0x008fc80001000000 */
[----:B------:R-:W-:-:S03]  /*15370*/  FMNMX.FTZ R24, R103, R24, !PT ;  /* 0x0000001867187209 */ /* 0x000fc60007810000 */
[----:B------:R-:W3:Y:S01]  /*15380*/  MUFU.TANH R51, R66 ;  /* 0x0000004200337308 */ /* 0x000ee20000002400 */
[----:B--2---:R-:W-:Y:S02]  /*15390*/  FSEL R45, R62, -INF , P4 ;  /* 0xff8000003e2d7808 */ /* 0x004fe40002000000 */
[----:B------:R-:W-:Y:S02]  /*153a0*/  ISETP.GT.AND P4, PT, R26, 0x58, PT ;  /* 0x000000581a00780c */ /* 0x000fe40003f84270 */
[----:B------:R-:W-:-:S03]  /*153b0*/  FMNMX.FTZ R24, R105, R24, !PT ;  /* 0x0000001869187209 */ /* 0x000fc60007810000 */
[----:B------:R2:W-:Y:S01]  /*153c0*/  MUFU.TANH R117, R73 ;  /* 0x0000004900757308 */ /* 0x0005e20000002400 */
[----:B-1----:R-:W-:-:S04]  /*153d0*/  FSEL R107, R68, -INF , P4 ;  /* 0xff800000446b7808 */ /* 0x002fc80002000000 */
[----:B------:R-:W-:-:S03]  /*153e0*/  FMNMX.FTZ R24, R107, R24, !PT ;  /* 0x000000186b187209 */ /* 0x000fc60007810000 */
[----:B------:R-:W1:Y:S01]  /*153f0*/  MUFU.TANH R67, R67 ;  /* 0x0000004300437308 */ /* 0x000e620000002400 */
[----:B--2---:R-:W-:Y:S01]  /*15400*/  FSEL R73, R10, -INF , P5 ;  /* 0xff8000000a497808 */ /* 0x004fe20002800000 */
[----:B------:R-:W-:Y:S01]  /*15410*/  FMUL.FTZ R10, R2, R85 ;  /* 0x00000055020a7220 */ /* 0x000fe20000410000 */
[----:B---3--:R-:W-:Y:S02]  /*15420*/  FSEL R51, R51, -INF , P2 ;  /* 0xff80000033337808 */ /* 0x008fe40001000000 */
[C---:B------:R-:W-:Y:S02]  /*15430*/  ISETP.GT.AND P2, PT, R26.reuse, 0x60, PT ;  /* 0x000000601a00780c */ /* 0x040fe40003f44270 */
[----:B------:R-:W-:Y:S01]  /*15440*/  ISETP.GT.AND P5, PT, R26, 0x69, PT ;  /* 0x000000691a00780c */ /* 0x000fe20003fa4270 */
[----:B------:R-:W2:Y:S01]  /*15450*/  MUFU.TANH R72, R72 ;  /* 0x0000004800487308 */ /* 0x000ea20000002400 */
[----:B------:R-:W-:-:S07]  /*15460*/  FMNMX.FTZ R24, R111, R24, !PT ;  /* 0x000000186f187209 */ /* 0x000fce0007810000 */
[----:B------:R-:W3:Y:S01]  /*15470*/  MUFU.TANH R14, R14 ;  /* 0x0000000e000e7308 */ /* 0x000ee20000002400 */
[----:B-1----:R-:W-:Y:S02]  /*15480*/  FSEL R53, R67, -INF , P3 ;  /* 0xff80000043357808 */ /* 0x002fe40001800000 */
[----:B------:R-:W-:-:S04]  /*15490*/  ISETP.GT.AND P3, PT, R26, 0x61, PT ;  /* 0x000000611a00780c */ /* 0x000fc80003f64270 */
[----:B------:R-:W-:Y:S01]  /*154a0*/  FSEL R117, R117, -INF , P3 ;  /* 0xff80000075757808 */ /* 0x000fe20001800000 */
[----:B------:R-:W1:Y:S01]  /*154b0*/  MUFU.TANH R20, R20 ;  /* 0x0000001400147308 */ /* 0x000e620000002400 */
[----:B--2---:R-:W-:Y:S02]  /*154c0*/  FSEL R113, R72, -INF , P2 ;  /* 0xff80000048717808 */ /* 0x004fe40001000000 */
[----:B------:R-:W-:Y:S02]  /*154d0*/  MOV R72, R151 ;  /* 0x0000009700487202 */ /* 0x000fe40000000f00 */
[----:B------:R-:W-:-:S03]  /*154e0*/  FMNMX.FTZ R24, R113, R24, !PT ;  /* 0x0000001871187209 */ /* 0x000fc60007810000 */
[----:B------:R-:W2:Y:S01]  /*154f0*/  MUFU.TANH R70, R70 ;  /* 0x0000004600467308 */ /* 0x000ea20000002400 */
[----:B---3--:R-:W-:Y:S02]  /*15500*/  FSEL R123, R14, -INF , P5 ;  /* 0xff8000000e7b7808 */ /* 0x008fe40002800000 */
[----:B------:R-:W-:-:S05]  /*15510*/  FMNMX.FTZ R24, R117, R24, !PT ;  /* 0x0000001875187209 */ /* 0x000fca0007810000 */
[----:B------:R-:W3:Y:S01]  /*15520*/  MUFU.TANH R10, R10 ;  /* 0x0000000a000a7308 */ /* 0x000ee20000002400 */
[----:B-1----:R-:W-:Y:S02]  /*15530*/  FSEL R115, R20, -INF , P5 ;  /* 0xff80000014737808 */ /* 0x002fe40002800000 */
[----:B------:R-:W-:-:S05]  /*15540*/  ISETP.GT.AND P5, PT, R26, 0x79, PT ;  /* 0x000000791a00780c */ /* 0x000fca0003fa4270 */
[----:B------:R-:W1:Y:S01]  /*15550*/  MUFU.TANH R76, R76 ;  /* 0x0000004c004c7308 */ /* 0x000e620000002400 */
[----:B--2---:R-:W-:Y:S02]  /*15560*/  FSEL R67, R70, -INF , P4 ;  /* 0xff80000046437808 */ /* 0x004fe40002000000 */
[----:B------:R-:W-:-:S05]  /*15570*/  ISETP.GT.AND P4, PT, R26, 0x68, PT ;  /* 0x000000681a00780c */ /* 0x000fca0003f84270 */
[----:B------:R-:W-:Y:S01]  /*15580*/  MUFU.TANH R74, R74 ;  /* 0x0000004a004a7308 */ /* 0x000fe20000002400 */
[----:B---3--:R-:W-:Y:S02]  /*15590*/  FSEL R131, R10, -INF , P5 ;  /* 0xff8000000a837808 */ /* 0x008fe40002800000 */
[----:B------:R-:W-:-:S04]  /*155a0*/  FMNMX.FTZ R10, R5, R4, !PT ;  /* 0x00000004050a7209 */ /* 0x000fc80007810000 */
[----:B------:R-:W-:Y:S01]  /*155b0*/  FMNMX.FTZ R10, R7, R10, !PT ;  /* 0x0000000a070a7209 */ /* 0x000fe20007810000 */
[----:B------:R-:W2:Y:S01]  /*155c0*/  MUFU.TANH R12, R12 ;  /* 0x0000000c000c7308 */ /* 0x000ea20000002400 */
[----:B-1----:R-:W-:Y:S01]  /*155d0*/  FSEL R121, R76, -INF , P4 ;  /* 0xff8000004c797808 */ /* 0x002fe20002000000 */
[----:B------:R-:W-:-:S03]  /*155e0*/  IMAD.MOV.U32 R76, RZ, RZ, R151 ;  /* 0x000000ffff4c7224 */ /* 0x000fc600078e0097 */
[----:B------:R-:W-:-:S03]  /*155f0*/  FMNMX.FTZ R24, R121, R24, !PT ;  /* 0x0000001879187209 */ /* 0x000fc60007810000 */
[----:B------:R-:W-:Y:S01]  /*15600*/  MUFU.TANH R80, R80 ;  /* 0x0000005000507308 */ /* 0x000fe20000002400 */
[----:B------:R-:W-:-:S07]  /*15610*/  FMNMX.FTZ R24, R123, R24, !PT ;  /* 0x000000187b187209 */ /* 0x000fce0007810000 */
[----:B------:R-:W1:Y:S01]  /*15620*/  MUFU.TANH R78, R78 ;  /* 0x0000004e004e7308 */ /* 0x000e620000002400 */
[----:B--2---:R-:W-:Y:S02]  /*15630*/  FSEL R85, R12, -INF , P3 ;  /* 0xff8000000c557808 */ /* 0x004fe40001800000 */
[----:B------:R-:W-:Y:S02]  /*15640*/  FMNMX.FTZ R12, R9, R10, !PT ;  /* 0x0000000a090c7209 */ /* 0x000fe40007810000 */
[----:B------:R-:W-:Y:S02]  /*15650*/  ISETP.GT.AND P3, PT, R26, 0x71, PT ;  /* 0x000000711a00780c */ /* 0x000fe40003f64270 */
[----:B------:R-:W-:Y:S01]  /*15660*/  FMNMX.FTZ R12, R11, R12, !PT ;  /* 0x0000000c0b0c7209 */ /* 0x000fe20007810000 */
[----:B------:R2:W3:Y:S03]  /*15670*/  MUFU.TANH R8, R81 ;  /* 0x0000005100087308 */ /* 0x0004e60000002400 */
[----:B------:R-:W-:-:S04]  /*15680*/  FMNMX.FTZ R12, R13, R12, !PT ;  /* 0x0000000c0d0c7209 */ /* 0x000fc80007810000 */
[----:B------:R-:W-:Y:S01]  /*15690*/  FMNMX.FTZ R12, R15, R12, !PT ;  /* 0x0000000c0f0c7209 */ /* 0x000fe20007810000 */
[----:B------:R-:W4:Y:S01]  /*156a0*/  MUFU.TANH R84, R84 ;  /* 0x0000005400547308 */ /* 0x000f220000002400 */
[----:B--2---:R-:W-:Y:S01]  /*156b0*/  FSEL R81, R74, -INF , P2 ;  /* 0xff8000004a517808 */ /* 0x004fe20001000000 */
[--C-:B------:R-:W-:Y:S01]  /*156c0*/  IMAD.MOV.U32 R74, RZ, RZ, R151.reuse ;  /* 0x000000ffff4a7224 */ /* 0x100fe200078e0097 */
[----:B------:R-:W-:Y:S02]  /*156d0*/  ISETP.GT.AND P2, PT, R26, 0x70, PT ;  /* 0x000000701a00780c */ /* 0x000fe40003f44270 */
[----:B-1----:R-:W-:Y:S02]  /*156e0*/  FSEL R109, R78, -INF , P4 ;  /* 0xff8000004e6d7808 */ /* 0x002fe40002000000 */
[----:B------:R-:W-:Y:S01]  /*156f0*/  FSEL R125, R80, -INF , P2 ;  /* 0xff800000507d7808 */ /* 0x000fe20001000000 */
[----:B------:R-:W-:Y:S01]  /*15700*/  MUFU.TANH R82, R82 ;  /* 0x0000005200527308 */ /* 0x000fe20000002400 */
[----:B------:R-:W-:Y:S01]  /*15710*/  ISETP.GT.AND P4, PT, R26, 0x78, PT ;  /* 0x000000781a00780c */ /* 0x000fe20003f84270 */
[----:B------:R-:W-:Y:S01]  /*15720*/  IMAD.MOV.U32 R80, RZ, RZ, R151 ;  /* 0x000000ffff507224 */ /* 0x000fe200078e0097 */
[----:B---3--:R-:W-:-:S02]  /*15730*/  FSEL R127, R8, -INF , P3 ;  /* 0xff800000087f7808 */ /* 0x008fc40001800000 */
[----:B------:R-:W-:Y:S02]  /*15740*/  FMNMX.FTZ R24, R125, R24, !PT ;  /* 0x000000187d187209 */ /* 0x000fe40007810000 */
[----:B------:R-:W-:Y:S01]  /*15750*/  FMNMX.FTZ R14, R21, R12, !PT ;  /* 0x0000000c150e7209 */ /* 0x000fe20007810000 */
[----:B------:R-:W1:Y:S01]  /*15760*/  MUFU.TANH R83, R83 ;  /* 0x0000005300537308 */ /* 0x000e620000002400 */
[----:B----4-:R-:W-:Y:S02]  /*15770*/  FSEL R129, R84, -INF , P4 ;  /* 0xff80000054817808 */ /* 0x010fe40002000000 */
[----:B------:R-:W-:Y:S02]  /*15780*/  FMNMX.FTZ R24, R127, R24, !PT ;  /* 0x000000187f187209 */ /* 0x000fe40007810000 */
[----:B------:R-:W-:Y:S02]  /*15790*/  FMNMX.FTZ R14, R25, R14, !PT ;  /* 0x0000000e190e7209 */ /* 0x000fe40007810000 */
[----:B------:R-:W-:Y:S01]  /*157a0*/  FMNMX.FTZ R24, R129, R24, !PT ;  /* 0x0000001881187209 */ /* 0x000fe20007810000 */
[----:B------:R-:W2:Y:S01]  /*157b0*/  MUFU.TANH R86, R86 ;  /* 0x0000005600567308 */ /* 0x000ea20000002400 */
[----:B------:R-:W-:-:S02]  /*157c0*/  FMNMX.FTZ R14, R27, R14, !PT ;  /* 0x0000000e1b0e7209 */ /* 0x000fc40007810000 */
[----:B------:R-:W-:Y:S02]  /*157d0*/  FMNMX.FTZ R24, R131, R24, !PT ;  /* 0x0000001883187209 */ /* 0x000fe40007810000 */
[----:B------:R-:W-:Y:S02]  /*157e0*/  FMNMX.FTZ R14, R29, R14, !PT ;  /* 0x0000000e1d0e7209 */ /* 0x000fe40007810000 */
[-C--:B------:R-:W-:Y:S01]  /*157f0*/  MOV R84, R151.reuse ;  /* 0x0000009700547202 */ /* 0x080fe20000000f00 */
[----:B------:R-:W3:Y:S01]  /*15800*/  SHFL.BFLY PT, R133, R24, 0x2, 0x1f ;  /* 0x0c401f0018857f89 */ /* 0x000ee200000e0000 */
[----:B------:R-:W-:Y:S01]  /*15810*/  FMNMX.FTZ R20, R31, R14, !PT ;  /* 0x0000000e1f147209 */ /* 0x000fe20007810000 */
[----:B------:R-:W4:Y:S01]  /*15820*/  MUFU.TANH R87, R87 ;  /* 0x0000005700577308 */ /* 0x000f220000002400 */
[----:B------:R-:W-:Y:S02]  /*15830*/  MOV R78, R151 ;  /* 0x00000097004e7202 */ /* 0x000fe40000000f00 */
[----:B------:R-:W-:-:S04]  /*15840*/  FMNMX.FTZ R20, R33, R20, !PT ;  /* 0x0000001421147209 */ /* 0x000fc80007810000 */
[----:B------:R-:W-:-:S04]  /*15850*/  FMNMX.FTZ R20, R35, R20, !PT ;  /* 0x0000001423147209 */ /* 0x000fc80007810000 */
[----:B------:R-:W-:Y:S02]  /*15860*/  FMNMX.FTZ R20, R37, R20, !PT ;  /* 0x0000001425147209 */ /* 0x000fe40007810000 */
[----:B---3--:R-:W-:Y:S02]  /*15870*/  FMNMX.FTZ R133, R24, R133, !PT ;  /* 0x0000008518857209 */ /* 0x008fe40007810000 */
[----:B------:R-:W-:-:S03]  /*15880*/  FMNMX.FTZ R24, R39, R20, !PT ;  /* 0x0000001427187209 */ /* 0x000fc60007810000 */
[----:B------:R-:W3:Y:S01]  /*15890*/  SHFL.BFLY PT, R8, R133, 0x1, 0x1f ;  /* 0x0c201f0085087f89 */ /* 0x000ee200000e0000 */
[----:B------:R-:W-:-:S04]  /*158a0*/  FMNMX.FTZ R24, R41, R24, !PT ;  /* 0x0000001829187209 */ /* 0x000fc80007810000 */
[----:B------:R-:W-:-:S04]  /*158b0*/  FMNMX.FTZ R24, R43, R24, !PT ;  /* 0x000000182b187209 */ /* 0x000fc80007810000 */
[----:B------:R-:W-:-:S04]  /*158c0*/  FMNMX.FTZ R24, R45, R24, !PT ;  /* 0x000000182d187209 */ /* 0x000fc80007810000 */
[----:B------:R-:W-:-:S04]  /*158d0*/  FMNMX.FTZ R26, R49, R24, !PT ;  /* 0x00000018311a7209 */ /* 0x000fc80007810000 */
[----:B------:R-:W-:-:S04]  /*158e0*/  FMNMX.FTZ R26, R51, R26, !PT ;  /* 0x0000001a331a7209 */ /* 0x000fc80007810000 */
[----:B------:R-:W-:Y:S02]  /*158f0*/  FMNMX.FTZ R26, R53, R26, !PT ;  /* 0x0000001a351a7209 */ /* 0x000fe40007810000 */
[----:B---3--:R-:W-:Y:S01]  /*15900*/  FMNMX.FTZ R167, R133, R8, !PT ;  /* 0x0000000885a77209 */ /* 0x008fe20007810000 */
[----:B------:R-:W-:Y:S01]  /*15910*/  IMAD.MOV.U32 R133, RZ, RZ, R151 ;  /* 0x000000ffff857224 */ /* 0x000fe200078e0097 */
[----:B------:R-:W-:Y:S02]  /*15920*/  FMNMX.FTZ R26, R67, R26, !PT ;  /* 0x0000001a431a7209 */ /* 0x000fe40007810000 */
[C---:B------:R-:W-:Y:S01]  /*15930*/  FSETP.NEU.FTZ.AND P6, PT, R167.reuse, -INF , PT ;  /* 0xff800000a700780b */ /* 0x040fe20003fdd000 */
[----:B------:R-:W-:-:S01]  /*15940*/  FFMA.FTZ R8, R167, R166, -8 ;  /* 0xc1000000a7087423 */ /* 0x000fc200000100a6 */
[----:B------:R-:W-:-:S04]  /*15950*/  FMNMX.FTZ R28, R73, R26, !PT ;  /* 0x0000001a491c7209 */ /* 0x000fc80007810000 */
[----:B------:R-:W-:Y:S02]  /*15960*/  FMNMX.FTZ R28, R81, R28, !PT ;  /* 0x0000001c511c7209 */ /* 0x000fe40007810000 */
[----:B------:R-:W-:Y:S02]  /*15970*/  FSEL R44, R8, RZ, P6 ;  /* 0x000000ff082c7208 */ /* 0x000fe40003000000 */
[----:B------:R-:W-:-:S03]  /*15980*/  FMNMX.FTZ R28, R85, R28, !PT ;  /* 0x0000001c551c7209 */ /* 0x000fc60007810000 */
[--C-:B------:R-:W-:Y:S01]  /*15990*/  FFMA.FTZ R65, R65, R166, -R44.reuse ;  /* 0x000000a641417223 */ /* 0x100fe2000001082c */
[----:B------:R-:W-:Y:S01]  /*159a0*/  FMNMX.FTZ R28, R109, R28, !PT ;  /* 0x0000001c6d1c7209 */ /* 0x000fe20007810000 */
[-CC-:B------:R-:W-:Y:S01]  /*159b0*/  FFMA.FTZ R69, R69, R166.reuse, -R44.reuse ;  /* 0x000000a645457223 */ /* 0x180fe2000001082c */
[----:B------:R-:W-:-:S01]  /*159c0*/  FFMA.FTZ R32, R95, R166, -R44 ;  /* 0x000000a65f207223 */ /* 0x000fc2000001082c */
[----:B------:R3:W-:Y:S01]  /*159d0*/  MUFU.EX2 R10, R65 ;  /* 0x00000041000a7308 */ /* 0x0007e20000000800 */
[----:B------:R-:W-:Y:S01]  /*159e0*/  FMNMX.FTZ R30, R115, R28, !PT ;  /* 0x0000001c731e7209 */ /* 0x000fe20007810000 */
[-CC-:B------:R-:W-:Y:S01]  /*159f0*/  FFMA.FTZ R61, R61, R166.reuse, -R44.reuse ;  /* 0x000000a63d3d7223 */ /* 0x180fe2000001082c */
[----:B-1----:R-:W-:Y:S01]  /*15a00*/  FSEL R95, R83, -INF , P3 ;  /* 0xff800000535f7808 */ /* 0x002fe20001800000 */
[-CC-:B------:R-:W-:Y:S01]  /*15a10*/  FFMA.FTZ R71, R71, R166.reuse, -R44.reuse ;  /* 0x000000a647477223 */ /* 0x180fe2000001082c */
[----:B------:R-:W-:-:S01]  /*15a20*/  FFMA.FTZ R8, R47, R166, -R44 ;  /* 0x000000a62f087223 */ /* 0x000fc2000001082c */
[-CC-:B------:R-:W-:Y:S01]  /*15a30*/  FFMA.FTZ R47, R6, R166.reuse, -R44.reuse ;  /* 0x000000a6062f7223 */ /* 0x180fe2000001082c */
[----:B------:R-:W-:-:S01]  /*15a40*/  FFMA.FTZ R6, R55, R166, -R44 ;  /* 0x000000a637067223 */ /* 0x000fc2000001082c */
[----:B------:R1:W-:Y:S01]  /*15a50*/  MUFU.EX2 R14, R69 ;  /* 0x00000045000e7308 */ /* 0x0003e20000000800 */
[----:B---3--:R-:W-:-:S01]  /*15a60*/  FFMA.FTZ R65, R93, R166, -R44 ;  /* 0x000000a65d417223 */ /* 0x008fc2000001082c */
[----:B------:R-:W-:Y:S01]  /*15a70*/  FSEL R93, R82, -INF , P2 ;  /* 0xff800000525d7808 */ /* 0x000fe20001000000 */
[----:B------:R-:W-:-:S01]  /*15a80*/  FFMA.FTZ R55, R59, R166, -R44 ;  /* 0x000000a63b377223 */ /* 0x000fc2000001082c */
[-CC-:B------:R-:W-:Y:S01]  /*15a90*/  FFMA.FTZ R77, R77, R166.reuse, -R44.reuse ;  /* 0x000000a64d4d7223 */ /* 0x180fe2000001082c */
[----:B------:R-:W-:-:S01]  /*15aa0*/  FFMA.FTZ R75, R75, R166, -R44 ;  /* 0x000000a64b4b7223 */ /* 0x000fc2000001082c */
[----:B------:R-:W-:Y:S01]  /*15ab0*/  FMNMX.FTZ R30, R93, R30, !PT ;  /* 0x0000001e5d1e7209 */ /* 0x000fe20007810000 */
[----:B------:R-:W-:-:S01]  /*15ac0*/  FFMA.FTZ R91, R91, R166, -R44 ;  /* 0x000000a65b5b7223 */ /* 0x000fc2000001082c */
[----:B------:R-:W-:Y:S01]  /*15ad0*/  MUFU.EX2 R12, R61 ;  /* 0x0000003d000c7308 */ /* 0x000fe20000000800 */
[----:B-1----:R-:W-:-:S01]  /*15ae0*/  FFMA.FTZ R69, R99, R166, -R44 ;  /* 0x000000a663457223 */ /* 0x002fc2000001082c */
[----:B--2---:R-:W-:Y:S01]  /*15af0*/  FSEL R99, R86, -INF , P4 ;  /* 0xff80000056637808 */ /* 0x004fe20002000000 */
[----:B------:R-:W-:-:S01]  /*15b00*/  FFMA.FTZ R59, R63, R166, -R44 ;  /* 0x000000a63f3b7223 */ /* 0x000fc2000001082c */
[----:B------:R-:W-:Y:S01]  /*15b10*/  FMNMX.FTZ R30, R95, R30, !PT ;  /* 0x0000001e5f1e7209 */ /* 0x000fe20007810000 */
[----:B------:R-:W-:-:S01]  /*15b20*/  FFMA.FTZ R63, R89, R166, -R44 ;  /* 0x000000a6593f7223 */ /* 0x000fc2000001082c */
[-CC-:B------:R-:W-:Y:S01]  /*15b30*/  FFMA.FTZ R57, R57, R166.reuse, -R44.reuse ;  /* 0x000000a639397223 */ /* 0x180fe2000001082c */
[----:B------:R-:W-:-:S01]  /*15b40*/  FFMA.FTZ R34, R107, R166, -R44 ;  /* 0x000000a66b227223 */ /* 0x000fc2000001082c */
[----:B------:R1:W-:Y:S01]  /*15b50*/  MUFU.EX2 R61, R71 ;  /* 0x00000047003d7308 */ /* 0x0003e20000000800 */
[----:B------:R-:W-:Y:S01]  /*15b60*/  FMNMX.FTZ R30, R99, R30, !PT ;  /* 0x0000001e631e7209 */ /* 0x000fe20007810000 */
[-CC-:B------:R-:W-:Y:S01]  /*15b70*/  FFMA.FTZ R38, R123, R166.reuse, -R44.reuse ;  /* 0x000000a67b267223 */ /* 0x180fe2000001082c */
[----:B------:R-:W-:-:S01]  /*15b80*/  FFMA.FTZ R40, R125, R166, -R44 ;  /* 0x000000a67d287223 */ /* 0x000fc2000001082c */
[-CC-:B------:R-:W-:Y:S01]  /*15b90*/  FFMA.FTZ R89, R127, R166.reuse, -R44.reuse ;  /* 0x000000a67f597223 */ /* 0x180fe2000001082c */
[--C-:B------:R-:W-:Y:S01]  /*15ba0*/  IMAD.MOV.U32 R127, RZ, RZ, R151.reuse ;  /* 0x000000ffff7f7224 */ /* 0x100fe200078e0097 */
[----:B------:R-:W-:Y:S01]  /*15bb0*/  MOV R123, R151 ;  /* 0x00000097007b7202 */ /* 0x000fe20000000f00 */
[----:B------:R-:W-:Y:S01]  /*15bc0*/  IMAD.MOV.U32 R125, RZ, RZ, R151 ;  /* 0x000000ffff7d7224 */ /* 0x000fe200078e0097 */
[----:B------:R-:W-:Y:S01]  /*15bd0*/  MUFU.EX2 R8, R8 ;  /* 0x0000000800087308 */ /* 0x000fe20000000800 */
[----:B-1----:R-:W-:-:S01]  /*15be0*/  FFMA.FTZ R71, R97, R166, -R44 ;  /* 0x000000a661477223 */ /* 0x002fc2000001082c */
[----:B----4-:R-:W-:Y:S01]  /*15bf0*/  FSEL R97, R87, -INF , P5 ;  /* 0xff80000057617808 */ /* 0x010fe20002800000 */
[----:B------:R-:W-:-:S01]  /*15c00*/  FFMA.FTZ R87, R117, R166, -R44 ;  /* 0x000000a675577223 */ /* 0x000fc2000001082c */
[----:B------:R-:W-:Y:S01]  /*15c10*/  MOV R117, R151 ;  /* 0x0000009700757202 */ /* 0x000fe20000000f00 */
[----:B------:R-:W-:Y:S01]  /*15c20*/  IMAD.MOV.U32 R107, RZ, RZ, R151 ;  /* 0x000000ffff6b7224 */ /* 0x000fe200078e0097 */
[----:B------:R-:W-:Y:S01]  /*15c30*/  FMNMX.FTZ R36, R97, R30, !PT ;  /* 0x0000001e61247209 */ /* 0x000fe20007810000 */
[----:B------:R-:W-:-:S01]  /*15c40*/  FFMA.FTZ R30, R103, R166, -R44 ;  /* 0x000000a6671e7223 */ /* 0x000fc2000001082c */
[----:B------:R-:W-:Y:S01]  /*15c50*/  MUFU.EX2 R47, R47 ;  /* 0x0000002f002f7308 */ /* 0x000fe20000000800 */
[----:B------:R-:W-:-:S02]  /*15c60*/  IMAD.MOV.U32 R103, RZ, RZ, R151 ;  /* 0x000000ffff677224 */ /* 0x000fc400078e0097 */
[----:B------:R-:W1:Y:S01]  /*15c70*/  SHFL.BFLY PT, R83, R36, 0x2, 0x1f ;  /* 0x0c401f0024537f89 */ /* 0x000e6200000e0000 */
[--C-:B------:R-:W-:Y:S02]  /*15c80*/  IMAD.MOV.U32 R86, RZ, RZ, R151.reuse ;  /* 0x000000ffff567224 */ /* 0x100fe400078e0097 */
[----:B------:R-:W-:Y:S02]  /*15c90*/  IMAD.MOV.U32 R82, RZ, RZ, R151 ;  /* 0x000000ffff527224 */ /* 0x000fe400078e0097 */
[----:B------:R-:W-:Y:S08]  /*15ca0*/  MUFU.EX2 R6, R6 ;  /* 0x0000000600067308 */ /* 0x000ff00000000800 */
[----:B------:R2:W-:Y:S08]  /*15cb0*/  MUFU.EX2 R28, R77 ;  /* 0x0000004d001c7308 */ /* 0x0005f00000000800 */
[----:B------:R-:W3:Y:S01]  /*15cc0*/  MUFU.EX2 R55, R55 ;  /* 0x0000003700377308 */ /* 0x000ee20000000800 */
[----:B--2---:R-:W-:-:S01]  /*15cd0*/  FFMA.FTZ R77, R101, R166, -R44 ;  /* 0x000000a6654d7223 */ /* 0x004fc2000001082c */
[----:B-1----:R-:W-:Y:S01]  /*15ce0*/  FMNMX.FTZ R42, R36, R83, !PT ;  /* 0x00000053242a7209 */ /* 0x002fe20007810000 */
[----:B------:R-:W-:-:S01]  /*15cf0*/  FFMA.FTZ R36, R113, R166, -R44 ;  /* 0x000000a671247223 */ /* 0x000fc2000001082c */
[----:B------:R-:W-:Y:S01]  /*15d00*/  FFMA.FTZ R83, R121, R166, -R44 ;  /* 0x000000a679537223 */ /* 0x000fe2000001082c */
[----:B------:R-:W-:-:S02]  /*15d10*/  IMAD.MOV.U32 R121, RZ, RZ, R151 ;  /* 0x000000ffff797224 */ /* 0x000fc400078e0097 */
[----:B------:R-:W1:Y:S01]  /*15d20*/  SHFL.BFLY PT, R201, R42, 0x1, 0x1f ;  /* 0x0c201f002ac97f89 */ /* 0x000e6200000e0000 */
[----:B------:R2:W-:Y:S01]  /*15d30*/  MUFU.EX2 R26, R32 ;  /* 0x00000020001a7308 */ /* 0x0005e20000000800 */
[----:B------:R-:W-:-:S07]  /*15d40*/  IMAD.MOV.U32 R113, RZ, RZ, R151 ;  /* 0x000000ffff717224 */ /* 0x000fce00078e0097 */
[----:B------:R4:W-:Y:S01]  /*15d50*/  MUFU.EX2 R20, R75 ;  /* 0x0000004b00147308 */ /* 0x0009e20000000800 */
[----:B--2---:R-:W-:-:S01]  /*15d60*/  FFMA.FTZ R32, R79, R166, -R44 ;  /* 0x000000a64f207223 */ /* 0x004fc2000001082c */
[----:B------:R-:W-:Y:S01]  /*15d70*/  FFMA.FTZ R79, R111, R166, -R44 ;  /* 0x000000a66f4f7223 */ /* 0x000fe2000001082c */
[----:B---3--:R-:W-:Y:S02]  /*15d80*/  F2FP.SATFINITE.E4M3.F32.PACK_AB_MERGE_C R228, R55, R6, RZ ;  /* 0x0000000637e4723e */ /* 0x008fe400048070ff */
[----:B------:R-:W-:Y:S02]  /*15d90*/  MOV R111, R151 ;  /* 0x00000097006f7202 */ /* 0x000fe40000000f00 */
[----:B------:R-:W-:Y:S01]  /*15da0*/  F2FP.SATFINITE.E4M3.F32.PACK_AB_MERGE_C R228, R47, R8, R228 ;  /* 0x000000082fe4723e */ /* 0x000fe200048070e4 */
[----:B------:R2:W-:Y:S01]  /*15db0*/  MUFU.EX2 R24, R91 ;  /* 0x0000005b00187308 */ /* 0x0005e20000000800 */
[----:B----4-:R-:W-:-:S01]  /*15dc0*/  FFMA.FTZ R75, R105, R166, -R44 ;  /* 0x000000a6694b7223 */ /* 0x010fc2000001082c */
[----:B------:R-:W-:-:S02]  /*15dd0*/  MOV R105, R151 ;  /* 0x0000009700697202 */ /* 0x000fc40000000f00 */
[----:B-1----:R-:W-:Y:S01]  /*15de0*/  FMNMX.FTZ R201, R42, R201, !PT ;  /* 0x000000c92ac97209 */ /* 0x002fe20007810000 */
[-CC-:B------:R-:W-:Y:S01]  /*15df0*/  FFMA.FTZ R42, R129, R166.reuse, -R44.reuse ;  /* 0x000000a6812a7223 */ /* 0x180fe2000001082c */
[----:B--2---:R-:W-:-:S02]  /*15e00*/  FFMA.FTZ R91, R131, R166, -R44 ;  /* 0x000000a6835b7223 */ /* 0x004fc4000001082c */
[----:B------:R-:W-:Y:S01]  /*15e10*/  MUFU.EX2 R59, R59 ;  /* 0x0000003b003b7308 */ /* 0x000fe20000000800 */
[C---:B------:R-:W-:Y:S01]  /*15e20*/  FSETP.NEU.FTZ.AND P2, PT, R201.reuse, -INF , PT ;  /* 0xff800000c900780b */ /* 0x040fe20003f5d000 */
[----:B------:R-:W-:Y:S01]  /*15e30*/  FFMA.FTZ R46, R201, R166, -8 ;  /* 0xc1000000c92e7423 */ /* 0x000fe200000100a6 */
[----:B------:R-:W-:Y:S01]  /*15e40*/  IMAD.MOV.U32 R131, RZ, RZ, R151 ;  /* 0x000000ffff837224 */ /* 0x000fe200078e0097 */
[----:B------:R-:W-:-:S03]  /*15e50*/  MOV R129, R151 ;  /* 0x0000009700817202 */ /* 0x000fc60000000f00 */
[----:B------:R-:W-:Y:S01]  /*15e60*/  FSEL R48, R46, RZ, P2 ;  /* 0x000000ff2e307208 */ /* 0x000fe20001000000 */
[----:B------:R-:W1:Y:S01]  /*15e70*/  MUFU.EX2 R57, R57 ;  /* 0x0000003900397308 */ /* 0x000e620000000800 */
[----:B------:R-:W-:Y:S01]  /*15e80*/  ISETP.GE.AND P2, PT, R119, 0x81, PT ;  /* 0x000000817700780c */ /* 0x000fe20003f46270 */
[----:B------:R-:W-:Y:S02]  /*15e90*/  IMAD.MOV.U32 R119, RZ, RZ, R151 ;  /* 0x000000ffff777224 */ /* 0x000fe400078e0097 */
[----:B------:R-:W-:-:S01]  /*15ea0*/  FFMA.FTZ R5, R5, R166, -R48 ;  /* 0x000000a605057223 */ /* 0x000fc20000010830 */
[-CC-:B------:R-:W-:Y:S01]  /*15eb0*/  FFMA.FTZ R4, R4, R166.reuse, -R48.reuse ;  /* 0x000000a604047223 */ /* 0x180fe20000010830 */
[----:B------:R-:W-:-:S01]  /*15ec0*/  FFMA.FTZ R46, R7, R166, -R48 ;  /* 0x000000a6072e7223 */ /* 0x000fc20000010830 */
[-CC-:B------:R-:W-:Y:S01]  /*15ed0*/  FFMA.FTZ R52, R9, R166.reuse, -R48.reuse ;  /* 0x000000a609347223 */ /* 0x180fe20000010830 */
[----:B------:R-:W-:-:S01]  /*15ee0*/  FFMA.FTZ R7, R11, R166, -R48 ;  /* 0x000000a60b077223 */ /* 0x000fc20000010830 */
[-CC-:B------:R-:W-:Y:S01]  /*15ef0*/  FFMA.FTZ R44, R13, R166.reuse, -R48.reuse ;  /* 0x000000a60d2c7223 */ /* 0x180fe20000010830 */
[----:B------:R-:W-:Y:S01]  /*15f00*/  MUFU.EX2 R5, R5 ;  /* 0x0000000500057308 */ /* 0x000fe20000000800 */
[----:B------:R-:W-:-:S01]  /*15f10*/  FFMA.FTZ R15, R15, R166, -R48 ;  /* 0x000000a60f0f7223 */ /* 0x000fc20000010830 */
[----:B------:R-:W-:Y:S01]  /*15f20*/  FADD.FTZ R11, R8, R47 ;  /* 0x0000002f080b7221 */ /* 0x000fe20000010000 */
[----:B------:R-:W-:-:S01]  /*15f30*/  FFMA.FTZ R21, R21, R166, -R48 ;  /* 0x000000a615157223 */ /* 0x000fc20000010830 */
[-CC-:B------:R-:W-:Y:S01]  /*15f40*/  FFMA.FTZ R9, R25, R166.reuse, -R48.reuse ;  /* 0x000000a619097223 */ /* 0x180fe20000010830 */
[----:B------:R-:W-:-:S01]  /*15f50*/  FFMA.FTZ R29, R29, R166, -R48 ;  /* 0x000000a61d1d7223 */ /* 0x000fc20000010830 */
[----:B------:R-:W-:Y:S01]  /*15f60*/  FADD.FTZ R64, R6, R11 ;  /* 0x0000000b06407221 */ /* 0x000fe20000010000 */
[----:B------:R-:W-:-:S01]  /*15f70*/  FFMA.FTZ R31, R31, R166, -R48 ;  /* 0x000000a61f1f7223 */ /* 0x000fc20000010830 */
[----:B------:R-:W2:Y:S01]  /*15f80*/  MUFU.EX2 R4, R4 ;  /* 0x0000000400047308 */ /* 0x000ea20000000800 */
[----:B------:R-:W-:-:S01]  /*15f90*/  FFMA.FTZ R33, R33, R166, -R48 ;  /* 0x000000a621217223 */ /* 0x000fc20000010830 */
[----:B------:R-:W-:Y:S01]  /*15fa0*/  FADD.FTZ R11, R55, R64 ;  /* 0x00000040370b7221 */ /* 0x000fe20000010000 */
[----:B------:R-:W-:-:S01]  /*15fb0*/  FFMA.FTZ R35, R35, R166, -R48 ;  /* 0x000000a623237223 */ /* 0x000fc20000010830 */
[-CC-:B------:R-:W-:Y:S01]  /*15fc0*/  FFMA.FTZ R37, R37, R166.reuse, -R48.reuse ;  /* 0x000000a625257223 */ /* 0x180fe20000010830 */
[----:B------:R-:W-:-:S01]  /*15fd0*/  FFMA.FTZ R39, R39, R166, -R48 ;  /* 0x000000a627277223 */ /* 0x000fc20000010830 */
[----:B------:R-:W-:Y:S01]  /*15fe0*/  FADD.FTZ R64, R10, R11 ;  /* 0x0000000b0a407221 */ /* 0x000fe20000010000 */
[----:B------:R-:W-:-:S01]  /*15ff0*/  FFMA.FTZ R41, R41, R166, -R48 ;  /* 0x000000a629297223 */ /* 0x000fc20000010830 */
[----:B------:R3:W4:Y:S01]  /*16000*/  MUFU.EX2 R50, R46 ;  /* 0x0000002e00327308 */ /* 0x0007220000000800 */
[----:B------:R-:W-:-:S01]  /*16010*/  FFMA.FTZ R43, R43, R166, -R48 ;  /* 0x000000a62b2b7223 */ /* 0x000fc20000010830 */
[--C-:B------:R-:W-:Y:S01]  /*16020*/  FFMA.FTZ R45, R45, R166, -R48.reuse ;  /* 0x000000a62d2d7223 */ /* 0x100fe20000010830 */
[----:B-1----:R-:W-:Y:S01]  /*16030*/  F2FP.SATFINITE.E4M3.F32.PACK_AB_MERGE_C R230, R57, R12, RZ ;  /* 0x0000000c39e6723e */ /* 0x002fe200048070ff */
[-CC-:B------:R-:W-:Y:S01]  /*16040*/  FFMA.FTZ R49, R49, R166.reuse, -R48.reuse ;  /* 0x000000a631317223 */ /* 0x180fe20000010830 */
[----:B------:R-:W-:-:S01]  /*16050*/  FFMA.FTZ R51, R51, R166, -R48 ;  /* 0x000000a633337223 */ /* 0x000fc20000010830 */
[-CC-:B------:R-:W-:Y:S01]  /*16060*/  FFMA.FTZ R53, R53, R166.reuse, -R48.reuse ;  /* 0x000000a635357223 */ /* 0x180fe20000010830 */
[----:B------:R-:W-:-:S01]  /*16070*/  FFMA.FTZ R67, R67, R166, -R48 ;  /* 0x000000a643437223 */ /* 0x000fc20000010830 */
[----:B------:R-:W1:Y:S01]  /*16080*/  MUFU.EX2 R101, R52 ;  /* 0x0000003400657308 */ /* 0x000e620000000800 */
[----:B--2---:R-:W-:-:S01]  /*16090*/  FADD.FTZ R13, R5, R4 ;  /* 0x00000004050d7221 */ /* 0x004fc20000010000 */
[-CC-:B---3--:R-:W-:Y:S01]  /*160a0*/  FFMA.FTZ R46, R27, R166.reuse, -R48.reuse ;  /* 0x000000a61b2e7223 */ /* 0x188fe20000010830 */
[----:B------:R-:W-:-:S01]  /*160b0*/  FFMA.FTZ R73, R73, R166, -R48 ;  /* 0x000000a649497223 */ /* 0x000fc20000010830 */
[-CC-:B------:R-:W-:Y:S01]  /*160c0*/  FFMA.FTZ R81, R81, R166.reuse, -R48.reuse ;  /* 0x000000a651517223 */ /* 0x180fe20000010830 */
[----:B------:R-:W-:-:S01]  /*160d0*/  FFMA.FTZ R85, R85, R166, -R48 ;  /* 0x000000a655557223 */ /* 0x000fc20000010830 */
[----:B------:R-:W-:Y:S01]  /*160e0*/  FFMA.FTZ R109, R109, R166, -R48 ;  /* 0x000000a66d6d7223 */ /* 0x000fe20000010830 */
[----:B------:R-:W-:Y:S01]  /*160f0*/  F2FP.SATFINITE.E4M3.F32.PACK_AB_MERGE_C R230, R59, R10, R230 ;  /* 0x0000000a3be6723e */ /* 0x000fe200048070e6 */
[----:B------:R-:W2:Y:S01]  /*16100*/  MUFU.EX2 R7, R7 ;  /* 0x0000000700077308 */ /* 0x000ea20000000800 */
[----:B----4-:R-:W-:-:S01]  /*16110*/  FADD.FTZ R66, R50, R13 ;  /* 0x0000000d32427221 */ /* 0x010fc20000010000 */
[----:B------:R-:W-:Y:S01]  /*16120*/  FADD.FTZ R13, R59, R64 ;  /* 0x000000403b0d7221 */ /* 0x000fe20000010000 */
[----:B------:R-:W-:-:S01]  /*16130*/  FFMA.FTZ R115, R115, R166, -R48 ;  /* 0x000000a673737223 */ /* 0x000fc20000010830 */
[-CC-:B------:R-:W-:Y:S01]  /*16140*/  FFMA.FTZ R93, R93, R166.reuse, -R48.reuse ;  /* 0x000000a65d5d7223 */ /* 0x180fe20000010830 */
[----:B------:R-:W-:-:S01]  /*16150*/  FFMA.FTZ R95, R95, R166, -R48 ;  /* 0x000000a65f5f7223 */ /* 0x000fc20000010830 */
[----:B------:R-:W-:Y:S01]  /*16160*/  FADD.FTZ R68, R12, R13 ;  /* 0x0000000d0c447221 */ /* 0x000fe20000010000 */
[----:B------:R-:W-:-:S01]  /*16170*/  FFMA.FTZ R99, R99, R166, -R48 ;  /* 0x000000a663637223 */ /* 0x000fc20000010830 */
[----:B------:R-:W3:Y:S01]  /*16180*/  MUFU.EX2 R44, R44 ;  /* 0x0000002c002c7308 */ /* 0x000ee20000000800 */
[----:B-1----:R-:W-:-:S01]  /*16190*/  FADD.FTZ R66, R101, R66 ;  /* 0x0000004265427221 */ /* 0x002fc20000010000 */
[----:B------:R-:W-:Y:S01]  /*161a0*/  F2FP.SATFINITE.E4M3.F32.PACK_AB_MERGE_C R229, R101, R50, RZ ;  /* 0x0000003265e5723e */ /* 0x000fe200048070ff */
[----:B------:R-:W-:-:S01]  /*161b0*/  FFMA.FTZ R48, R97, R166, -R48 ;  /* 0x000000a661307223 */ /* 0x000fc20000010830 */
[--C-:B------:R-:W-:Y:S01]  /*161c0*/  IMAD.MOV.U32 R101, RZ, RZ, R151.reuse ;  /* 0x000000ffff657224 */ /* 0x100fe200078e0097 */
[----:B------:R-:W-:Y:S01]  /*161d0*/  MOV R27, R151 ;  /* 0x00000097001b7202 */ /* 0x000fe20000000f00 */
[----:B------:R-:W-:Y:S01]  /*161e0*/  IMAD.MOV.U32 R97, RZ, RZ, R151 ;  /* 0x000000ffff617224 */ /* 0x000fe200078e0097 */
[----:B------:R-:W-:Y:S01]  /*161f0*/  F2FP.SATFINITE.E4M3.F32.PACK_AB_MERGE_C R229, R4, R5, R229 ;  /* 0x0000000504e5723e */ /* 0x000fe200048070e5 */
[----:B------:R-:W0:Y:S01]  /*16200*/  MUFU.EX2 R15, R15 ;  /* 0x0000000f000f7308 */ /* 0x000e220000000800 */
[----:B--2---:R-:W-:-:S01]  /*16210*/  FADD.FTZ R11, R7, R66 ;  /* 0x00000042070b7221 */ /* 0x004fc20000010000 */
[----:B------:R-:W-:-:S02]  /*16220*/  IMAD.MOV.U32 R59, RZ, RZ, R151 ;  /* 0x000000ffff3b7224 */ /* 0x000fc400078e0097 */
[--C-:B------:R-:W-:Y:S02]  /*16230*/  IMAD.MOV.U32 R55, RZ, RZ, R151.reuse ;  /* 0x000000ffff377224 */ /* 0x100fe400078e0097 */
[----:B------:R-:W-:Y:S02]  /*16240*/  IMAD.MOV.U32 R50, RZ, RZ, R151 ;  /* 0x000000ffff327224 */ /* 0x000fe400078e0097 */
[----:B------:R-:W1:Y:S01]  /*16250*/  MUFU.EX2 R54, R21 ;  /* 0x0000001500367308 */ /* 0x000e620000000800 */
[----:B---3--:R-:W-:-:S01]  /*16260*/  FADD.FTZ R66, R44, R11 ;  /* 0x0000000b2c427221 */ /* 0x008fc20000010000 */
[----:B------:R-:W-:Y:S01]  /*16270*/  FADD.FTZ R11, R57, R68 ;  /* 0x00000044390b7221 */ /* 0x000fe20000010000 */
[----:B------:R-:W-:Y:S01]  /*16280*/  MOV R57, R151 ;  /* 0x0000009700397202 */ /* 0x000fe20000000f00 */
[----:B------:R-:W-:Y:S02]  /*16290*/  IMAD.MOV.U32 R47, RZ, RZ, R151 ;  /* 0x000000ffff2f7224 */ /* 0x000fe400078e0097 */
[----:B------:R-:W-:-:S01]  /*162a0*/  FADD.FTZ R68, R14, R11 ;  /* 0x0000000b0e447221 */ /* 0x000fc20000010000 */
[----:B------:R-:W-:Y:S01]  /*162b0*/  IMAD.MOV.U32 R25, RZ, RZ, R151 ;  /* 0x000000ffff197224 */ /* 0x000fe200078e0097 */
[----:B------:R-:W2:Y:S01]  /*162c0*/  MUFU.EX2 R9, R9 ;  /* 0x0000000900097308 */ /* 0x000ea20000000800 */
[----:B0-----:R-:W-:-:S01]  /*162d0*/  FADD.FTZ R3, R15, R66 ;  /* 0x000000420f037221 */ /* 0x001fc20000010000 */
[----:B------:R-:W-:-:S04]  /*162e0*/  FADD.FTZ R11, R61, R68 ;  /* 0x000000443d0b7221 */ /* 0x000fc80000010000 */
[----:B------:R-:W-:Y:S02]  /*162f0*/  FADD.FTZ R70, R20, R11 ;  /* 0x0000000b14467221 */ /* 0x000fe40000010000 */
[----:B------:R-:W0:Y:S01]  /*16300*/  MUFU.EX2 R46, R46 ;  /* 0x0000002e002e7308 */ /* 0x000e220000000800 */
[----:B-1----:R-:W-:-:S01]  /*16310*/  FADD.FTZ R66, R54, R3 ;  /* 0x0000000336427221 */ /* 0x002fc20000010000 */
[----:B------:R-:W-:Y:S02]  /*16320*/  F2FP.SATFINITE.E4M3.F32.PACK_AB_MERGE_C R231, R54, R15, RZ ;  /* 0x0000000f36e7723e */ /* 0x000fe400048070ff */
[----:B------:R-:W-:Y:S02]  /*16330*/  MOV R54, R151 ;  /* 0x0000009700367202 */ /* 0x000fe40000000f00 */
[----:B------:R-:W-:Y:S01]  /*16340*/  F2FP.SATFINITE.E4M3.F32.PACK_AB_MERGE_C R231, R44, R7, R231 ;  /* 0x000000072ce7723e */ /* 0x000fe200048070e7 */
[----:B------:R-:W-:Y:S01]  /*16350*/  IMAD.MOV.U32 R44, RZ, RZ, R151 ;  /* 0x000000ffff2c7224 */ /* 0x000fe200078e0097 */
[----:B------:R-:W1:Y:S01]  /*16360*/  MUFU.EX2 R29, R29 ;  /* 0x0000001d001d7308 */ /* 0x000e620000000800 */
[----:B--2---:R-:W-:-:S07]  /*16370*/  FADD.FTZ R3, R9, R66 ;  /* 0x0000004209037221 */ /* 0x004fce0000010000 */
[----:B------:R-:W2:Y:S01]  /*16380*/  MUFU.EX2 R63, R63 ;  /* 0x0000003f003f7308 */ /* 0x000ea20000000800 */
[----:B0-----:R-:W-:-:S07]  /*16390*/  FADD.FTZ R68, R46, R3 ;  /* 0x000000032e447221 */ /* 0x001fce0000010000 */
[----:B------:R0:W3:Y:S01]  /*163a0*/  MUFU.EX2 R52, R31 ;  /* 0x0000001f00347308 */ /* 0x0000e20000000800 */
[----:B-1----:R-:W-:-:S07]  /*163b0*/  FADD.FTZ R3, R29, R68 ;  /* 0x000000441d037221 */ /* 0x002fce0000010000 */
[----:B------:R-:W1:Y:S01]  /*163c0*/  MUFU.EX2 R33, R33 ;  /* 0x0000002100217308 */ /* 0x000e620000000800 */
[----:B--2---:R-:W-:-:S01]  /*163d0*/  FADD.FTZ R11, R63, R70 ;  /* 0x000000463f0b7221 */ /* 0x004fc20000010000 */
[----:B------:R-:W-:Y:S01]  /*163e0*/  F2FP.SATFINITE.E4M3.F32.PACK_AB_MERGE_C R224, R63, R20, RZ ;  /* 0x000000143fe0723e */ /* 0x000fe200048070ff */
[----:B0-----:R-:W-:Y:S01]  /*163f0*/  IMAD.MOV.U32 R31, RZ, RZ, R151 ;  /* 0x000000ffff1f7224 */ /* 0x001fe200078e0097 */
[----:B------:R-:W-:Y:S01]  /*16400*/  MOV R63, R151 ;  /* 0x00000097003f7202 */ /* 0x000fe20000000f00 */
[----:B------:R-:W-:-:S01]  /*16410*/  FADD.FTZ R70, R24, R11 ;  /* 0x0000000b18467221 */ /* 0x000fc20000010000 */
[----:B------:R-:W-:Y:S01]  /*16420*/  F2FP.SATFINITE.E4M3.F32.PACK_AB_MERGE_C R224, R61, R14, R224 ;  /* 0x0000000e3de0723e */ /* 0x000fe200048070e0 */
[----:B------:R-:W-:Y:S01]  /*16430*/  IMAD.MOV.U32 R61, RZ, RZ, R151 ;  /* 0x000000ffff3d7224 */ /* 0x000fe200078e0097 */
[----:B------:R-:W0:Y:S01]  /*16440*/  MUFU.EX2 R65, R65 ;  /* 0x0000004100417308 */ /* 0x000e220000000800 */
[----:B---3--:R-:W-:-:S01]  /*16450*/  FADD.FTZ R68, R52, R3 ;  /* 0x0000000334447221 */ /* 0x008fc20000010000 */
[----:B------:R-:W-:Y:S01]  /*16460*/  F2FP.SATFINITE.E4M3.F32.PACK_AB_MERGE_C R225, R52, R29, RZ ;  /* 0x0000001d34e1723e */ /* 0x000fe200048070ff */
[----:B------:R-:W-:-:S02]  /*16470*/  IMAD.MOV.U32 R52, RZ, RZ, R151 ;  /* 0x000000ffff347224 */ /* 0x000fc400078e0097 */
[----:B------:R-:W-:Y:S01]  /*16480*/  IMAD.MOV.U32 R29, RZ, RZ, R151 ;  /* 0x000000ffff1d7224 */ /* 0x000fe200078e0097 */
[----:B------:R-:W-:Y:S01]  /*16490*/  F2FP.SATFINITE.E4M3.F32.PACK_AB_MERGE_C R225, R46, R9, R225 ;  /* 0x000000092ee1723e */ /* 0x000fe200048070e1 */
[----:B------:R-:W-:Y:S01]  /*164a0*/  IMAD.MOV.U32 R46, RZ, RZ, R151 ;  /* 0x000000ffff2e7224 */ /* 0x000fe200078e0097 */
[----:B------:R2:W3:Y:S01]  /*164b0*/  MUFU.EX2 R56, R35 ;  /* 0x0000002300387308 */ /* 0x0004e20000000800 */
[----:B-1----:R-:W-:-:S07]  /*164c0*/  FADD.FTZ R3, R33, R68 ;  /* 0x0000004421037221 */ /* 0x002fce0000010000 */
[----:B------:R-:W1:Y:S01]  /*164d0*/  MUFU.EX2 R37, R37 ;  /* 0x0000002500257308 */ /* 0x000e620000000800 */
[----:B0-----:R-:W-:-:S01]  /*164e0*/  FADD.FTZ R11, R65, R70 ;  /* 0x00000046410b7221 */ /* 0x001fc20000010000 */
[--C-:B------:R-:W-:Y:S02]  /*164f0*/  IMAD.MOV.U32 R70, RZ, RZ, R151.reuse ;  /* 0x000000ffff467224 */ /* 0x100fe400078e0097 */
[----:B--2---:R-:W-:Y:S02]  /*16500*/  IMAD.MOV.U32 R35, RZ, RZ, R151 ;  /* 0x000000ffff237224 */ /* 0x004fe400078e0097 */
[----:B------:R-:W-:Y:S02]  /*16510*/  FADD.FTZ R68, R26, R11 ;  /* 0x0000000b1a447221 */ /* 0x000fe40000010000 */
[----:B------:R-:W0:Y:S01]  /*16520*/  MUFU.EX2 R69, R69 ;  /* 0x0000004500457308 */ /* 0x000e220000000800 */
[----:B---3--:R-:W-:-:S07]  /*16530*/  FADD.FTZ R12, R56, R3 ;  /* 0x00000003380c7221 */ /* 0x008fce0000010000 */
[----:B------:R2:W3:Y:S01]  /*16540*/  MUFU.EX2 R58, R39 ;  /* 0x00000027003a7308 */ /* 0x0004e20000000800 */
[----:B-1----:R-:W-:-:S07]  /*16550*/  FADD.FTZ R3, R37, R12 ;  /* 0x0000000c25037221 */ /* 0x002fce0000010000 */
[----:B------:R-:W1:Y:S01]  /*16560*/  MUFU.EX2 R41, R41 ;  /* 0x0000002900297308 */ /* 0x000e620000000800 */
[C---:B0-----:R-:W-:Y:S01]  /*16570*/  F2FP.SATFINITE.E4M3.F32.PACK_AB_MERGE_C R226, R69.reuse, R26, RZ ;  /* 0x0000001a45e2723e */ /* 0x041fe200048070ff */
[----:B------:R-:W-:Y:S01]  /*16580*/  FADD.FTZ R69, R69, R68 ;  /* 0x0000004445457221 */ /* 0x000fe20000010000 */
[----:B------:R-:W-:Y:S01]  /*16590*/  IMAD.MOV.U32 R68, RZ, RZ, R151 ;  /* 0x000000ffff447224 */ /* 0x000fe200078e0097 */
[----:B--2---:R-:W-:Y:S02]  /*165a0*/  MOV R39, R151 ;  /* 0x0000009700277202 */ /* 0x004fe40000000f00 */
[----:B------:R-:W-:-:S01]  /*165b0*/  FADD.FTZ R20, R28, R69 ;  /* 0x000000451c147221 */ /* 0x000fc20000010000 */
[----:B------:R-:W-:Y:S01]  /*165c0*/  F2FP.SATFINITE.E4M3.F32.PACK_AB_MERGE_C R226, R65, R24, R226 ;  /* 0x0000001841e2723e */ /* 0x000fe200048070e2 */
[----:B------:R-:W0:Y:S01]  /*165d0*/  MUFU.EX2 R71, R71 ;  /* 0x0000004700477308 */ /* 0x000e220000000800 */
[----:B---3--:R-:W-:-:S01]  /*165e0*/  FADD.FTZ R12, R58, R3 ;  /* 0x000000033a0c7221 */ /* 0x008fc20000010000 */
[----:B------:R-:W-:Y:S01]  /*165f0*/  F2FP.SATFINITE.E4M3.F32.PACK_AB_MERGE_C R37, R58, R37, RZ ;  /* 0x000000253a25723e */ /* 0x000fe200048070ff */
[--C-:B------:R-:W-:Y:S01]  /*16600*/  IMAD.MOV.U32 R65, RZ, RZ, R151.reuse ;  /* 0x000000ffff417224 */ /* 0x100fe200078e0097 */
[----:B------:R-:W-:Y:S01]  /*16610*/  MOV R69, R151 ;  /* 0x0000009700457202 */ /* 0x000fe20000000f00 */
[----:B------:R-:W-:Y:S01]  /*16620*/  IMAD.MOV.U32 R58, RZ, RZ, R151 ;  /* 0x000000ffff3a7224 */ /* 0x000fe200078e0097 */
[----:B------:R-:W-:Y:S01]  /*16630*/  F2FP.SATFINITE.E4M3.F32.PACK_AB_MERGE_C R227, R56, R33, R37 ;  /* 0x0000002138e3723e */ /* 0x000fe20004807025 */
[----:B------:R-:W-:Y:S01]  /*16640*/  IMAD.MOV.U32 R56, RZ, RZ, R151 ;  /* 0x000000ffff387224 */ /* 0x000fe200078e0097 */
[----:B------:R2:W3:Y:S01]  /*16650*/  MUFU.EX2 R60, R43 ;  /* 0x0000002b003c7308 */ /* 0x0004e20000000800 */
[----:B-1----:R-:W-:-:S01]  /*16660*/  FADD.FTZ R3, R41, R12 ;  /* 0x0000000c29037221 */ /* 0x002fc20000010000 */
[----:B------:R-:W-:Y:S01]  /*16670*/  IMAD.MOV.U32 R37, RZ, RZ, R151 ;  /* 0x000000ffff257224 */ /* 0x000fe200078e0097 */
[----:B------:R-:W-:-:S02]  /*16680*/  MOV R33, R151 ;  /* 0x0000009700217202 */ /* 0x000fc40000000f00 */
[----:B------:R-:W-:-:S03]  /*16690*/  MOV R24, R151 ;  /* 0x0000009700187202 */ /* 0x000fc60000000f00 */
[----:B------:R-:W1:Y:S01]  /*166a0*/  MUFU.EX2 R32, R32 ;  /* 0x0000002000207308 */ /* 0x000e620000000800 */
[----:B0-----:R-:W-:-:S01]  /*166b0*/  FADD.FTZ R11, R71, R20 ;  /* 0x00000014470b7221 */ /* 0x001fc20000010000 */
[----:B--2---:R-:W-:-:S06]  /*166c0*/  IMAD.MOV.U32 R43, RZ, RZ, R151 ;  /* 0x000000ffff2b7224 */ /* 0x004fcc00078e0097 */
[----:B------:R-:W0:Y:S01]  /*166d0*/  MUFU.EX2 R45, R45 ;  /* 0x0000002d002d7308 */ /* 0x000e220000000800 */
[----:B---3--:R-:W-:-:S07]  /*166e0*/  FADD.FTZ R20, R60, R3 ;  /* 0x000000033c147221 */ /* 0x008fce0000010000 */
[----:B------:R-:W2:Y:S01]  /*166f0*/  MUFU.EX2 R77, R77 ;  /* 0x0000004d004d7308 */ /* 0x000ea20000000800 */
[----:B-1----:R-:W-:-:S07]  /*16700*/  FADD.FTZ R26, R32, R11 ;  /* 0x0000000b201a7221 */ /* 0x002fce0000010000 */
[----:B------:R1:W3:Y:S01]  /*16710*/  MUFU.EX2 R62, R49 ;  /* 0x00000031003e7308 */ /* 0x0002e20000000800 */
[----:B0-----:R-:W-:-:S07]  /*16720*/  FADD.FTZ R3, R45, R20 ;  /* 0x000000142d037221 */ /* 0x001fce0000010000 */
[----:B------:R-:W0:Y:S01]  /*16730*/  MUFU.EX2 R30, R30 ;  /* 0x0000001e001e7308 */ /* 0x000e220000000800 */
[C---:B--2---:R-:W-:Y:S01]  /*16740*/  F2FP.SATFINITE.E4M3.F32.PACK_AB_MERGE_C R220, R77.reuse, R32, RZ ;  /* 0x000000204ddc723e */ /* 0x044fe200048070ff */
[----:B------:R-:W-:Y:S01]  /*16750*/  FADD.FTZ R77, R77, R26 ;  /* 0x0000001a4d4d7221 */ /* 0x000fe20000010000 */
[--C-:B-1----:R-:W-:Y:S02]  /*16760*/  IMAD.MOV.U32 R49, RZ, RZ, R151.reuse ;  /* 0x000000ffff317224 */ /* 0x102fe400078e0097 */
[----:B------:R-:W-:Y:S01]  /*16770*/  F2FP.SATFINITE.E4M3.F32.PACK_AB_MERGE_C R220, R71, R28, R220 ;  /* 0x0000001c47dc723e */ /* 0x000fe200048070dc */
[----:B------:R-:W-:Y:S02]  /*16780*/  IMAD.MOV.U32 R71, RZ, RZ, R151 ;  /* 0x000000ffff477224 */ /* 0x000fe400078e0097 */
[----:B------:R-:W1:Y:S01]  /*16790*/  MUFU.EX2 R51, R51 ;  /* 0x0000003300337308 */ /* 0x000e620000000800 */
[C---:B---3--:R-:W-:Y:S01]  /*167a0*/  F2FP.SATFINITE.E4M3.F32.PACK_AB_MERGE_C R45, R62.reuse, R45, RZ ;  /* 0x0000002d3e2d723e */ /* 0x048fe200048070ff */
[----:B------:R-:W-:Y:S01]  /*167b0*/  FADD.FTZ R62, R62, R3 ;  /* 0x000000033e3e7221 */ /* 0x000fe20000010000 */
[----:B------:R-:W-:-:S02]  /*167c0*/  IMAD.MOV.U32 R32, RZ, RZ, R151 ;  /* 0x000000ffff207224 */ /* 0x000fc400078e0097 */
[----:B------:R-:W-:Y:S01]  /*167d0*/  F2FP.SATFINITE.E4M3.F32.PACK_AB_MERGE_C R221, R60, R41, R45 ;  /* 0x000000293cdd723e */ /* 0x000fe2000480702d */
[----:B------:R-:W-:Y:S01]  /*167e0*/  IMAD.MOV.U32 R41, RZ, RZ, R151 ;  /* 0x000000ffff297224 */ /* 0x000fe200078e0097 */
[----:B------:R-:W-:Y:S01]  /*167f0*/  MOV R60, R151 ;  /* 0x00000097003c7202 */ /* 0x000fe20000000f00 */
[----:B------:R-:W2:Y:S01]  /*16800*/  MUFU.EX2 R75, R75 ;  /* 0x0000004b004b7308 */ /* 0x000ea20000000800 */
[----:B0-----:R-:W-:-:S01]  /*16810*/  FADD.FTZ R8, R30, R77 ;  /* 0x0000004d1e087221 */ /* 0x001fc20000010000 */
[--C-:B------:R-:W-:Y:S01]  /*16820*/  IMAD.MOV.U32 R77, RZ, RZ, R151.reuse ;  /* 0x000000ffff4d7224 */ /* 0x100fe200078e0097 */
[----:B------:R-:W-:Y:S01]  /*16830*/  MOV R45, R151 ;  /* 0x00000097002d7202 */ /* 0x000fe20000000f00 */
[--C-:B------:R-:W-:Y:S02]  /*16840*/  IMAD.MOV.U32 R28, RZ, RZ, R151.reuse ;  /* 0x000000ffff1c7224 */ /* 0x100fe400078e0097 */
[----:B------:R-:W-:Y:S02]  /*16850*/  IMAD.MOV.U32 R26, RZ, RZ, R151 ;  /* 0x000000ffff1a7224 */ /* 0x000fe400078e0097 */
[----:B------:R0:W3:Y:S01]  /*16860*/  MUFU.EX2 R64, R53 ;  /* 0x0000003500407308 */ /* 0x0000e20000000800 */
[----:B-1----:R-:W-:-:S01]  /*16870*/  FADD.FTZ R3, R51, R62 ;  /* 0x0000003e33037221 */ /* 0x002fc20000010000 */
[----:B------:R-:W-:-:S06]  /*16880*/  IMAD.MOV.U32 R62, RZ, RZ, R151 ;  /* 0x000000ffff3e7224 */ /* 0x000fcc00078e0097 */
[----:B------:R-:W1:Y:S01]  /*16890*/  MUFU.EX2 R34, R34 ;  /* 0x0000002200227308 */ /* 0x000e620000000800 */
[----:B--2---:R-:W-:-:S01]  /*168a0*/  FADD.FTZ R11, R75, R8 ;  /* 0x000000084b0b7221 */ /* 0x004fc20000010000 */
[----:B0-----:R-:W-:-:S06]  /*168b0*/  IMAD.MOV.U32 R53, RZ, RZ, R151 ;  /* 0x000000ffff357224 */ /* 0x001fcc00078e0097 */
        /* <DEDUP_REMOVED lines=11> */
[----:B------:R-:W-:Y:S01]  /*16970*/  IMAD.MOV.U32 R34, RZ, RZ, R151 ;  /* 0x000000ffff227224 */ /* 0x000fe200078e0097 */
[----:B------:R-:W-:Y:S01]  /*16980*/  MOV R75, R151 ;  /* 0x00000097004b7202 */ /* 0x000fe20000000f00 */
[----:B------:R-:W1:Y:S01]  /*16990*/  MUFU.EX2 R81, R81 ;  /* 0x0000005100517308 */ /* 0x000e620000000800 */
[C---:B---3--:R-:W-:Y:S01]  /*169a0*/  F2FP.SATFINITE.E4M3.F32.PACK_AB_MERGE_C R67, R66.reuse, R67, RZ ;  /* 0x000000434243723e */ /* 0x048fe200048070ff */
[----:B------:R-:W-:Y:S01]  /*169b0*/  FADD.FTZ R66, R66, R3 ;  /* 0x0000000342427221 */ /* 0x000fe20000010000 */
[----:B------:R-:W-:-:S02]  /*169c0*/  MOV R30, R151 ;  /* 0x00000097001e7202 */ /* 0x000fc40000000f00 */
[----:B------:R-:W-:Y:S01]  /*169d0*/  F2FP.SATFINITE.E4M3.F32.PACK_AB_MERGE_C R223, R64, R51, R67 ;  /* 0x0000003340df723e */ /* 0x000fe20004807043 */
[----:B------:R-:W-:Y:S01]  /*169e0*/  IMAD.MOV.U32 R67, RZ, RZ, R151 ;  /* 0x000000ffff437224 */ /* 0x000fe200078e0097 */
[----:B------:R-:W-:Y:S01]  /*169f0*/  MOV R51, R151 ;  /* 0x0000009700337202 */ /* 0x000fe20000000f00 */
[----:B------:R-:W2:Y:S01]  /*16a00*/  MUFU.EX2 R87, R87 ;  /* 0x0000005700577308 */ /* 0x000ea20000000800 */
[----:B0-----:R-:W-:-:S01]  /*16a10*/  FADD.FTZ R10, R36, R79 ;  /* 0x0000004f240a7221 */ /* 0x001fc20000010000 */
[--C-:B------:R-:W-:Y:S02]  /*16a20*/  IMAD.MOV.U32 R79, RZ, RZ, R151.reuse ;  /* 0x000000ffff4f7224 */ /* 0x100fe400078e0097 */
[----:B------:R-:W-:-:S04]  /*16a30*/  IMAD.MOV.U32 R64, RZ, RZ, R151 ;  /* 0x000000ffff407224 */ /* 0x000fc800078e0097 */
[----:B------:R0:W3:Y:S01]  /*16a40*/  MUFU.EX2 R6, R85 ;  /* 0x0000005500067308 */ /* 0x0000e20000000800 */
[----:B-1----:R-:W-:-:S01]  /*16a50*/  FADD.FTZ R3, R81, R66 ;  /* 0x0000004251037221 */ /* 0x002fc20000010000 */
[----:B------:R-:W-:-:S06]  /*16a60*/  MOV R66, R151 ;  /* 0x0000009700427202 */ /* 0x000fcc0000000f00 */
[----:B------:R-:W-:Y:S01]  /*16a70*/  MUFU.EX2 R83, R83 ;  /* 0x0000005300537308 */ /* 0x000fe20000000800 */
[----:B--2---:R-:W-:-:S01]  /*16a80*/  FADD.FTZ R10, R87, R10 ;  /* 0x0000000a570a7221 */ /* 0x004fc20000010000 */
[----:B0-----:R-:W-:-:S06]  /*16a90*/  IMAD.MOV.U32 R85, RZ, RZ, R151 ;  /* 0x000000ffff557224 */ /* 0x001fcc00078e0097 */
[----:B------:R-:W0:Y:S01]  /*16aa0*/  MUFU.EX2 R38, R38 ;  /* 0x0000002600267308 */ /* 0x000e220000000800 */
[----:B---3--:R-:W-:-:S07]  /*16ab0*/  FADD.FTZ R4, R6, R3 ;  /* 0x0000000306047221 */ /* 0x008fce0000010000 */
[----:B------:R-:W1:Y:S08]  /*16ac0*/  MUFU.EX2 R109, R109 ;  /* 0x0000006d006d7308 */ /* 0x000e700000000800 */
[----:B------:R2:W3:Y:S01]  /*16ad0*/  MUFU.EX2 R12, R115 ;  /* 0x00000073000c7308 */ /* 0x0004e20000000800 */
[----:B0-----:R-:W-:Y:S01]  /*16ae0*/  F2FP.SATFINITE.E4M3.F32.PACK_AB_MERGE_C R216, R38, R83, RZ ;  /* 0x0000005326d8723e */ /* 0x001fe200048070ff */
[----:B------:R-:W-:-:S03]  /*16af0*/  FADD.FTZ R83, R83, R10 ;  /* 0x0000000a53537221 */ /* 0x000fc60000010000 */
[----:B------:R-:W-:Y:S01]  /*16b00*/  F2FP.SATFINITE.E4M3.F32.PACK_AB_MERGE_C R216, R87, R36, R216 ;  /* 0x0000002457d8723e */ /* 0x000fe200048070d8 */
[----:B------:R-:W-:-:S01]  /*16b10*/  FADD.FTZ R83, R38, R83 ;  /* 0x0000005326537221 */ /* 0x000fc20000010000 */
[----:B------:R-:W-:Y:S01]  /*16b20*/  MOV R87, R151 ;  /* 0x0000009700577202 */ /* 0x000fe20000000f00 */
[----:B------:R-:W-:Y:S01]  /*16b30*/  MUFU.EX2 R42, R42 ;  /* 0x0000002a002a7308 */ /* 0x000fe20000000800 */
[----:B-1----:R-:W-:-:S01]  /*16b40*/  FADD.FTZ R3, R109, R4 ;  /* 0x000000046d037221 */ /* 0x002fc20000010000 */
[--C-:B--2---:R-:W-:Y:S01]  /*16b50*/  IMAD.MOV.U32 R115, RZ, RZ, R151.reuse ;  /* 0x000000ffff737224 */ /* 0x104fe200078e0097 */
[----:B------:R-:W-:Y:S01]  /*16b60*/  MOV R36, R151 ;  /* 0x0000009700247202 */ /* 0x000fe20000000f00 */
[----:B------:R-:W-:-:S04]  /*16b70*/  IMAD.MOV.U32 R38, RZ, RZ, R151 ;  /* 0x000000ffff267224 */ /* 0x000fc800078e0097 */
[----:B------:R-:W0:Y:S01]  /*16b80*/  MUFU.EX2 R91, R91 ;  /* 0x0000005b005b7308 */ /* 0x000e220000000800 */
[C---:B---3--:R-:W-:Y:S01]  /*16b90*/  F2FP.SATFINITE.E4M3.F32.PACK_AB_MERGE_C R109, R12.reuse, R109, RZ ;  /* 0x0000006d0c6d723e */ /* 0x048fe200048070ff */
[----:B------:R-:W-:-:S03]  /*16ba0*/  FADD.FTZ R12, R12, R3 ;  /* 0x000000030c0c7221 */ /* 0x000fc60000010000 */
[----:B------:R-:W-:Y:S01]  /*16bb0*/  F2FP.SATFINITE.E4M3.F32.PACK_AB_MERGE_C R217, R6, R81, R109 ;  /* 0x0000005106d9723e */ /* 0x000fe2000480706d */
[----:B------:R-:W-:Y:S01]  /*16bc0*/  IMAD.MOV.U32 R109, RZ, RZ, R151 ;  /* 0x000000ffff6d7224 */ /* 0x000fe200078e0097 */
[----:B------:R-:W-:Y:S01]  /*16bd0*/  MOV R81, R151 ;  /* 0x0000009700517202 */ /* 0x000fe20000000f00 */
[----:B------:R-:W1:Y:S08]  /*16be0*/  MUFU.EX2 R40, R40 ;  /* 0x0000002800287308 */ /* 0x000e700000000800 */
[----:B------:R-:W2:Y:S01]  /*16bf0*/  MUFU.EX2 R93, R93 ;  /* 0x0000005d005d7308 */ /* 0x000ea20000000800 */
[----:B0-----:R-:W-:-:S07]  /*16c00*/  F2FP.SATFINITE.E4M3.F32.PACK_AB_MERGE_C R5, R91, R42, RZ ;  /* 0x0000002a5b05723e */ /* 0x001fce00048070ff */
[----:B------:R-:W0:Y:S01]  /*16c10*/  MUFU.EX2 R89, R89 ;  /* 0x0000005900597308 */ /* 0x000e220000000800 */
[----:B-1----:R-:W-:-:S01]  /*16c20*/  FADD.FTZ R4, R40, R83 ;  /* 0x0000005328047221 */ /* 0x002fc20000010000 */
[----:B------:R-:W-:-:S06]  /*16c30*/  IMAD.MOV.U32 R83, RZ, RZ, R151 ;  /* 0x000000ffff537224 */ /* 0x000fcc00078e0097 */
[----:B------:R1:W3:Y:S01]  /*16c40*/  MUFU.EX2 R8, R95 ;  /* 0x0000005f00087308 */ /* 0x0002e20000000800 */
[----:B--2---:R-:W-:-:S07]  /*16c50*/  FADD.FTZ R3, R93, R12 ;  /* 0x0000000c5d037221 */ /* 0x004fce0000010000 */
[----:B------:R-:W-:Y:S01]  /*16c60*/  MUFU.EX2 R99, R99 ;  /* 0x0000006300637308 */ /* 0x000fe20000000800 */
[C---:B0-----:R-:W-:Y:S01]  /*16c70*/  F2FP.SATFINITE.E4M3.F32.PACK_AB_MERGE_C R218, R89.reuse, R40, R5 ;  /* 0x0000002859da723e */ /* 0x041fe20004807005 */
[----:B------:R-:W-:Y:S01]  /*16c80*/  FADD.FTZ R89, R89, R4 ;  /* 0x0000000459597221 */ /* 0x000fe20000010000 */
[--C-:B-1----:R-:W-:Y:S02]  /*16c90*/  IMAD.MOV.U32 R95, RZ, RZ, R151.reuse ;  /* 0x000000ffff5f7224 */ /* 0x102fe400078e0097 */
[----:B------:R-:W-:Y:S02]  /*16ca0*/  IMAD.MOV.U32 R40, RZ, RZ, R151 ;  /* 0x000000ffff287224 */ /* 0x000fe400078e0097 */
[----:B------:R-:W-:-:S01]  /*16cb0*/  FADD.FTZ R42, R42, R89 ;  /* 0x000000592a2a7221 */ /* 0x000fc20000010000 */
[----:B------:R-:W-:Y:S01]  /*16cc0*/  IMAD.MOV.U32 R89, RZ, RZ, R151 ;  /* 0x000000ffff597224 */ /* 0x000fe200078e0097 */
[----:B------:R-:W0:Y:S01]  /*16cd0*/  MUFU.EX2 R48, R48 ;  /* 0x0000003000307308 */ /* 0x000e220000000800 */
[----:B---3--:R-:W-:-:S01]  /*16ce0*/  FADD.FTZ R4, R8, R3 ;  /* 0x0000000308047221 */ /* 0x008fc20000010000 */
[----:B0-----:R-:W-:-:S03]  /*16cf0*/  F2FP.SATFINITE.E4M3.F32.PACK_AB_MERGE_C R3, R48, R99, RZ ;  /* 0x000000633003723e */ /* 0x001fc600048070ff */
[----:B------:R-:W-:Y:S01]  /*16d00*/  FADD.FTZ R99, R99, R4 ;  /* 0x0000000463637221 */ /* 0x000fe20000010000 */
[----:B------:R-:W-:Y:S01]  /*16d10*/  F2FP.SATFINITE.E4M3.F32.PACK_AB_MERGE_C R219, R8, R93, R3 ;  /* 0x0000005d08db723e */ /* 0x000fe20004807003 */
[----:B------:R-:W-:Y:S02]  /*16d20*/  FADD.FTZ R3, R91, R42 ;  /* 0x0000002a5b037221 */ /* 0x000fe40000010000 */
[----:B------:R-:W-:-:S01]  /*16d30*/  FADD.FTZ R8, R48, R99 ;  /* 0x0000006330087221 */ /* 0x000fc20000010000 */
[-C--:B------:R-:W-:Y:S01]  /*16d40*/  MOV R99, R151.reuse ;  /* 0x0000009700637202 */ /* 0x080fe20000000f00 */
[----:B------:R-:W-:Y:S01]  /*16d50*/  IMAD.MOV.U32 R91, RZ, RZ, R151 ;  /* 0x000000ffff5b7224 */ /* 0x000fe200078e0097 */
[-C--:B------:R-:W-:Y:S02]  /*16d60*/  MOV R93, R151.reuse ;  /* 0x00000097005d7202 */ /* 0x080fe40000000f00 */
[-C--:B------:R-:W-:Y:S02]  /*16d70*/  MOV R48, R151.reuse ;  /* 0x0000009700307202 */ /* 0x080fe40000000f00 */
[----:B------:R-:W-:Y:S01]  /*16d80*/  MOV R42, R151 ;  /* 0x00000097002a7202 */ /* 0x000fe20000000f00 */
[----:B------:R-:W-:Y:S06]  /*16d90*/  @!P2 BRA `(.L_x_483) ;  /* 0x000000300038a947 */ /* 0x000fec0003800000 */
[----:B------:R-:W-:Y:S01]  /*16da0*/  VIADD R9, R153, 0xfffffffe ;  /* 0xfffffffe99097836 */ /* 0x000fe20000000000 */
[----:B------:R-:W-:Y:S01]  /*16db0*/  MOV R11, R167 ;  /* 0x000000a7000b7202 */ /* 0x000fe20000000f00 */
[----:B------:R-:W-:Y:S01]  /*16dc0*/  IMAD.MOV.U32 R10, RZ, RZ, R201 ;  /* 0x000000ffff0a7224 */ /* 0x000fe200078e00c9 */
[----:B------:R-:W-:Y:S01]  /*16dd0*/  CS2R R150, SRZ ;  /* 0x0000000000967805 */ /* 0x000fe2000001ff00 */
[----:B------:R-:W-:Y:S01]  /*16de0*/  IMAD.MOV.U32 R4, RZ, RZ, R236 ;  /* 0x000000ffff047224 */ /* 0x000fe200078e00ec */
[----:B------:R-:W-:Y:S01]  /*16df0*/  CS2R R148, SRZ ;  /* 0x0000000000947805 */ /* 0x000fe2000001ff00 */
[----:B------:R-:W-:Y:S01]  /*16e00*/  IMAD.MOV.U32 R12, RZ, RZ, R152 ;  /* 0x000000ffff0c7224 */ /* 0x000fe200078e0098 */
        /* <DEDUP_REMOVED lines=61> */
[----:B------:R-:W-:-:S07]  /*171e0*/  CS2R R24, SRZ ;  /* 0x0000000000187805 */ /* 0x000fce000001ff00 */
.L_x_494:
[----:B------:R-:W-:Y:S01]  /*171f0*/  ISETP.NE.AND P1, PT, R12, 0x1, PT ;  /* 0x000000010c00780c */ /* 0x000fe20003f25270 */
[----:B------:R-:W-:Y:S05]  /*17200*/  YIELD ;  /* 0x0000000000007946 */ /* 0x000fea0003800000 */
[----:B------:R-:W-:Y:S02]  /*17210*/  SEL R5, RZ, 0x1, P1 ;  /* 0x00000001ff057807 */ /* 0x000fe40000800000 */
[----:B------:R-:W-:Y:S02]  /*17220*/  ISETP.NE.AND P1, PT, R237, RZ, PT ;  /* 0x000000ffed00720c */ /* 0x000fe40003f25270 */
[----:B------:R-:W-:-:S11]  /*17230*/  LOP3.LUT R236, R4, R5, RZ, 0x3c, !PT ;  /* 0x0000000504ec7212 */ /* 0x000fd600078e3cff */
[----:B------:R-:W-:Y:S05]  /*17240*/  @P1 BRA `(.L_x_484) ;  /* 0x00000000003c1947 */ /* 0x000fea0003800000 */
[----:B------:R-:W-:Y:S05]  /*17250*/  @!P0 BRA `(.L_x_485) ;  /* 0x0000000000048947 */ /* 0x000fea0003800000 */
[----:B------:R-:W-:Y:S01]  /*17260*/  BPT.TRAP 0x1 ;  /* 0x000000040000795c */ /* 0x000fe20000300000 */
.L_x_485:
[----:B------:R-:W-:Y:S02]  /*17270*/  IADD3 R5, R12, 0x1, RZ ;  /* 0x000000010c057810 */ /* 0x000fe40007ffe0ff */
[----:B------:R-:W-:Y:S02]  /*17280*/  SHF.L.U32 R6, R236, 0x1f, RZ ;  /* 0x0000001fec067819 */ /* 0x000fe400000006ff */
[----:B------:R-:W-:-:S04]  /*17290*/  ISETP.NE.AND P2, PT, R5, 0x2, PT ;  /* 0x000000020500780c */ /* 0x000fc80003f45270 */
[----:B------:R-:W-:-:S05]  /*172a0*/  SEL R5, R5, RZ, P2 ;  /* 0x000000ff05057207 */ /* 0x000fca0001000000 */
[----:B------:R-:W-:-:S04]  /*172b0*/  IMAD R5, R5, 0x8, R22 ;  /* 0x0000000805057824 */ /* 0x000fc800078e0216 */
[----:B------:R0:W1:Y:S01]  /*172c0*/  SYNCS.PHASECHK.TRANS64.TRYWAIT P2, [R5+URZ+0x38830], R6 ;  /* 0x03883006050075a7 */ /* 0x000062000804017f */
[----:B------:R-:W-:Y:S05]  /*172d0*/  @!P0 BRA `(.L_x_486) ;  /* 0x0000000000048947 */ /* 0x000fea0003800000 */
[----:B------:R-:W-:Y:S01]  /*172e0*/  BPT.TRAP 0x1 ;  /* 0x000000040000795c */ /* 0x000fe20000300000 */
.L_x_486:
[----:B------:R-:W-:Y:S04]  /*172f0*/  BSSY B0, `(.L_x_484) ;  /* 0x0000004000007945 */ /* 0x000fe80003800000 */
[----:B-1----:R-:W-:Y:S05]  /*17300*/  @P2 BRA `(.L_x_487) ;  /* 0x0000000000082947 */ /* 0x002fea0003800000 */
[----:B------:R-:W1:Y:S02]  /*17310*/  SYNCS.PHASECHK.TRANS64.TRYWAIT P2, [R5+URZ+0x38830], R6 ;  /* 0x03883006050075a7 */ /* 0x000e64000804017f */
[----:B-1----:R-:W-:Y:S05]  /*17320*/  @!P2 BRA `(.L_x_488) ;  /* 0x000000ec006ca947 */ /* 0x002fea0003800000 */
.L_x_487:
[----:B------:R-:W-:Y:S05]  /*17330*/  BSYNC B0 ;  /* 0x0000000000007941 */ /* 0x000fea0003800000 */
.L_x_484:
[----:B01----:R-:W0:Y:S01]  /*17340*/  S2R R5, SR_TID.X ;  /* 0x0000000000057919 */ /* 0x003e220000002100 */
[----:B------:R-:W-:Y:S01]  /*17350*/  VIADD R13, R12, 0x1 ;  /* 0x000000010c0d7836 */ /* 0x000fe20000000000 */
[----:B------:R-:W-:Y:S05]  /*17360*/  WARPSYNC.ALL ;  /* 0x0000000000007948 */ /* 0x000fea0003800000 */
[C---:B------:R-:W-:Y:S01]  /*17370*/  ISETP.NE.AND P2, PT, R13.reuse, 0x2, PT ;  /* 0x000000020d00780c */ /* 0x040fe20003f45270 */
[----:B------:R-:W-:Y:S01]  /*17380*/  IMAD.MOV.U32 R7, RZ, RZ, 0x40000040 ;  /* 0x40000040ff077424 */ /* 0x000fe200078e00ff */
[----:B------:R-:W-:Y:S01]  /*17390*/  MOV R21, 0x40000040 ;  /* 0x4000004000157802 */ /* 0x000fe20000000f00 */
[----:B------:R-:W-:Y:S01]  /*173a0*/  IMAD.MOV.U32 R153, RZ, RZ, 0x40000040 ;  /* 0x40000040ff997424 */ /* 0x000fe200078e00ff */
[----:B------:R-:W-:-:S02]  /*173b0*/  SEL R13, R13, RZ, P2 ;  /* 0x000000ff0d0d7207 */ /* 0x000fc40001000000 */
[----:B------:R-:W-:Y:S02]  /*173c0*/  R2UR UR15, R7 ;  /* 0x00000000070f72ca */ /* 0x000fe400000e0000 */
[----:B------:R-:W-:Y:S01]  /*173d0*/  R2UR UR7, R153 ;  /* 0x00000000990772ca */ /* 0x000fe200000e0000 */
[----:B------:R-:W-:Y:S01]  /*173e0*/  IMAD R6, R13, 0x800, R0 ;  /* 0x000008000d067824 */ /* 0x000fe200078e0200 */
[----:B------:R-:W-:Y:S02]  /*173f0*/  R2UR UR31, R153 ;  /* 0x00000000991f72ca */ /* 0x000fe400000e0000 */
[----:B------:R-:W-:Y:S01]  /*17400*/  R2UR UR11, R21 ;  /* 0x00000000150b72ca */ /* 0x000fe200000e0000 */
[C---:B------:R-:W-:Y:S01]  /*17410*/  VIADD R20, R6.reuse, 0x2 ;  /* 0x0000000206147836 */ /* 0x040fe20000000000 */
[C---:B------:R-:W-:Y:S01]  /*17420*/  IADD3 R152, R6.reuse, 0x4, RZ ;  /* 0x0000000406987810 */ /* 0x040fe20007ffe0ff */
[C---:B------:R-:W-:Y:S01]  /*17430*/  VIADD R14, R6.reuse, 0x6 ;  /* 0x00000006060e7836 */ /* 0x040fe20000000000 */
[----:B------:R-:W-:-:S02]  /*17440*/  R2UR UR14, R6 ;  /* 0x00000000060e72ca */ /* 0x000fc400000e0000 */
[----:B------:R-:W-:Y:S01]  /*17450*/  R2UR UR6, R152 ;  /* 0x00000000980672ca */ /* 0x000fe200000e0000 */
[----:B------:R-:W-:Y:S01]  /*17460*/  VIADD R152, R6, 0x404 ;  /* 0x0000040406987836 */ /* 0x000fe20000000000 */
[----:B------:R-:W-:Y:S01]  /*17470*/  R2UR UR10, R20 ;  /* 0x00000000140a72ca */ /* 0x000fe200000e0000 */
[----:B------:R-:W-:Y:S01]  /*17480*/  VIADD R20, R6, 0x400 ;  /* 0x0000040006147836 */ /* 0x000fe20000000000 */
[----:B------:R-:W-:Y:S02]  /*17490*/  MOV R15, 0x40000040 ;  /* 0x40000040000f7802 */ /* 0x000fe40000000f00 */
[----:B------:R-:W-:Y:S02]  /*174a0*/  R2UR UR30, R152 ;  /* 0x00000000981e72ca */ /* 0x000fe400000e0000 */
[----:B0-----:R-:W-:Y:S02]  /*174b0*/  SHF.R.U32.HI R5, RZ, 0x7, R5 ;  /* 0x00000007ff057819 */ /* 0x001fe40000011605 */
[----:B------:R-:W-:Y:S01]  /*174c0*/  R2UR UR18, R14 ;  /* 0x000000000e1272ca */ /* 0x000fe200000e0000 */
[----:B------:R-:W-:Y:S01]  /*174d0*/  VIADD R14, R6, 0x402 ;  /* 0x00000402060e7836 */ /* 0x000fe20000000000 */
[----:B------:R-:W-:-:S02]  /*174e0*/  IADD3 R5, R5, 0x8, RZ ;  /* 0x0000000805057810 */ /* 0x000fc40007ffe0ff */
[----:B------:R-:W-:Y:S02]  /*174f0*/  R2UR UR19, R15 ;  /* 0x000000000f1372ca */ /* 0x000fe400000e0000 */
[----:B------:R-:W-:Y:S01]  /*17500*/  R2UR UR22, R20 ;  /* 0x00000000141672ca */ /* 0x000fe200000e0000 */
[----:B------:R0:W-:Y:S01]  /*17510*/  BAR.SYNC.DEFER_BLOCKING R5, 0x100 ;  /* 0x000400050000751d */ /* 0x0001e20000010000 */
[----:B------:R-:W-:Y:S02]  /*17520*/  R2UR UR23, R21 ;  /* 0x00000000151772ca */ /* 0x000fe400000e0000 */
[----:B------:R-:W-:Y:S02]  /*17530*/  R2UR UR26, R14 ;  /* 0x000000000e1a72ca */ /* 0x000fe400000e0000 */
[----:B------:R-:W-:Y:S02]  /*17540*/  R2UR UR27, R15 ;  /* 0x000000000f1b72ca */ /* 0x000fe400000e0000 */
[----:B------:R-:W-:-:S02]  /*17550*/  IADD3 R6, R6, 0x406, RZ ;  /* 0x0000040606067810 */ /* 0x000fc40007ffe0ff */
[----:B------:R-:W-:Y:S02]  /*17560*/  R2UR UR35, R7 ;  /* 0x00000000072372ca */ /* 0x000fe400000e0000 */
[----:B------:R-:W-:Y:S01]  /*17570*/  R2UR UR34, R6 ;  /* 0x00000000062272ca */ /* 0x000fe200000e0000 */
        /* <DEDUP_REMOVED lines=27> */
.L_x_490:
[----:B------:R-:W-:Y:S01]  /*17730*/  SHF.L.U32 R4, R4, 0x1f, RZ ;  /* 0x0000001f04047819 */ /* 0x000fe200000006ff */
[----:B------:R-:W-:-:S04]  /*17740*/  IMAD R5, R12, 0x8, R22 ;  /* 0x000000080c057824 */ /* 0x000fc800078e0216 */
[----:B------:R0:W1:Y:S01]  /*17750*/  SYNCS.PHASECHK.TRANS64.TRYWAIT P1, [R5+URZ+0x38850], R4 ;  /* 0x03885004050075a7 */ /* 0x000062000802017f */
[----:B------:R-:W-:Y:S05]  /*17760*/  @!P0 BRA `(.L_x_491) ;  /* 0x0000000000048947 */ /* 0x000fea0003800000 */
[----:B------:R-:W-:Y:S01]  /*17770*/  BPT.TRAP 0x1 ;  /* 0x000000040000795c */ /* 0x000fe20000300000 */
.L_x_491:
[----:B-1----:R-:W-:Y:S05]  /*17780*/  @P1 BRA `(.L_x_489) ;  /* 0x0000000000081947 */ /* 0x002fea0003800000 */
[----:B------:R-:W1:Y:S02]  /*17790*/  SYNCS.PHASECHK.TRANS64.TRYWAIT P1, [R5+URZ+0x38850], R4 ;  /* 0x03885004050075a7 */ /* 0x000e64000802017f */
[----:B-1----:R-:W-:Y:S05]  /*177a0*/  @!P1 BRA `(.L_x_492) ;  /* 0x000000e800609947 */ /* 0x002fea0003800000 */
.L_x_489:
[----:B01----:R-:W-:Y:S01]  /*177b0*/  VIADD R4, R22, 0x400 ;  /* 0x0000040016047836 */ /* 0x003fe20000000000 */
[----:B------:R-:W-:Y:S05]  /*177c0*/  WARPSYNC.ALL ;  /* 0x0000000000007948 */ /* 0x000fea0003800000 */
[----:B------:R-:W-:Y:S01]  /*177d0*/  SHF.R.U32.HI R4, RZ, 0x4, R4 ;  /* 0x00000004ff047819 */ /* 0x000fe20000011604 */
[----:B------:R-:W-:Y:S01]  /*177e0*/  IMAD.MOV.U32 R5, RZ, RZ, 0x40000040 ;  /* 0x40000040ff057424 */ /* 0x000fe200078e00ff */
[----:B------:R-:W-:Y:S01]  /*177f0*/  WARPGROUP.ARRIVE ;  /* 0x00000000000079c5 */ /* 0x000fe20000000000 */
[----:B------:R-:W-:Y:S01]  /*17800*/  MOV R7, 0x40000040 ;  /* 0x4000004000077802 */ /* 0x000fe20000000f00 */
[----:B------:R-:W-:Y:S01]  /*17810*/  FMUL.FTZ R15, R2, R156 ;  /* 0x0000009c020f7220 */ /* 0x000fe20000410000 */
[----:B------:R-:W-:Y:S01]  /*17820*/  LOP3.LUT R4, R4, 0x3fff, RZ, 0xc0, !PT ;  /* 0x00003fff04047812 */ /* 0x000fe200078ec0ff */
[C---:B------:R-:W-:Y:S01]  /*17830*/  FMUL.FTZ R14, R2.reuse, R155 ;  /* 0x0000009b020e7220 */ /* 0x040fe20000410000 */
[----:B------:R-:W-:Y:S01]  /*17840*/  R2UR UR7, R5 ;  /* 0x00000000050772ca */ /* 0x000fe200000e0000 */
[----:B------:R-:W-:Y:S01]  /*17850*/  FMUL.FTZ R5, R2, R152 ;  /* 0x0000009802057220 */ /* 0x000fe20000410000 */
[----:B------:R-:W-:Y:S01]  /*17860*/  LOP3.LUT R4, R4, 0x10000, RZ, 0xfc, !PT ;  /* 0x0001000004047812 */ /* 0x000fe200078efcff */
[C---:B------:R-:W-:Y:S01]  /*17870*/  FMUL.FTZ R20, R2.reuse, R157 ;  /* 0x0000009d02147220 */ /* 0x040fe20000410000 */
[----:B------:R-:W-:Y:S01]  /*17880*/  MUFU.TANH R15, R15 ;  /* 0x0000000f000f7308 */ /* 0x000fe20000002400 */
[----:B------:R-:W-:Y:S01]  /*17890*/  FMUL.FTZ R21, R2, R158 ;  /* 0x0000009e02157220 */ /* 0x000fe20000410000 */
[----:B------:R-:W-:Y:S01]  /*178a0*/  LEA R4, R12, R4, 0xb ;  /* 0x000000040c047211 */ /* 0x000fe200078e58ff */
[C---:B------:R-:W-:Y:S01]  /*178b0*/  FMUL.FTZ R152, R2.reuse, R159 ;  /* 0x0000009f02987220 */ /* 0x040fe20000410000 */
[C---:B------:R-:W-:Y:S01]  /*178c0*/  FMUL.FTZ R155, R2.reuse, R162 ;  /* 0x000000a2029b7220 */ /* 0x040fe20000410000 */
[----:B------:R-:W-:Y:S01]  /*178d0*/  FMUL.FTZ R157, R2, R164 ;  /* 0x000000a4029d7220 */ /* 0x000fe20000410000 */
[C---:B------:R-:W-:Y:S01]  /*178e0*/  R2UR UR6, R4.reuse ;  /* 0x00000000040672ca */ /* 0x040fe200000e0000 */
[----:B------:R-:W-:Y:S01]  /*178f0*/  VIADD R6, R4, 0x2 ;  /* 0x0000000204067836 */ /* 0x000fe20000000000 */
        /* <DEDUP_REMOVED lines=10> */
[----:B------:R-:W-:Y:S01]  /*179a0*/  FMUL.FTZ R171, R2, R176 ;  /* 0x000000b002ab7220 */ /* 0x000fe20000410000 */
[----:B------:R-:W-:Y:S01]  /*179b0*/  QGMMA.64x256x32.F32.E4M3.E4M3 R24, R228, gdesc[UR4], R24, gsb0 ;  /* 0x03e00004e4187df3 */ /* 0x000fe20008000818 */
[----:B------:R-:W-:Y:S01]  /*179c0*/  R2UR UR6, R6 ;  /* 0x00000000060672ca */ /* 0x000fe200000e0000 */
[----:B------:R-:W-:Y:S01]  /*179d0*/  VIADD R6, R4, 0x4 ;  /* 0x0000000404067836 */ /* 0x000fe20000000000 */
[----:B------:R-:W-:Y:S01]  /*179e0*/  R2UR UR7, R7 ;  /* 0x00000000070772ca */ /* 0x000fe200000e0000 */
[----:B------:R-:W-:Y:S01]  /*179f0*/  IMAD.MOV.U32 R7, RZ, RZ, 0x40000040 ;  /* 0x40000040ff077424 */ /* 0x000fe200078e00ff */
        /* <DEDUP_REMOVED lines=35> */
[----:B------:R-:W-:-:S05]  /*17c30*/  FMUL.FTZ R210, R2, R214 ;  /* 0x000000d602d27220 */ /* 0x000fca0000410000 */
[----:B------:R-:W-:Y:S08]  /*17c40*/  MUFU.TANH R156, R156 ;  /* 0x0000009c009c7308 */ /* 0x000ff00000002400 */
        /* <DEDUP_REMOVED lines=27> */
[----:B------:R-:W-:Y:S01]  /*17e00*/  MUFU.TANH R194, R194 ;  /* 0x000000c200c27308 */ /* 0x000fe20000002400 */
[----:B------:R-:W-:-:S02]  /*17e10*/  WARPGROUP.DEPBAR.LE gsb0, 0x0 ;  /* 0x00008000000079c5 */ /* 0x000fc40000010000 */
[----:B------:R-:W-:-:S06]  /*17e20*/  WARPGROUP.ARRIVE ;  /* 0x00000000000079c5 */ /* 0x000fcc0000000000 */
[----:B------:R-:W1:Y:S01]  /*17e30*/  S2R R231, SR_TID.X ;  /* 0x0000000000e77919 */ /* 0x000e620000002100 */
[----:B------:R-:W-:Y:S01]  /*17e40*/  MUFU.TANH R196, R196 ;  /* 0x000000c400c47308 */ /* 0x000fe20000002400 */
[----:B------:R-:W-:Y:S01]  /*17e50*/  QGMMA.64x256x32.F32.E4M3.E4M3 R24, R224, gdesc[UR4], R24, gsb0 ;  /* 0x03e00004e0187df3 */ /* 0x000fe20008000818 */
[----:B------:R-:W-:Y:S01]  /*17e60*/  R2UR UR6, R6 ;  /* 0x00000000060672ca */ /* 0x000fe200000e0000 */
[C---:B------:R-:W-:Y:S01]  /*17e70*/  FMUL.FTZ R6, R2.reuse, R153 ;  /* 0x0000009902067220 */ /* 0x040fe20000410000 */
[----:B------:R-:W-:Y:S01]  /*17e80*/  R2UR UR7, R7 ;  /* 0x00000000070772ca */ /* 0x000fe200000e0000 */
[C---:B------:R-:W-:Y:S01]  /*17e90*/  FMUL.FTZ R7, R2.reuse, R154 ;  /* 0x0000009a02077220 */ /* 0x040fe20000410000 */
[C---:B------:R-:W-:Y:S01]  /*17ea0*/  FMUL.FTZ R153, R2.reuse, R160 ;  /* 0x000000a002997220 */ /* 0x040fe20000410000 */
[C---:B------:R-:W-:Y:S01]  /*17eb0*/  FMUL.FTZ R154, R2.reuse, R161 ;  /* 0x000000a1029a7220 */ /* 0x040fe20000410000 */
[C---:B------:R-:W-:Y:S01]  /*17ec0*/  FMUL.FTZ R160, R2.reuse, R167 ;  /* 0x000000a702a07220 */ /* 0x040fe20000410000 */
        /* <DEDUP_REMOVED lines=13> */
[----:B------:R-:W-:-:S03]  /*17fa0*/  FMUL.FTZ R211, R2, R215 ;  /* 0x000000d702d37220 */ /* 0x000fc60000410000 */
[----:B------:R-:W3:Y:S01]  /*17fb0*/  MUFU.TANH R153, R153 ;  /* 0x0000009900997308 */ /* 0x000ee20000002400 */
[----:B--2---:R-:W-:Y:S02]  /*17fc0*/  FMNMX.FTZ R167, R6, R167, !PT ;  /* 0x000000a706a77209 */ /* 0x004fe40007810000 */
[----:B-1----:R-:W-:Y:S02]  /*17fd0*/  LOP3.LUT R231, R231, 0x7f, RZ, 0xc0, !PT ;  /* 0x0000007fe7e77812 */ /* 0x002fe400078ec0ff */
[----:B------:R-:W-:Y:S02]  /*17fe0*/  FMNMX.FTZ R167, R15, R167, !PT ;  /* 0x000000a70fa77209 */ /* 0x000fe40007810000 */
[----:B------:R-:W-:Y:S01]  /*17ff0*/  ISETP.NE.AND P1, PT, R231, RZ, PT ;  /* 0x000000ffe700720c */ /* 0x000fe20003f25270 */
[----:B------:R-:W1:Y:S01]  /*18000*/  MUFU.TANH R154, R154 ;  /* 0x0000009a009a7308 */ /* 0x000e620000002400 */
[----:B0-----:R-:W-:Y:S01]  /*18010*/  FMNMX.FTZ R166, R7, R10, !PT ;  /* 0x0000000a07a67209 */ /* 0x001fe20007810000 */
[----:B------:R-:W0:Y:S01]  /*18020*/  S2R R231, SR_TID.X ;  /* 0x0000000000e77919 */ /* 0x000e220000002100 */
[----:B------:R-:W-:-:S02]  /*18030*/  FMNMX.FTZ R167, R20, R167, !PT ;  /* 0x000000a714a77209 */ /* 0x000fc40007810000 */
[----:B------:R-:W-:-:S03]  /*18040*/  FMNMX.FTZ R166, R14, R166, !PT ;  /* 0x000000a60ea67209 */ /* 0x000fc60007810000 */
[----:B------:R-:W2:Y:S01]  /*18050*/  MUFU.TANH R161, R161 ;  /* 0x000000a100a17308 */ /* 0x000ea20000002400 */
[----:B------:R-:W-:Y:S02]  /*18060*/  FMNMX.FTZ R166, R21, R166, !PT ;  /* 0x000000a615a67209 */ /* 0x000fe40007810000 */
[----:B---3--:R-:W-:Y:S02]  /*18070*/  FMNMX.FTZ R167, R153, R167, !PT ;  /* 0x000000a799a77209 */ /* 0x008fe40007810000 */
[----:B------:R-:W-:-:S03]  /*18080*/  FMNMX.FTZ R166, R152, R166, !PT ;  /* 0x000000a698a67209 */ /* 0x000fc60007810000 */
[----:B------:R-:W3:Y:S01]  /*18090*/  MUFU.TANH R160, R160 ;  /* 0x000000a000a07308 */ /* 0x000ee20000002400 */
[----:B-1----:R-:W-:Y:S02]  /*180a0*/  FMNMX.FTZ R167, R154, R167, !PT ;  /* 0x000000a79aa77209 */ /* 0x002fe40007810000 */
[----:B------:R-:W-:Y:S02]  /*180b0*/  FMNMX.FTZ R166, R155, R166, !PT ;  /* 0x000000a69ba67209 */ /* 0x000fe40007810000 */
[----:B------:R-:W-:Y:S02]  /*180c0*/  FMNMX.FTZ R167, R157, R167, !PT ;  /* 0x000000a79da77209 */ /* 0x000fe40007810000 */
[----:B------:R-:W-:Y:S01]  /*180d0*/  FMNMX.FTZ R166, R156, R166, !PT ;  /* 0x000000a69ca67209 */ /* 0x000fe20007810000 */
[----:B------:R-:W1:Y:S01]  /*180e0*/  MUFU.TANH R168, R168 ;  /* 0x000000a800a87308 */ /* 0x000e620000002400 */
[----:B------:R-:W-:Y:S02]  /*180f0*/  FMNMX.FTZ R167, R158, R167, !PT ;  /* 0x000000a79ea77209 */ /* 0x000fe40007810000 */
[----:B------:R-:W-:-:S02]  /*18100*/  FMNMX.FTZ R166, R159, R166, !PT ;  /* 0x000000a69fa67209 */ /* 0x000fc40007810000 */
[----:B--2---:R-:W-:-:S03]  /*18110*/  FMNMX.FTZ R167, R161, R167, !PT ;  /* 0x000000a7a1a77209 */ /* 0x004fc60007810000 */
[----:B------:R-:W2:Y:S01]  /*18120*/  MUFU.TANH R173, R173 ;  /* 0x000000ad00ad7308 */ /* 0x000ea20000002400 */
[----:B---3--:R-:W-:Y:S02]  /*18130*/  FMNMX.FTZ R166, R160, R166, !PT ;  /* 0x000000a6a0a67209 */ /* 0x008fe40007810000 */
[----:B------:R-:W-:Y:S02]  /*18140*/  FMNMX.FTZ R167, R162, R167, !PT ;  /* 0x000000a7a2a77209 */ /* 0x000fe40007810000 */
[----:B------:R-:W-:Y:S02]  /*18150*/  FMNMX.FTZ R166, R163, R166, !PT ;  /* 0x000000a6a3a67209 */ /* 0x000fe40007810000 */
[----:B------:R-:W-:Y:S01]  /*18160*/  FMNMX.FTZ R167, R165, R167, !PT ;  /* 0x000000a7a5a77209 */ /* 0x000fe20007810000 */
[----:B------:R-:W3:Y:S01]  /*18170*/  MUFU.TANH R178, R178 ;  /* 0x000000b200b27308 */ /* 0x000ee20000002400 */
[----:B------:R-:W-:Y:S02]  /*18180*/  FMNMX.FTZ R166, R164, R166, !PT ;  /* 0x000000a6a4a67209 */ /* 0x000fe40007810000 */
[----:B-1----:R-:W-:-:S02]  /*18190*/  FMNMX.FTZ R167, R168, R167, !PT ;  /* 0x000000a7a8a77209 */ /* 0x002fc40007810000 */
[----:B------:R-:W-:Y:S02]  /*181a0*/  FMNMX.FTZ R166, R169, R166, !PT ;  /* 0x000000a6a9a67209 */ /* 0x000fe40007810000 */
[----:B------:R-:W-:Y:S01]  /*181b0*/  FMNMX.FTZ R167, R171, R167, !PT ;  /* 0x000000a7aba77209 */ /* 0x000fe20007810000 */
[----:B------:R-:W1:Y:S01]  /*181c0*/  MUFU.TANH R183, R183 ;  /* 0x000000b700b77308 */ /* 0x000e620000002400 */
[----:B------:R-:W-:Y:S02]  /*181d0*/  FMNMX.FTZ R166, R170, R166, !PT ;  /* 0x000000a6aaa67209 */ /* 0x000fe40007810000 */
[----:B------:R-:W-:Y:S02]  /*181e0*/  FMNMX.FTZ R167, R172, R167, !PT ;  /* 0x000000a7aca77209 */ /* 0x000fe40007810000 */
[----:B--2---:R-:W-:Y:S02]  /*181f0*/  FMNMX.FTZ R166, R173, R166, !PT ;  /* 0x000000a6ada67209 */ /* 0x004fe40007810000 */
[----:B------:R-:W-:Y:S01]  /*18200*/  FMNMX.FTZ R167, R175, R167, !PT ;  /* 0x000000a7afa77209 */ /* 0x000fe20007810000 */
[----:B------:R-:W2:Y:S01]  /*18210*/  MUFU.TANH R188, R188 ;  /* 0x000000bc00bc7308 */ /* 0x000ea20000002400 */
[----:B------:R-:W-:-:S02]  /*18220*/  FMNMX.FTZ R166, R174, R166, !PT ;  /* 0x000000a6aea67209 */ /* 0x000fc40007810000 */
[----:B------:R-:W-:Y:S02]  /*18230*/  FMNMX.FTZ R167, R176, R167, !PT ;  /* 0x000000a7b0a77209 */ /* 0x000fe40007810000 */
[----:B------:R-:W-:Y:S02]  /*18240*/  FMNMX.FTZ R166, R177, R166, !PT ;  /* 0x000000a6b1a67209 */ /* 0x000fe40007810000 */
[----:B------:R-:W-:Y:S01]  /*18250*/  FMNMX.FTZ R167, R179, R167, !PT ;  /* 0x000000a7b3a77209 */ /* 0x000fe20007810000 */
[----:B------:R-:W4:Y:S01]  /*18260*/  MUFU.TANH R193, R193 ;  /* 0x000000c100c17308 */ /* 0x000f220000002400 */
[----:B---3--:R-:W-:Y:S02]  /*18270*/  FMNMX.FTZ R166, R178, R166, !PT ;  /* 0x000000a6b2a67209 */ /* 0x008fe40007810000 */
[----:B------:R-:W-:Y:S02]  /*18280*/  FMNMX.FTZ R167, R180, R167, !PT ;  /* 0x000000a7b4a77209 */ /* 0x000fe40007810000 */
[----:B------:R-:W-:-:S02]  /*18290*/  FMNMX.FTZ R166, R181, R166, !PT ;  /* 0x000000a6b5a67209 */ /* 0x000fc40007810000 */
[----:B-1----:R-:W-:Y:S01]  /*182a0*/  FMNMX.FTZ R167, R183, R167, !PT ;  /* 0x000000a7b7a77209 */ /* 0x002fe20007810000 */
[----:B------:R-:W1:Y:S01]  /*182b0*/  MUFU.TANH R197, R197 ;  /* 0x000000c500c57308 */ /* 0x000e620000002400 */
[----:B------:R-:W-:Y:S02]  /*182c0*/  FMNMX.FTZ R166, R182, R166, !PT ;  /* 0x000000a6b6a67209 */ /* 0x000fe40007810000 */
[----:B------:R-:W-:Y:S02]  /*182d0*/  FMNMX.FTZ R167, R184, R167, !PT ;  /* 0x000000a7b8a77209 */ /* 0x000fe40007810000 */
[----:B------:R-:W-:Y:S02]  /*182e0*/  FMNMX.FTZ R166, R185, R166, !PT ;  /* 0x000000a6b9a67209 */ /* 0x000fe40007810000 */
[----:B------:R-:W-:Y:S01]  /*182f0*/  FMNMX.FTZ R167, R187, R167, !PT ;  /* 0x000000a7bba77209 */ /* 0x000fe20007810000 */
[----:B------:R-:W3:Y:S01]  /*18300*/  MUFU.TANH R199, R199 ;  /* 0x000000c700c77308 */ /* 0x000ee20000002400 */
[----:B------:R-:W-:-:S02]  /*18310*/  FMNMX.FTZ R166, R186, R166, !PT ;  /* 0x000000a6baa67209 */ /* 0x000fc40007810000 */
[----:B--2---:R-:W-:Y:S02]  /*18320*/  FMNMX.FTZ R167, R188, R167, !PT ;  /* 0x000000a7bca77209 */ /* 0x004fe40007810000 */
[----:B------:R-:W-:Y:S02]  /*18330*/  FMNMX.FTZ R166, R189, R166, !PT ;  /* 0x000000a6bda67209 */ /* 0x000fe40007810000 */
[----:B------:R-:W-:Y:S01]  /*18340*/  FMNMX.FTZ R167, R191, R167, !PT ;  /* 0x000000a7bfa77209 */ /* 0x000fe20007810000 */
[----:B------:R-:W2:Y:S01]  /*18350*/  MUFU.TANH R198, R198 ;  /* 0x000000c600c67308 */ /* 0x000ea20000002400 */
[----:B------:R-:W-:Y:S02]  /*18360*/  FMNMX.FTZ R166, R190, R166, !PT ;  /* 0x000000a6bea67209 */ /* 0x000fe40007810000 */
[----:B------:R-:W-:Y:S02]  /*18370*/  FMNMX.FTZ R167, R192, R167, !PT ;  /* 0x000000a7c0a77209 */ /* 0x000fe40007810000 */
[----:B----4-:R-:W-:-:S02]  /*18380*/  FMNMX.FTZ R166, R193, R166, !PT ;  /* 0x000000a6c1a67209 */ /* 0x010fc40007810000 */
[----:B------:R-:W-:Y:S01]  /*18390*/  FMNMX.FTZ R167, R195, R167, !PT ;  /* 0x000000a7c3a77209 */ /* 0x000fe20007810000 */
[----:B------:R-:W4:Y:S01]  /*183a0*/  MUFU.TANH R200, R200 ;  /* 0x000000c800c87308 */ /* 0x000f220000002400 */
[----:B------:R-:W-:Y:S02]  /*183b0*/  FMNMX.FTZ R166, R194, R166, !PT ;  /* 0x000000a6c2a67209 */ /* 0x000fe40007810000 */
[----:B------:R-:W-:Y:S02]  /*183c0*/  FMNMX.FTZ R167, R196, R167, !PT ;  /* 0x000000a7c4a77209 */ /* 0x000fe40007810000 */
[----:B-1----:R-:W-:Y:S02]  /*183d0*/  FMNMX.FTZ R166, R197, R166, !PT ;  /* 0x000000a6c5a67209 */ /* 0x002fe40007810000 */
[----:B---3--:R-:W-:Y:S01]  /*183e0*/  FMNMX.FTZ R167, R199, R167, !PT ;  /* 0x000000a7c7a77209 */ /* 0x008fe20007810000 */
[----:B------:R-:W1:Y:S01]  /*183f0*/  MUFU.TANH R202, R202 ;  /* 0x000000ca00ca7308 */ /* 0x000e620000002400 */
[----:B--2---:R-:W-:-:S02]  /*18400*/  FMNMX.FTZ R166, R198, R166, !PT ;  /* 0x000000a6c6a67209 */ /* 0x004fc40007810000 */
[----:B0-----:R-:W-:-:S05]  /*18410*/  SHF.R.U32.HI R231, RZ, 0x7, R231 ;  /* 0x00000007ffe77819 */ /* 0x001fca00000116e7 */
[----:B------:R-:W0:Y:S01]  /*18420*/  MUFU.TANH R204, R204 ;  /* 0x000000cc00cc7308 */ /* 0x000e220000002400 */
[----:B----4-:R-:W-:-:S07]  /*18430*/  FMNMX.FTZ R167, R200, R167, !PT ;  /* 0x000000a7c8a77209 */ /* 0x010fce0007810000 */
[----:B------:R-:W2:Y:S01]  /*18440*/  MUFU.TANH R203, R203 ;  /* 0x000000cb00cb7308 */ /* 0x000ea20000002400 */
[----:B-1----:R-:W-:-:S07]  /*18450*/  FMNMX.FTZ R166, R202, R166, !PT ;  /* 0x000000a6caa67209 */ /* 0x002fce0007810000 */
[----:B------:R-:W1:Y:S01]  /*18460*/  MUFU.TANH R205, R205 ;  /* 0x000000cd00cd7308 */ /* 0x000e620000002400 */
[----:B0-----:R-:W-:-:S07]  /*18470*/  FMNMX.FTZ R167, R204, R167, !PT ;  /* 0x000000a7cca77209 */ /* 0x001fce0007810000 */
[----:B------:R-:W0:Y:S01]  /*18480*/  MUFU.TANH R206, R206 ;  /* 0x000000ce00ce7308 */ /* 0x000e220000002400 */
[----:B--2---:R-:W-:-:S07]  /*18490*/  FMNMX.FTZ R166, R203, R166, !PT ;  /* 0x000000a6cba67209 */ /* 0x004fce0007810000 */
        /* <DEDUP_REMOVED lines=9> */
[----:B0-----:R-:W-:-:S05]  /*18530*/  FMNMX.FTZ R167, R209, R167, !PT ;  /* 0x000000a7d1a77209 */ /* 0x001fca0007810000 */
[----:B------:R-:W0:Y:S01]  /*18540*/  SHFL.BFLY PT, R212, R167, 0x2, 0x1f ;  /* 0x0c401f00a7d47f89 */ /* 0x000e2200000e0000 */
[----:B--2---:R-:W-:-:S04]  /*18550*/  FMNMX.FTZ R166, R210, R166, !PT ;  /* 0x000000a6d2a67209 */ /* 0x004fc80007810000 */
[----:B-1----:R-:W-:Y:S02]  /*18560*/  FMNMX.FTZ R201, R211, R166, !PT ;  /* 0x000000a6d3c97209 */ /* 0x002fe40007810000 */
[----:B------:R-:W-:-:S03]  /*18570*/  IADD3 R166, R4, 0x6, RZ ;  /* 0x0000000604a67810 */ /* 0x000fc60007ffe0ff */
[----:B------:R-:W1:Y:S01]  /*18580*/  SHFL.BFLY PT, R213, R201, 0x2, 0x1f ;  /* 0x0c401f00c9d57f89 */ /* 0x000e6200000e0000 */
[----:B0-----:R-:W-:Y:S01]  /*18590*/  FMNMX.FTZ R212, R167, R212, !PT ;  /* 0x000000d4a7d47209 */ /* 0x001fe20007810000 */
[----:B------:R-:W-:Y:S01]  /*185a0*/  IMAD.MOV.U32 R167, RZ, RZ, 0x40000040 ;  /* 0x40000040ffa77424 */ /* 0x000fe200078e00ff */
[----:B-1----:R-:W-:Y:S02]  /*185b0*/  FMNMX.FTZ R201, R201, R213, !PT ;  /* 0x000000d5c9c97209 */ /* 0x002fe40007810000 */
[----:B------:R-:W-:-:S03]  /*185c0*/  IADD3 R213, -R231, 0xb, RZ ;  /* 0x0000000be7d57810 */ /* 0x000fc60007ffe1ff */
[----:B------:R-:W0:Y:S01]  /*185d0*/  SHFL.BFLY PT, R4, R201, 0x1, 0x1f ;  /* 0x0c201f00c9047f89 */ /* 0x000e2200000e0000 */
[----:B------:R-:W-:Y:S02]  /*185e0*/  WARPGROUP.DEPBAR.LE gsb0, 0x0 ;  /* 0x00008000000079c5 */ /* 0x000fe40000010000 */
[----:B------:R-:W-:-:S06]  /*185f0*/  WARPGROUP.ARRIVE ;  /* 0x00000000000079c5 */ /* 0x000fcc0000000000 */
[----:B------:R-:W-:Y:S01]  /*18600*/  QGMMA.64x256x32.F32.E4M3.E4M3 R24, R220, gdesc[UR4], R24, gsb0 ;  /* 0x03e00004dc187df3 */ /* 0x000fe20008000818 */
[----:B------:R-:W-:Y:S02]  /*18610*/  R2UR UR7, R167 ;  /* 0x00000000a70772ca */ /* 0x000fe400000e0000 */
[----:B------:R-:W1:Y:S01]  /*18620*/  SHFL.BFLY PT, R167, R212, 0x1, 0x1f ;  /* 0x0c201f00d4a77f89 */ /* 0x000e6200000e0000 */
[----:B------:R-:W-:Y:S01]  /*18630*/  R2UR UR6, R166 ;  /* 0x00000000a60672ca */ /* 0x000fe200000e0000 */
[----:B------:R-:W-:Y:S01]  /*18640*/  IMAD.U32 R166, RZ, RZ, UR48 ;  /* 0x00000030ffa67e24 */ /* 0x000fe2000f8e00ff */
[----:B0-----:R-:W-:Y:S02]  /*18650*/  FMNMX.FTZ R201, R201, R4, !PT ;  /* 0x00000004c9c97209 */ /* 0x001fe40007810000 */
[----:B-1----:R-:W-:Y:S02]  /*18660*/  FMNMX.FTZ R167, R212, R167, !PT ;  /* 0x000000a7d4a77209 */ /* 0x002fe40007810000 */
[----:B------:R-:W-:-:S03]  /*18670*/  @!P1 LEA R212, R13, R22, 0x3 ;  /* 0x000000160dd49211 */ /* 0x000fc600078e18ff */
[----:B------:R-:W-:Y:S01]  /*18680*/  FADD.FTZ R4, -R167, R11 ;  /* 0x0000000ba7047221 */ /* 0x000fe20000010100 */
[----:B------:R-:W-:-:S01]  /*18690*/  FADD.FTZ R11, -R201, R10 ;  /* 0x0000000ac90b7221 */ /* 0x000fc20000010100 */
[----:B------:R-:W-:Y:S02]  /*186a0*/  @!P1 VIADD R212, R212, 0x38840 ;  /* 0x00038840d4d49836 */ /* 0x000fe40000000000 */
[----:B------:R-:W-:-:S03]  /*186b0*/  FMUL.FTZ R4, R4, R166 ;  /* 0x000000a604047220 */ /* 0x000fc60000410000 */
[----:B------:R-:W-:Y:S01]  /*186c0*/  @!P1 PRMT R212, RZ, 0x654, R212 ;  /* 0x00000654ffd49816 */ /* 0x000fe200000000d4 */
[----:B------:R0:W-:Y:S02]  /*186d0*/  MUFU.EX2 R10, R4 ;  /* 0x00000004000a7308 */ /* 0x0001e40000000800 */
[-C--:B0-----:R-:W-:Y:S01]  /*186e0*/  FMUL.FTZ R4, R11, R166.reuse ;  /* 0x000000a60b047220 */ /* 0x081fe20000410000 */
[----:B------:R-:W-:-:S04]  /*186f0*/  FFMA.FTZ R11, R167, R166, -8 ;  /* 0xc1000000a70b7423 */ /* 0x000fc800000100a6 */
[-CC-:B------:R-:W-:Y:S01]  /*18700*/  FFMA.FTZ R5, R5, R166.reuse, -R11.reuse ;  /* 0x000000a605057223 */ /* 0x180fe2000001080b */
[----:B------:R-:W-:-:S01]  /*18710*/  FFMA.FTZ R6, R6, R166, -R11 ;  /* 0x000000a606067223 */ /* 0x000fc2000001080b */
        /* <DEDUP_REMOVED lines=30> */
[-C--:B------:R-:W-:Y:S01]  /*18900*/  FFMA.FTZ R209, R201, R166.reuse, -8 ;  /* 0xc1000000c9d17423 */ /* 0x080fe200000100a6 */
[----:B------:R-:W-:Y:S03]  /*18910*/  MUFU.EX2 R4, R4 ;  /* 0x0000000400047308 */ /* 0x000fe60000000800 */
[----:B------:R-:W-:-:S01]  /*18920*/  FFMA.FTZ R7, R7, R166, -R209 ;  /* 0x000000a607077223 */ /* 0x000fc200000108d1 */
[-CC-:B------:R-:W-:Y:S01]  /*18930*/  FFMA.FTZ R14, R14, R166.reuse, -R209.reuse ;  /* 0x000000a60e0e7223 */ /* 0x180fe200000108d1 */
[----:B------:R-:W-:-:S01]  /*18940*/  FFMA.FTZ R21, R21, R166, -R209 ;  /* 0x000000a615157223 */ /* 0x000fc200000108d1 */
[-CC-:B------:R-:W-:Y:S01]  /*18950*/  FFMA.FTZ R152, R152, R166.reuse, -R209.reuse ;  /* 0x000000a698987223 */ /* 0x180fe200000108d1 */
[----:B------:R-:W-:-:S01]  /*18960*/  FFMA.FTZ R155, R155, R166, -R209 ;  /* 0x000000a69b9b7223 */ /* 0x000fc200000108d1 */
[----:B------:R-:W0:Y:S01]  /*18970*/  MUFU.EX2 R5, R5 ;  /* 0x0000000500057308 */ /* 0x000e220000000800 */
[----:B------:R-:W-:-:S01]  /*18980*/  FFMA.FTZ R156, R156, R166, -R209 ;  /* 0x000000a69c9c7223 */ /* 0x000fc200000108d1 */
[-CC-:B------:R-:W-:Y:S01]  /*18990*/  FFMA.FTZ R159, R159, R166.reuse, -R209.reuse ;  /* 0x000000a69f9f7223 */ /* 0x180fe200000108d1 */
[----:B------:R-:W-:-:S01]  /*189a0*/  FFMA.FTZ R160, R160, R166, -R209 ;  /* 0x000000a6a0a07223 */ /* 0x000fc200000108d1 */
[-CC-:B------:R-:W-:Y:S01]  /*189b0*/  FFMA.FTZ R163, R163, R166.reuse, -R209.reuse ;  /* 0x000000a6a3a37223 */ /* 0x180fe200000108d1 */
[----:B------:R-:W-:-:S01]  /*189c0*/  FFMA.FTZ R164, R164, R166, -R209 ;  /* 0x000000a6a4a47223 */ /* 0x000fc200000108d1 */
[-CC-:B------:R-:W-:Y:S01]  /*189d0*/  FFMA.FTZ R169, R169, R166.reuse, -R209.reuse ;  /* 0x000000a6a9a97223 */ /* 0x180fe200000108d1 */
[----:B------:R-:W-:-:S01]  /*189e0*/  FFMA.FTZ R170, R170, R166, -R209 ;  /* 0x000000a6aaaa7223 */ /* 0x000fc200000108d1 */
[----:B------:R-:W1:Y:S01]  /*189f0*/  MUFU.EX2 R7, R7 ;  /* 0x0000000700077308 */ /* 0x000e620000000800 */
[----:B------:R-:W-:-:S01]  /*18a00*/  FFMA.FTZ R173, R173, R166, -R209 ;  /* 0x000000a6adad7223 */ /* 0x000fc200000108d1 */
[-CC-:B------:R-:W-:Y:S01]  /*18a10*/  FFMA.FTZ R174, R174, R166.reuse, -R209.reuse ;  /* 0x000000a6aeae7223 */ /* 0x180fe200000108d1 */
[----:B------:R-:W-:-:S01]  /*18a20*/  FFMA.FTZ R177, R177, R166, -R209 ;  /* 0x000000a6b1b17223 */ /* 0x000fc200000108d1 */
[-CC-:B------:R-:W-:Y:S01]  /*18a30*/  FFMA.FTZ R178, R178, R166.reuse, -R209.reuse ;  /* 0x000000a6b2b27223 */ /* 0x180fe200000108d1 */
[----:B------:R-:W-:-:S01]  /*18a40*/  FFMA.FTZ R181, R181, R166, -R209 ;  /* 0x000000a6b5b57223 */ /* 0x000fc200000108d1 */
[-CC-:B------:R-:W-:Y:S01]  /*18a50*/  FFMA.FTZ R182, R182, R166.reuse, -R209.reuse ;  /* 0x000000a6b6b67223 */ /* 0x180fe200000108d1 */
[----:B------:R-:W-:-:S01]  /*18a60*/  FFMA.FTZ R185, R185, R166, -R209 ;  /* 0x000000a6b9b97223 */ /* 0x000fc200000108d1 */
[----:B------:R-:W2:Y:S01]  /*18a70*/  MUFU.EX2 R6, R6 ;  /* 0x0000000600067308 */ /* 0x000ea20000000800 */
[----:B0-----:R-:W-:-:S01]  /*18a80*/  FFMA.FTZ R3, R10, R3, R5 ;  /* 0x000000030a037223 */ /* 0x001fc20000010005 */
[-CC-:B------:R-:W-:Y:S01]  /*18a90*/  FFMA.FTZ R186, R186, R166.reuse, -R209.reuse ;  /* 0x000000a6baba7223 */ /* 0x180fe200000108d1 */
[----:B------:R-:W-:-:S01]  /*18aa0*/  FFMA.FTZ R189, R189, R166, -R209 ;  /* 0x000000a6bdbd7223 */ /* 0x000fc200000108d1 */
[-CC-:B------:R-:W-:Y:S01]  /*18ab0*/  FFMA.FTZ R190, R190, R166.reuse, -R209.reuse ;  /* 0x000000a6bebe7223 */ /* 0x180fe200000108d1 */
[----:B------:R-:W-:-:S01]  /*18ac0*/  FFMA.FTZ R193, R193, R166, -R209 ;  /* 0x000000a6c1c17223 */ /* 0x000fc200000108d1 */
[-CC-:B------:R-:W-:Y:S01]  /*18ad0*/  FFMA.FTZ R194, R194, R166.reuse, -R209.reuse ;  /* 0x000000a6c2c27223 */ /* 0x180fe200000108d1 */
[----:B------:R-:W-:-:S01]  /*18ae0*/  FFMA.FTZ R197, R197, R166, -R209 ;  /* 0x000000a6c5c57223 */ /* 0x000fc200000108d1 */
[----:B------:R-:W0:Y:S01]  /*18af0*/  MUFU.EX2 R14, R14 ;  /* 0x0000000e000e7308 */ /* 0x000e220000000800 */
[----:B-1----:R-:W-:-:S01]  /*18b00*/  FFMA.FTZ R8, R4, R8, R7 ;  /* 0x0000000804087223 */ /* 0x002fc20000010007 */
[-CC-:B------:R-:W-:Y:S01]  /*18b10*/  FFMA.FTZ R198, R198, R166.reuse, -R209.reuse ;  /* 0x000000a6c6c67223 */ /* 0x180fe200000108d1 */
[----:B------:R-:W-:-:S01]  /*18b20*/  FFMA.FTZ R202, R202, R166, -R209 ;  /* 0x000000a6caca7223 */ /* 0x000fc200000108d1 */
[-CC-:B------:R-:W-:Y:S01]  /*18b30*/  FFMA.FTZ R203, R203, R166.reuse, -R209.reuse ;  /* 0x000000a6cbcb7223 */ /* 0x180fe200000108d1 */
[----:B------:R-:W-:-:S01]  /*18b40*/  FFMA.FTZ R206, R206, R166, -R209 ;  /* 0x000000a6cece7223 */ /* 0x000fc200000108d1 */
[-CC-:B------:R-:W-:Y:S01]  /*18b50*/  FFMA.FTZ R207, R207, R166.reuse, -R209.reuse ;  /* 0x000000a6cfcf7223 */ /* 0x180fe200000108d1 */
[----:B------:R-:W-:-:S01]  /*18b60*/  FFMA.FTZ R210, R210, R166, -R209 ;  /* 0x000000a6d2d27223 */ /* 0x000fc200000108d1 */
[----:B------:R-:W1:Y:S01]  /*18b70*/  MUFU.EX2 R15, R15 ;  /* 0x0000000f000f7308 */ /* 0x000e620000000800 */
[----:B--2---:R-:W-:-:S01]  /*18b80*/  FADD.FTZ R3, R6, R3 ;  /* 0x0000000306037221 */ /* 0x004fc20000010000 */
[----:B------:R-:W-:-:S06]  /*18b90*/  FFMA.FTZ R209, R211, R166, -R209 ;  /* 0x000000a6d3d17223 */ /* 0x000fcc00000108d1 */
        /* <DEDUP_REMOVED lines=33> */
[----:B-1----:R-:W-:-:S01]  /*18db0*/  FADD.FTZ R8, R164, R8 ;  /* 0x00000008a4087221 */ /* 0x002fc20000010000 */
[----:B------:R-:W-:Y:S02]  /*18dc0*/  WARPGROUP.DEPBAR.LE gsb0, 0x0 ;  /* 0x00008000000079c5 */ /* 0x000fe40000010000 */
[----:B------:R-:W-:-:S04]  /*18dd0*/  WARPGROUP.ARRIVE ;  /* 0x00000000000079c5 */ /* 0x000fc80000000000 */
[----:B------:R-:W1:Y:S01]  /*18de0*/  MUFU.EX2 R168, R168 ;  /* 0x000000a800a87308 */ /* 0x000e620000000800 */
[----:B--2---:R-:W-:-:S01]  /*18df0*/  FADD.FTZ R3, R165, R3 ;  /* 0x00000003a5037221 */ /* 0x004fc20000010000 */
[----:B------:R-:W-:Y:S01]  /*18e00*/  QGMMA.64x256x32.F32.E4M3.E4M3 R24, R216, gdesc[UR4], R24, gsb0 ;  /* 0x03e00004d8187df3 */ /* 0x000fe20008000818 */
[----:B0-----:R-:W-:-:S05]  /*18e10*/  FADD.FTZ R8, R169, R8 ;  /* 0x00000008a9087221 */ /* 0x001fca0000010000 */
[----:B------:R-:W0:Y:S08]  /*18e20*/  MUFU.EX2 R170, R170 ;  /* 0x000000aa00aa7308 */ /* 0x000e300000000800 */
        /* <DEDUP_REMOVED lines=66> */
[----:B------:R-:W-:Y:S02]  /*19250*/  WARPGROUP.DEPBAR.LE gsb0, 0x0 ;  /* 0x00008000000079c5 */ /* 0x000fe40000010000 */
[----:B------:R2:W-:Y:S06]  /*19260*/  BAR.ARV R213, 0x100 ;  /* 0x000400d50000751d */ /* 0x0005ec0000002000 */
[----:B------:R-:W3:Y:S01]  /*19270*/  MUFU.EX2 R206, R206 ;  /* 0x000000ce00ce7308 */ /* 0x000ee20000000800 */
[----:B-1----:R-:W-:-:S01]  /*19280*/  FADD.FTZ R8, R203, R8 ;  /* 0x00000008cb087221 */ /* 0x002fc20000010000 */
[----:B------:R2:W-:Y:S01]  /*19290*/  @!P1 SYNCS.ARRIVE.TRANS64.RED.A1T0 RZ, [R212+URZ], RZ ;  /* 0x000000ffd4ff99a7 */ /* 0x0005e2000810043f */
[----:B0-----:R-:W-:-:S05]  /*192a0*/  FADD.FTZ R3, R204, R3 ;  /* 0x00000003cc037221 */ /* 0x001fca0000010000 */
[----:B------:R-:W0:Y:S08]  /*192b0*/  MUFU.EX2 R205, R205 ;  /* 0x000000cd00cd7308 */ /* 0x000e300000000800 */
[----:B------:R-:W1:Y:S01]  /*192c0*/  MUFU.EX2 R207, R207 ;  /* 0x000000cf00cf7308 */ /* 0x000e620000000800 */
[----:B---3--:R-:W-:-:S07]  /*192d0*/  FADD.FTZ R8, R206, R8 ;  /* 0x00000008ce087221 */ /* 0x008fce0000010000 */
[----:B------:R-:W3:Y:S01]  /*192e0*/  MUFU.EX2 R208, R208 ;  /* 0x000000d000d07308 */ /* 0x000ee20000000800 */
[----:B0-----:R-:W-:-:S07]  /*192f0*/  FADD.FTZ R3, R205, R3 ;  /* 0x00000003cd037221 */ /* 0x001fce0000010000 */
[----:B------:R-:W0:Y:S01]  /*19300*/  MUFU.EX2 R210, R210 ;  /* 0x000000d200d27308 */ /* 0x000e220000000800 */
[----:B-1----:R-:W-:-:S07]  /*19310*/  FADD.FTZ R8, R207, R8 ;  /* 0x00000008cf087221 */ /* 0x002fce0000010000 */
[----:B------:R-:W1:Y:S01]  /*19320*/  MUFU.EX2 R11, R11 ;  /* 0x0000000b000b7308 */ /* 0x000e620000000800 */
[----:B---3--:R-:W-:-:S07]  /*19330*/  FADD.FTZ R3, R208, R3 ;  /* 0x00000003d0037221 */ /* 0x008fce0000010000 */
[----:B------:R-:W3:Y:S01]  /*19340*/  MUFU.EX2 R209, R209 ;  /* 0x000000d100d17308 */ /* 0x000ee20000000800 */
[----:B0-----:R-:W-:-:S01]  /*19350*/  FADD.FTZ R8, R210, R8 ;  /* 0x00000008d2087221 */ /* 0x001fc20000010000 */
[----:B-1----:R-:W-:-:S03]  /*19360*/  FADD.FTZ R3, R11, R3 ;  /* 0x000000030b037221 */ /* 0x002fc60000010000 */
[----:B---3--:R-:W-:Y:S01]  /*19370*/  FADD.FTZ R8, R209, R8 ;  /* 0x00000008d1087221 */ /* 0x008fe20000010000 */
[----:B--2---:R-:W-:Y:S06]  /*19380*/  @!P0 BRA `(.L_x_493) ;  /* 0x0000000000048947 */ /* 0x004fec0003800000 */
[----:B------:R-:W-:Y:S01]  /*19390*/  BPT.TRAP 0x1 ;  /* 0x000000040000795c */ /* 0x000fe20000300000 */
.L_x_493:
[----:B------:R-:W-:Y:S01]  /*193a0*/  IMAD R12, R12, 0x8, R22 ;  /* 0x000000080c0c7824 */ /* 0x000fe200078e0216 */
[----:B------:R-:W-:Y:S01]  /*193b0*/  ISETP.GT.AND P1, PT, R9, RZ, PT ;  /* 0x000000ff0900720c */ /* 0x000fe20003f24270 */
[----:B------:R-:W-:Y:S01]  /*193c0*/  IMAD.U32 R211, RZ, RZ, UR44 ;  /* 0x0000002cffd37e24 */ /* 0x000fe2000f8e00ff */
[----:B------:R-:W-:Y:S01]  /*193d0*/  F2FP.SATFINITE.E4M3.F32.PACK_AB_MERGE_C R15, R20, R15, RZ ;  /* 0x0000000f140f723e */ /* 0x000fe200048070ff */
[-C--:B------:R-:W-:Y:S01]  /*193e0*/  FMUL.FTZ R24, R24, R10.reuse ;  /* 0x0000000a18187220 */ /* 0x080fe20000410000 */
[----:B------:R-:W-:Y:S01]  /*193f0*/  IADD3 R12, R12, 0x38860, RZ ;  /* 0x000388600c0c7810 */ /* 0x000fe20007ffe0ff */
[-C--:B------:R-:W-:Y:S01]  /*19400*/  FMUL.FTZ R25, R25, R10.reuse ;  /* 0x0000000a19197220 */ /* 0x080fe20000410000 */
[----:B------:R-:W-:Y:S01]  /*19410*/  F2FP.SATFINITE.E4M3.F32.PACK_AB_MERGE_C R5, R6, R5, R15 ;  /* 0x000000050605723e */ /* 0x000fe2000480700f */
[-C--:B------:R-:W-:Y:S01]  /*19420*/  FMUL.FTZ R28, R28, R10.reuse ;  /* 0x0000000a1c1c7220 */ /* 0x080fe20000410000 */
[----:B------:R-:W-:Y:S01]  /*19430*/  PRMT R12, R211, 0x654, R12 ;  /* 0x00000654d30c7816 */ /* 0x000fe2000000000c */
[----:B------:R-:W-:Y:S01]  /*19440*/  FMUL.FTZ R29, R29, R10 ;  /* 0x0000000a1d1d7220 */ /* 0x000fe20000410000 */
[----:B------:R-:W-:Y:S01]  /*19450*/  F2FP.SATFINITE.E4M3.F32.PACK_AB_MERGE_C R11, R11, R208, RZ ;  /* 0x000000d00b0b723e */ /* 0x000fe200048070ff */
[-C--:B------:R-:W-:Y:S01]  /*19460*/  FMUL.FTZ R32, R32, R10.reuse ;  /* 0x0000000a20207220 */ /* 0x080fe20000410000 */
[----:B------:R-:W-:Y:S01]  /*19470*/  F2FP.SATFINITE.E4M3.F32.PACK_AB_MERGE_C R21, R152, R21, RZ ;  /* 0x000000159815723e */ /* 0x000fe200048070ff */
[----:B------:R0:W-:Y:S01]  /*19480*/  SYNCS.ARRIVE.TRANS64.RED.A1T0 RZ, [R12+URZ], RZ ;  /* 0x000000ff0cff79a7 */ /* 0x0001e2000810043f */
[----:B------:R-:W-:Y:S01]  /*19490*/  F2FP.SATFINITE.E4M3.F32.PACK_AB_MERGE_C R157, R158, R157, RZ ;  /* 0x0000009d9e9d723e */ /* 0x000fe200048070ff */
[-C--:B------:R-:W-:Y:S01]  /*194a0*/  FMUL.FTZ R33, R33, R10.reuse ;  /* 0x0000000a21217220 */ /* 0x080fe20000410000 */
        /* <DEDUP_REMOVED lines=19> */
[----:B------:R-:W-:Y:S01]  /*195e0*/  FMUL.FTZ R53, R53, R10 ;  /* 0x0000000a35357220 */ /* 0x000fe20000410000 */
[----:B------:R-:W-:Y:S01]  /*195f0*/  F2FP.SATFINITE.E4M3.F32.PACK_AB_MERGE_C R202, R203, R202, RZ ;  /* 0x000000cacbca723e */ /* 0x000fe200048070ff */
[----:B------:R-:W-:Y:S01]  /*19600*/  FMUL.FTZ R56, R56, R10 ;  /* 0x0000000a38387220 */ /* 0x000fe20000410000 */
[----:B------:R-:W-:Y:S01]  /*19610*/  F2FP.SATFINITE.E4M3.F32.PACK_AB_MERGE_C R209, R209, R210, RZ ;  /* 0x000000d2d1d1723e */ /* 0x000fe200048070ff */
[----:B------:R-:W-:Y:S01]  /*19620*/  FMUL.FTZ R57, R57, R10 ;  /* 0x0000000a39397220 */ /* 0x000fe20000410000 */
[----:B------:R-:W-:Y:S01]  /*19630*/  F2FP.SATFINITE.E4M3.F32.PACK_AB_MERGE_C R218, R205, R204, R11 ;  /* 0x000000cccdda723e */ /* 0x000fe2000480700b */
        /* <DEDUP_REMOVED lines=111> */
[----:B------:R-:W-:Y:S01]  /*19d30*/  VIADD R9, R9, 0xffffffff ;  /* 0xffffffff09097836 */ /* 0x000fe20000000000 */
[----:B------:R-:W-:Y:S01]  /*19d40*/  F2FP.SATFINITE.E4M3.F32.PACK_AB_MERGE_C R230, R154, R153, R157 ;  /* 0x000000999ae6723e */ /* 0x000fe2000480709d */
[----:B------:R-:W-:Y:S01]  /*19d50*/  IMAD.MOV.U32 R11, RZ, RZ, R167 ;  /* 0x000000ffff0b7224 */ /* 0x000fe200078e00a7 */
        /* <DEDUP_REMOVED lines=14> */
[----:B------:R-:W-:Y:S02]  /*19e40*/  MOV R10, R201 ;  /* 0x000000c9000a7202 */ /* 0x000fe40000000f00 */
[----:B0-----:R-:W-:Y:S01]  /*19e50*/  MOV R12, R13 ;  /* 0x0000000d000c7202 */ /* 0x001fe20000000f00 */
[----:B------:R-:W-:Y:S06]  /*19e60*/  @P1 BRA `(.L_x_494) ;  /* 0xffffffd000e01947 */ /* 0x000fec000383ffff */
[----:B------:R-:W-:-:S07]  /*19e70*/  IMAD.MOV.U32 R152, RZ, RZ, R13 ;  /* 0x000000ffff987224 */ /* 0x000fce00078e000d */
.L_x_483:
[----:B------:R-:W-:Y:S05]  /*19e80*/  WARPSYNC.ALL ;  /* 0x0000000000007948 */ /* 0x000fea0003800000 */
[----:B------:R-:W-:Y:S06]  /*19e90*/  BAR.ARV 0x8, 0x180 ;  /* 0x0206000000007b1d */ /* 0x000fec0000002000 */
[----:B------:R-:W-:Y:S05]  /*19ea0*/  @!P0 BRA `(.L_x_495) ;  /* 0x0000000000048947 */ /* 0x000fea0003800000 */
[----:B------:R-:W-:Y:S01]  /*19eb0*/  BPT.TRAP 0x1 ;  /* 0x000000040000795c */ /* 0x000fe20000300000 */
.L_x_495:
[----:B------:R-:W-:Y:S02]  /*19ec0*/  LEA R9, R152, R22, 0x3 ;  /* 0x0000001698097211 */ /* 0x000fe400078e18ff */
[----:B------:R-:W-:-:S04]  /*19ed0*/  SHF.L.U32 R0, R236, 0x1f, RZ ;  /* 0x0000001fec007819 */ /* 0x000fc800000006ff */
[----:B------:R0:W1:Y:S01]  /*19ee0*/  SYNCS.PHASECHK.TRANS64.TRYWAIT P1, [R9+URZ+0x38850], R0 ;  /* 0x03885000090075a7 */ /* 0x000062000802017f */
[----:B------:R-:W-:Y:S05]  /*19ef0*/  @!P0 BRA `(.L_x_496) ;  /* 0x0000000000048947 */ /* 0x000fea0003800000 */
[----:B------:R-:W-:Y:S01]  /*19f00*/  BPT.TRAP 0x1 ;  /* 0x000000040000795c */ /* 0x000fe20000300000 */
.L_x_496:
[----:B------:R-:W-:-:S05]  /*19f10*/  VIADD R22, R22, 0x400 ;  /* 0x0000040016167836 */ /* 0x000fca0000000000 */
[----:B------:R-:W-:-:S04]  /*19f20*/  SHF.R.U32.HI R22, RZ, 0x4, R22 ;  /* 0x00000004ff167819 */ /* 0x000fc80000011616 */
[----:B------:R-:W-:-:S04]  /*19f30*/  LOP3.LUT R22, R22, 0x3fff, RZ, 0xc0, !PT ;  /* 0x00003fff16167812 */ /* 0x000fc800078ec0ff */
[----:B------:R-:W-:Y:S01]  /*19f40*/  LOP3.LUT R5, R22, 0x10000, RZ, 0xfc, !PT ;  /* 0x0001000016057812 */ /* 0x000fe200078efcff */
[----:B-1----:R-:W-:Y:S06]  /*19f50*/  @P1 BRA `(.L_x_497) ;  /* 0x0000000000081947 */ /* 0x002fec0003800000 */
[----:B------:R-:W1:Y:S02]  /*19f60*/  SYNCS.PHASECHK.TRANS64.TRYWAIT P1, [R9+URZ+0x38850], R0 ;  /* 0x03885000090075a7 */ /* 0x000e64000802017f */
[----:B-1----:R-:W-:Y:S05]  /*19f70*/  @!P1 BRA `(.L_x_498) ;  /* 0x000000c000809947 */ /* 0x002fea0003800000 */
.L_x_497:
[----:B------:R-:W-:Y:S01]  /*19f80*/  IMAD R4, R152, 0x800, R5 ;  /* 0x0000080098047824 */ /* 0x000fe200078e0205 */
[----:B------:R-:W-:Y:S01]  /*19f90*/  MOV R5, 0x40000040 ;  /* 0x4000004000057802 */ /* 0x000fe20000000f00 */
[----:B------:R-:W-:Y:S05]  /*19fa0*/  WARPSYNC.ALL ;  /* 0x0000000000007948 */ /* 0x000fea0003800000 */
[----:B------:R-:W-:Y:S01]  /*19fb0*/  R2UR UR6, R4 ;  /* 0x00000000040672ca */ /* 0x000fe200000e0000 */
[----:B------:R-:W0:Y:S01]  /*19fc0*/  LDL R15, [R1+0x40] ;  /* 0x00004000010f7983 */ /* 0x000e220000100800 */
[----:B------:R-:W-:Y:S01]  /*19fd0*/  R2UR UR7, R5 ;  /* 0x00000000050772ca */ /* 0x000fe200000e0000 */
[----:B------:R-:W-:-:S02]  /*19fe0*/  WARPGROUP.ARRIVE ;  /* 0x00000000000079c5 */ /* 0x000fc40000000000 */
[----:B------:R-:W2:Y:S01]  /*19ff0*/  LDL R14, [R1+0x20] ;  /* 0x00002000010e7983 */ /* 0x000ea20000100800 */
[C---:B------:R-:W-:Y:S01]  /*1a000*/  VIADD R6, R4.reuse, 0x2 ;  /* 0x0000000204067836 */ /* 0x040fe20000000000 */
[----:B------:R-:W-:Y:S02]  /*1a010*/  ULDC.64 UR4, c[0x0][0x9a0] ;  /* 0x0002680000047ab9 */ /* 0x000fe40000000a00 */
[----:B------:R-:W3:Y:S01]  /*1a020*/  LDL.LU R2, [R1+0x8] ;  /* 0x0000080001027983 */ /* 0x000ee20000300800 */
[----:B------:R-:W-:Y:S01]  /*1a030*/  IMAD.MOV.U32 R7, RZ, RZ, 0x40000040 ;  /* 0x40000040ff077424 */ /* 0x000fe200078e00ff */
[----:B------:R-:W-:Y:S01]  /*1a040*/  ISETP.NE.U32.AND P1, PT, RZ, UR4, PT ;  /* 0x00000004ff007c0c */ /* 0x000fe2000bf25070 */
[----:B------:R-:W-:Y:S01]  /*1a050*/  IMAD.MOV.U32 R13, RZ, RZ, 0x40000040 ;  /* 0x40000040ff0d7424 */ /* 0x000fe200078e00ff */
[----:B------:R-:W-:Y:S02]  /*1a060*/  IADD3 R12, R4, 0x4, RZ ;  /* 0x00000004040c7810 */ /* 0x000fe40007ffe0ff */
[----:B------:R-:W-:Y:S01]  /*1a070*/  QGMMA.64x256x32.F32.E4M3.E4M3 R24, R228, gdesc[UR4], R24, gsb0 ;  /* 0x03e00004e4187df3 */ /* 0x000fe20008000818 */
[----:B------:R-:W-:-:S02]  /*1a080*/  R2UR UR6, R6 ;  /* 0x00000000060672ca */ /* 0x000fc400000e0000 */
[----:B------:R-:W-:Y:S02]  /*1a090*/  R2UR UR7, R7 ;  /* 0x00000000070772ca */ /* 0x000fe400000e0000 */
[----:B------:R-:W-:-:S13]  /*1a0a0*/  ISETP.NE.AND.EX P1, PT, RZ, UR5, PT, P1 ;  /* 0x00000005ff007c0c */ /* 0x000fda000bf25310 */
[----:B------:R-:W0:Y:S08]  /*1a0b0*/  @P1 LDC.64 R10, c[0x0][0x9c8] ;  /* 0x00027200ff0a1b82 */ /* 0x000e300000000a00 */
[----:B------:R-:W4:Y:S01]  /*1a0c0*/  @P1 LDC.64 R6, c[0x0][0x9d0] ;  /* 0x00027400ff061b82 */ /* 0x000f220000000a00 */
[----:B------:R-:W-:Y:S02]  /*1a0d0*/  WARPGROUP.DEPBAR.LE gsb0, 0x0 ;  /* 0x00008000000079c5 */ /* 0x000fe40000010000 */
[----:B------:R-:W-:-:S06]  /*1a0e0*/  WARPGROUP.ARRIVE ;  /* 0x00000000000079c5 */ /* 0x000fcc0000000000 */
[----:B------:R-:W-:Y:S01]  /*1a0f0*/  QGMMA.64x256x32.F32.E4M3.E4M3 R24, R224, gdesc[UR4], R24, gsb0 ;  /* 0x03e00004e0187df3 */ /* 0x000fe20008000818 */
[----:B------:R-:W-:Y:S02]  /*1a100*/  R2UR UR6, R12 ;  /* 0x000000000c0672ca */ /* 0x000fe400000e0000 */
[----:B------:R-:W-:Y:S01]  /*1a110*/  R2UR UR7, R13 ;  /* 0x000000000d0772ca */ /* 0x000fe200000e0000 */
[----:B01----:R-:W-:-:S04]  /*1a120*/  @P1 IMAD R0, R15, R10, RZ ;  /* 0x0000000a0f001224 */ /* 0x003fc800078e02ff */
[C---:B--2---:R-:W-:Y:S02]  /*1a130*/  @P1 IMAD R5, R14.reuse, R11, R0 ;  /* 0x0000000b0e051224 */ /* 0x044fe400078e0200 */
[----:B------:R-:W-:Y:S01]  /*1a140*/  @P1 IMAD.WIDE.U32 R10, R14, R10, RZ ;  /* 0x0000000a0e0a1225 */ /* 0x000fe200078e00ff */
[----:B---3--:R-:W-:-:S03]  /*1a150*/  @P1 SHF.R.S32.HI R13, RZ, 0x1f, R2 ;  /* 0x0000001fff0d1819 */ /* 0x008fc60000011402 */
[----:B------:R-:W-:Y:S02]  /*1a160*/  @P1 IMAD.IADD R11, R11, 0x1, R5 ;  /* 0x000000010b0b1824 */ /* 0x000fe400078e0205 */
[----:B----4-:R-:W-:-:S04]  /*1a170*/  @P1 IMAD R0, R13, R6, RZ ;  /* 0x000000060d001224 */ /* 0x010fc800078e02ff */
[C---:B------:R-:W-:Y:S02]  /*1a180*/  @P1 IMAD R5, R2.reuse, R7, R0 ;  /* 0x0000000702051224 */ /* 0x040fe400078e0200 */
[----:B------:R-:W-:-:S05]  /*1a190*/  @P1 IMAD.WIDE.U32 R6, R2, R6, R10 ;  /* 0x0000000602061225 */ /* 0x000fca00078e000a */
[----:B------:R-:W-:Y:S02]  /*1a1a0*/  @P1 IADD3 R5, R7, R5, RZ ;  /* 0x0000000507051210 */ /* 0x000fe40007ffe0ff */
[----:B------:R-:W-:-:S04]  /*1a1b0*/  @P1 LEA R10, P2, R6, UR4, 0x2 ;  /* 0x00000004060a1c11 */ /* 0x000fc8000f8410ff */
[----:B------:R-:W-:Y:S01]  /*1a1c0*/  @P1 LEA.HI.X R11, R6, UR5, R5, 0x2, P2 ;  /* 0x00000005060b1c11 */ /* 0x000fe200090f1405 */
[----:B------:R-:W-:-:S06]  /*1a1d0*/  IMAD.MOV.U32 R6, RZ, RZ, 0x3f800000 ;  /* 0x3f800000ff067424 */ /* 0x000fcc00078e00ff */
[----:B------:R0:W2:Y:S01]  /*1a1e0*/  @P1 LDG.E R6, desc[UR42][R10.64] ;  /* 0x0000002a0a061981 */ /* 0x0000a2000c1e1900 */
[----:B------:R-:W-:Y:S01]  /*1a1f0*/  VIADD R4, R4, 0x6 ;  /* 0x0000000604047836 */ /* 0x000fe20000000000 */
[----:B------:R-:W-:Y:S01]  /*1a200*/  MOV R5, 0x40000040 ;  /* 0x4000004000057802 */ /* 0x000fe20000000f00 */
[----:B------:R-:W-:Y:S02]  /*1a210*/  WARPGROUP.DEPBAR.LE gsb0, 0x0 ;  /* 0x00008000000079c5 */ /* 0x000fe40000010000 */
[----:B------:R-:W-:-:S06]  /*1a220*/  WARPGROUP.ARRIVE ;  /* 0x00000000000079c5 */ /* 0x000fcc0000000000 */
[----:B------:R-:W-:Y:S01]  /*1a230*/  QGMMA.64x256x32.F32.E4M3.E4M3 R24, R220, gdesc[UR4], R24, gsb0 ;  /* 0x03e00004dc187df3 */ /* 0x000fe20008000818 */
[----:B------:R-:W-:Y:S02]  /*1a240*/  R2UR UR6, R4 ;  /* 0x00000000040672ca */ /* 0x000fe400000e0000 */
[----:B------:R-:W-:Y:S01]  /*1a250*/  R2UR UR7, R5 ;  /* 0x00000000050772ca */ /* 0x000fe200000e0000 */
[----:B------:R-:W1:Y:S04]  /*1a260*/  SHFL.BFLY PT, R0, R3, 0x2, 0x1f ;  /* 0x0c401f0003007f89 */ /* 0x000e6800000e0000 */
[----:B------:R-:W3:Y:S01]  /*1a270*/  SHFL.BFLY PT, R7, R8, 0x2, 0x1f ;  /* 0x0c401f0008077f89 */ /* 0x000ee200000e0000 */
[----:B-1----:R-:W-:-:S01]  /*1a280*/  FADD.FTZ R0, R0, R3 ;  /* 0x0000000300007221 */ /* 0x002fc20000010000 */
[----:B---3--:R-:W-:-:S04]  /*1a290*/  FADD.FTZ R7, R7, R8 ;  /* 0x0000000807077221 */ /* 0x008fc80000010000 */
        /* <DEDUP_REMOVED lines=10> */
[----:B------:R-:W-:Y:S01]  /*1a340*/  @P1 MUFU.RCP R3, R10 ;  /* 0x0000000a00031308 */ /* 0x000fe20000001000 */
[----:B------:R-:W-:Y:S01]  /*1a350*/  FSETP.NE.FTZ.AND P1, PT, R11, RZ, PT ;  /* 0x000000ff0b00720b */ /* 0x000fe20003f35000 */
[----:B------:R-:W-:-:S06]  /*1a360*/  IMAD.MOV.U32 R7, RZ, RZ, RZ ;  /* 0x000000ffff077224 */ /* 0x000fcc00078e00ff */
[----:B------:R-:W0:Y:S08]  /*1a370*/  @P2 MUFU.LG2 R5, R12 ;  /* 0x0000000c00052308 */ /* 0x000e300000000c00 */
[----:B------:R-:W1:Y:S08]  /*1a380*/  @P3 MUFU.LG2 R8, R13 ;  /* 0x0000000d00083308 */ /* 0x000e700000000c00 */
[----:B------:R-:W3:Y:S01]  /*1a390*/  @P1 MUFU.RCP R7, R11 ;  /* 0x0000000b00071308 */ /* 0x000ee20000001000 */
[C---:B------:R-:W-:Y:S01]  /*1a3a0*/  @P2 FMUL.FTZ R4, R166.reuse, 0.69314718246459960938 ;  /* 0x3f317218a6042820 */ /* 0x040fe20000410000 */
[----:B------:R-:W-:Y:S01]  /*1a3b0*/  @P3 FMUL.FTZ R15, R166, 0.69314718246459960938 ;  /* 0x3f317218a60f3820 */ /* 0x000fe20000410000 */
[----:B0-----:R-:W-:Y:S01]  /*1a3c0*/  @P2 FMUL.FTZ R5, R5, 0.69314718246459960938 ;  /* 0x3f31721805052820 */ /* 0x001fe20000410000 */
[----:B------:R-:W-:-:S02]  /*1a3d0*/  WARPGROUP.DEPBAR.LE gsb0, 0x0 ;  /* 0x00008000000079c5 */ /* 0x000fc40000010000 */
[----:B------:R-:W-:-:S06]  /*1a3e0*/  WARPGROUP.ARRIVE ;  /* 0x00000000000079c5 */ /* 0x000fcc0000000000 */
[----:B------:R-:W-:Y:S01]  /*1a3f0*/  QGMMA.64x256x32.F32.E4M3.E4M3 R24, R216, gdesc[UR4], R24, gsb0 ;  /* 0x03e00004d8187df3 */ /* 0x000fe20008000818 */
[----:B-1----:R-:W-:Y:S01]  /*1a400*/  @P3 FMUL.FTZ R8, R8, 0.69314718246459960938 ;  /* 0x3f31721808083820 */ /* 0x002fe20000410000 */
[----:B------:R-:W-:Y:S01]  /*1a410*/  MOV R0, 0xff800000 ;  /* 0xff80000000007802 */ /* 0x000fe20000000f00 */
[----:B------:R-:W-:Y:S02]  /*1a420*/  IMAD.MOV.U32 R2, RZ, RZ, -0x800000 ;  /* 0xff800000ff027424 */ /* 0x000fe400078e00ff */
[----:B--2---:R-:W-:Y:S01]  /*1a430*/  FMUL.FTZ R22, R3, R6 ;  /* 0x0000000603167220 */ /* 0x004fe20000410000 */
[----:B------:R-:W-:-:S01]  /*1a440*/  @P2 FFMA.FTZ R0, R4, R167, R5 ;  /* 0x000000a704002223 */ /* 0x000fc20000010005 */
[----:B------:R-:W-:Y:S01]  /*1a450*/  @P3 FFMA.FTZ R2, R15, R201, R8 ;  /* 0x000000c90f023223 */ /* 0x000fe20000010008 */
[----:B---3--:R-:W-:Y:S01]  /*1a460*/  FMUL.FTZ R3, R7, R6 ;  /* 0x0000000607037220 */ /* 0x008fe20000410000 */
[----:B------:R-:W-:Y:S02]  /*1a470*/  WARPGROUP.DEPBAR.LE gsb0, 0x0 ;  /* 0x00008000000079c5 */ /* 0x000fe40000010000 */
[----:B------:R-:W-:Y:S05]  /*1a480*/  @!P0 BRA `(.L_x_499) ;  /* 0x0000000000048947 */ /* 0x000fea0003800000 */
[----:B------:R-:W-:Y:S01]  /*1a490*/  BPT.TRAP 0x1 ;  /* 0x000000040000795c */ /* 0x000fe20000300000 */
.L_x_499:
[----:B------:R-:W-:Y:S01]  /*1a4a0*/  VIADD R9, R9, 0x38860 ;  /* 0x0003886009097836 */ /* 0x000fe20000000000 */
[----:B------:R-:W-:Y:S01]  /*1a4b0*/  MOV R6, UR44 ;  /* 0x0000002c00067c02 */ /* 0x000fe20008000f00 */
[----:B------:R-:W-:Y:S02]  /*1a4c0*/  VIADD R152, R152, 0x1 ;  /* 0x0000000198987836 */ /* 0x000fe40000000000 */
        /* <DEDUP_REMOVED lines=18> */
[----:B------:R-:W-:Y:S01]  /*1a5f0*/  ISETP.NE.AND P0, PT, R152, 0x2, PT ;  /* 0x000000029800780c */ /* 0x000fe20003f05270 */
        /* <DEDUP_REMOVED lines=43> */
[----:B------:R-:W-:Y:S01]  /*1a8b0*/  SEL R27, RZ, 0x1, P0 ;  /* 0x00000001ff1b7807 */ /* 0x000fe20000000000 */
        /* <DEDUP_REMOVED lines=66> */
[----:B------:R-:W-:Y:S01]  /*1ace0*/  PLOP3.LUT P1, PT, PT, PT, PT, 0x8, 0x0 ;  /* 0x000000000000781c */ /* 0x000fe20003f2e170 */
[-C--:B------:R-:W-:Y:S01]  /*1acf0*/  FMUL.FTZ R134, R147, R3.reuse ;  /* 0x0000000393867220 */ /* 0x080fe20000410000 */
[-C--:B------:R-:W-:Y:S01]  /*1ad00*/  FMUL.FTZ R142, R150, R3.reuse ;  /* 0x00000003968e7220 */ /* 0x080fe20000410000 */
[----:B------:R-:W-:Y:S01]  /*1ad10*/  FMUL.FTZ R151, R151, R3 ;  /* 0x0000000397977220 */ /* 0x000fe20000410000 */
[----:B------:R-:W-:Y:S01]  /*1ad20*/  LOP3.LUT R236, R236, R27, RZ, 0x3c, !PT ;  /* 0x0000001becec7212 */ /* 0x000fe200078e3cff */
[----:B------:R-:W-:Y:S01]  /*1ad30*/  UIADD3 UR45, UR45, 0x1, URZ ;  /* 0x000000012d2d7890 */ /* 0x000fe2000fffe03f */
[----:B0-----:R-:W-:-:S11]  /*1ad40*/  SEL R152, R152, RZ, P0 ;  /* 0x000000ff98987207 */ /* 0x001fd60000000000 */
.L_x_437:
[----:B------:R-:W-:Y:S05]  /*1ad50*/  WARPSYNC.ALL ;  /* 0x0000000000007948 */ /* 0x000fea0003800000 */
[----:B------:R-:W0:Y:S08]  /*1ad60*/  S2UR UR44, SR_CgaCtaId ;  /* 0x00000000002c79c3 */ /* 0x000e300000008800 */
[----:B------:R-:W-:Y:S06]  /*1ad70*/  BAR.SYNC.DEFER_BLOCKING 0x5, 0x180 ;  /* 0x0146000000007b1d */ /* 0x000fec0000010000 */
[----:B------:R-:W-:Y:S01]  /*1ad80*/  UMOV UR4, 0x400 ;  /* 0x0000040000047882 */ /* 0x000fe20000000000 */
[----:B------:R-:W-:Y:S01]  /*1ad90*/  BSSY B0, `(.L_x_500) ;  /* 0x00003cc000007945 */ /* 0x000fe20003800000 */
[----:B0-----:R-:W-:-:S06]  /*1ada0*/  ULEA UR4, UR44, UR4, 0x18 ;  /* 0x000000042c047291 */ /* 0x001fcc000f8ec03f */
[----:B------:R-:W-:-:S05]  /*1adb0*/  IMAD.U32 R22, RZ, RZ, UR4 ;  /* 0x00000004ff167e24 */ /* 0x000fca000f8e00ff */
[----:B------:R-:W0:Y:S04]  /*1adc0*/  LDS.128 R164, [R22+0x388d0] ;  /* 0x0388d00016a47984 */ /* 0x000e280000000c00 */
[----:B0-----:R0:W-:Y:S04]  /*1add0*/  STL.64 [R1], R164 ;  /* 0x000000a401007387 */ /* 0x0011e80000100a00 */
[----:B------:R0:W-:Y:S01]  /*1ade0*/  STL.64 [R1+0x8], R166 ;  /* 0x000008a601007387 */ /* 0x0001e20000100a00 */
[----:B------:R-:W-:Y:S06]  /*1adf0*/  BAR.ARV 0x4, 0x180 ;  /* 0x0106000000007b1d */ /* 0x000fec0000002000 */
[----:B------:R-:W-:Y:S05]  /*1ae00*/  @P1 BRA `(.L_x_501) ;  /* 0x0000002c007c1947 */ /* 0x000fea0003800000 */
[----:B------:R-:W2:Y:S04]  /*1ae10*/  LDL R150, [R1+0x68] ;  /* 0x0000680001967983 */ /* 0x000ea80000100800 */
[----:B------:R-:W3:Y:S04]  /*1ae20*/  LDL R146, [R1+0x40] ;  /* 0x0000400001927983 */ /* 0x000ee80000100800 */
[----:B------:R-:W4:Y:S01]  /*1ae30*/  LDL R143, [R1+0x20] ;  /* 0x00002000018f7983 */ /* 0x000f220000100800 */
[----:B------:R-:W-:Y:S01]  /*1ae40*/  F2FP.BF16.F32.PACK_AB R4, R7, R4 ;  /* 0x000000040704723e */ /* 0x000fe200000010ff */
[----:B------:R-:W-:Y:S01]  /*1ae50*/  ULDC.64 UR4, c[0x4][0x38] ;  /* 0x01000e0000047ab9 */ /* 0x000fe20000000a00 */
[----:B------:R-:W-:-:S02]  /*1ae60*/  F2FP.BF16.F32.PACK_AB R7, R144, R129 ;  /* 0x000000819007723e */ /* 0x000fc400000010ff */
[----:B------:R-:W-:Y:S02]  /*1ae70*/  F2FP.BF16.F32.PACK_AB R129, R6, R5 ;  /* 0x000000050681723e */ /* 0x000fe400000010ff */
[----:B------:R-:W1:Y:S01]  /*1ae80*/  S2R R5, SR_SWINHI ;  /* 0x0000000000057919 */ /* 0x000e620000002f00 */
[----:B------:R-:W0:Y:S01]  /*1ae90*/  S2R R147, SR_TID.X ;  /* 0x0000000000937919 */ /* 0x000e220000002100 */
        /* <DEDUP_REMOVED lines=12> */
[----:B------:R-:W-:Y:S02]  /*1af60*/  MOV R76, R22 ;  /* 0x00000016004c7202 */ /* 0x000fe40000000f00 */
[----:B-1----:R-:W-:Y:S02]  /*1af70*/  MOV R77, R5 ;  /* 0x00000005004d7202 */ /* 0x002fe40000000f00 */
[----:B------:R-:W-:Y:S02]  /*1af80*/  F2FP.BF16.F32.PACK_AB R125, R72, R69 ;  /* 0x00000045487d723e */ /* 0x000fe400000010ff */
[----:B------:R-:W-:-:S02]  /*1af90*/  F2FP.BF16.F32.PACK_AB R106, R54, R31 ;  /* 0x0000001f366a723e */ /* 0x000fc400000010ff */
[----:B------:R-:W-:Y:S02]  /*1afa0*/  F2FP.BF16.F32.PACK_AB R31, R82, R71 ;  /* 0x00000047521f723e */ /* 0x000fe400000010ff */
[----:B0-----:R-:W-:Y:S02]  /*1afb0*/  SHF.L.U32 R3, R147, 0x2, RZ ;  /* 0x0000000293037819 */ /* 0x001fe400000006ff */
[----:B------:R-:W-:Y:S02]  /*1afc0*/  F2FP.BF16.F32.PACK_AB R75, R15, R12 ;  /* 0x0000000c0f4b723e */ /* 0x000fe400000010ff */
[----:B------:R-:W-:Y:S02]  /*1afd0*/  F2FP.BF16.F32.PACK_AB R12, R137, R38 ;  /* 0x00000026890c723e */ /* 0x000fe400000010ff */
[----:B------:R-:W-:Y:S02]  /*1afe0*/  F2FP.BF16.F32.PACK_AB R137, R88, R85 ;  /* 0x000000555889723e */ /* 0x000fe400000010ff */
[----:B------:R-:W-:-:S02]  /*1aff0*/  LOP3.LUT R3, R3, 0xc, RZ, 0xc0, !PT ;  /* 0x0000000c03037812 */ /* 0x000fc400078ec0ff */
[----:B------:R-:W-:Y:S02]  /*1b000*/  F2FP.BF16.F32.PACK_AB R15, R136, R35 ;  /* 0x00000023880f723e */ /* 0x000fe400000010ff */
[----:B------:R-:W-:Y:S02]  /*1b010*/  F2FP.BF16.F32.PACK_AB R119, R56, R53 ;  /* 0x000000353877723e */ /* 0x000fe400000010ff */
[----:B------:R-:W-:Y:S02]  /*1b020*/  F2FP.BF16.F32.PACK_AB R122, R91, R78 ;  /* 0x0000004e5b7a723e */ /* 0x000fe400000010ff */
[----:B------:R-:W-:Y:S02]  /*1b030*/  F2FP.BF16.F32.PACK_AB R35, R99, R90 ;  /* 0x0000005a6323723e */ /* 0x000fe400000010ff */
[----:B------:R-:W-:Y:S02]  /*1b040*/  F2FP.BF16.F32.PACK_AB R56, R65, R60 ;  /* 0x0000003c4138723e */ /* 0x000fe400000010ff */
[----:B------:R-:W-:-:S02]  /*1b050*/  F2FP.BF16.F32.PACK_AB R90, R89, R84 ;  /* 0x00000054595a723e */ /* 0x000fc400000010ff */
[----:B------:R-:W-:Y:S02]  /*1b060*/  IADD3 R26, P0, R3, UR4, RZ ;  /* 0x00000004031a7c10 */ /* 0x000fe4000ff1e0ff */
[----:B------:R-:W-:Y:S02]  /*1b070*/  F2FP.BF16.F32.PACK_AB R36, R36, R29 ;  /* 0x0000001d2424723e */ /* 0x000fe400000010ff */
[----:B------:R-:W-:Y:S02]  /*1b080*/  F2FP.BF16.F32.PACK_AB R29, R67, R50 ;  /* 0x00000032431d723e */ /* 0x000fe400000010ff */
[----:B------:R-:W-:Y:S01]  /*1b090*/  F2FP.BF16.F32.PACK_AB R67, R64, R61 ;  /* 0x0000003d4043723e */ /* 0x000fe200000010ff */
[----:B------:R-:W-:Y:S01]  /*1b0a0*/  IMAD.X R27, RZ, RZ, UR5, P0 ;  /* 0x00000005ff1b7e24 */ /* 0x000fe200080e06ff */
[----:B------:R-:W-:Y:S02]  /*1b0b0*/  F2FP.BF16.F32.PACK_AB R102, R59, R34 ;  /* 0x000000223b66723e */ /* 0x000fe400000010ff */
[----:B------:R-:W-:-:S02]  /*1b0c0*/  F2FP.BF16.F32.PACK_AB R110, R55, R30 ;  /* 0x0000001e376e723e */ /* 0x000fc400000010ff */
[----:B------:R0:W5:Y:S01]  /*1b0d0*/  LDG.E.CONSTANT R3, desc[UR42][R26.64] ;  /* 0x0000002a1a037981 */ /* 0x000162000c1e9900 */
[----:B------:R-:W-:Y:S02]  /*1b0e0*/  F2FP.BF16.F32.PACK_AB R38, R25, R20 ;  /* 0x000000141926723e */ /* 0x000fe400000010ff */
[----:B------:R-:W-:Y:S02]  /*1b0f0*/  F2FP.BF16.F32.PACK_AB R25, R63, R42 ;  /* 0x0000002a3f19723e */ /* 0x000fe400000010ff */
[----:B------:R-:W-:Y:S02]  /*1b100*/  F2FP.BF16.F32.PACK_AB R42, R41, R32 ;  /* 0x00000020292a723e */ /* 0x000fe400000010ff */
[----:B-----5:R-:W-:Y:S02]  /*1b110*/  F2FP.BF16.F32.PACK_AB R112, R70, R51 ;  /* 0x000000334670723e */ /* 0x020fe400000010ff */
[----:B0-----:R-:W-:Y:S02]  /*1b120*/  F2FP.BF16.F32.PACK_AB R27, R58, R39 ;  /* 0x000000273a1b723e */ /* 0x001fe400000010ff */
[----:B------:R-:W-:-:S02]  /*1b130*/  F2FP.BF16.F32.PACK_AB R26, R14, R13 ;  /* 0x0000000d0e1a723e */ /* 0x000fc400000010ff */
[----:B------:R-:W-:Y:S02]  /*1b140*/  F2FP.BF16.F32.PACK_AB R14, R145, R46 ;  /* 0x0000002e910e723e */ /* 0x000fe400000010ff */
[----:B------:R-:W-:Y:S02]  /*1b150*/  F2FP.BF16.F32.PACK_AB R46, R49, R44 ;  /* 0x0000002c312e723e */ /* 0x000fe400000010ff */
[----:B------:R-:W-:Y:S02]  /*1b160*/  F2FP.BF16.F32.PACK_AB R63, R48, R45 ;  /* 0x0000002d303f723e */ /* 0x000fe400000010ff */
[----:B------:R-:W-:Y:S02]  /*1b170*/  F2FP.BF16.F32.PACK_AB R62, R57, R52 ;  /* 0x00000034393e723e */ /* 0x000fe400000010ff */
[----:B------:R-:W-:Y:S01]  /*1b180*/  LOP3.LUT P0, R6, R147, 0x3, RZ, 0xc0, !PT ;  /* 0x0000000393067812 */ /* 0x000fe2000780c0ff */
[----:B------:R-:W-:-:S03]  /*1b190*/  UMOV UR4, 0xffffffff ;  /* 0xffffffff00047882 */ /* 0x000fc60000000000 */
[----:B------:R-:W-:Y:S02]  /*1b1a0*/  ISETP.EQ.OR P0, PT, R6, 0x3, !P0 ;  /* 0x000000030600780c */ /* 0x000fe40004702670 */
        /* <DEDUP_REMOVED lines=13> */
[----:B------:R-:W-:Y:S02]  /*1b280*/  SEL R13, R4, R129, P0 ;  /* 0x00000081040d7207 */ /* 0x000fe40000000000 */
        /* <DEDUP_REMOVED lines=9> */
[----:B------:R-:W-:Y:S01]  /*1b320*/  SEL R4, R129, R4, P0 ;  /* 0x0000000481047207 */ /* 0x000fe20000000000 */
[----:B--2---:R-:W-:-:S03]  /*1b330*/  IMAD.WIDE R68, R150, 0x2, R76 ;  /* 0x0000000296447825 */ /* 0x004fc600078e024c */
[----:B------:R-:W-:-:S04]  /*1b340*/  IADD3 R83, P2, R68, 0xc040, RZ ;  /* 0x0000c04044537810 */ /* 0x000fc80007f5e0ff */
[----:B------:R-:W-:Y:S02]  /*1b350*/  LOP3.LUT R82, R83, 0x380, RZ, 0xc0, !PT ;  /* 0x0000038053527812 */ /* 0x000fe400078ec0ff */
[----:B------:R-:W-:Y:S02]  /*1b360*/  IADD3 R81, P1, R68, 0xc020, RZ ;  /* 0x0000c02044517810 */ /* 0x000fe40007f3e0ff */
[----:B------:R-:W-:Y:S02]  /*1b370*/  SHF.R.U64 R82, R82, 0x3, RZ ;  /* 0x0000000352527819 */ /* 0x000fe400000012ff */
[C---:B------:R-:W-:Y:S02]  /*1b380*/  IADD3 R79, P5, R68.reuse, 0xc000, RZ ;  /* 0x0000c000444f7810 */ /* 0x040fe40007fbe0ff */
[C---:B------:R-:W-:Y:S02]  /*1b390*/  IADD3 R85, P3, R68.reuse, 0xc060, RZ ;  /* 0x0000c06044557810 */ /* 0x040fe40007f7e0ff */
[----:B------:R-:W-:-:S02]  /*1b3a0*/  IADD3 R73, P4, R68, 0x8060, RZ ;  /* 0x0000806044497810 */ /* 0x000fc40007f9e0ff */
[----:B------:R-:W-:Y:S02]  /*1b3b0*/  LOP3.LUT R82, R82, R83, RZ, 0x3c, !PT ;  /* 0x0000005352527212 */ /* 0x000fe400078e3cff */
[----:B------:R-:W-:Y:S02]  /*1b3c0*/  LOP3.LUT R80, R81, 0x380, RZ, 0xc0, !PT ;  /* 0x0000038051507812 */ /* 0x000fe400078ec0ff */
[----:B------:R-:W-:Y:S02]  /*1b3d0*/  IADD3.X R83, RZ, R69, RZ, P2, !PT ;  /* 0x00000045ff537210 */ /* 0x000fe400017fe4ff */
[----:B------:R-:W-:Y:S02]  /*1b3e0*/  LOP3.LUT R78, R79, 0x380, RZ, 0xc0, !PT ;  /* 0x000003804f4e7812 */ /* 0x000fe400078ec0ff */
[----:B------:R-:W-:Y:S02]  /*1b3f0*/  LOP3.LUT R84, R85, 0x380, RZ, 0xc0, !PT ;  /* 0x0000038055547812 */ /* 0x000fe400078ec0ff */
[----:B------:R-:W-:-:S02]  /*1b400*/  IADD3 R65, P2, R68, 0x8020, RZ ;  /* 0x0000802044417810 */ /* 0x000fc40007f5e0ff */
[----:B------:R-:W-:Y:S02]  /*1b410*/  LOP3.LUT R72, R73, 0x380, RZ, 0xc0, !PT ;  /* 0x0000038049487812 */ /* 0x000fe400078ec0ff */
[----:B------:R-:W-:Y:S02]  /*1b420*/  SHF.R.U64 R80, R80, 0x3, RZ ;  /* 0x0000000350507819 */ /* 0x000fe400000012ff */
[----:B------:R-:W-:Y:S02]  /*1b430*/  SHF.R.U64 R78, R78, 0x3, RZ ;  /* 0x000000034e4e7819 */ /* 0x000fe400000012ff */
[----:B------:R-:W-:Y:S02]  /*1b440*/  SHF.R.U64 R84, R84, 0x3, RZ ;  /* 0x0000000354547819 */ /* 0x000fe400000012ff */
[----:B------:R-:W-:Y:S02]  /*1b450*/  LOP3.LUT R64, R65, 0x380, RZ, 0xc0, !PT ;  /* 0x0000038041407812 */ /* 0x000fe400078ec0ff */
[----:B------:R-:W-:-:S02]  /*1b460*/  SHF.R.U64 R72, R72, 0x3, RZ ;  /* 0x0000000348487819 */ /* 0x000fc400000012ff */
[----:B------:R-:W-:Y:S01]  /*1b470*/  LOP3.LUT R80, R80, R81, RZ, 0x3c, !PT ;  /* 0x0000005150507212 */ /* 0x000fe200078e3cff */
[--C-:B------:R-:W-:Y:S01]  /*1b480*/  IMAD.X R81, RZ, RZ, R69.reuse, P1 ;  /* 0x000000ffff517224 */ /* 0x100fe200008e0645 */
[----:B------:R-:W-:Y:S01]  /*1b490*/  LOP3.LUT R78, R78, R79, RZ, 0x3c, !PT ;  /* 0x0000004f4e4e7212 */ /* 0x000fe200078e3cff */
[--C-:B------:R-:W-:Y:S01]  /*1b4a0*/  IMAD.X R79, RZ, RZ, R69.reuse, P5 ;  /* 0x000000ffff4f7224 */ /* 0x100fe200028e0645 */
[----:B------:R-:W-:Y:S01]  /*1b4b0*/  LOP3.LUT R84, R84, R85, RZ, 0x3c, !PT ;  /* 0x0000005554547212 */ /* 0x000fe200078e3cff */
[----:B------:R-:W-:Y:S01]  /*1b4c0*/  IMAD.X R85, RZ, RZ, R69, P3 ;  /* 0x000000ffff557224 */ /* 0x000fe200018e0645 */
[----:B------:R-:W-:Y:S02]  /*1b4d0*/  SHF.R.U64 R64, R64, 0x3, RZ ;  /* 0x0000000340407819 */ /* 0x000fe400000012ff */
[----:B------:R-:W-:Y:S02]  /*1b4e0*/  LOP3.LUT R72, R72, R73, RZ, 0x3c, !PT ;  /* 0x0000004948487212 */ /* 0x000fe400078e3cff */
[----:B------:R-:W-:-:S02]  /*1b4f0*/  IADD3 R61, P1, R68, 0x8000, RZ ;  /* 0x00008000443d7810 */ /* 0x000fc40007f3e0ff */
[C---:B------:R-:W-:Y:S02]  /*1b500*/  IADD3 R59, P5, R68.reuse, 0x4060, RZ ;  /* 0x00004060443b7810 */ /* 0x040fe40007fbe0ff */
[----:B------:R-:W-:Y:S02]  /*1b510*/  IADD3.X R73, RZ, R69, RZ, P4, !PT ;  /* 0x00000045ff497210 */ /* 0x000fe400027fe4ff */
[C---:B------:R-:W-:Y:S02]  /*1b520*/  IADD3 R71, P3, R68.reuse, 0x8040, RZ ;  /* 0x0000804044477810 */ /* 0x040fe40007f7e0ff */
[----:B------:R-:W-:Y:S02]  /*1b530*/  IADD3 R55, P4, R68, 0x4040, RZ ;  /* 0x0000404044377810 */ /* 0x000fe40007f9e0ff */
[----:B------:R-:W-:Y:S01]  /*1b540*/  LOP3.LUT R64, R64, R65, RZ, 0x3c, !PT ;  /* 0x0000004140407212 */ /* 0x000fe200078e3cff */
[----:B------:R-:W-:Y:S01]  /*1b550*/  IMAD.X R65, RZ, RZ, R69, P2 ;  /* 0x000000ffff417224 */ /* 0x000fe200010e0645 */
[----:B------:R-:W-:-:S02]  /*1b560*/  LOP3.LUT R60, R61, 0x380, RZ, 0xc0, !PT ;  /* 0x000003803d3c7812 */ /* 0x000fc400078ec0ff */
[----:B------:R-:W-:Y:S02]  /*1b570*/  LOP3.LUT R58, R59, 0x380, RZ, 0xc0, !PT ;  /* 0x000003803b3a7812 */ /* 0x000fe400078ec0ff */
[----:B------:R-:W-:Y:S02]  /*1b580*/  LOP3.LUT R70, R71, 0x380, RZ, 0xc0, !PT ;  /* 0x0000038047467812 */ /* 0x000fe400078ec0ff */
[----:B------:R-:W-:Y:S02]  /*1b590*/  LOP3.LUT R54, R55, 0x380, RZ, 0xc0, !PT ;  /* 0x0000038037367812 */ /* 0x000fe400078ec0ff */
[----:B------:R-:W-:Y:S02]  /*1b5a0*/  IADD3 R41, P2, R68, 0x4000, RZ ;  /* 0x0000400044297810 */ /* 0x000fe40007f5e0ff */
[----:B------:R-:W-:Y:S02]  /*1b5b0*/  SHF.R.U64 R60, R60, 0x3, RZ ;  /* 0x000000033c3c7819 */ /* 0x000fe400000012ff */
[----:B------:R-:W-:-:S02]  /*1b5c0*/  SHF.R.U64 R58, R58, 0x3, RZ ;  /* 0x000000033a3a7819 */ /* 0x000fc400000012ff */
[----:B------:R-:W-:Y:S02]  /*1b5d0*/  SHF.R.U64 R70, R70, 0x3, RZ ;  /* 0x0000000346467819 */ /* 0x000fe400000012ff */
[----:B------:R-:W-:Y:S02]  /*1b5e0*/  SHF.R.U64 R54, R54, 0x3, RZ ;  /* 0x0000000336367819 */ /* 0x000fe400000012ff */
[----:B------:R-:W-:Y:S02]  /*1b5f0*/  LOP3.LUT R50, R41, 0x380, RZ, 0xc0, !PT ;  /* 0x0000038029327812 */ /* 0x000fe400078ec0ff */
[----:B------:R-:W-:Y:S02]  /*1b600*/  LOP3.LUT R60, R60, R61, RZ, 0x3c, !PT ;  /* 0x0000003d3c3c7212 */ /* 0x000fe400078e3cff */
[----:B------:R-:W-:Y:S01]  /*1b610*/  LOP3.LUT R58, R58, R59, RZ, 0x3c, !PT ;  /* 0x0000003b3a3a7212 */ /* 0x000fe200078e3cff */
[--C-:B------:R-:W-:Y:S01]  /*1b620*/  IMAD.X R59, RZ, RZ, R69.reuse, P5 ;  /* 0x000000ffff3b7224 */ /* 0x100fe200028e0645 */
[----:B------:R-:W-:Y:S01]  /*1b630*/  LOP3.LUT R70, R70, R71, RZ, 0x3c, !PT ;  /* 0x0000004746467212 */ /* 0x000fe200078e3cff */
[--C-:B------:R-:W-:Y:S01]  /*1b640*/  IMAD.X R71, RZ, RZ, R69.reuse, P3 ;  /* 0x000000ffff477224 */ /* 0x100fe200018e0645 */
[----:B------:R-:W-:Y:S01]  /*1b650*/  LOP3.LUT R54, R54, R55, RZ, 0x3c, !PT ;  /* 0x0000003736367212 */ /* 0x000fe200078e3cff */
[----:B------:R-:W-:Y:S01]  /*1b660*/  IMAD.X R55, RZ, RZ, R69, P4 ;  /* 0x000000ffff377224 */ /* 0x000fe200020e0645 */
[----:B------:R-:W-:-:S02]  /*1b670*/  IADD3.X R61, RZ, R69, RZ, P1, !PT ;  /* 0x00000045ff3d7210 */ /* 0x000fc40000ffe4ff */
[----:B------:R-:W-:Y:S02]  /*1b680*/  SHF.R.U64 R50, R50, 0x3, RZ ;  /* 0x0000000332327819 */ /* 0x000fe400000012ff */
[C---:B------:R-:W-:Y:S02]  /*1b690*/  IADD3 R51, P1, R68.reuse, 0x60, RZ ;  /* 0x0000006044337810 */ /* 0x040fe40007f3e0ff */
[C---:B------:R-:W-:Y:S02]  /*1b6a0*/  IADD3 R49, P5, R68.reuse, 0x40, RZ ;  /* 0x0000004044317810 */ /* 0x040fe40007fbe0ff */
[C---:B------:R-:W-:Y:S02]  /*1b6b0*/  IADD3 R53, P3, R68.reuse, 0x4020, RZ ;  /* 0x0000402044357810 */ /* 0x040fe40007f7e0ff */
[----:B------:R-:W-:Y:S02]  /*1b6c0*/  IADD3 R45, P4, R68, 0x20, RZ ;  /* 0x00000020442d7810 */ /* 0x000fe40007f9e0ff */
[----:B------:R-:W-:-:S02]  /*1b6d0*/  LOP3.LUT R50, R50, R41, RZ, 0x3c, !PT ;  /* 0x0000002932327212 */ /* 0x000fc400078e3cff */
[----:B------:R-:W-:Y:S02]  /*1b6e0*/  LOP3.LUT R48, R51, 0x380, RZ, 0xc0, !PT ;  /* 0x0000038033307812 */ /* 0x000fe400078ec0ff */
[----:B------:R-:W-:Y:S02]  /*1b6f0*/  LOP3.LUT R44, R49, 0x380, RZ, 0xc0, !PT ;  /* 0x00000380312c7812 */ /* 0x000fe400078ec0ff */
[----:B------:R-:W-:Y:S02]  /*1b700*/  LOP3.LUT R41, R68, 0x380, RZ, 0xc0, !PT ;  /* 0x0000038044297812 */ /* 0x000fe400078ec0ff */
[----:B------:R-:W-:Y:S02]  /*1b710*/  LOP3.LUT R52, R53, 0x380, RZ, 0xc0, !PT ;  /* 0x0000038035347812 */ /* 0x000fe400078ec0ff */
[----:B------:R-:W-:Y:S02]  /*1b720*/  LOP3.LUT R40, R45, 0x380, RZ, 0xc0, !PT ;  /* 0x000003802d287812 */ /* 0x000fe400078ec0ff */
[----:B------:R-:W-:-:S02]  /*1b730*/  SHF.R.U64 R48, R48, 0x3, RZ ;  /* 0x0000000330307819 */ /* 0x000fc400000012ff */
[----:B------:R-:W-:Y:S02]  /*1b740*/  SHF.R.U64 R44, R44, 0x3, RZ ;  /* 0x000000032c2c7819 */ /* 0x000fe400000012ff */
[----:B------:R-:W-:Y:S02]  /*1b750*/  SHF.R.U64 R41, R41, 0x3, RZ ;  /* 0x0000000329297819 */ /* 0x000fe400000012ff */
[----:B------:R-:W-:Y:S02]  /*1b760*/  SHF.R.U64 R52, R52, 0x3, RZ ;  /* 0x0000000334347819 */ /* 0x000fe400000012ff */
[----:B------:R-:W-:Y:S02]  /*1b770*/  SHF.R.U64 R40, R40, 0x3, RZ ;  /* 0x0000000328287819 */ /* 0x000fe400000012ff */
[----:B------:R-:W-:Y:S01]  /*1b780*/  LOP3.LUT R48, R48, R51, RZ, 0x3c, !PT ;  /* 0x0000003330307212 */ /* 0x000fe200078e3cff */
[--C-:B------:R-:W-:Y:S01]  /*1b790*/  IMAD.X R51, RZ, RZ, R69.reuse, P2 ;  /* 0x000000ffff337224 */ /* 0x100fe200010e0645 */
[----:B------:R-:W-:Y:S01]  /*1b7a0*/  LOP3.LUT R44, R44, R49, RZ, 0x3c, !PT ;  /* 0x000000312c2c7212 */ /* 0x000fe200078e3cff */
[--C-:B------:R-:W-:Y:S01]  /*1b7b0*/  IMAD.X R49, RZ, RZ, R69.reuse, P1 ;  /* 0x000000ffff317224 */ /* 0x100fe200008e0645 */
[----:B------:R-:W-:Y:S01]  /*1b7c0*/  LOP3.LUT R68, R41, R68, RZ, 0x3c, !PT ;  /* 0x0000004429447212 */ /* 0x000fe200078e3cff */
[----:B------:R-:W-:Y:S01]  /*1b7d0*/  IMAD.X R41, RZ, RZ, R69, P4 ;  /* 0x000000ffff297224 */ /* 0x000fe200020e0645 */
[----:B------:R-:W-:-:S02]  /*1b7e0*/  LOP3.LUT R52, R52, R53, RZ, 0x3c, !PT ;  /* 0x0000003534347212 */ /* 0x000fc400078e3cff */
[----:B------:R-:W-:Y:S02]  /*1b7f0*/  LOP3.LUT R40, R40, R45, RZ, 0x3c, !PT ;  /* 0x0000002d28287212 */ /* 0x000fe400078e3cff */
[-C--:B------:R-:W-:Y:S02]  /*1b800*/  IADD3.X R53, RZ, R69.reuse, RZ, P3, !PT ;  /* 0x00000045ff357210 */ /* 0x080fe40001ffe4ff */
[----:B------:R-:W-:Y:S01]  /*1b810*/  IADD3.X R45, RZ, R69, RZ, P5, !PT ;  /* 0x00000045ff2d7210 */ /* 0x000fe20002ffe4ff */
[----:B----4-:R-:W-:Y:S01]  /*1b820*/  IMAD.SHL.U32 R87, R143, 0x4, RZ ;  /* 0x000000048f577824 */ /* 0x010fe200078e00ff */
[----:B------:R-:W-:Y:S02]  /*1b830*/  MOV R109, R72 ;  /* 0x00000048006d7202 */ /* 0x000fe40000000f00 */
[----:B------:R-:W-:Y:S02]  /*1b840*/  MOV R111, R68 ;  /* 0x00000044006f7202 */ /* 0x000fe40000000f00 */
[----:B------:R-:W-:-:S02]  /*1b850*/  MOV R85, R84 ;  /* 0x0000005400557202 */ /* 0x000fc40000000f00 */
[----:B------:R-:W-:Y:S02]  /*1b860*/  MOV R83, R82 ;  /* 0x0000005200537202 */ /* 0x000fe40000000f00 */
[----:B------:R-:W-:Y:S02]  /*1b870*/  MOV R81, R80 ;  /* 0x0000005000517202 */ /* 0x000fe40000000f00 */
[----:B------:R-:W-:Y:S02]  /*1b880*/  MOV R79, R78 ;  /* 0x0000004e004f7202 */ /* 0x000fe40000000f00 */
        /* <DEDUP_REMOVED lines=10> */
[----:B---3--:R-:W-:Y:S01]  /*1b930*/  SHF.L.U64.HI R107, R143, 0x2, R146 ;  /* 0x000000028f6b7819 */ /* 0x008fe20000010292 */
[----:B------:R-:W-:Y:S06]  /*1b940*/  BRA.DIV UR4, `(.L_x_502) ;  /* 0x000000aa04207947 */ /* 0x000fec000b800000 */
[----:B------:R-:W-:Y:S02]  /*1b950*/  SEL R82, R7, R86, P0 ;  /* 0x0000005607527207 */ /* 0x000fe40000000000 */
        /* <DEDUP_REMOVED lines=9> */
[----:B------:R-:W-:Y:S02]  /*1b9f0*/  LOP3.LUT R9, R3, 0x2, RZ, 0x3c, !PT ;  /* 0x0000000203097812 */ /* 0x000fe400078e3cff */
        /* <DEDUP_REMOVED lines=19> */
[----:B------:R-:W0:Y:S01]  /*1bb30*/  SHFL.IDX PT, R25, R26, R9, 0x1c1f ;  /* 0x001c1f091a197589 */ /* 0x000e2200000e0000 */
[----:B------:R-:W-:Y:S02]  /*1bb40*/  SEL R44, R62, R119, P0 ;  /* 0x000000773e2c7207 */ /* 0x000fe40000000000 */
[----:B------:R-:W-:Y:S01]  /*1bb50*/  SEL R106, R27, R110, P0 ;  /* 0x0000006e1b6a7207 */ /* 0x000fe20000000000 */
[----:B------:R-:W-:Y:S01]  /*1bb60*/  SHFL.IDX PT, R40, R40, R3, 0x1c1f ;  /* 0x001c1f0328287589 */ /* 0x000fe200000e0000 */
[----:B------:R-:W-:-:S02]  /*1bb70*/  SEL R108, R110, R27, P0 ;  /* 0x0000001b6e6c7207 */ /* 0x000fc40000000000 */
[----:B------:R-:W-:Y:S01]  /*1bb80*/  SEL R46, R119, R62, P0 ;  /* 0x0000003e772e7207 */ /* 0x000fe20000000000 */
[----:B------:R-:W1:Y:S01]  /*1bb90*/  SHFL.IDX PT, R27, R30, R9, 0x1c1f ;  /* 0x001c1f091e1b7589 */ /* 0x000e6200000e0000 */
        /* <DEDUP_REMOVED lines=14> */
[----:B------:R-:W2:Y:S01]  /*1bc80*/  SHFL.IDX PT, R29, R34, R9, 0x1c1f ;  /* 0x001c1f09221d7589 */ /* 0x000ea200000e0000 */
[----:B------:R-:W-:-:S02]  /*1bc90*/  SEL R80, R120, R117, P0 ;  /* 0x0000007578507207 */ /* 0x000fc40000000000 */
[----:B------:R-:W-:Y:S01]  /*1bca0*/  SEL R114, R31, R118, P0 ;  /* 0x000000761f727207 */ /* 0x000fe20000000000 */
[----:B------:R-:W-:Y:S01]  /*1bcb0*/  SHFL.IDX PT, R56, R56, R3, 0x1c1f ;  /* 0x001c1f0338387589 */ /* 0x000fe200000e0000 */
[----:B------:R-:W-:Y:S02]  /*1bcc0*/  SEL R116, R118, R31, P0 ;  /* 0x0000001f76747207 */ /* 0x000fe40000000000 */
[----:B------:R-:W-:Y:S01]  /*1bcd0*/  SEL R58, R133, R94, P0 ;  /* 0x0000005e853a7207 */ /* 0x000fe20000000000 */
[----:B------:R-:W3:Y:S01]  /*1bce0*/  SHFL.IDX PT, R31, R38, R9, 0x1c1f ;  /* 0x001c1f09261f7589 */ /* 0x000ee200000e0000 */
[----:B------:R-:W-:Y:S02]  /*1bcf0*/  SEL R60, R90, R137, P0 ;  /* 0x000000895a3c7207 */ /* 0x000fe40000000000 */
[----:B------:R-:W-:Y:S01]  /*1bd00*/  SEL R118, R33, R122, P0 ;  /* 0x0000007a21767207 */ /* 0x000fe20000000000 */
[----:B------:R-:W-:Y:S01]  /*1bd10*/  SHFL.IDX PT, R41, R58, R9, 0x1c1f ;  /* 0x001c1f093a297589 */ /* 0x000fe200000e0000 */
[----:B------:R-:W-:-:S02]  /*1bd20*/  SEL R120, R122, R33, P0 ;  /* 0x000000217a787207 */ /* 0x000fc40000000000 */
[----:B------:R-:W-:Y:S01]  /*1bd30*/  SEL R10, R47, R66, P0 ;  /* 0x000000422f0a7207 */ /* 0x000fe20000000000 */
[----:B------:R-:W4:Y:S01]  /*1bd40*/  SHFL.IDX PT, R33, R42, R9, 0x1c1f ;  /* 0x001c1f092a217589 */ /* 0x000f2200000e0000 */
        /* <DEDUP_REMOVED lines=8> */
[----:B------:R-:W5:Y:S01]  /*1bdd0*/  SHFL.IDX PT, R35, R46, R9, 0x1c1f ;  /* 0x001c1f092e237589 */ /* 0x000f6200000e0000 */
[----:B------:R-:W-:Y:S02]  /*1bde0*/  SEL R126, R128, R39, P0 ;  /* 0x00000027807e7207 */ /* 0x000fe40000000000 */
[----:B------:R-:W-:Y:S01]  /*1bdf0*/  SEL R128, R39, R128, P0 ;  /* 0x0000008027807207 */ /* 0x000fe20000000000 */
[----:B------:R-:W-:Y:S01]  /*1be00*/  SHFL.IDX PT, R64, R64, R3, 0x1c1f ;  /* 0x001c1f0340407589 */ /* 0x000fe200000e0000 */
[----:B------:R-:W-:Y:S02]  /*1be10*/  SEL R90, R11, R12, P0 ;  /* 0x0000000c0b5a7207 */ /* 0x000fe40000000000 */
[----:B------:R-:W-:Y:S01]  /*1be20*/  SEL R94, R14, R15, P0 ;  /* 0x0000000f0e5e7207 */ /* 0x000fe20000000000 */
[----:B------:R-:W5:Y:S01]  /*1be30*/  SHFL.IDX PT, R39, R54, R9, 0x1c1f ;  /* 0x001c1f0936277589 */ /* 0x000f6200000e0000 */
[----:B------:R-:W-:-:S02]  /*1be40*/  SEL R92, R12, R11, P0 ;  /* 0x0000000b0c5c7207 */ /* 0x000fc40000000000 */
[----:B------:R-:W-:Y:S01]  /*1be50*/  SEL R96, R15, R14, P0 ;  /* 0x0000000e0f607207 */ /* 0x000fe20000000000 */
[----:B------:R-:W5:Y:S01]  /*1be60*/  SHFL.IDX PT, R45, R66, R9, 0x1c1f ;  /* 0x001c1f09422d7589 */ /* 0x000f6200000e0000 */
[----:B------:R-:W-:Y:S02]  /*1be70*/  SEL R130, R132, R57, P0 ;  /* 0x0000003984827207 */ /* 0x000fe40000000000 */
[----:B------:R-:W-:Y:S01]  /*1be80*/  SEL R134, R136, R131, P0 ;  /* 0x0000008388867207 */ /* 0x000fe20000000000 */
[----:B------:R-:W5:Y:S01]  /*1be90*/  SHFL.IDX PT, R47, R70, R9, 0x1c1f ;  /* 0x001c1f09462f7589 */ /* 0x000f6200000e0000 */
[----:B------:R-:W-:Y:S02]  /*1bea0*/  SEL R138, R135, R140, P0 ;  /* 0x0000008c878a7207 */ /* 0x000fe40000000000 */
[----:B------:R-:W-:Y:S01]  /*1beb0*/  SEL R132, R57, R132, P0 ;  /* 0x0000008439847207 */ /* 0x000fe20000000000 */
[----:B------:R-:W-:Y:S01]  /*1bec0*/  SHFL.IDX PT, R72, R72, R3, 0x1c1f ;  /* 0x001c1f0348487589 */ /* 0x000fe200000e0000 */
[----:B------:R-:W-:-:S02]  /*1bed0*/  SEL R136, R131, R136, P0 ;  /* 0x0000008883887207 */ /* 0x000fc40000000000 */
[----:B------:R-:W-:Y:S01]  /*1bee0*/  SEL R140, R140, R135, P0 ;  /* 0x000000878c8c7207 */ /* 0x000fe20000000000 */
[----:B------:R-:W5:Y:S01]  /*1bef0*/  SHFL.IDX PT, R49, R74, R9, 0x1c1f ;  /* 0x001c1f094a317589 */ /* 0x000f6200000e0000 */
[----:B0-----:R-:W-:Y:S02]  /*1bf00*/  SEL R12, R24, R25, P0 ;  /* 0x00000019180c7207 */ /* 0x001fe40000000000 */
[----:B------:R-:W-:Y:S01]  /*1bf10*/  SEL R14, R25, R24, P0 ;  /* 0x00000018190e7207 */ /* 0x000fe20000000000 */
[----:B------:R-:W-:Y:S01]  /*1bf20*/  SHFL.IDX PT, R78, R78, R3, 0x1c1f ;  /* 0x001c1f034e4e7589 */ /* 0x000fe200000e0000 */
[----:B-1----:R-:W-:Y:S02]  /*1bf30*/  SEL R24, R28, R27, P0 ;  /* 0x0000001b1c187207 */ /* 0x002fe40000000000 */
[----:B------:R-:W-:Y:S01]  /*1bf40*/  SEL R26, R27, R28, P0 ;  /* 0x0000001c1b1a7207 */ /* 0x000fe20000000000 */
[----:B------:R-:W0:Y:S01]  /*1bf50*/  SHFL.IDX PT, R51, R80, R9, 0x1c1f ;  /* 0x001c1f0950337589 */ /* 0x000e2200000e0000 */
[----:B--2---:R-:W-:-:S02]  /*1bf60*/  SEL R28, R32, R29, P0 ;  /* 0x0000001d201c7207 */ /* 0x004fc40000000000 */
[----:B------:R-:W-:Y:S01]  /*1bf70*/  SEL R30, R29, R32, P0 ;  /* 0x000000201d1e7207 */ /* 0x000fe20000000000 */
[----:B------:R-:W-:Y:S01]  /*1bf80*/  SHFL.IDX PT, R10, R10, R3, 0x1c1f ;  /* 0x001c1f030a0a7589 */ /* 0x000fe200000e0000 */
[----:B---3--:R-:W-:Y:S02]  /*1bf90*/  SEL R32, R36, R31, P0 ;  /* 0x0000001f24207207 */ /* 0x008fe40000000000 */
[----:B------:R-:W-:Y:S01]  /*1bfa0*/  SEL R34, R31, R36, P0 ;  /* 0x000000241f227207 */ /* 0x000fe20000000000 */
[----:B------:R-:W-:Y:S01]  /*1bfb0*/  SHFL.IDX PT, R90, R90, R3, 0x1c1f ;  /* 0x001c1f035a5a7589 */ /* 0x000fe200000e0000 */
[----:B----4-:R-:W-:Y:S02]  /*1bfc0*/  SEL R36, R40, R33, P0 ;  /* 0x0000002128247207 */ /* 0x010fe40000000000 */
[----:B------:R-:W-:Y:S01]  /*1bfd0*/  SEL R38, R33, R40, P0 ;  /* 0x0000002821267207 */ /* 0x000fe20000000000 */
[----:B------:R-:W-:Y:S01]  /*1bfe0*/  SHFL.IDX PT, R94, R94, R3, 0x1c1f ;  /* 0x001c1f035e5e7589 */ /* 0x000fe200000e0000 */
[----:B-----5:R-:W-:-:S02]  /*1bff0*/  SEL R40, R44, R35, P0 ;  /* 0x000000232c287207 */ /* 0x020fc40000000000 */
        /* <DEDUP_REMOVED lines=25> */
[----:B------:R-:W1:Y:S01]  /*1c190*/  SHFL.IDX PT, R55, R88, R9, 0x1c1f ;  /* 0x001c1f0958377589 */ /* 0x000e6200000e0000 */
[----:B------:R-:W-:-:S02]  /*1c1a0*/  SEL R4, R7, R8, P0 ;  /* 0x0000000807047207 */ /* 0x000fc40000000000 */
[----:B0-----:R-:W-:Y:S01]  /*1c1b0*/  SEL R72, R78, R51, P0 ;  /* 0x000000334e487207 */ /* 0x001fe20000000000 */
[----:B------:R-:W0:Y:S01]  /*1c1c0*/  SHFL.IDX PT, R57, R92, R9, 0x1c1f ;  /* 0x001c1f095c397589 */ /* 0x000e2200000e0000 */
[----:B------:R-:W-:Y:S02]  /*1c1d0*/  SEL R74, R51, R78, P0 ;  /* 0x0000004e334a7207 */ /* 0x000fe40000000000 */
[----:B------:R-:W-:Y:S01]  /*1c1e0*/  MOV R78, RZ ;  /* 0x000000ff004e7202 */ /* 0x000fe20000000f00 */
[----:B------:R-:W2:Y:S04]  /*1c1f0*/  SHFL.IDX PT, R59, R96, R9, 0x1c1f ;  /* 0x001c1f09603b7589 */ /* 0x000ea800000e0000 */
[----:B------:R-:W3:Y:S04]  /*1c200*/  SHFL.IDX PT, R61, R100, R9, 0x1c1f ;  /* 0x001c1f09643d7589 */ /* 0x000ee800000e0000 */
[----:B------:R-:W4:Y:S04]  /*1c210*/  SHFL.IDX PT, R63, R104, R9, 0x1c1f ;  /* 0x001c1f09683f7589 */ /* 0x000f2800000e0000 */
[----:B------:R-:W5:Y:S04]  /*1c220*/  SHFL.IDX PT, R65, R108, R9, 0x1c1f ;  /* 0x001c1f096c417589 */ /* 0x000f6800000e0000 */
[----:B------:R-:W5:Y:S01]  /*1c230*/  SHFL.IDX PT, R67, R112, R9, 0x1c1f ;  /* 0x001c1f0970437589 */ /* 0x000f6200000e0000 */
[----:B-1----:R-:W-:-:S03]  /*1c240*/  SEL R11, R55, R86, P0 ;  /* 0x00000056370b7207 */ /* 0x002fc60000000000 */
[----:B------:R-:W1:Y:S01]  /*1c250*/  SHFL.IDX PT, R69, R116, R9, 0x1c1f ;  /* 0x001c1f0974457589 */ /* 0x000e6200000e0000 */
[----:B0-----:R-:W-:Y:S02]  /*1c260*/  SEL R13, R90, R57, P0 ;  /* 0x000000395a0d7207 */ /* 0x001fe40000000000 */
[----:B------:R-:W-:Y:S01]  /*1c270*/  SEL R15, R57, R90, P0 ;  /* 0x0000005a390f7207 */ /* 0x000fe20000000000 */
[----:B------:R-:W0:Y:S01]  /*1c280*/  SHFL.IDX PT, R71, R120, R9, 0x1c1f ;  /* 0x001c1f0978477589 */ /* 0x000e2200000e0000 */
[----:B--2---:R-:W-:Y:S02]  /*1c290*/  SEL R25, R94, R59, P0 ;  /* 0x0000003b5e197207 */ /* 0x004fe40000000000 */
[----:B------:R-:W-:Y:S01]  /*1c2a0*/  SEL R27, R59, R94, P0 ;  /* 0x0000005e3b1b7207 */ /* 0x000fe20000000000 */
[----:B------:R-:W-:Y:S01]  /*1c2b0*/  SHFL.IDX PT, R122, R122, R3, 0x1c1f ;  /* 0x001c1f037a7a7589 */ /* 0x000fe200000e0000 */
[----:B---3--:R-:W-:Y:S02]  /*1c2c0*/  SEL R29, R98, R61, P0 ;  /* 0x0000003d621d7207 */ /* 0x008fe40000000000 */
[----:B------:R-:W-:Y:S01]  /*1c2d0*/  SEL R31, R61, R98, P0 ;  /* 0x000000623d1f7207 */ /* 0x000fe20000000000 */
[----:B------:R-:W-:Y:S01]  /*1c2e0*/  SHFL.IDX PT, R126, R126, R3, 0x1c1f ;  /* 0x001c1f037e7e7589 */ /* 0x000fe200000e0000 */
[----:B----4-:R-:W-:-:S02]  /*1c2f0*/  SEL R33, R102, R63, P0 ;  /* 0x0000003f66217207 */ /* 0x010fc40000000000 */
[----:B------:R-:W-:Y:S01]  /*1c300*/  SEL R35, R63, R102, P0 ;  /* 0x000000663f237207 */ /* 0x000fe20000000000 */
[----:B------:R-:W-:Y:S01]  /*1c310*/  SHFL.IDX PT, R130, R130, R3, 0x1c1f ;  /* 0x001c1f0382827589 */ /* 0x000fe200000e0000 */
[----:B-----5:R-:W-:Y:S02]  /*1c320*/  SEL R37, R106, R65, P0 ;  /* 0x000000416a257207 */ /* 0x020fe40000000000 */
[----:B------:R-:W-:Y:S01]  /*1c330*/  SEL R39, R65, R106, P0 ;  /* 0x0000006a41277207 */ /* 0x000fe20000000000 */
[----:B------:R-:W-:Y:S01]  /*1c340*/  SHFL.IDX PT, R134, R134, R3, 0x1c1f ;  /* 0x001c1f0386867589 */ /* 0x000fe200000e0000 */
[----:B------:R-:W-:Y:S02]  /*1c350*/  SEL R41, R110, R67, P0 ;  /* 0x000000436e297207 */ /* 0x000fe40000000000 */
[----:B------:R-:W-:Y:S01]  /*1c360*/  SEL R43, R67, R110, P0 ;  /* 0x0000006e432b7207 */ /* 0x000fe20000000000 */
[----:B------:R-:W-:Y:S01]  /*1c370*/  SHFL.IDX PT, R138, R138, R3, 0x1c1f ;  /* 0x001c1f038a8a7589 */ /* 0x000fe200000e0000 */
[----:B-1----:R-:W-:-:S02]  /*1c380*/  SEL R45, R114, R69, P0 ;  /* 0x00000045722d7207 */ /* 0x002fc40000000000 */
[----:B------:R-:W-:Y:S01]  /*1c390*/  SEL R47, R69, R114, P0 ;  /* 0x00000072452f7207 */ /* 0x000fe20000000000 */
[----:B------:R-:W-:Y:S01]  /*1c3a0*/  SHFL.IDX PT, R113, R124, R9, 0x1c1f ;  /* 0x001c1f097c717589 */ /* 0x000fe200000e0000 */
[----:B0-----:R-:W-:Y:S02]  /*1c3b0*/  SEL R49, R118, R71, P0 ;  /* 0x0000004776317207 */ /* 0x001fe40000000000 */
[----:B------:R-:W-:Y:S01]  /*1c3c0*/  SEL R51, R71, R118, P0 ;  /* 0x0000007647337207 */ /* 0x000fe20000000000 */
[----:B------:R-:W0:Y:S04]  /*1c3d0*/  SHFL.IDX PT, R115, R128, R9, 0x1c1f ;  /* 0x001c1f0980737589 */ /* 0x000e2800000e0000 */
[----:B------:R-:W1:Y:S04]  /*1c3e0*/  SHFL.IDX PT, R117, R132, R9, 0x1c1f ;  /* 0x001c1f0984757589 */ /* 0x000e6800000e0000 */
[----:B------:R-:W2:Y:S04]  /*1c3f0*/  SHFL.IDX PT, R119, R136, R9, 0x1c1f ;  /* 0x001c1f0988777589 */ /* 0x000ea800000e0000 */
[----:B------:R-:W3:Y:S04]  /*1c400*/  SHFL.IDX PT, R121, R140, R9, 0x1c1f ;  /* 0x001c1f098c797589 */ /* 0x000ee800000e0000 */
[----:B------:R4:W1:Y:S04]  /*1c410*/  SHFL.IDX PT, R75, R6, R3, 0x1c1f ;  /* 0x001c1f03064b7589 */ /* 0x00086800000e0000 */
[----:B------:R5:W1:Y:S01]  /*1c420*/  SHFL.IDX PT, R20, R5, R9, 0x1c1f ;  /* 0x001c1f0905147589 */ /* 0x000a6200000e0000 */
[----:B0-----:R-:W-:-:S02]  /*1c430*/  SEL R57, R126, R115, P0 ;  /* 0x000000737e397207 */ /* 0x001fc40000000000 */
[----:B----4-:R-:W-:Y:S02]  /*1c440*/  SEL R6, R8, R7, P0 ;  /* 0x0000000708067207 */ /* 0x010fe40000000000 */
[----:B------:R-:W-:Y:S02]  /*1c450*/  SEL R8, R10, R21, P0 ;  /* 0x000000150a087207 */ /* 0x000fe40000000000 */
[----:B-----5:R-:W-:Y:S02]  /*1c460*/  SEL R5, R82, R53, P0 ;  /* 0x0000003552057207 */ /* 0x020fe40000000000 */
[----:B------:R-:W-:Y:S02]  /*1c470*/  SEL R7, R53, R82, P0 ;  /* 0x0000005235077207 */ /* 0x000fe40000000000 */
[----:B------:R-:W-:Y:S02]  /*1c480*/  SEL R9, R86, R55, P0 ;  /* 0x0000003756097207 */ /* 0x000fe40000000000 */
[----:B------:R-:W-:-:S02]  /*1c490*/  SEL R10, R21, R10, P0 ;  /* 0x0000000a150a7207 */ /* 0x000fc40000000000 */
[----:B------:R-:W-:Y:S02]  /*1c4a0*/  SEL R53, R122, R113, P0 ;  /* 0x000000717a357207 */ /* 0x000fe40000000000 */
[----:B------:R-:W-:Y:S02]  /*1c4b0*/  SEL R55, R113, R122, P0 ;  /* 0x0000007a71377207 */ /* 0x000fe40000000000 */
[----:B------:R-:W-:Y:S02]  /*1c4c0*/  SEL R59, R115, R126, P0 ;  /* 0x0000007e733b7207 */ /* 0x000fe40000000000 */
[----:B-1----:R-:W-:Y:S02]  /*1c4d0*/  SEL R61, R130, R117, P0 ;  /* 0x00000075823d7207 */ /* 0x002fe40000000000 */
[----:B------:R-:W-:Y:S02]  /*1c4e0*/  SEL R63, R117, R130, P0 ;  /* 0x00000082753f7207 */ /* 0x000fe40000000000 */
[----:B--2---:R-:W-:-:S02]  /*1c4f0*/  SEL R65, R134, R119, P0 ;  /* 0x0000007786417207 */ /* 0x004fc40000000000 */
[----:B------:R-:W-:Y:S02]  /*1c500*/  SEL R67, R119, R134, P0 ;  /* 0x0000008677437207 */ /* 0x000fe40000000000 */
[----:B---3--:R-:W-:Y:S02]  /*1c510*/  SEL R69, R138, R121, P0 ;  /* 0x000000798a457207 */ /* 0x008fe40000000000 */
[----:B------:R-:W-:-:S07]  /*1c520*/  SEL R71, R121, R138, P0 ;  /* 0x0000008a79477207 */ /* 0x000fce0000000000 */
.L_x_744:
[----:B------:R-:W-:Y:S05]  /*1c530*/  WARPSYNC.ALL ;  /* 0x0000000000007948 */ /* 0x000fea0003800000 */
[----:B------:R-:W-:Y:S01]  /*1c540*/  BAR.SYNC.DEFER_BLOCKING 0x1, 0x100 ;  /* 0x0044000000007b1d */ /* 0x000fe20000010000 */
[----:B------:R-:W-:-:S05]  /*1c550*/  VIADD R88, R147, 0xffffff80 ;  /* 0xffffff8093587836 */ /* 0x000fca0000000000 */
[----:B------:R-:W-:Y:S01]  /*1c560*/  SHF.R.S32.HI R21, RZ, 0x1f, R88 ;  /* 0x0000001fff157819 */ /* 0x000fe20000011458 */
[----:B------:R-:W-:Y:S01]  /*1c570*/  ULDC.64 UR4, c[0x0][0xc00] ;  /* 0x0003000000047ab9 */ /* 0x000fe20000000a00 */
[----:B------:R-:W2:Y:S01]  /*1c580*/  LDL R84, [R1+0x50] ;  /* 0x0000500001547983 */ /* 0x000ea20000100800 */
[----:B------:R-:W-:Y:S01]  /*1c590*/  ISETP.NE.U32.AND P1, PT, RZ, UR4, PT ;  /* 0x00000004ff007c0c */ /* 0x000fe2000bf25070 */
[----:B------:R-:W0:Y:S01]  /*1c5a0*/  LDC R3, c[0x0][0xbe8] ;  /* 0x0002fa00ff037b82 */ /* 0x000e220000000800 */
[----:B------:R-:W-:Y:S02]  /*1c5b0*/  IADD3 R112, P2, R87, UR4, RZ ;  /* 0x0000000457707c10 */ /* 0x000fe4000ff5e0ff */
[----:B------:R-:W-:Y:S02]  /*1c5c0*/  ISETP.NE.AND.EX P1, PT, RZ, UR5, PT, P1 ;  /* 0x00000005ff007c0c */ /* 0x000fe4000bf25310 */
[----:B------:R-:W-:Y:S01]  /*1c5d0*/  IADD3.X R113, R107, UR5, RZ, P2, !PT ;  /* 0x000000056b717c10 */ /* 0x000fe200097fe4ff */
[----:B------:R-:W-:Y:S01]  /*1c5e0*/  ULDC.64 UR4, c[0x0][0xc08] ;  /* 0x0003020000047ab9 */ /* 0x000fe20000000a00 */
[----:B------:R1:W-:Y:S04]  /*1c5f0*/  STSM.16.M88.4 [R111], R4 ;  /* 0x000000046f007844 */ /* 0x0003e80000000200 */
[----:B------:R3:W-:Y:S04]  /*1c600*/  STSM.16.M88.4 [R73], R8 ;  /* 0x0000000849007844 */ /* 0x0007e80000000200 */
[----:B------:R4:W-:Y:S04]  /*1c610*/  STSM.16.M88.4 [R89], R12 ;  /* 0x0000000c59007844 */ /* 0x0009e80000000200 */
[----:B------:R0:W-:Y:S01]  /*1c620*/  STSM.16.M88.4 [R91], R24 ;  /* 0x000000185b007844 */ /* 0x0001e20000000200 */
[----:B-1----:R-:W-:-:S03]  /*1c630*/  LEA.HI R4, R21, R88, RZ, 0x7 ;  /* 0x0000005815047211 */ /* 0x002fc600078f38ff */
[----:B------:R1:W-:Y:S01]  /*1c640*/  STSM.16.M88.4 [R93], R28 ;  /* 0x0000001c5d007844 */ /* 0x0003e20000000200 */
[----:B------:R-:W-:-:S03]  /*1c650*/  LOP3.LUT R5, R4, 0xffffff80, RZ, 0xc0, !PT ;  /* 0xffffff8004057812 */ /* 0x000fc600078ec0ff */
[----:B------:R1:W-:Y:S01]  /*1c660*/  STSM.16.M88.4 [R95], R32 ;  /* 0x000000205f007844 */ /* 0x0003e20000000200 */
[----:B---3--:R-:W-:Y:S02]  /*1c670*/  SEL R73, R75, R20, P0 ;  /* 0x000000144b497207 */ /* 0x008fe40000000000 */
[----:B------:R-:W-:Y:S01]  /*1c680*/  SEL R75, R20, R75, P0 ;  /* 0x0000004b144b7207 */ /* 0x000fe20000000000 */
[----:B------:R-:W-:Y:S01]  /*1c690*/  IMAD.IADD R8, R88, 0x1, -R5 ;  /* 0x0000000158087824 */ /* 0x000fe200078e0a05 */
[----:B------:R1:W-:Y:S04]  /*1c6a0*/  STSM.16.M88.4 [R97], R36 ;  /* 0x0000002461007844 */ /* 0x0003e80000000200 */
[----:B------:R-:W-:Y:S01]  /*1c6b0*/  SHF.R.S32.HI R7, RZ, 0x1f, R8 ;  /* 0x0000001fff077819 */ /* 0x000fe20000011408 */
[----:B------:R1:W-:Y:S03]  /*1c6c0*/  STSM.16.M88.4 [R99], R40 ;  /* 0x0000002863007844 */ /* 0x0003e60000000200 */
[----:B------:R-:W-:Y:S01]  /*1c6d0*/  LEA.HI R5, R7, R8, RZ, 0x2 ;  /* 0x0000000807057211 */ /* 0x000fe200078f10ff */
[----:B------:R1:W-:Y:S03]  /*1c6e0*/  STSM.16.M88.4 [R101], R44 ;  /* 0x0000002c65007844 */ /* 0x0003e60000000200 */
[--C-:B------:R-:W-:Y:S01]  /*1c6f0*/  SHF.R.S32.HI R6, RZ, 0x2, R5.reuse ;  /* 0x00000002ff067819 */ /* 0x100fe20000011405 */
[----:B------:R1:W-:Y:S01]  /*1c700*/  STSM.16.M88.4 [R103], R48 ;  /* 0x0000003067007844 */ /* 0x0003e20000000200 */
[----:B------:R-:W-:-:S02]  /*1c710*/  SHF.R.S32.HI R5, RZ, 0x1f, R5 ;  /* 0x0000001fff057819 */ /* 0x000fc40000011405 */
[----:B------:R-:W-:Y:S01]  /*1c720*/  LEA.HI R9, R21, R88, RZ, 0x2 ;  /* 0x0000005815097211 */ /* 0x000fe200078f10ff */
[----:B------:R1:W-:Y:S01]  /*1c730*/  STSM.16.M88.4 [R105], R52 ;  /* 0x0000003469007844 */ /* 0x0003e20000000200 */
[----:B------:R-:W-:-:S03]  /*1c740*/  LEA.HI R5, R5, R6, RZ, 0x3 ;  /* 0x0000000605057211 */ /* 0x000fc600078f18ff */
[----:B------:R1:W-:Y:S01]  /*1c750*/  STSM.16.M88.4 [R109], R56 ;  /* 0x000000386d007844 */ /* 0x0003e20000000200 */
[----:B------:R-:W-:-:S03]  /*1c760*/  LOP3.LUT R5, R5, 0xfffffff8, RZ, 0xc0, !PT ;  /* 0xfffffff805057812 */ /* 0x000fc600078ec0ff */
[----:B------:R1:W-:Y:S01]  /*1c770*/  STSM.16.M88.4 [R79], R60 ;  /* 0x0000003c4f007844 */ /* 0x0003e20000000200 */
[----:B------:R-:W-:Y:S02]  /*1c780*/  ISETP.NE.U32.AND P0, PT, RZ, UR4, PT ;  /* 0x00000004ff007c0c */ /* 0x000fe4000bf05070 */
[----:B------:R-:W-:Y:S01]  /*1c790*/  LOP3.LUT R9, R9, 0xfffffffc, RZ, 0xc0, !PT ;  /* 0xfffffffc09097812 */ /* 0x000fe200078ec0ff */
[----:B------:R1:W-:Y:S01]  /*1c7a0*/  STSM.16.M88.4 [R81], R64 ;  /* 0x0000004051007844 */ /* 0x0003e20000000200 */
[----:B------:R-:W-:-:S03]  /*1c7b0*/  IADD3 R10, R6, -R5, RZ ;  /* 0x80000005060a7210 */ /* 0x000fc60007ffe0ff */
[----:B------:R1:W-:Y:S01]  /*1c7c0*/  STSM.16.M88.4 [R83], R68 ;  /* 0x0000004453007844 */ /* 0x0003e20000000200 */
[----:B------:R-:W-:-:S03]  /*1c7d0*/  SHF.R.S32.HI R5, RZ, 0x7, R4 ;  /* 0x00000007ff057819 */ /* 0x000fc60000011404 */
[----:B------:R1:W-:Y:S01]  /*1c7e0*/  STSM.16.M88.4 [R85], R72 ;  /* 0x0000004855007844 */ /* 0x0003e20000000200 */
[----:B------:R-:W-:Y:S01]  /*1c7f0*/  BAR.SYNC.DEFER_BLOCKING 0x1, 0x100 ;  /* 0x0044000000007b1d */ /* 0x000fe20000010000 */
[----:B------:R-:W-:Y:S01]  /*1c800*/  ISETP.NE.AND.EX P0, PT, RZ, UR5, PT, P0 ;  /* 0x00000005ff007c0c */ /* 0x000fe2000bf05300 */
[----:B------:R-:W-:Y:S01]  /*1c810*/  IMAD.IADD R11, R88, 0x1, -R9 ;  /* 0x00000001580b7824 */ /* 0x000fe200078e0a09 */
[----:B------:R-:W-:Y:S02]  /*1c820*/  LEA.HI R4, R4, R5, RZ, 0x1 ;  /* 0x0000000504047211 */ /* 0x000fe400078f08ff */
[----:B------:R-:W-:Y:S02]  /*1c830*/  LEA.HI R7, R7, R8, RZ, 0x5 ;  /* 0x0000000807077211 */ /* 0x000fe400078f28ff */
[----:B----4-:R-:W-:Y:S02]  /*1c840*/  LEA.HI R12, R11, R11, RZ, 0x1 ;  /* 0x0000000b0b0c7211 */ /* 0x010fe400078f08ff */
[----:B------:R-:W-:-:S02]  /*1c850*/  LOP3.LUT R4, R4, 0x3fffffe, RZ, 0xc0, !PT ;  /* 0x03fffffe04047812 */ /* 0x000fc400078ec0ff */
[----:B------:R-:W-:Y:S02]  /*1c860*/  SHF.R.S32.HI R7, RZ, 0x5, R7 ;  /* 0x00000005ff077819 */ /* 0x000fe40000011407 */
[----:B------:R-:W-:Y:S01]  /*1c870*/  LOP3.LUT R12, R12, 0x1ffffffe, RZ, 0xc0, !PT ;  /* 0x1ffffffe0c0c7812 */ /* 0x000fe200078ec0ff */
[----:B------:R-:W-:Y:S01]  /*1c880*/  IMAD.IADD R5, R5, 0x1, -R4 ;  /* 0x0000000105057824 */ /* 0x000fe200078e0a04 */
[----:B------:R-:W-:Y:S02]  /*1c890*/  LEA R10, R7, R10, 0x4 ;  /* 0x0000000a070a7211 */ /* 0x000fe400078e20ff */
[----:B------:R-:W-:Y:S01]  /*1c8a0*/  @P0 IADD3 R4, P3, R87, UR4, RZ ;  /* 0x0000000457040c10 */ /* 0x000fe2000ff7e0ff */
[----:B------:R-:W-:Y:S01]  /*1c8b0*/  ULDC UR4, c[0x0][0xa88] ;  /* 0x0002a20000047ab9 */ /* 0x000fe20000000800 */
[----:B------:R-:W-:Y:S01]  /*1c8c0*/  IMAD.IADD R11, R11, 0x1, -R12 ;  /* 0x000000010b0b7824 */ /* 0x000fe200078e0a0c */
[----:B------:R-:W-:Y:S01]  /*1c8d0*/  MOV R82, UR4 ;  /* 0x0000000400527c02 */ /* 0x000fe20008000f00 */
[----:B------:R-:W-:Y:S01]  /*1c8e0*/  IMAD R12, R5, 0x40, R10 ;  /* 0x00000040050c7824 */ /* 0x000fe200078e020a */
[----:B------:R-:W-:Y:S01]  /*1c8f0*/  @P0 IADD3.X R5, R107, UR5, RZ, P3, !PT ;  /* 0x000000056b050c10 */ /* 0x000fe20009ffe4ff */
[----:B------:R1:W5:Y:S01]  /*1c900*/  @P1 LDG.E R78, desc[UR42][R112.64] ;  /* 0x0000002a704e1981 */ /* 0x000362000c1e1900 */
[----:B0-----:R-:W-:Y:S01]  /*1c910*/  ISETP.NE.AND P2, PT, R3, 0x1, PT ;  /* 0x000000010300780c */ /* 0x001fe20003f45270 */
[----:B------:R-:W-:-:S02]  /*1c920*/  IMAD R11, R11, 0x8, R12 ;  /* 0x000000080b0b7824 */ /* 0x000fc400078e020c */
[----:B------:R1:W5:Y:S10]  /*1c930*/  @P0 LDG.E R82, desc[UR42][R4.64] ;  /* 0x0000002a04520981 */ /* 0x000374000c1e1900 */
[----:B------:R-:W0:Y:S08]  /*1c940*/  @P2 LDC R6, c[0x0][0xbec] ;  /* 0x0002fb00ff062b82 */ /* 0x000e300000000800 */
[----:B------:R-:W3:Y:S01]  /*1c950*/  @P2 LDC R9, c[0x0][0xbf0] ;  /* 0x0002fc00ff092b82 */ /* 0x000ee20000000800 */
[----:B--2---:R-:W-:Y:S01]  /*1c960*/  IMAD R13, R84, 0x80, R11 ;  /* 0x00000080540d7824 */ /* 0x004fe200078e020b */
[----:B01-3--:R-:W-:Y:S06]  /*1c970*/  @P0 BRA `(.L_x_503) ;  /* 0x0000000000100947 */ /* 0x00bfec0003800000 */
[----:B------:R-:W-:Y:S05]  /*1c980*/  @!P1 BRA `(.L_x_503) ;  /* 0x00000000000c9947 */ /* 0x000fea0003800000 */
[----:B------:R-:W2:Y:S04]  /*1c990*/  LDG.E R5, desc[UR42][R112.64] ;  /* 0x0000002a70057981 */ /* 0x000ea8000c1e1900 */
[----:B-----5:R-:W2:Y:S02]  /*1c9a0*/  LDG.E R82, desc[UR42][R112.64+0x4] ;  /* 0x0000042a70527981 */ /* 0x020ea4000c1e1900 */
[----:B--2---:R-:W-:-:S07]  /*1c9b0*/  IADD3 R82, -R5, R82, RZ ;  /* 0x0000005205527210 */ /* 0x004fce0007ffe1ff */
.L_x_503:
[----:B------:R-:W2:Y:S01]  /*1c9c0*/  LDL.LU R86, [R1+0x3c] ;  /* 0x00003c0001567983 */ /* 0x000ea20000300800 */
[----:B------:R-:W-:Y:S01]  /*1c9d0*/  @P2 IMAD.HI.U32 R4, R13, R6, RZ ;  /* 0x000000060d042227 */ /* 0x000fe200078e00ff */
[----:B------:R-:W-:Y:S01]  /*1c9e0*/  ULDC.64 UR4, c[0x0][0xb90] ;  /* 0x0002e40000047ab9 */ /* 0x000fe20000000a00 */
[----:B-----5:R-:W-:Y:S01]  /*1c9f0*/  SHF.R.S32.HI R79, RZ, 0x1f, R78 ;  /* 0x0000001fff4f7819 */ /* 0x020fe2000001144e */
[----:B------:R-:W0:Y:S01]  /*1ca00*/  @P2 LDC R83, c[0x0][0xbec] ;  /* 0x0002fb00ff532b82 */ /* 0x000e220000000800 */
[----:B------:R-:W-:Y:S01]  /*1ca10*/  IMAD.MOV.U32 R7, RZ, RZ, R13 ;  /* 0x000000ffff077224 */ /* 0x000fe200078e000d */
[----:B------:R-:W-:Y:S01]  /*1ca20*/  @P2 SHF.R.U32.HI R7, RZ, R9, R4 ;  /* 0x00000009ff072219 */ /* 0x000fe20000011604 */
[----:B------:R-:W-:Y:S01]  /*1ca30*/  IMAD R11, R23, 0x40, R18 ;  /* 0x00000040170b7824 */ /* 0x000fe200078e0212 */
[----:B------:R-:W-:Y:S01]  /*1ca40*/  SEL R20, R146, RZ, !P1 ;  /* 0x000000ff92147207 */ /* 0x000fe20004800000 */
[----:B------:R-:W-:Y:S01]  /*1ca50*/  IMAD R82, R82, R3, RZ ;  /* 0x0000000352527224 */ /* 0x000fe200078e02ff */
[----:B------:R-:W-:Y:S01]  /*1ca60*/  SEL R80, R143, RZ, !P1 ;  /* 0x000000ff8f507207 */ /* 0x000fe20004800000 */
[----:B------:R-:W-:Y:S01]  /*1ca70*/  IMAD.WIDE R76, R11, 0x2, R76 ;  /* 0x000000020b4c7825 */ /* 0x000fe200078e024c */
[----:B------:R-:W-:Y:S01]  /*1ca80*/  SHF.R.S32.HI R11, RZ, 0x1f, R7 ;  /* 0x0000001fff0b7819 */ /* 0x000fe20000011407 */
[----:B------:R-:W1:Y:S01]  /*1ca90*/  @P2 LDC R85, c[0x0][0xbf0] ;  /* 0x0002fc00ff552b82 */ /* 0x000e620000000800 */
[----:B------:R-:W-:-:S02]  /*1caa0*/  IADD3 R61, P3, R76, 0x4000, RZ ;  /* 0x000040004c3d7810 */ /* 0x000fc40007f7e0ff */
[C---:B------:R-:W-:Y:S02]  /*1cab0*/  IADD3 R73, P5, R76.reuse, 0x1000, RZ ;  /* 0x000010004c497810 */ /* 0x040fe40007fbe0ff */
[----:B------:R-:W-:Y:S02]  /*1cac0*/  IADD3 R69, P4, R76, 0x2000, RZ ;  /* 0x000020004c457810 */ /* 0x000fe40007f9e0ff */
[----:B------:R-:W-:Y:S02]  /*1cad0*/  LOP3.LUT R60, R61, 0x380, RZ, 0xc0, !PT ;  /* 0x000003803d3c7812 */ /* 0x000fe400078ec0ff */
[----:B------:R-:W-:Y:S02]  /*1cae0*/  LOP3.LUT R72, R73, 0x380, RZ, 0xc0, !PT ;  /* 0x0000038049487812 */ /* 0x000fe400078ec0ff */
[----:B------:R-:W-:Y:S02]  /*1caf0*/  LOP3.LUT R68, R69, 0x380, RZ, 0xc0, !PT ;  /* 0x0000038045447812 */ /* 0x000fe400078ec0ff */
[----:B------:R-:W-:-:S02]  /*1cb00*/  SHF.R.U64 R60, R60, 0x3, RZ ;  /* 0x000000033c3c7819 */ /* 0x000fc400000012ff */
[----:B------:R-:W-:Y:S02]  /*1cb10*/  SHF.R.U64 R72, R72, 0x3, RZ ;  /* 0x0000000348487819 */ /* 0x000fe400000012ff */
[----:B------:R-:W-:Y:S02]  /*1cb20*/  SHF.R.U64 R68, R68, 0x3, RZ ;  /* 0x0000000344447819 */ /* 0x000fe400000012ff */
[----:B------:R-:W-:Y:S02]  /*1cb30*/  LOP3.LUT R60, R60, R61, RZ, 0x3c, !PT ;  /* 0x0000003d3c3c7212 */ /* 0x000fe400078e3cff */
[----:B------:R-:W-:Y:S02]  /*1cb40*/  LOP3.LUT R72, R72, R73, RZ, 0x3c, !PT ;  /* 0x0000004948487212 */ /* 0x000fe400078e3cff */
[----:B------:R-:W-:Y:S01]  /*1cb50*/  LOP3.LUT R68, R68, R69, RZ, 0x3c, !PT ;  /* 0x0000004544447212 */ /* 0x000fe200078e3cff */
[----:B------:R-:W-:Y:S01]  /*1cb60*/  IMAD.X R69, RZ, RZ, R77, P4 ;  /* 0x000000ffff457224 */ /* 0x000fe200020e064d */
[----:B------:R-:W-:-:S02]  /*1cb70*/  IADD3.X R61, RZ, R77, RZ, P3, !PT ;  /* 0x0000004dff3d7210 */ /* 0x000fc40001ffe4ff */
[----:B------:R-:W-:Y:S02]  /*1cb80*/  IADD3.X R73, RZ, R77, RZ, P5, !PT ;  /* 0x0000004dff497210 */ /* 0x000fe40002ffe4ff */
[C---:B------:R-:W-:Y:S02]  /*1cb90*/  IADD3 R45, P3, R76.reuse, 0x8000, RZ ;  /* 0x000080004c2d7810 */ /* 0x040fe40007f7e0ff */
[C---:B------:R-:W-:Y:S02]  /*1cba0*/  IADD3 R57, P5, R76.reuse, 0x5000, RZ ;  /* 0x000050004c397810 */ /* 0x040fe40007fbe0ff */
[----:B------:R-:W-:Y:S02]  /*1cbb0*/  IADD3 R53, P4, R76, 0x6000, RZ ;  /* 0x000060004c357810 */ /* 0x000fe40007f9e0ff */
[----:B------:R-:W-:Y:S02]  /*1cbc0*/  LOP3.LUT R44, R45, 0x380, RZ, 0xc0, !PT ;  /* 0x000003802d2c7812 */ /* 0x000fe400078ec0ff */
[----:B------:R-:W-:-:S02]  /*1cbd0*/  LOP3.LUT R56, R57, 0x380, RZ, 0xc0, !PT ;  /* 0x0000038039387812 */ /* 0x000fc400078ec0ff */
[----:B------:R-:W-:Y:S02]  /*1cbe0*/  LOP3.LUT R52, R53, 0x380, RZ, 0xc0, !PT ;  /* 0x0000038035347812 */ /* 0x000fe400078ec0ff */
        /* <DEDUP_REMOVED lines=19> */
[----:B------:R-:W-:Y:S01]  /*1cd20*/  LOP3.LUT R40, R40, R41, RZ, 0x3c, !PT ;  /* 0x0000002928287212 */ /* 0x000fe200078e3cff */
[----:B------:R-:W-:Y:S01]  /*1cd30*/  IMAD.X R41, RZ, RZ, R77, P5 ;  /* 0x000000ffff297224 */ /* 0x000fe200028e064d */
[----:B------:R-:W-:Y:S02]  /*1cd40*/  LOP3.LUT R36, R36, R37, RZ, 0x3c, !PT ;  /* 0x0000002524247212 */ /* 0x000fe400078e3cff */
[----:B------:R-:W-:-:S02]  /*1cd50*/  IADD3.X R29, RZ, R77, RZ, P3, !PT ;  /* 0x0000004dff1d7210 */ /* 0x000fc40001ffe4ff */
[----:B------:R-:W-:Y:S02]  /*1cd60*/  IADD3.X R37, RZ, R77, RZ, P4, !PT ;  /* 0x0000004dff257210 */ /* 0x000fe400027fe4ff */
[----:B------:R-:W-:-:S04]  /*1cd70*/  IADD3 R25, P5, R76, 0xd000, RZ ;  /* 0x0000d0004c197810 */ /* 0x000fc80007fbe0ff */
[----:B------:R-:W-:-:S04]  /*1cd80*/  LOP3.LUT R24, R25, 0x380, RZ, 0xc0, !PT ;  /* 0x0000038019187812 */ /* 0x000fc800078ec0ff */
[----:B------:R-:W-:-:S04]  /*1cd90*/  SHF.R.U64 R24, R24, 0x3, RZ ;  /* 0x0000000318187819 */ /* 0x000fc800000012ff */
[----:B------:R-:W-:Y:S01]  /*1cda0*/  LOP3.LUT R24, R24, R25, RZ, 0x3c, !PT ;  /* 0x0000001918187212 */ /* 0x000fe200078e3cff */
[----:B------:R-:W-:Y:S02]  /*1cdb0*/  IMAD.X R25, RZ, RZ, R77, P5 ;  /* 0x000000ffff197224 */ /* 0x000fe400028e064d */
[----:B------:R-:W-:Y:S02]  /*1cdc0*/  VIADD R89, R18, 0xc0 ;  /* 0x000000c012597836 */ /* 0x000fe40000000000 */
[----:B------:R-:W-:Y:S01]  /*1cdd0*/  IMAD.IADD R87, R235, 0x1, -R18 ;  /* 0x00000001eb577824 */ /* 0x000fe200078e0a12 */
[----:B------:R-:W-:Y:S01]  /*1cde0*/  BSSY B1, `(.L_x_504) ;  /* 0x000009d000017945 */ /* 0x000fe20003800000 */
[----:B--2---:R-:W-:Y:S01]  /*1cdf0*/  SHF.R.S32.HI R81, RZ, 0x1f, R86 ;  /* 0x0000001fff517819 */ /* 0x004fe20000011456 */
[----:B------:R-:W-:-:S04]  /*1ce00*/  IMAD.WIDE.U32 R4, R86, UR4, R78 ;  /* 0x0000000456047c25 */ /* 0x000fc8000f8e004e */
[----:B------:R-:W-:-:S04]  /*1ce10*/  IMAD R6, R81, UR4, RZ ;  /* 0x0000000451067c24 */ /* 0x000fc8000f8e02ff */
[----:B------:R-:W-:Y:S01]  /*1ce20*/  IMAD R9, R86, UR5, R6 ;  /* 0x0000000556097c24 */ /* 0x000fe2000f8e0206 */
[----:B------:R-:W-:Y:S01]  /*1ce30*/  IADD3 R6, -R7, RZ, RZ ;  /* 0x000000ff07067210 */ /* 0x000fe20007ffe1ff */
[----:B------:R-:W-:Y:S02]  /*1ce40*/  ULDC.64 UR4, c[0x0][0xb98] ;  /* 0x0002e60000047ab9 */ /* 0x000fe40000000a00 */
[----:B------:R-:W-:Y:S02]  /*1ce50*/  IMAD.IADD R5, R5, 0x1, R9 ;  /* 0x0000000105057824 */ /* 0x000fe400078e0209 */
[----:B------:R-:W-:Y:S02]  /*1ce60*/  IMAD R9, R3, R6, R13 ;  /* 0x0000000603097224 */ /* 0x000fe400078e020d */
[----:B------:R-:W-:Y:S02]  /*1ce70*/  IMAD R13, R20, UR4, RZ ;  /* 0x00000004140d7c24 */ /* 0x000fe4000f8e02ff */
[----:B------:R-:W-:Y:S01]  /*1ce80*/  IMAD.WIDE.U32 R4, R80, UR4, R4 ;  /* 0x0000000450047c25 */ /* 0x000fe2000f8e0004 */
[----:B------:R-:W-:-:S03]  /*1ce90*/  SHF.R.S32.HI R6, RZ, 0x1f, R9 ;  /* 0x0000001fff067819 */ /* 0x000fc60000011409 */
[----:B------:R-:W-:Y:S01]  /*1cea0*/  IMAD R13, R80, UR5, R13 ;  /* 0x00000005500d7c24 */ /* 0x000fe2000f8e020d */
[----:B------:R-:W-:Y:S01]  /*1ceb0*/  IADD3 R4, P0, R7, R4, RZ ;  /* 0x0000000407047210 */ /* 0x000fe20007f1e0ff */
[----:B------:R-:W-:Y:S02]  /*1cec0*/  ULDC.64 UR4, c[0x0][0xb88] ;  /* 0x0002e20000047ab9 */ /* 0x000fe40000000a00 */
[----:B------:R-:W-:Y:S01]  /*1ced0*/  IMAD R6, R6, UR4, RZ ;  /* 0x0000000406067c24 */ /* 0x000fe2000f8e02ff */
[----:B------:R-:W-:Y:S02]  /*1cee0*/  IADD3.X R5, R11, R5, R13, P0, !PT ;  /* 0x000000050b057210 */ /* 0x000fe400007fe40d */
[----:B------:R-:W-:Y:S01]  /*1cef0*/  LOP3.LUT P0, RZ, R8, 0x3, RZ, 0xc0, !PT ;  /* 0x0000000308ff7812 */ /* 0x000fe2000780c0ff */
[C---:B------:R-:W-:Y:S01]  /*1cf00*/  IMAD R7, R9.reuse, UR5, R6 ;  /* 0x0000000509077c24 */ /* 0x040fe2000f8e0206 */
[C---:B------:R-:W-:Y:S01]  /*1cf10*/  IADD3 R13, P4, R76.reuse, 0xe000, RZ ;  /* 0x0000e0004c0d7810 */ /* 0x040fe20007f9e0ff */
[----:B------:R-:W-:Y:S01]  /*1cf20*/  IMAD.WIDE.U32 R4, R9, UR4, R4 ;  /* 0x0000000409047c25 */ /* 0x000fe2000f8e0004 */
[----:B------:R-:W-:Y:S01]  /*1cf30*/  ULDC.64 UR4, c[0x0][0xb50] ;  /* 0x0002d40000047ab9 */ /* 0x000fe20000000a00 */
[----:B------:R-:W-:-:S02]  /*1cf40*/  LOP3.LUT R9, R76, 0x380, RZ, 0xc0, !PT ;  /* 0x000003804c097812 */ /* 0x000fc400078ec0ff */
[----:B------:R-:W-:Y:S01]  /*1cf50*/  IMAD.IADD R5, R5, 0x1, R7 ;  /* 0x0000000105057824 */ /* 0x000fe200078e0207 */
[----:B------:R-:W-:Y:S02]  /*1cf60*/  LEA R6, P1, R4, UR4, 0x2 ;  /* 0x0000000404067c11 */ /* 0x000fe4000f8210ff */
[----:B------:R-:W-:Y:S02]  /*1cf70*/  IADD3 R7, P3, R76, 0xf000, RZ ;  /* 0x0000f0004c077810 */ /* 0x000fe40007f7e0ff */
[----:B------:R-:W-:Y:S01]  /*1cf80*/  LEA.HI.X R4, R4, UR5, R5, 0x2, P1 ;  /* 0x0000000504047c11 */ /* 0x000fe200088f1405 */
[----:B------:R-:W-:Y:S01]  /*1cf90*/  SHFL.IDX PT, R10, R6, RZ, 0x1c1f ;  /* 0x001c1fff060a7589 */ /* 0x000fe200000e0000 */
[----:B------:R-:W-:Y:S01]  /*1cfa0*/  IADD3 R65, P1, R76, 0x3000, RZ ;  /* 0x000030004c417810 */ /* 0x000fe20007f3e0ff */
[----:B------:R-:W-:Y:S01]  /*1cfb0*/  IMAD R5, R84, 0x80, R12 ;  /* 0x0000008054057824 */ /* 0x000fe200078e020c */
[----:B------:R-:W-:Y:S01]  /*1cfc0*/  LOP3.LUT R12, R13, 0x380, RZ, 0xc0, !PT ;  /* 0x000003800d0c7812 */ /* 0x000fe200078ec0ff */
[----:B------:R-:W2:Y:S01]  /*1cfd0*/  SHFL.IDX PT, R11, R4, RZ, 0x1c1f ;  /* 0x001c1fff040b7589 */ /* 0x000ea200000e0000 */
[----:B------:R-:W-:Y:S01]  /*1cfe0*/  LOP3.LUT R64, R65, 0x380, RZ, 0xc0, !PT ;  /* 0x0000038041407812 */ /* 0x000fe200078ec0ff */
[----:B------:R-:W-:Y:S01]  /*1cff0*/  ULDC.64 UR4, c[0x0][0xaa0] ;  /* 0x0002a80000047ab9 */ /* 0x000fe20000000a00 */
[----:B------:R-:W-:Y:S01]  /*1d000*/  SHF.R.U64 R9, R9, 0x3, RZ ;  /* 0x0000000309097819 */ /* 0x000fe200000012ff */
[----:B------:R-:W-:Y:S01]  /*1d010*/  SHFL.IDX PT, R14, R6, 0x1, 0x1c1f ;  /* 0x003c1f00060e7f89 */ /* 0x000fe200000e0000 */
[----:B------:R-:W-:-:S02]  /*1d020*/  SHF.R.U64 R64, R64, 0x3, RZ ;  /* 0x0000000340407819 */ /* 0x000fc400000012ff */
[----:B------:R-:W-:Y:S01]  /*1d030*/  SHF.R.U64 R12, R12, 0x3, RZ ;  /* 0x000000030c0c7819 */ /* 0x000fe200000012ff */
[----:B------:R3:W4:Y:S01]  /*1d040*/  SHFL.IDX PT, R15, R4, 0x1, 0x1c1f ;  /* 0x003c1f00040f7f89 */ /* 0x00072200000e0000 */
[----:B------:R-:W-:Y:S01]  /*1d050*/  LOP3.LUT R64, R64, R65, RZ, 0x3c, !PT ;  /* 0x0000004140407212 */ /* 0x000fe200078e3cff */
[----:B------:R-:W-:Y:S01]  /*1d060*/  IMAD.X R65, RZ, RZ, R77, P1 ;  /* 0x000000ffff417224 */ /* 0x000fe200008e064d */
[----:B------:R-:W-:Y:S02]  /*1d070*/  IADD3 R49, P1, R76, 0x7000, RZ ;  /* 0x000070004c317810 */ /* 0x000fe40007f3e0ff */
[----:B------:R-:W-:Y:S02]  /*1d080*/  LOP3.LUT R12, R12, R13, RZ, 0x3c, !PT ;  /* 0x0000000d0c0c7212 */ /* 0x000fe400078e3cff */
[----:B------:R-:W-:Y:S02]  /*1d090*/  LOP3.LUT R48, R49, 0x380, RZ, 0xc0, !PT ;  /* 0x0000038031307812 */ /* 0x000fe400078ec0ff */
[----:B---3--:R-:W-:-:S02]  /*1d0a0*/  LOP3.LUT R4, R7, 0x380, RZ, 0xc0, !PT ;  /* 0x0000038007047812 */ /* 0x008fc400078ec0ff */
[----:B------:R-:W-:Y:S02]  /*1d0b0*/  SHF.R.U64 R48, R48, 0x3, RZ ;  /* 0x0000000330307819 */ /* 0x000fe400000012ff */
[----:B------:R-:W-:Y:S02]  /*1d0c0*/  SHF.R.U64 R4, R4, 0x3, RZ ;  /* 0x0000000304047819 */ /* 0x000fe400000012ff */
[----:B------:R-:W-:Y:S02]  /*1d0d0*/  LOP3.LUT R48, R48, R49, RZ, 0x3c, !PT ;  /* 0x0000003130307212 */ /* 0x000fe400078e3cff */
[----:B------:R-:W-:Y:S02]  /*1d0e0*/  IADD3.X R49, RZ, R77, RZ, P1, !PT ;  /* 0x0000004dff317210 */ /* 0x000fe40000ffe4ff */
[----:B------:R-:W-:Y:S02]  /*1d0f0*/  IADD3 R33, P1, R76, 0xb000, RZ ;  /* 0x0000b0004c217810 */ /* 0x000fe40007f3e0ff */
[----:B------:R-:W-:Y:S01]  /*1d100*/  LOP3.LUT R76, R9, R76, RZ, 0x3c, !PT ;  /* 0x0000004c094c7212 */ /* 0x000fe200078e3cff */
[----:B------:R-:W-:Y:S01]  /*1d110*/  IMAD.X R9, RZ, RZ, R77, P3 ;  /* 0x000000ffff097224 */ /* 0x000fe200018e064d */
[----:B------:R-:W-:-:S02]  /*1d120*/  LOP3.LUT R32, R33, 0x380, RZ, 0xc0, !PT ;  /* 0x0000038021207812 */ /* 0x000fc400078ec0ff */
[----:B------:R-:W-:Y:S02]  /*1d130*/  LOP3.LUT R8, R4, R7, RZ, 0x3c, !PT ;  /* 0x0000000704087212 */ /* 0x000fe400078e3cff */
[----:B------:R-:W-:Y:S02]  /*1d140*/  SHF.R.U64 R32, R32, 0x3, RZ ;  /* 0x0000000320207819 */ /* 0x000fe400000012ff */
[----:B------:R-:W-:Y:S02]  /*1d150*/  IADD3.X R13, RZ, R77, RZ, P4, !PT ;  /* 0x0000004dff0d7210 */ /* 0x000fe400027fe4ff */
[----:B------:R-:W-:Y:S01]  /*1d160*/  LOP3.LUT R32, R32, R33, RZ, 0x3c, !PT ;  /* 0x0000002120207212 */ /* 0x000fe200078e3cff */
[----:B------:R-:W-:Y:S01]  /*1d170*/  IMAD.X R33, RZ, RZ, R77, P1 ;  /* 0x000000ffff217224 */ /* 0x000fe200008e064d */
[C---:B------:R-:W-:Y:S01]  /*1d180*/  ISETP.GE.OR P1, PT, R5.reuse, R82, P0 ;  /* 0x000000520500720c */ /* 0x040fe20000726670 */
[----:B------:R-:W-:-:S05]  /*1d190*/  VIADD R5, R5, 0x8 ;  /* 0x0000000805057836 */ /* 0x000fca0000000000 */
[----:B------:R-:W-:-:S07]  /*1d1a0*/  ISETP.GE.OR P0, PT, R5, R82, P0 ;  /* 0x000000520500720c */ /* 0x000fce0000706670 */
[----:B--2---:R2:W-:Y:S06]  /*1d1b0*/  @!P1 ST.E desc[UR42][R10.64], R0 ;  /* 0x000000000a009985 */ /* 0x0045ec000c10192a */
[----:B----4-:R3:W-:Y:S04]  /*1d1c0*/  @!P0 ST.E desc[UR42][R14.64], R2 ;  /* 0x000000020e008985 */ /* 0x0107e8000c10192a */
[----:B------:R4:W5:Y:S01]  /*1d1d0*/  LD.E.128 R4, desc[UR42][R76.64] ;  /* 0x0000002a4c047980 */ /* 0x000962000c101d00 */
[----:B--2---:R-:W-:-:S03]  /*1d1e0*/  LEA.HI R0, R21, R88, RZ, 0x3 ;  /* 0x0000005815007211 */ /* 0x004fc600078f18ff */
[----:B------:R-:W5:Y:S01]  /*1d1f0*/  LD.E.128 R72, desc[UR42][R72.64] ;  /* 0x0000002a48487980 */ /* 0x000f62000c101d00 */
[----:B------:R-:W-:-:S03]  /*1d200*/  LOP3.LUT R0, R0, 0xfffffff8, RZ, 0xc0, !PT ;  /* 0xfffffff800007812 */ /* 0x000fc600078ec0ff */
[----:B------:R-:W5:Y:S01]  /*1d210*/  LD.E.128 R68, desc[UR42][R68.64] ;  /* 0x0000002a44447980 */ /* 0x000f62000c101d00 */
[----:B----4-:R-:W-:Y:S02]  /*1d220*/  IMAD R77, R79, UR4, RZ ;  /* 0x000000044f4d7c24 */ /* 0x010fe4000f8e02ff */
[----:B------:R-:W-:Y:S01]  /*1d230*/  IMAD.IADD R0, R88, 0x1, -R0 ;  /* 0x0000000158007824 */ /* 0x000fe200078e0a00 */
[----:B------:R-:W5:Y:S01]  /*1d240*/  LD.E.128 R64, desc[UR42][R64.64] ;  /* 0x0000002a40407980 */ /* 0x000f62000c101d00 */
[C---:B------:R-:W-:Y:S02]  /*1d250*/  IMAD R21, R78.reuse, UR5, R77 ;  /* 0x000000054e157c24 */ /* 0x040fe4000f8e024d */
[----:B------:R-:W-:Y:S01]  /*1d260*/  IMAD.WIDE.U32 R76, R78, UR4, RZ ;  /* 0x000000044e4c7c25 */ /* 0x000fe2000f8e00ff */
[----:B------:R-:W-:Y:S01]  /*1d270*/  ULDC.64 UR4, c[0x0][0xae8] ;  /* 0x0002ba0000047ab9 */ /* 0x000fe20000000a00 */
[----:B------:R-:W5:Y:S02]  /*1d280*/  LD.E.128 R60, desc[UR42][R60.64] ;  /* 0x0000002a3c3c7980 */ /* 0x000f64000c101d00 */
[----:B------:R-:W-:Y:S01]  /*1d290*/  IMAD R0, R0, 0x20, R23 ;  /* 0x0000002000007824 */ /* 0x000fe200078e0217 */
[----:B------:R-:W-:Y:S01]  /*1d2a0*/  IADD3 R77, R77, R21, RZ ;  /* 0x000000154d4d7210 */ /* 0x000fe20007ffe0ff */
[----:B------:R-:W-:Y:S01]  /*1d2b0*/  IMAD R81, R81, UR4, RZ ;  /* 0x0000000451517c24 */ /* 0x000fe2000f8e02ff */
[----:B------:R-:W5:Y:S01]  /*1d2c0*/  LD.E.128 R56, desc[UR42][R56.64] ;  /* 0x0000002a38387980 */ /* 0x000f62000c101d00 */
[----:B------:R-:W-:-:S02]  /*1d2d0*/  IMAD R78, R84, 0x80, R0 ;  /* 0x00000080544e7824 */ /* 0x000fc400078e0200 */
[C---:B------:R-:W-:Y:S01]  /*1d2e0*/  IMAD R81, R86.reuse, UR5, R81 ;  /* 0x0000000556517c24 */ /* 0x040fe2000f8e0251 */
[----:B------:R-:W5:Y:S01]  /*1d2f0*/  LD.E.128 R52, desc[UR42][R52.64] ;  /* 0x0000002a34347980 */ /* 0x000f62000c101d00 */
[----:B------:R-:W-:Y:S01]  /*1d300*/  IMAD.WIDE.U32 R76, R86, UR4, R76 ;  /* 0x00000004564c7c25 */ /* 0x000fe2000f8e004c */
[----:B------:R-:W-:Y:S02]  /*1d310*/  ULDC.64 UR4, c[0x0][0xaf0] ;  /* 0x0002bc0000047ab9 */ /* 0x000fe40000000a00 */
[----:B------:R-:W5:Y:S01]  /*1d320*/  LD.E.128 R48, desc[UR42][R48.64] ;  /* 0x0000002a30307980 */ /* 0x000f62000c101d00 */
[----:B0-----:R-:W-:Y:S01]  /*1d330*/  @P2 IMAD.HI.U32 R0, R78, R83, RZ ;  /* 0x000000534e002227 */ /* 0x001fe200078e00ff */
[----:B------:R-:W-:Y:S02]  /*1d340*/  IADD3 R77, R77, R81, RZ ;  /* 0x000000514d4d7210 */ /* 0x000fe40007ffe0ff */
[----:B------:R-:W5:Y:S01]  /*1d350*/  LD.E.128 R44, desc[UR42][R44.64] ;  /* 0x0000002a2c2c7980 */ /* 0x000f62000c101d00 */
[----:B------:R-:W-:Y:S01]  /*1d360*/  IMAD.MOV.U32 R21, RZ, RZ, R78 ;  /* 0x000000ffff157224 */ /* 0x000fe200078e004e */
[----:B-1----:R-:W-:Y:S01]  /*1d370*/  @P2 SHF.R.U32.HI R21, RZ, R85, R0 ;  /* 0x00000055ff152219 */ /* 0x002fe20000011600 */
[----:B------:R-:W-:Y:S01]  /*1d380*/  IMAD R79, R20, UR4, RZ ;  /* 0x00000004144f7c24 */ /* 0x000fe2000f8e02ff */
[----:B------:R-:W5:Y:S02]  /*1d390*/  LD.E.128 R40, desc[UR42][R40.64] ;  /* 0x0000002a28287980 */ /* 0x000f64000c101d00 */
[----:B------:R-:W-:Y:S01]  /*1d3a0*/  SHF.R.S32.HI R0, RZ, 0x1f, R21 ;  /* 0x0000001fff007819 */ /* 0x000fe20000011415 */
[C---:B------:R-:W-:Y:S01]  /*1d3b0*/  IMAD R79, R80.reuse, UR5, R79 ;  /* 0x00000005504f7c24 */ /* 0x040fe2000f8e024f */
[----:B------:R-:W5:Y:S01]  /*1d3c0*/  LD.E.128 R36, desc[UR42][R36.64] ;  /* 0x0000002a24247980 */ /* 0x000f62000c101d00 */
[----:B------:R-:W-:Y:S01]  /*1d3d0*/  IMAD.WIDE.U32 R80, R80, UR4, R76 ;  /* 0x0000000450507c25 */ /* 0x000fe2000f8e004c */
[----:B------:R-:W-:-:S02]  /*1d3e0*/  ULDC.64 UR4, c[0x0][0xae0] ;  /* 0x0002b80000047ab9 */ /* 0x000fc40000000a00 */
[----:B------:R-:W5:Y:S01]  /*1d3f0*/  LD.E.128 R32, desc[UR42][R32.64] ;  /* 0x0000002a20207980 */ /* 0x000f62000c101d00 */
[----:B---3--:R-:W-:Y:S01]  /*1d400*/  IMAD.MOV R2, RZ, RZ, -R21 ;  /* 0x000000ffff027224 */ /* 0x008fe200078e0a15 */
[----:B------:R-:W-:Y:S01]  /*1d410*/  IADD3 R81, R81, R79, RZ ;  /* 0x0000004f51517210 */ /* 0x000fe20007ffe0ff */
[----:B------:R-:W-:Y:S01]  /*1d420*/  IMAD R0, R0, UR4, RZ ;  /* 0x0000000400007c24 */ /* 0x000fe2000f8e02ff */
[----:B------:R-:W5:Y:S01]  /*1d430*/  LD.E.128 R28, desc[UR42][R28.64] ;  /* 0x0000002a1c1c7980 */ /* 0x000f62000c101d00 */
[----:B------:R-:W-:Y:S02]  /*1d440*/  IMAD R77, R3, R2, R78 ;  /* 0x00000002034d7224 */ /* 0x000fe400078e024e */
[C---:B------:R-:W-:Y:S01]  /*1d450*/  IMAD R79, R21.reuse, UR5, R0 ;  /* 0x00000005154f7c24 */ /* 0x040fe2000f8e0200 */
[----:B------:R-:W5:Y:S01]  /*1d460*/  LD.E.128 R24, desc[UR42][R24.64] ;  /* 0x0000002a18187980 */ /* 0x000f62000c101d00 */
[----:B------:R-:W-:Y:S01]  /*1d470*/  IMAD.WIDE.U32 R2, R21, UR4, R80 ;  /* 0x0000000415027c25 */ /* 0x000fe2000f8e0050 */
[----:B------:R-:W-:Y:S01]  /*1d480*/  SHF.R.S32.HI R0, RZ, 0x1f, R77 ;  /* 0x0000001fff007819 */ /* 0x000fe2000001144d */
[----:B------:R-:W-:Y:S01]  /*1d490*/  ULDC.64 UR4, c[0x0][0xad8] ;  /* 0x0002b60000047ab9 */ /* 0x000fe20000000a00 */
[----:B------:R-:W5:Y:S01]  /*1d4a0*/  LD.E.128 R12, desc[UR42][R12.64] ;  /* 0x0000002a0c0c7980 */ /* 0x000f62000c101d00 */
[----:B------:R-:W-:-:S02]  /*1d4b0*/  IMAD.IADD R3, R3, 0x1, R79 ;  /* 0x0000000103037824 */ /* 0x000fc400078e024f */
[----:B------:R-:W-:Y:S01]  /*1d4c0*/  IMAD R0, R0, UR4, RZ ;  /* 0x0000000400007c24 */ /* 0x000fe2000f8e02ff */
[----:B------:R-:W5:Y:S01]  /*1d4d0*/  LD.E.128 R8, desc[UR42][R8.64] ;  /* 0x0000002a08087980 */ /* 0x000f62000c101d00 */
[C---:B------:R-:W-:Y:S01]  /*1d4e0*/  IMAD.WIDE.U32 R2, R77.reuse, UR4, R2 ;  /* 0x000000044d027c25 */ /* 0x040fe2000f8e0002 */
[----:B------:R-:W-:Y:S01]  /*1d4f0*/  SHF.R.S32.HI R85, RZ, 0x1f, R18 ;  /* 0x0000001fff557819 */ /* 0x000fe20000011412 */
[----:B------:R-:W-:Y:S01]  /*1d500*/  @!PT LDS RZ, [RZ] ;  /* 0x00000000fffff984 */ /* 0x000fe20000000800 */
[----:B------:R-:W-:Y:S01]  /*1d510*/  @!PT LDS RZ, [RZ] ;  /* 0x00000000fffff984 */ /* 0x000fe20000000800 */
[----:B------:R-:W-:Y:S01]  /*1d520*/  @!PT LDS RZ, [RZ] ;  /* 0x00000000fffff984 */ /* 0x000fe20000000800 */
[----:B------:R-:W-:Y:S01]  /*1d530*/  @!PT LDS RZ, [RZ] ;  /* 0x00000000fffff984 */ /* 0x000fe20000000800 */
[----:B------:R0:W-:Y:S06]  /*1d540*/  MEMBAR.ALL.CTA ;  /* 0x0000000000007992 */ /* 0x0001ec0000008000 */
[----:B0-----:R-:W0:Y:S01]  /*1d550*/  FENCE.VIEW.ASYNC.S ;  /* 0x00000000000073c6 */ /* 0x001e220000000000 */
[----:B------:R-:W-:Y:S01]  /*1d560*/  IMAD R79, R77, UR5, R0 ;  /* 0x000000054d4f7c24 */ /* 0x000fe2000f8e0200 */
[----:B------:R-:W-:Y:S01]  /*1d570*/  ULDC.64 UR4, c[0x0][0xa80] ;  /* 0x0002a00000047ab9 */ /* 0x000fe20000000a00 */
[----:B------:R-:W-:Y:S01]  /*1d580*/  IMAD R83, R84, 0x80, R23 ;  /* 0x0000008054537824 */ /* 0x000fe200078e0217 */
[----:B------:R-:W-:-:S02]  /*1d590*/  LEA R80, P2, R2, UR4, 0x1 ;  /* 0x0000000402507c11 */ /* 0x000fc4000f8408ff */
[----:B------:R-:W-:Y:S01]  /*1d5a0*/  IADD3 R3, R3, R79, RZ ;  /* 0x0000004f03037210 */ /* 0x000fe20007ffe0ff */
[C---:B------:R-:W-:Y:S01]  /*1d5b0*/  VIADD R21, R83.reuse, 0x20 ;  /* 0x0000002053157836 */ /* 0x040fe20000000000 */
[----:B------:R-:W-:Y:S01]  /*1d5c0*/  IADD3 R0, R22, 0x38820, RZ ;  /* 0x0003882016007810 */ /* 0x000fe20007ffe0ff */
[C---:B------:R-:W-:Y:S01]  /*1d5d0*/  VIADD R77, R83.reuse, 0x40 ;  /* 0x00000040534d7836 */ /* 0x040fe20000000000 */
[----:B------:R-:W-:Y:S01]  /*1d5e0*/  LEA.HI.X R81, R2, UR5, R3, 0x1, P2 ;  /* 0x0000000502517c11 */ /* 0x000fe200090f0c03 */
[----:B0-----:R0:W1:Y:S01]  /*1d5f0*/  SHFL.IDX PT, R78, R80, RZ, 0x181f ;  /* 0x00181fff504e7589 */ /* 0x00106200000e0000 */
[-C--:B------:R-:W-:Y:S02]  /*1d600*/  ISETP.GE.AND P2, PT, R83, R82.reuse, PT ;  /* 0x000000525300720c */ /* 0x080fe40003f46270 */
[----:B------:R-:W-:Y:S02]  /*1d610*/  PRMT R0, RZ, 0x654, R0 ;  /* 0x00000654ff007816 */ /* 0x000fe40000000000 */
[----:B------:R-:W-:-:S02]  /*1d620*/  ISETP.GE.AND P1, PT, R21, R82, PT ;  /* 0x000000521500720c */ /* 0x000fc40003f26270 */
[----:B------:R-:W-:Y:S02]  /*1d630*/  ISETP.GE.AND P0, PT, R77, R82, PT ;  /* 0x000000524d00720c */ /* 0x000fe40003f06270 */
[----:B------:R-:W-:Y:S02]  /*1d640*/  SHF.R.S32.HI R88, RZ, 0x1f, R233 ;  /* 0x0000001fff587819 */ /* 0x000fe400000114e9 */
[----:B------:R-:W-:Y:S01]  /*1d650*/  SHF.R.S32.HI R84, RZ, 0x1f, R89 ;  /* 0x0000001fff547819 */ /* 0x000fe20000011459 */
[----:B------:R2:W-:Y:S01]  /*1d660*/  SYNCS.ARRIVE.TRANS64.RED.A1T0 RZ, [R0+URZ], RZ ;  /* 0x000000ff00ff79a7 */ /* 0x0005e2000810043f */
[----:B------:R-:W-:Y:S01]  /*1d670*/  SHF.R.S32.HI R86, RZ, 0x1f, R87 ;  /* 0x0000001fff567819 */ /* 0x000fe20000011457 */
[----:B--2---:R0:W2:Y:S01]  /*1d680*/  SHFL.IDX PT, R0, R81, RZ, 0x181f ;  /* 0x00181fff51007589 */ /* 0x0040a200000e0000 */
[----:B------:R-:W-:Y:S05]  /*1d690*/  @P2 BRA `(.L_x_505) ;  /* 0x0000000000442947 */ /* 0x000fea0003800000 */
[----:B------:R-:W-:Y:S02]  /*1d6a0*/  ULDC UR4, c[0x0][0xac8] ;  /* 0x0002b20000047ab9 */ /* 0x000fe40000000800 */
[----:B------:R-:W-:Y:S02]  /*1d6b0*/  ISETP.GE.AND P2, PT, R18, UR4, PT ;  /* 0x0000000412007c0c */ /* 0x000fe4000bf46270 */
[----:B------:R-:W-:Y:S02]  /*1d6c0*/  ISETP.GE.AND P3, PT, R233, UR4, PT ;  /* 0x00000004e9007c0c */ /* 0x000fe4000bf66270 */
[----:B------:R-:W-:-:S09]  /*1d6d0*/  ISETP.GE.AND P4, PT, R87, UR4, PT ;  /* 0x0000000457007c0c */ /* 0x000fd2000bf86270 */
[----:B-1----:R-:W-:-:S04]  /*1d6e0*/  @!P2 LEA R2, P5, R18, R78, 0x1 ;  /* 0x0000004e1202a211 */ /* 0x002fc800078a08ff */
[----:B--2---:R-:W-:Y:S02]  /*1d6f0*/  @!P2 LEA.HI.X R3, R18, R0, R85, 0x1, P5 ;  /* 0x000000001203a211 */ /* 0x004fe400028f0c55 */
[----:B------:R-:W-:-:S03]  /*1d700*/  ISETP.GE.AND P5, PT, R89, UR4, PT ;  /* 0x0000000459007c0c */ /* 0x000fc6000bfa6270 */
[----:B-----5:R3:W-:Y:S01]  /*1d710*/  @!P2 ST.E.128 desc[UR42][R2.64], R4 ;  /* 0x000000040200a985 */ /* 0x0207e2000c101d2a */
[----:B------:R-:W-:-:S04]  /*1d720*/  @!P3 LEA R20, P2, R233, R78, 0x1 ;  /* 0x0000004ee914b211 */ /* 0x000fc800078408ff */
        /* <DEDUP_REMOVED lines=8> */
.L_x_505:
[----:B------:R-:W-:Y:S05]  /*1d7b0*/  BSYNC B1 ;  /* 0x0000000000017941 */ /* 0x000fea0003800000 */
.L_x_504:
[----:B--2---:R2:W4:Y:S01]  /*1d7c0*/  SHFL.IDX PT, R0, R81, 0x1, 0x181f ;  /* 0x00381f0051007f89 */ /* 0x00452200000e0000 */
[----:B------:R-:W-:Y:S03]  /*1d7d0*/  BSSY B1, `(.L_x_506) ;  /* 0x0000014000017945 */ /* 0x000fe60003800000 */
[----:B---3--:R2:W3:Y:S01]  /*1d7e0*/  SHFL.IDX PT, R20, R80, 0x1, 0x181f ;  /* 0x00381f0050147f89 */ /* 0x0084e200000e0000 */
[----:B------:R-:W-:Y:S05]  /*1d7f0*/  @P1 BRA `(.L_x_507) ;  /* 0x0000000000441947 */ /* 0x000fea0003800000 */
[----:B------:R-:W-:Y:S02]  /*1d800*/  ULDC UR4, c[0x0][0xac8] ;  /* 0x0002b20000047ab9 */ /* 0x000fe40000000800 */
[----:B------:R-:W-:Y:S02]  /*1d810*/  ISETP.GE.AND P4, PT, R18, UR4, PT ;  /* 0x0000000412007c0c */ /* 0x000fe4000bf86270 */
[----:B------:R-:W-:Y:S02]  /*1d820*/  ISETP.GE.AND P3, PT, R233, UR4, PT ;  /* 0x00000004e9007c0c */ /* 0x000fe4000bf66270 */
[----:B------:R-:W-:Y:S02]  /*1d830*/  ISETP.GE.AND P2, PT, R87, UR4, PT ;  /* 0x0000000457007c0c */ /* 0x000fe4000bf46270 */
[----:B------:R-:W-:-:S07]  /*1d840*/  ISETP.GE.AND P1, PT, R89, UR4, PT ;  /* 0x0000000459007c0c */ /* 0x000fce000bf26270 */
[----:B---3--:R-:W-:-:S04]  /*1d850*/  @!P4 LEA R2, P5, R18, R20, 0x1 ;  /* 0x000000141202c211 */ /* 0x008fc800078a08ff */
[----:B----4-:R-:W-:Y:S02]  /*1d860*/  @!P4 LEA.HI.X R3, R18, R0, R85, 0x1, P5 ;  /* 0x000000001203c211 */ /* 0x010fe400028f0c55 */
[----:B-----5:R-:W-:-:S03]  /*1d870*/  @!P3 LEA R4, P5, R233, R20, 0x1 ;  /* 0x00000014e904b211 */ /* 0x020fc600078a08ff */
[----:B------:R3:W-:Y:S01]  /*1d880*/  @!P4 ST.E.128 desc[UR42][R2.64], R72 ;  /* 0x000000480200c985 */ /* 0x0007e2000c101d2a */
        /* <DEDUP_REMOVED lines=8> */
.L_x_507:
[----:B------:R-:W-:Y:S05]  /*1d910*/  BSYNC B1 ;  /* 0x0000000000017941 */ /* 0x000fea0003800000 */
.L_x_506:
[----:B----4-:R4:W0:Y:S01]  /*1d920*/  SHFL.IDX PT, R0, R81, 0x2, 0x181f ;  /* 0x00581f0051007f89 */ /* 0x01082200000e0000 */
        /* <DEDUP_REMOVED lines=8> */
[CC--:B---3--:R-:W-:Y:S02]  /*1d9b0*/  @!P3 LEA R2, P5, R18.reuse, R20.reuse, 0x1 ;  /* 0x000000141202b211 */ /* 0x0c8fe400078a08ff */
[----:B-----5:R-:W-:Y:S02]  /*1d9c0*/  @!P2 LEA R4, P4, R233, R20, 0x1 ;  /* 0x00000014e904a211 */ /* 0x020fe400078808ff */
[----:B0-----:R-:W-:Y:S02]  /*1d9d0*/  @!P3 LEA.HI.X R3, R18, R0, R85, 0x1, P5 ;  /* 0x000000001203b211 */ /* 0x001fe400028f0c55 */
        /* <DEDUP_REMOVED lines=9> */
.L_x_509:
[----:B------:R-:W-:Y:S05]  /*1da70*/  BSYNC B1 ;  /* 0x0000000000017941 */ /* 0x000fea0003800000 */
.L_x_508:
[----:B0-----:R-:W-:Y:S01]  /*1da80*/  IADD3 R3, R83, 0x60, RZ ;  /* 0x0000006053037810 */ /* 0x001fe20007ffe0ff */
[----:B--2-4-:R-:W0:Y:S03]  /*1da90*/  SHFL.IDX PT, R81, R81, 0x3, 0x181f ;  /* 0x00781f0051517f89 */ /* 0x014e2600000e0000 */
[----:B------:R-:W-:Y:S01]  /*1daa0*/  ISETP.GE.AND P0, PT, R3, R82, PT ;  /* 0x000000520300720c */ /* 0x000fe20003f06270 */
[----:B------:R-:W2:-:S12]  /*1dab0*/  SHFL.IDX PT, R80, R80, 0x3, 0x181f ;  /* 0x00781f0050507f89 */ /* 0x000e9800000e0000 */
[----:B------:R-:W-:Y:S05]  /*1dac0*/  @P0 BRA `(.L_x_510) ;  /* 0x0000000c00e00947 */ /* 0x000fea0003800000 */
[----:B------:R-:W-:Y:S02]  /*1dad0*/  ULDC UR4, c[0x0][0xac8] ;  /* 0x0002b20000047ab9 */ /* 0x000fe40000000800 */
[----:B------:R-:W-:Y:S02]  /*1dae0*/  ISETP.GE.AND P3, PT, R18, UR4, PT ;  /* 0x0000000412007c0c */ /* 0x000fe4000bf66270 */
[----:B------:R-:W-:Y:S02]  /*1daf0*/  ISETP.GE.AND P4, PT, R233, UR4, PT ;  /* 0x00000004e9007c0c */ /* 0x000fe4000bf86270 */
[----:B------:R-:W-:-:S09]  /*1db00*/  ISETP.GE.AND P5, PT, R87, UR4, PT ;  /* 0x0000000457007c0c */ /* 0x000fd2000bfa6270 */
[CC--:B--2---:R-:W-:Y:S02]  /*1db10*/  @!P3 LEA R2, P0, R18.reuse, R80.reuse, 0x1 ;  /* 0x000000501202b211 */ /* 0x0c4fe400078008ff */
[-C--:B-----5:R-:W-:Y:S02]  /*1db20*/  @!P4 LEA R4, P1, R233, R80.reuse, 0x1 ;  /* 0x00000050e904c211 */ /* 0x0a0fe400078208ff */
[----:B------:R-:W-:Y:S02]  /*1db30*/  @!P5 LEA R6, P2, R87, R80, 0x1 ;  /* 0x000000505706d211 */ /* 0x000fe400078408ff */
[-C--:B0-----:R-:W-:Y:S02]  /*1db40*/  @!P3 LEA.HI.X R3, R18, R81.reuse, R85, 0x1, P0 ;  /* 0x000000511203b211 */ /* 0x081fe400000f0c55 */
[-C--:B------:R-:W-:Y:S02]  /*1db50*/  @!P4 LEA.HI.X R5, R233, R81.reuse, R88, 0x1, P1 ;  /* 0x00000051e905c211 */ /* 0x080fe400008f0c58 */
[----:B------:R-:W-:Y:S01]  /*1db60*/  @!P5 LEA.HI.X R7, R87, R81, R86, 0x1, P2 ;  /* 0x000000515707d211 */ /* 0x000fe200010f0c56 */
[----:B------:R4:W-:Y:S01]  /*1db70*/  @!P3 ST.E.128 desc[UR42][R2.64], R64 ;  /* 0x000000400200b985 */ /* 0x0009e2000c101d2a */
[----:B------:R-:W-:-:S03]  /*1db80*/  ISETP.GE.AND P0, PT, R89, UR4, PT ;  /* 0x0000000459007c0c */ /* 0x000fc6000bf06270 */
[----:B------:R4:W-:Y:S04]  /*1db90*/  @!P4 ST.E.128 desc[UR42][R4.64], R48 ;  /* 0x000000300400c985 */ /* 0x0009e8000c101d2a */
[----:B------:R4:W-:Y:S06]  /*1dba0*/  @!P5 ST.E.128 desc[UR42][R6.64], R32 ;  /* 0x000000200600d985 */ /* 0x0009ec000c101d2a */
[----:B------:R-:W-:Y:S05]  /*1dbb0*/  @P0 BRA `(.L_x_510) ;  /* 0x0000000c00a40947 */ /* 0x000fea0003800000 */
[----:B----4-:R-:W-:-:S04]  /*1dbc0*/  LEA R2, P0, R89, R80, 0x1 ;  /* 0x0000005059027211 */ /* 0x010fc800078008ff */
[----:B------:R-:W-:-:S05]  /*1dbd0*/  LEA.HI.X R3, R89, R81, R84, 0x1, P0 ;  /* 0x0000005159037211 */ /* 0x000fca00000f0c54 */
[----:B------:R0:W-:Y:S01]  /*1dbe0*/  ST.E.128 desc[UR42][R2.64], R8 ;  /* 0x0000000802007985 */ /* 0x0001e2000c101d2a */
[----:B------:R-:W-:Y:S05]  /*1dbf0*/  BRA `(.L_x_510) ;  /* 0x0000000c00947947 */ /* 0x000fea0003800000 */
.L_x_501:
[----:B------:R-:W2:Y:S01]  /*1dc00*/  LDL R11, [R1+0x20] ;  /* 0x00002000010b7983 */ /* 0x000ea20000100800 */
[----:B------:R-:W-:-:S03]  /*1dc10*/  ULDC.64 UR4, c[0x0][0xc00] ;  /* 0x0003000000047ab9 */ /* 0x000fc60000000a00 */
[----:B------:R-:W3:Y:S01]  /*1dc20*/  LDL R9, [R1+0x40] ;  /* 0x0000400001097983 */ /* 0x000ee20000100800 */
[----:B------:R-:W-:Y:S01]  /*1dc30*/  ISETP.NE.U32.AND P0, PT, RZ, UR4, PT ;  /* 0x00000004ff007c0c */ /* 0x000fe2000bf05070 */
[----:B------:R-:W-:Y:S01]  /*1dc40*/  IMAD.MOV.U32 R0, RZ, RZ, RZ ;  /* 0x000000ffff007224 */ /* 0x000fe200078e00ff */
[----:B------:R-:W1:Y:S02]  /*1dc50*/  LDC R25, c[0x0][0xbe8] ;  /* 0x0002fa00ff197b82 */ /* 0x000e640000000800 */
[----:B------:R-:W-:Y:S01]  /*1dc60*/  ISETP.NE.AND.EX P0, PT, RZ, UR5, PT, P0 ;  /* 0x00000005ff007c0c */ /* 0x000fe2000bf05300 */
[C---:B--2---:R-:W-:Y:S01]  /*1dc70*/  IMAD.SHL.U32 R4, R11.reuse, 0x4, RZ ;  /* 0x000000040b047824 */ /* 0x044fe200078e00ff */
[----:B---3--:R-:W-:-:S04]  /*1dc80*/  SHF.L.U64.HI R5, R11, 0x2, R9 ;  /* 0x000000020b057819 */ /* 0x008fc80000010209 */
[----:B------:R-:W-:-:S04]  /*1dc90*/  IADD3 R2, P1, R4, UR4, RZ ;  /* 0x0000000404027c10 */ /* 0x000fc8000ff3e0ff */
[----:B------:R-:W-:Y:S01]  /*1dca0*/  IADD3.X R3, R5, UR5, RZ, P1, !PT ;  /* 0x0000000505037c10 */ /* 0x000fe20008ffe4ff */
[----:B------:R-:W-:Y:S02]  /*1dcb0*/  ULDC.64 UR4, c[0x0][0xc08] ;  /* 0x0003020000047ab9 */ /* 0x000fe40000000a00 */
[----:B------:R-:W-:Y:S02]  /*1dcc0*/  ISETP.NE.U32.AND P1, PT, RZ, UR4, PT ;  /* 0x00000004ff007c0c */ /* 0x000fe4000bf25070 */
[----:B------:R2:W5:Y:S02]  /*1dcd0*/  @P0 LDG.E R0, desc[UR42][R2.64] ;  /* 0x0000002a02000981 */ /* 0x000564000c1e1900 */
[----:B------:R-:W-:Y:S01]  /*1dce0*/  ISETP.NE.AND.EX P1, PT, RZ, UR5, PT, P1 ;  /* 0x00000005ff007c0c */ /* 0x000fe2000bf25310 */
[----:B------:R-:W3:-:S12]  /*1dcf0*/  S2R R8, SR_TID.X ;  /* 0x0000000000087919 */ /* 0x000ed80000002100 */
[----:B------:R-:W-:Y:S01]  /*1dd00*/  @P1 IADD3 R4, P2, R4, UR4, RZ ;  /* 0x0000000404041c10 */ /* 0x000fe2000ff5e0ff */
[----:B------:R-:W-:Y:S02]  /*1dd10*/  ULDC UR4, c[0x0][0xa88] ;  /* 0x0002a20000047ab9 */ /* 0x000fe40000000800 */
[----:B------:R-:W-:Y:S02]  /*1dd20*/  MOV R6, UR4 ;  /* 0x0000000400067c02 */ /* 0x000fe40008000f00 */
[----:B------:R-:W-:-:S05]  /*1dd30*/  @P1 IADD3.X R5, R5, UR5, RZ, P2, !PT ;  /* 0x0000000505051c10 */ /* 0x000fca00097fe4ff */
[----:B------:R2:W5:Y:S01]  /*1dd40*/  @P1 LDG.E R6, desc[UR42][R4.64] ;  /* 0x0000002a04061981 */ /* 0x000562000c1e1900 */
[----:B-1----:R-:W-:Y:S01]  /*1dd50*/  ISETP.NE.AND P2, PT, R25, 0x1, PT ;  /* 0x000000011900780c */ /* 0x002fe20003f45270 */
[----:B---3--:R-:W-:-:S12]  /*1dd60*/  VIADD R26, R8, 0xffffff80 ;  /* 0xffffff80081a7836 */ /* 0x008fd80000000000 */
[----:B------:R-:W1:Y:S01]  /*1dd70*/  @P2 LDC R27, c[0x0][0xbec] ;  /* 0x0002fb00ff1b2b82 */ /* 0x000e620000000800 */
[----:B------:R-:W-:Y:S02]  /*1dd80*/  SHF.R.S32.HI R7, RZ, 0x1f, R26 ;  /* 0x0000001fff077819 */ /* 0x000fe4000001141a */
[----:B------:R-:W-:Y:S02]  /*1dd90*/  ISETP.GE.AND P3, PT, R26, 0x80, PT ;  /* 0x000000801a00780c */ /* 0x000fe40003f66270 */
[----:B------:R-:W-:Y:S01]  /*1dda0*/  LEA.HI R7, R7, R26, RZ, 0x3 ;  /* 0x0000001a07077211 */ /* 0x000fe200078f18ff */
[----:B--2---:R-:W-:Y:S10]  /*1ddb0*/  @P1 BRA `(.L_x_511) ;  /* 0x0000000000101947 */ /* 0x004ff40003800000 */
[----:B------:R-:W-:Y:S05]  /*1ddc0*/  @!P0 BRA `(.L_x_511) ;  /* 0x00000000000c8947 */ /* 0x000fea0003800000 */
[----:B------:R-:W2:Y:S04]  /*1ddd0*/  LDG.E R5, desc[UR42][R2.64] ;  /* 0x0000002a02057981 */ /* 0x000ea8000c1e1900 */
[----:B-----5:R-:W2:Y:S02]  /*1dde0*/  LDG.E R6, desc[UR42][R2.64+0x4] ;  /* 0x0000042a02067981 */ /* 0x020ea4000c1e1900 */
[----:B--2---:R-:W-:-:S07]  /*1ddf0*/  IMAD.IADD R6, R6, 0x1, -R5 ;  /* 0x0000000106067824 */ /* 0x004fce00078e0a05 */
.L_x_511:
[----:B------:R-:W2:Y:S04]  /*1de00*/  LDL R24, [R1+0x3c] ;  /* 0x00003c0001187983 */ /* 0x000ea80000100800 */
[----:B------:R3:W5:Y:S01]  /*1de10*/  LDL R20, [R1+0x50] ;  /* 0x0000500001147983 */ /* 0x0007620000100800 */
[----:B------:R-:W-:Y:S01]  /*1de20*/  BSSY B1, `(.L_x_512) ;  /* 0x000002e000017945 */ /* 0x000fe20003800000 */
[----:B------:R-:W-:Y:S02]  /*1de30*/  SEL R13, R11, RZ, !P0 ;  /* 0x000000ff0b0d7207 */ /* 0x000fe40004000000 */
[----:B------:R-:W-:Y:S02]  /*1de40*/  LOP3.LUT R14, R7, 0xfffffff8, RZ, 0xc0, !PT ;  /* 0xfffffff8070e7812 */ /* 0x000fe400078ec0ff */
[----:B------:R-:W-:-:S02]  /*1de50*/  SEL R12, R9, RZ, !P0 ;  /* 0x000000ff090c7207 */ /* 0x000fc40004000000 */
[----:B-----5:R-:W-:Y:S02]  /*1de60*/  SHF.R.S32.HI R11, RZ, 0x1f, R0 ;  /* 0x0000001fff0b7819 */ /* 0x020fe40000011400 */
[----:B--2---:R-:W-:Y:S01]  /*1de70*/  SHF.R.S32.HI R10, RZ, 0x1f, R24 ;  /* 0x0000001fff0a7819 */ /* 0x004fe20000011418 */
[----:B---3--:R-:W-:Y:S06]  /*1de80*/  @P3 BRA `(.L_x_513) ;  /* 0x00000000009c3947 */ /* 0x008fec0003800000 */
[----:B------:R-:W2:Y:S01]  /*1de90*/  LDC R9, c[0x0][0xbe8] ;  /* 0x0002fa00ff097b82 */ /* 0x000ea20000000800 */
[----:B------:R-:W-:-:S05]  /*1dea0*/  LEA R2, R20, R8, 0x7 ;  /* 0x0000000814027211 */ /* 0x000fca00078e38ff */
[----:B------:R-:W-:Y:S02]  /*1deb0*/  VIADD R8, R2, 0xffffff80 ;  /* 0xffffff8002087836 */ /* 0x000fe40000000000 */
[----:B--2---:R-:W-:-:S05]  /*1dec0*/  IMAD R3, R6, R9, RZ ;  /* 0x0000000906037224 */ /* 0x004fca00078e02ff */
[----:B------:R-:W-:-:S13]  /*1ded0*/  ISETP.GE.AND P0, PT, R8, R3, PT ;  /* 0x000000030800720c */ /* 0x000fda0003f06270 */
[----:B------:R-:W-:Y:S05]  /*1dee0*/  @P0 BRA `(.L_x_513) ;  /* 0x0000000000840947 */ /* 0x000fea0003800000 */
[----:B------:R-:W-:Y:S01]  /*1def0*/  ISETP.NE.AND P0, PT, R9, 0x1, PT ;  /* 0x000000010900780c */ /* 0x000fe20003f05270 */
[----:B------:R-:W-:Y:S01]  /*1df00*/  ULDC.64 UR4, c[0x0][0xb90] ;  /* 0x0002e40000047ab9 */ /* 0x000fe20000000a00 */
[----:B------:R-:W-:Y:S01]  /*1df10*/  MOV R2, R0 ;  /* 0x0000000000027202 */ /* 0x000fe20000000f00 */
[----:B------:R-:W-:Y:S02]  /*1df20*/  IMAD R7, R10, UR4, RZ ;  /* 0x000000040a077c24 */ /* 0x000fe4000f8e02ff */
[----:B------:R-:W-:Y:S02]  /*1df30*/  IMAD.MOV.U32 R3, RZ, RZ, R11 ;  /* 0x000000ffff037224 */ /* 0x000fe400078e000b */
[----:B------:R-:W-:Y:S02]  /*1df40*/  IMAD.MOV.U32 R5, RZ, RZ, R8 ;  /* 0x000000ffff057224 */ /* 0x000fe400078e0008 */
[----:B------:R-:W-:-:S04]  /*1df50*/  IMAD.WIDE.U32 R2, R24, UR4, R2 ;  /* 0x0000000418027c25 */ /* 0x000fc8000f8e0002 */
[----:B------:R-:W2:Y:S01]  /*1df60*/  @P0 LDC R15, c[0x0][0xbec] ;  /* 0x0002fb00ff0f0b82 */ /* 0x000ea20000000800 */
[----:B------:R-:W-:Y:S01]  /*1df70*/  IMAD R7, R24, UR5, R7 ;  /* 0x0000000518077c24 */ /* 0x000fe2000f8e0207 */
[----:B------:R-:W-:-:S03]  /*1df80*/  ULDC.64 UR4, c[0x0][0xb98] ;  /* 0x0002e60000047ab9 */ /* 0x000fc60000000a00 */
[----:B------:R-:W-:-:S03]  /*1df90*/  IMAD.IADD R3, R3, 0x1, R7 ;  /* 0x0000000103037824 */ /* 0x000fc600078e0207 */
[----:B------:R-:W3:Y:S01]  /*1dfa0*/  @P0 LDC R21, c[0x0][0xbf0] ;  /* 0x0002fc00ff150b82 */ /* 0x000ee20000000800 */
[----:B------:R-:W-:-:S04]  /*1dfb0*/  IMAD.WIDE.U32 R2, R13, UR4, R2 ;  /* 0x000000040d027c25 */ /* 0x000fc8000f8e0002 */
[----:B--2---:R-:W-:-:S05]  /*1dfc0*/  @P0 IMAD.HI.U32 R4, R8, R15, RZ ;  /* 0x0000000f08040227 */ /* 0x004fca00078e00ff */
[----:B---3--:R-:W-:Y:S01]  /*1dfd0*/  @P0 SHF.R.U32.HI R5, RZ, R21, R4 ;  /* 0x00000015ff050219 */ /* 0x008fe20000011604 */
[----:B------:R-:W-:-:S03]  /*1dfe0*/  IMAD R4, R12, UR4, RZ ;  /* 0x000000040c047c24 */ /* 0x000fc6000f8e02ff */
[C---:B------:R-:W-:Y:S02]  /*1dff0*/  IADD3 R7, -R5.reuse, RZ, RZ ;  /* 0x000000ff05077210 */ /* 0x040fe40007ffe1ff */
[----:B------:R-:W-:-:S03]  /*1e000*/  IADD3 R2, P0, R5, R2, RZ ;  /* 0x0000000205027210 */ /* 0x000fc60007f1e0ff */
[----:B------:R-:W-:Y:S01]  /*1e010*/  IMAD R7, R9, R7, R8 ;  /* 0x0000000709077224 */ /* 0x000fe200078e0208 */
[----:B------:R-:W-:Y:S01]  /*1e020*/  SHF.R.S32.HI R9, RZ, 0x1f, R5 ;  /* 0x0000001fff097819 */ /* 0x000fe20000011405 */
[----:B------:R-:W-:Y:S01]  /*1e030*/  IMAD R8, R13, UR5, R4 ;  /* 0x000000050d087c24 */ /* 0x000fe2000f8e0204 */
[----:B------:R-:W-:Y:S02]  /*1e040*/  ULDC.64 UR4, c[0x0][0xb88] ;  /* 0x0002e20000047ab9 */ /* 0x000fe40000000a00 */
[----:B------:R-:W-:Y:S02]  /*1e050*/  SHF.R.S32.HI R4, RZ, 0x1f, R7 ;  /* 0x0000001fff047819 */ /* 0x000fe40000011407 */
[----:B------:R-:W-:-:S03]  /*1e060*/  IADD3.X R3, R9, R3, R8, P0, !PT ;  /* 0x0000000309037210 */ /* 0x000fc600007fe408 */
[----:B------:R-:W-:Y:S02]  /*1e070*/  IMAD R4, R4, UR4, RZ ;  /* 0x0000000404047c24 */ /* 0x000fe4000f8e02ff */
[----:B------:R-:W-:-:S04]  /*1e080*/  IMAD.WIDE.U32 R2, R7, UR4, R2 ;  /* 0x0000000407027c25 */ /* 0x000fc8000f8e0002 */
[----:B------:R-:W-:Y:S01]  /*1e090*/  IMAD R5, R7, UR5, R4 ;  /* 0x0000000507057c24 */ /* 0x000fe2000f8e0204 */
[----:B------:R-:W-:Y:S02]  /*1e0a0*/  ULDC.64 UR4, c[0x0][0xb50] ;  /* 0x0002d40000047ab9 */ /* 0x000fe40000000a00 */
[----:B------:R-:W-:Y:S01]  /*1e0b0*/  LEA R4, P0, R2, UR4, 0x2 ;  /* 0x0000000402047c11 */ /* 0x000fe2000f8010ff */
[----:B------:R-:W-:-:S05]  /*1e0c0*/  IMAD.IADD R3, R3, 0x1, R5 ;  /* 0x0000000103037824 */ /* 0x000fca00078e0205 */
[----:B------:R-:W-:Y:S01]  /*1e0d0*/  LEA.HI.X R5, R2, UR5, R3, 0x2, P0 ;  /* 0x0000000502057c11 */ /* 0x000fe200080f1403 */
[----:B------:R-:W-:-:S05]  /*1e0e0*/  IMAD.MOV.U32 R3, RZ, RZ, -0x800000 ;  /* 0xff800000ff037424 */ /* 0x000fca00078e00ff */
[----:B------:R2:W-:Y:S02]  /*1e0f0*/  STG.E desc[UR42][R4.64], R3 ;  /* 0x0000000304007986 */ /* 0x0005e4000c10192a */
.L_x_513:
[----:B------:R-:W-:Y:S05]  /*1e100*/  BSYNC B1 ;  /* 0x0000000000017941 */ /* 0x000fea0003800000 */
.L_x_512:
[----:B------:R-:W3:Y:S01]  /*1e110*/  @P2 LDC R9, c[0x0][0xbf0] ;  /* 0x0002fc00ff092b82 */ /* 0x000ee20000000800 */
[----:B------:R-:W-:Y:S01]  /*1e120*/  ULDC.64 UR4, c[0x0][0xaa0] ;  /* 0x0002a80000047ab9 */ /* 0x000fe20000000a00 */
[----:B--2---:R-:W-:Y:S01]  /*1e130*/  IADD3 R4, R26, -R14, RZ ;  /* 0x8000000e1a047210 */ /* 0x004fe20007ffe0ff */
[----:B------:R-:W-:Y:S01]  /*1e140*/  IMAD R3, R11, UR4, RZ ;  /* 0x000000040b037c24 */ /* 0x000fe2000f8e02ff */
[----:B------:R-:W-:-:S03]  /*1e150*/  SHF.R.S32.HI R21, RZ, 0x1f, R18 ;  /* 0x0000001fff157819 */ /* 0x000fc60000011412 */
[----:B------:R-:W-:Y:S02]  /*1e160*/  IMAD R4, R4, 0x20, R23 ;  /* 0x0000002004047824 */ /* 0x000fe400078e0217 */
[C---:B------:R-:W-:Y:S02]  /*1e170*/  IMAD R5, R0.reuse, UR5, R3 ;  /* 0x0000000500057c24 */ /* 0x040fe4000f8e0203 */
[----:B------:R-:W-:Y:S01]  /*1e180*/  IMAD.WIDE.U32 R2, R0, UR4, RZ ;  /* 0x0000000400027c25 */ /* 0x000fe2000f8e00ff */
[----:B------:R-:W-:Y:S01]  /*1e190*/  ULDC.64 UR4, c[0x0][0xae8] ;  /* 0x0002ba0000047ab9 */ /* 0x000fe20000000a00 */
[----:B------:R-:W-:Y:S02]  /*1e1a0*/  LEA R8, R20, R4, 0x7 ;  /* 0x0000000414087211 */ /* 0x000fe400078e38ff */
[----:B------:R-:W-:Y:S02]  /*1e1b0*/  IMAD R0, R10, UR4, RZ ;  /* 0x000000040a007c24 */ /* 0x000fe4000f8e02ff */
[----:B------:R-:W-:-:S02]  /*1e1c0*/  IMAD.IADD R3, R3, 0x1, R5 ;  /* 0x0000000103037824 */ /* 0x000fc400078e0205 */
[----:B------:R-:W-:Y:S02]  /*1e1d0*/  IMAD R7, R24, UR5, R0 ;  /* 0x0000000518077c24 */ /* 0x000fe4000f8e0200 */
[----:B-1----:R-:W-:-:S04]  /*1e1e0*/  @P2 IMAD.HI.U32 R0, R8, R27, RZ ;  /* 0x0000001b08002227 */ /* 0x002fc800078e00ff */
[----:B------:R-:W-:Y:S01]  /*1e1f0*/  IMAD.WIDE.U32 R2, R24, UR4, R2 ;  /* 0x0000000418027c25 */ /* 0x000fe2000f8e0002 */
[----:B------:R-:W-:-:S03]  /*1e200*/  ULDC.64 UR4, c[0x0][0xaf0] ;  /* 0x0002bc0000047ab9 */ /* 0x000fc60000000a00 */
[----:B------:R-:W-:Y:S01]  /*1e210*/  IMAD.MOV.U32 R5, RZ, RZ, R8 ;  /* 0x000000ffff057224 */ /* 0x000fe200078e0008 */
[----:B---3--:R-:W-:Y:S01]  /*1e220*/  @P2 SHF.R.U32.HI R5, RZ, R9, R0 ;  /* 0x00000009ff052219 */ /* 0x008fe20000011600 */
[----:B------:R-:W-:Y:S02]  /*1e230*/  IMAD.IADD R3, R3, 0x1, R7 ;  /* 0x0000000103037824 */ /* 0x000fe400078e0207 */
[----:B------:R-:W-:Y:S01]  /*1e240*/  IMAD R4, R12, UR4, RZ ;  /* 0x000000040c047c24 */ /* 0x000fe2000f8e02ff */
[----:B------:R-:W-:Y:S01]  /*1e250*/  IADD3 R7, -R5, RZ, RZ ;  /* 0x000000ff05077210 */ /* 0x000fe20007ffe1ff */
[----:B------:R-:W-:Y:S01]  /*1e260*/  IMAD.WIDE.U32 R2, R13, UR4, R2 ;  /* 0x000000040d027c25 */ /* 0x000fe2000f8e0002 */
[----:B------:R-:W-:-:S03]  /*1e270*/  SHF.R.S32.HI R0, RZ, 0x1f, R5 ;  /* 0x0000001fff007819 */ /* 0x000fc60000011405 */
[----:B------:R-:W-:Y:S01]  /*1e280*/  IMAD R9, R13, UR5, R4 ;  /* 0x000000050d097c24 */ /* 0x000fe2000f8e0204 */
[----:B------:R-:W-:Y:S01]  /*1e290*/  ULDC.64 UR4, c[0x0][0xae0] ;  /* 0x0002b80000047ab9 */ /* 0x000fe20000000a00 */
[----:B------:R-:W-:Y:S02]  /*1e2a0*/  IMAD R7, R25, R7, R8 ;  /* 0x0000000719077224 */ /* 0x000fe400078e0208 */
[----:B------:R-:W-:Y:S02]  /*1e2b0*/  IMAD R4, R0, UR4, RZ ;  /* 0x0000000400047c24 */ /* 0x000fe4000f8e02ff */
[----:B------:R-:W-:Y:S01]  /*1e2c0*/  IMAD.IADD R3, R3, 0x1, R9 ;  /* 0x0000000103037824 */ /* 0x000fe200078e0209 */
[----:B------:R-:W-:Y:S01]  /*1e2d0*/  SHF.R.S32.HI R0, RZ, 0x1f, R7 ;  /* 0x0000001fff007819 */ /* 0x000fe20000011407 */
[C---:B------:R-:W-:Y:S02]  /*1e2e0*/  IMAD R9, R5.reuse, UR5, R4 ;  /* 0x0000000505097c24 */ /* 0x040fe4000f8e0204 */
[----:B------:R-:W-:Y:S01]  /*1e2f0*/  IMAD.WIDE.U32 R2, R5, UR4, R2 ;  /* 0x0000000405027c25 */ /* 0x000fe2000f8e0002 */
[----:B------:R-:W-:-:S03]  /*1e300*/  ULDC.64 UR4, c[0x0][0xad8] ;  /* 0x0002b60000047ab9 */ /* 0x000fc60000000a00 */
[----:B------:R-:W-:Y:S02]  /*1e310*/  IMAD R0, R0, UR4, RZ ;  /* 0x0000000400007c24 */ /* 0x000fe4000f8e02ff */
[----:B------:R-:W-:Y:S02]  /*1e320*/  IMAD.IADD R3, R3, 0x1, R9 ;  /* 0x0000000103037824 */ /* 0x000fe400078e0209 */
[C---:B------:R-:W-:Y:S02]  /*1e330*/  IMAD R9, R7.reuse, UR5, R0 ;  /* 0x0000000507097c24 */ /* 0x040fe4000f8e0200 */
[----:B------:R-:W-:Y:S01]  /*1e340*/  IMAD.WIDE.U32 R4, R7, UR4, R2 ;  /* 0x0000000407047c25 */ /* 0x000fe2000f8e0002 */
[----:B------:R-:W-:-:S03]  /*1e350*/  ULDC.64 UR4, c[0x0][0xa80] ;  /* 0x0002a00000047ab9 */ /* 0x000fc60000000a00 */
[----:B------:R-:W-:Y:S01]  /*1e360*/  VIADD R7, R18, 0xc0 ;  /* 0x000000c012077836 */ /* 0x000fe20000000000 */
[----:B------:R-:W-:Y:S01]  /*1e370*/  IADD3 R3, R5, R9, RZ ;  /* 0x0000000905037210 */ /* 0x000fe20007ffe0ff */
[----:B------:R-:W-:Y:S01]  /*1e380*/  IMAD R5, R20, 0x80, R23 ;  /* 0x0000008014057824 */ /* 0x000fe200078e0217 */
[----:B------:R-:W-:Y:S01]  /*1e390*/  LEA R2, P0, R4, UR4, 0x1 ;  /* 0x0000000404027c11 */ /* 0x000fe2000f8008ff */
[----:B------:R-:W-:Y:S01]  /*1e3a0*/  UMOV UR4, 0xffffffff ;  /* 0xffffffff00047882 */ /* 0x000fe20000000000 */
[----:B------:R-:W-:Y:S02]  /*1e3b0*/  IADD3 R9, -R18, R235, RZ ;  /* 0x000000eb12097210 */ /* 0x000fe40007ffe1ff */
[----:B------:R-:W-:Y:S02]  /*1e3c0*/  LEA.HI.X R3, R4, UR5, R3, 0x1, P0 ;  /* 0x0000000504037c11 */ /* 0x000fe400080f0c03 */
[----:B------:R-:W-:Y:S02]  /*1e3d0*/  SHF.R.S32.HI R20, RZ, 0x1f, R233 ;  /* 0x0000001fff147819 */ /* 0x000fe400000114e9 */
[----:B------:R-:W-:-:S02]  /*1e3e0*/  SHF.R.S32.HI R8, RZ, 0x1f, R7 ;  /* 0x0000001fff087819 */ /* 0x000fc40000011407 */
[----:B------:R-:W-:Y:S01]  /*1e3f0*/  SHF.R.S32.HI R10, RZ, 0x1f, R9 ;  /* 0x0000001fff0a7819 */ /* 0x000fe20000011409 */
[----:B------:R-:W-:Y:S06]  /*1e400*/  BRA.DIV UR4, `(.L_x_514) ;  /* 0x0000009e04707947 */ /* 0x000fec000b800000 */
[----:B------:R1:W2:Y:S04]  /*1e410*/  SHFL.IDX PT, R0, R3, RZ, 0x181f ;  /* 0x00181fff03007589 */ /* 0x0002a800000e0000 */
[----:B------:R1:W3:Y:S02]  /*1e420*/  SHFL.IDX PT, R14, R2, RZ, 0x181f ;  /* 0x00181fff020e7589 */ /* 0x0002e400000e0000 */
.L_x_747:
[----:B------:R-:W-:Y:S01]  /*1e430*/  IMAD R25, R6, R25, RZ ;  /* 0x0000001906197224 */ /* 0x000fe200078e02ff */
[----:B------:R-:W-:Y:S04]  /*1e440*/  BSSY B1, `(.L_x_515) ;  /* 0x0000014000017945 */ /* 0x000fe80003800000 */
[----:B------:R-:W-:-:S13]  /*1e450*/  ISETP.GE.AND P0, PT, R5, R25, PT ;  /* 0x000000190500720c */ /* 0x000fda0003f06270 */
[----:B------:R-:W-:Y:S05]  /*1e460*/  @P0 BRA `(.L_x_516) ;  /* 0x0000000000440947 */ /* 0x000fea0003800000 */
[----:B------:R-:W-:Y:S02]  /*1e470*/  ULDC UR4, c[0x0][0xac8] ;  /* 0x0002b20000047ab9 */ /* 0x000fe40000000800 */
[----:B------:R-:W-:Y:S02]  /*1e480*/  ISETP.GE.AND P3, PT, R18, UR4, PT ;  /* 0x0000000412007c0c */ /* 0x000fe4000bf66270 */
[----:B------:R-:W-:Y:S02]  /*1e490*/  ISETP.GE.AND P2, PT, R233, UR4, PT ;  /* 0x00000004e9007c0c */ /* 0x000fe4000bf46270 */
[----:B------:R-:W-:Y:S02]  /*1e4a0*/  ISETP.GE.AND P1, PT, R9, UR4, PT ;  /* 0x0000000409007c0c */ /* 0x000fe4000bf26270 */
[----:B------:R-:W-:-:S07]  /*1e4b0*/  ISETP.GE.AND P0, PT, R7, UR4, PT ;  /* 0x0000000407007c0c */ /* 0x000fce000bf06270 */
[CC--:B---3--:R-:W-:Y:S02]  /*1e4c0*/  @!P3 LEA R12, P5, R18.reuse, R14.reuse, 0x1 ;  /* 0x0000000e120cb211 */ /* 0x0c8fe400078a08ff */
[----:B------:R-:W-:Y:S02]  /*1e4d0*/  @!P2 LEA R26, P4, R233, R14, 0x1 ;  /* 0x0000000ee91aa211 */ /* 0x000fe400078808ff */
[----:B--2---:R-:W-:Y:S02]  /*1e4e0*/  @!P3 LEA.HI.X R13, R18, R0, R21, 0x1, P5 ;  /* 0x00000000120db211 */ /* 0x004fe400028f0c15 */
        /* <DEDUP_REMOVED lines=9> */
.L_x_516:
[----:B------:R-:W-:Y:S05]  /*1e580*/  BSYNC B1 ;  /* 0x0000000000017941 */ /* 0x000fea0003800000 */
.L_x_515:
[----:B------:R-:W-:-:S03]  /*1e590*/  UMOV UR4, 0xffffffff ;  /* 0xffffffff00047882 */ /* 0x000fc60000000000 */
[----:B------:R-:W-:Y:S05]  /*1e5a0*/  BRA.DIV UR4, `(.L_x_517) ;  /* 0x0000009e043c7947 */ /* 0x000fea000b800000 */
[----:B--2---:R2:W0:Y:S04]  /*1e5b0*/  SHFL.IDX PT, R0, R3, 0x1, 0x181f ;  /* 0x00381f0003007f89 */ /* 0x00442800000e0000 */
[----:B---34-:R2:W3:Y:S02]  /*1e5c0*/  SHFL.IDX PT, R14, R2, 0x1, 0x181f ;  /* 0x00381f00020e7f89 */ /* 0x0184e400000e0000 */
.L_x_751:
[----:B------:R-:W-:Y:S01]  /*1e5d0*/  VIADD R4, R5, 0x20 ;  /* 0x0000002005047836 */ /* 0x000fe20000000000 */
        /* <DEDUP_REMOVED lines=10> */
[----:B0-----:R-:W-:Y:S02]  /*1e680*/  @!P3 LEA.HI.X R13, R18, R0, R21, 0x1, P5 ;  /* 0x00000000120db211 */ /* 0x001fe400028f0c15 */
        /* <DEDUP_REMOVED lines=9> */
.L_x_519:
[----:B------:R-:W-:Y:S05]  /*1e720*/  BSYNC B1 ;  /* 0x0000000000017941 */ /* 0x000fea0003800000 */
.L_x_518:
[----:B------:R-:W-:-:S03]  /*1e730*/  UMOV UR4, 0xffffffff ;  /* 0xffffffff00047882 */ /* 0x000fc60000000000 */
[----:B------:R-:W-:Y:S05]  /*1e740*/  BRA.DIV UR4, `(.L_x_520) ;  /* 0x0000009e041c7947 */ /* 0x000fea000b800000 */
[----:B0-----:R0:W0:Y:S04]  /*1e750*/  SHFL.IDX PT, R0, R3, 0x2, 0x181f ;  /* 0x00581f0003007f89 */ /* 0x00102800000e0000 */
[----:B---34-:R3:W4:Y:S02]  /*1e760*/  SHFL.IDX PT, R14, R2, 0x2, 0x181f ;  /* 0x00581f00020e7f89 */ /* 0x01872400000e0000 */
.L_x_755:
        /* <DEDUP_REMOVED lines=9> */
[CC--:B----4-:R-:W-:Y:S02]  /*1e800*/  @!P3 LEA R12, P5, R18.reuse, R14.reuse, 0x1 ;  /* 0x0000000e120cb211 */ /* 0x0d0fe400078a08ff */
        /* <DEDUP_REMOVED lines=11> */
.L_x_522:
[----:B------:R-:W-:Y:S05]  /*1e8c0*/  BSYNC B1 ;  /* 0x0000000000017941 */ /* 0x000fea0003800000 */
.L_x_521:
[----:B------:R-:W-:-:S03]  /*1e8d0*/  UMOV UR4, 0xffffffff ;  /* 0xffffffff00047882 */ /* 0x000fc60000000000 */
[----:B------:R-:W-:Y:S05]  /*1e8e0*/  BRA.DIV UR4, `(.L_x_523) ;  /* 0x0000009a04fc7947 */ /* 0x000fea000b800000 */
[----:B0-----:R0:W0:Y:S04]  /*1e8f0*/  SHFL.IDX PT, R0, R3, 0x3, 0x181f ;  /* 0x00781f0003007f89 */ /* 0x00102800000e0000 */
[----:B----4-:R4:W0:Y:S02]  /*1e900*/  SHFL.IDX PT, R14, R2, 0x3, 0x181f ;  /* 0x00781f00020e7f89 */ /* 0x01082400000e0000 */
.L_x_759:
[----:B-1234-:R-:W-:-:S04]  /*1e910*/  IADD3 R2, R5, 0x60, RZ ;  /* 0x0000006005027810 */ /* 0x01efc80007ffe0ff */
[----:B------:R-:W-:-:S13]  /*1e920*/  ISETP.GE.AND P0, PT, R2, R25, PT ;  /* 0x000000190200720c */ /* 0x000fda0003f06270 */
[----:B------:R-:W-:Y:S05]  /*1e930*/  @P0 BRA `(.L_x_510) ;  /* 0x0000000000440947 */ /* 0x000fea0003800000 */
[----:B------:R-:W-:Y:S02]  /*1e940*/  ULDC UR4, c[0x0][0xac8] ;  /* 0x0002b20000047ab9 */ /* 0x000fe40000000800 */
[----:B------:R-:W-:Y:S02]  /*1e950*/  ISETP.GE.AND P3, PT, R18, UR4, PT ;  /* 0x0000000412007c0c */ /* 0x000fe4000bf66270 */
[----:B------:R-:W-:Y:S02]  /*1e960*/  ISETP.GE.AND P2, PT, R233, UR4, PT ;  /* 0x00000004e9007c0c */ /* 0x000fe4000bf46270 */
[----:B------:R-:W-:Y:S02]  /*1e970*/  ISETP.GE.AND P1, PT, R9, UR4, PT ;  /* 0x0000000409007c0c */ /* 0x000fe4000bf26270 */
[----:B------:R-:W-:-:S07]  /*1e980*/  ISETP.GE.AND P0, PT, R7, UR4, PT ;  /* 0x0000000407007c0c */ /* 0x000fce000bf06270 */
[CC--:B0-----:R-:W-:Y:S02]  /*1e990*/  @!P3 LEA R2, P5, R18.reuse, R14.reuse, 0x1 ;  /* 0x0000000e1202b211 */ /* 0x0c1fe400078a08ff */
[----:B------:R-:W-:Y:S02]  /*1e9a0*/  @!P2 LEA R4, P4, R233, R14, 0x1 ;  /* 0x0000000ee904a211 */ /* 0x000fe400078808ff */
[----:B------:R-:W-:Y:S02]  /*1e9b0*/  @!P3 LEA.HI.X R3, R18, R0, R21, 0x1, P5 ;  /* 0x000000001203b211 */ /* 0x000fe400028f0c15 */
        /* <DEDUP_REMOVED lines=9> */
.L_x_510:
[----:B------:R-:W-:Y:S05]  /*1ea50*/  BSYNC B0 ;  /* 0x0000000000007941 */ /* 0x000fea0003800000 */
.L_x_500:
[----:B0-----:R-:W3:Y:S01]  /*1ea60*/  LDL R0, [R1+0xc] ;  /* 0x00000c0001007983 */ /* 0x001ee20000100800 */
[----:B------:R-:W-:Y:S02]  /*1ea70*/  ULDC UR4, c[0x0][0xc3c] ;  /* 0x00030f0000047ab9 */ /* 0x000fe40000000800 */
[----:B---3--:R-:W-:-:S13]  /*1ea80*/  ISETP.GE.AND P0, PT, R0, UR4, PT ;  /* 0x0000000400007c0c */ /* 0x008fda000bf06270 */
[----:B------:R-:W-:Y:S05]  /*1ea90*/  @!P0 BRA `(.L_x_524) ;  /* 0xfffffe2400788947 */ /* 0x000fea000383ffff */
[----:B------:R-:W-:Y:S05]  /*1eaa0*/  BRA `(.L_x_343) ;  /* 0x0000006c00f07947 */ /* 0x000fea0003800000 */
.L_x_341:
        /* <DEDUP_REMOVED lines=15> */
[----:B------:R-:W1:Y:S01]  /*1eba0*/  LDS.128 R16, [UR4+0x388d0] ;  /* 0x0388d004ff107984 */ /* 0x000e620008000c00 */
[----:B------:R-:W-:Y:S06]  /*1ebb0*/  BAR.ARV 0x4, 0x180 ;  /* 0x0106000000007b1d */ /* 0x000fec0000002000 */
[----:B------:R-:W-:Y:S05]  /*1ebc0*/  BRA `(.L_x_526) ;  /* 0x0000000400fc7947 */ /* 0x000fea0003800000 */
.L_x_525:
[----:B0-----:R-:W0:Y:S01]  /*1ebd0*/  S2R R2, SR_TID.X ;  /* 0x0000000000027919 */ /* 0x001e220000002100 */
[----:B------:R-:W-:Y:S01]  /*1ebe0*/  ULDC UR4, c[0x0][0xc3c] ;  /* 0x00030f0000047ab9 */ /* 0x000fe20000000800 */
[----:B------:R-:W1:Y:S01]  /*1ebf0*/  S2UR UR6, SR_CTAID.X ;  /* 0x00000000000679c3 */ /* 0x000e620000002500 */
[----:B------:R-:W-:Y:S01]  /*1ec00*/  ULDC UR5, c[0x0][0xc38] ;  /* 0x00030e0000057ab9 */ /* 0x000fe20000000800 */
        /* <DEDUP_REMOVED lines=8> */
[C---:B------:R-:W-:Y:S01]  /*1ec90*/  ISETP.GE.U32.AND P2, PT, R5.reuse, 0x2, PT ;  /* 0x000000020500780c */ /* 0x040fe20003f46070 */
[----:B------:R-:W-:Y:S01]  /*1eca0*/  IMAD.MOV.U32 R16, RZ, RZ, RZ ;  /* 0x000000ffff107224 */ /* 0x000fe200078e00ff */
[C---:B------:R-:W-:Y:S02]  /*1ecb0*/  ISETP.GE.U32.AND P3, PT, R5.reuse, 0x4, PT ;  /* 0x000000040500780c */ /* 0x040fe40003f66070 */
[C---:B------:R-:W-:Y:S02]  /*1ecc0*/  ISETP.GE.U32.AND P4, PT, R5.reuse, 0x8, PT ;  /* 0x000000080500780c */ /* 0x040fe40003f86070 */
[----:B------:R-:W-:Y:S01]  /*1ecd0*/  ISETP.GE.U32.AND P5, PT, R5, 0x10, PT ;  /* 0x000000100500780c */ /* 0x000fe20003fa6070 */
[----:B--2---:R-:W0:Y:S02]  /*1ece0*/  SHFL.UP PT, R4, R0, 0x1, RZ ;  /* 0x0420000000047989 */ /* 0x004e2400000e00ff */
[----:B0-----:R-:W-:-:S05]  /*1ecf0*/  SEL R7, R4, RZ, P1 ;  /* 0x000000ff04077207 */ /* 0x001fca0000800000 */
[----:B------:R-:W-:-:S05]  /*1ed00*/  IMAD.IADD R7, R0, 0x1, R7 ;  /* 0x0000000100077824 */ /* 0x000fca00078e0207 */
[----:B------:R-:W0:Y:S02]  /*1ed10*/  SHFL.UP PT, R4, R7, 0x2, RZ ;  /* 0x0440000007047989 */ /* 0x000e2400000e00ff */
[----:B0-----:R-:W-:-:S04]  /*1ed20*/  SEL R4, R4, RZ, P2 ;  /* 0x000000ff04047207 */ /* 0x001fc80001000000 */
[----:B------:R-:W-:-:S05]  /*1ed30*/  IADD3 R4, R7, R4, RZ ;  /* 0x0000000407047210 */ /* 0x000fca0007ffe0ff */
[----:B------:R-:W0:Y:S02]  /*1ed40*/  SHFL.UP PT, R6, R4, 0x4, RZ ;  /* 0x0480000004067989 */ /* 0x000e2400000e00ff */
[----:B0-----:R-:W-:-:S05]  /*1ed50*/  SEL R3, R6, RZ, P3 ;  /* 0x000000ff06037207 */ /* 0x001fca0001800000 */
[----:B------:R-:W-:-:S05]  /*1ed60*/  IMAD.IADD R3, R4, 0x1, R3 ;  /* 0x0000000104037824 */ /* 0x000fca00078e0203 */
[----:B------:R-:W0:Y:S02]  /*1ed70*/  SHFL.UP PT, R2, R3, 0x8, RZ ;  /* 0x0500000003027989 */ /* 0x000e2400000e00ff */
[----:B0-----:R-:W-:-:S05]  /*1ed80*/  SEL R2, R2, RZ, P4 ;  /* 0x000000ff02027207 */ /* 0x001fca0002000000 */
[----:B------:R-:W-:-:S05]  /*1ed90*/  IMAD.IADD R6, R3, 0x1, R2 ;  /* 0x0000000103067824 */ /* 0x000fca00078e0202 */
[----:B------:R-:W0:Y:S02]  /*1eda0*/  SHFL.UP PT, R2, R6, 0x10, RZ ;  /* 0x0600000006027989 */ /* 0x000e2400000e00ff */
[----:B0-----:R-:W-:-:S04]  /*1edb0*/  SEL R7, R2, RZ, P5 ;  /* 0x000000ff02077207 */ /* 0x001fc80002800000 */
[----:B------:R-:W-:-:S05]  /*1edc0*/  IADD3 R2, R6, R7, RZ ;  /* 0x0000000706027210 */ /* 0x000fca0007ffe0ff */
[----:B------:R-:W0:Y:S02]  /*1edd0*/  SHFL.IDX PT, R4, R2, 0x1f, 0x1f ;  /* 0x03e01f0002047f89 */ /* 0x000e2400000e0000 */
[----:B0-----:R-:W-:-:S04]  /*1ede0*/  IMAD R4, R4, UR5, RZ ;  /* 0x0000000504047c24 */ /* 0x001fc8000f8e02ff */
[----:B------:R-:W-:Y:S01]  /*1edf0*/  IMAD.MOV.U32 R7, RZ, RZ, R4 ;  /* 0x000000ffff077224 */ /* 0x000fe200078e0004 */
[----:B-1----:R-:W-:-:S13]  /*1ee00*/  ISETP.GT.AND P6, PT, R4, UR6, PT ;  /* 0x0000000604007c0c */ /* 0x002fda000bfc4270 */
[----:B------:R-:W-:Y:S05]  /*1ee10*/  @P6 BRA `(.L_x_527) ;  /* 0x0000000000a06947 */ /* 0x000fea0003800000 */
[----:B------:R-:W0:Y:S01]  /*1ee20*/  LDC R6, c[0x0][0xc3c] ;  /* 0x00030f00ff067b82 */ /* 0x000e220000000800 */
[----:B------:R-:W-:Y:S01]  /*1ee30*/  MOV R4, R7 ;  /* 0x0000000700047202 */ /* 0x000fe20000000f00 */
[----:B------:R-:W-:Y:S01]  /*1ee40*/  UMOV UR4, URZ ;  /* 0x0000003f00047c82 */ /* 0x000fe20008000000 */
[----:B------:R-:W-:Y:S01]  /*1ee50*/  ULDC UR7, c[0x0][0xc3c] ;  /* 0x00030f0000077ab9 */ /* 0x000fe20000000800 */
[----:B------:R-:W-:-:S05]  /*1ee60*/  ULDC UR5, c[0x0][0xc38] ;  /* 0x00030e0000057ab9 */ /* 0x000fca0000000800 */
.L_x_531:
[----:B------:R-:W-:Y:S01]  /*1ee70*/  UIADD3 UR4, UR4, 0x1f, URZ ;  /* 0x0000001f04047890 */ /* 0x000fe2000fffe03f */
[----:B------:R-:W-:-:S05]  /*1ee80*/  IMAD.U32 R19, RZ, RZ, UR7 ;  /* 0x00000007ff137e24 */ /* 0x000fca000f8e00ff */
[----:B0-----:R-:W-:-:S13]  /*1ee90*/  ISETP.LE.AND P6, PT, R6, UR4, PT ;  /* 0x0000000406007c0c */ /* 0x001fda000bfc3270 */
[----:B------:R-:W-:Y:S05]  /*1eea0*/  @P6 BRA `(.L_x_528) ;  /* 0x0000000400206947 */ /* 0x000fea0003800000 */
[----:B------:R-:W-:Y:S01]  /*1eeb0*/  VIADD R7, R5, UR4 ;  /* 0x0000000405077c36 */ /* 0x000fe20008000000 */
[----:B------:R-:W-:Y:S01]  /*1eec0*/  BSSY B0, `(.L_x_529) ;  /* 0x0000007000007945 */ /* 0x000fe20003800000 */
[----:B------:R-:W-:-:S03]  /*1eed0*/  MOV R0, RZ ;  /* 0x000000ff00007202 */ /* 0x000fc60000000f00 */
[----:B------:R-:W-:-:S13]  /*1eee0*/  ISETP.GE.OR P6, PT, R7, R6, !P0 ;  /* 0x000000060700720c */ /* 0x000fda00047c6670 */
[----:B------:R-:W-:Y:S05]  /*1eef0*/  @P6 BRA `(.L_x_530) ;  /* 0x00000000000c6947 */ /* 0x000fea0003800000 */
[----:B------:R-:W0:Y:S02]  /*1ef00*/  LDC.64 R2, c[0x0][0xc80] ;  /* 0x00032000ff027b82 */ /* 0x000e240000000a00 */
[----:B0-----:R-:W-:-:S05]  /*1ef10*/  IMAD.WIDE R2, R7, 0x4, R2 ;  /* 0x0000000407027825 */ /* 0x001fca00078e0202 */
[----:B------:R0:W5:Y:S02]  /*1ef20*/  LDG.E R0, desc[UR42][R2.64] ;  /* 0x0000002a02007981 */ /* 0x000164000c1e1900 */
.L_x_530:
[----:B------:R-:W-:Y:S05]  /*1ef30*/  BSYNC B0 ;  /* 0x0000000000007941 */ /* 0x000fea0003800000 */
.L_x_529:
[----:B0----5:R-:W0:Y:S02]  /*1ef40*/  SHFL.UP PT, R2, R0, 0x1, RZ ;  /* 0x0420000000027989 */ /* 0x021e2400000e00ff */
        /* <DEDUP_REMOVED lines=14> */
[----:B------:R-:W0:Y:S02]  /*1f030*/  SHFL.IDX PT, R3, R9, 0x1f, 0x1f ;  /* 0x03e01f0009037f89 */ /* 0x000e2400000e0000 */
[----:B0-----:R-:W-:-:S05]  /*1f040*/  IMAD R3, R3, UR5, RZ ;  /* 0x0000000503037c24 */ /* 0x001fca000f8e02ff */
[----:B------:R-:W-:-:S04]  /*1f050*/  IADD3 R4, R3, R4, RZ ;  /* 0x0000000403047210 */ /* 0x000fc80007ffe0ff */
[----:B------:R-:W-:-:S13]  /*1f060*/  ISETP.GT.AND P6, PT, R4, UR6, PT ;  /* 0x0000000604007c0c */ /* 0x000fda000bfc4270 */
[----:B------:R-:W-:Y:S05]  /*1f070*/  @!P6 BRA `(.L_x_531) ;  /* 0xfffffffc007ce947 */ /* 0x000fea000383ffff */
[----:B------:R-:W-:Y:S02]  /*1f080*/  IMAD.MOV.U32 R2, RZ, RZ, R9 ;  /* 0x000000ffff027224 */ /* 0x000fe400078e0009 */
[----:B------:R-:W-:-:S07]  /*1f090*/  IMAD.MOV.U32 R7, RZ, RZ, R3 ;  /* 0x000000ffff077224 */ /* 0x000fce00078e0003 */
.L_x_527:
[----:B------:R-:W-:-:S05]  /*1f0a0*/  IADD3 R7, -R7, R4, RZ ;  /* 0x0000000407077210 */ /* 0x000fca0007ffe1ff */
[----:B------:R-:W-:-:S05]  /*1f0b0*/  IMAD R3, R2, UR5, R7 ;  /* 0x0000000502037c24 */ /* 0x000fca000f8e0207 */
[----:B------:R-:W-:-:S13]  /*1f0c0*/  ISETP.GT.AND P0, PT, R3, UR6, PT ;  /* 0x0000000603007c0c */ /* 0x000fda000bf04270 */
[----:B------:R-:W-:-:S04]  /*1f0d0*/  VOTE.ANY R6, PT, !P0 ;  /* 0x0000000000067806 */ /* 0x000fc800040e0100 */
[----:B------:R-:W0:Y:S01]  /*1f0e0*/  POPC R19, R6 ;  /* 0x0000000600137309 */ /* 0x000e220000000000 */
[----:B------:R-:W-:Y:S01]  /*1f0f0*/  ISETP.NE.AND P0, PT, R6, RZ, PT ;  /* 0x000000ff0600720c */ /* 0x000fe20003f05270 */
[----:B0-----:R-:W0:Y:S02]  /*1f100*/  SHFL.IDX PT, R0, R0, R19, 0x1f ;  /* 0x00001f1300007589 */ /* 0x001e2400000e0000 */
[----:B0-----:R-:W-:-:S04]  /*1f110*/  IABS R4, R0 ;  /* 0x0000000000047213 */ /* 0x001fc80000000000 */
[----:B------:R-:W0:Y:S08]  /*1f120*/  I2F.RP R8, R4 ;  /* 0x0000000400087306 */ /* 0x000e300000209400 */
[----:B0-----:R-:W0:Y:S02]  /*1f130*/  MUFU.RCP R8, R8 ;  /* 0x0000000800087308 */ /* 0x001e240000001000 */
[----:B0-----:R-:W-:-:S06]  /*1f140*/  VIADD R3, R8, 0xffffffe ;  /* 0x0ffffffe08037836 */ /* 0x001fcc0000000000 */
[----:B------:R-:W0:Y:S02]  /*1f150*/  F2I.FTZ.U32.TRUNC.NTZ R3, R3 ;  /* 0x0000000300037305 */ /* 0x000e24000021f000 */
[----:B0-----:R-:W-:Y:S01]  /*1f160*/  IMAD.MOV R11, RZ, RZ, -R3 ;  /* 0x000000ffff0b7224 */ /* 0x001fe200078e0a03 */
[----:B------:R-:W-:Y:S06]  /*1f170*/  @!P0 BRA `(.L_x_532) ;  /* 0x0000000000088947 */ /* 0x000fec0003800000 */
[----:B------:R-:W-:-:S05]  /*1f180*/  IADD3 R9, R19, -0x1, RZ ;  /* 0xffffffff13097810 */ /* 0x000fca0007ffe0ff */
[----:B------:R0:W1:Y:S02]  /*1f190*/  SHFL.IDX PT, R16, R2, R9, 0x1f ;  /* 0x00001f0902107589 */ /* 0x00006400000e0000 */
.L_x_532:
[----:B-1----:R-:W-:Y:S01]  /*1f1a0*/  IMAD R16, R16, UR5, R7 ;  /* 0x0000000510107c24 */ /* 0x002fe2000f8e0207 */
[----:B------:R-:W-:Y:S01]  /*1f1b0*/  IABS R6, R0 ;  /* 0x0000000000067213 */ /* 0x000fe20000000000 */
[----:B------:R-:W-:Y:S02]  /*1f1c0*/  IMAD R7, R11, R4, RZ ;  /* 0x000000040b077224 */ /* 0x000fe400078e02ff */
[----:B0-----:R-:W-:Y:S02]  /*1f1d0*/  IMAD.MOV.U32 R2, RZ, RZ, RZ ;  /* 0x000000ffff027224 */ /* 0x001fe400078e00ff */
[----:B------:R-:W-:Y:S02]  /*1f1e0*/  IMAD.MOV R6, RZ, RZ, -R6 ;  /* 0x000000ffff067224 */ /* 0x000fe400078e0a06 */
[----:B------:R-:W-:Y:S01]  /*1f1f0*/  IMAD.HI.U32 R2, R3, R7, R2 ;  /* 0x0000000703027227 */ /* 0x000fe200078e0002 */
[----:B------:R-:W-:-:S03]  /*1f200*/  IADD3 R7, -R16, UR6, RZ ;  /* 0x0000000610077c10 */ /* 0x000fc6000fffe1ff */
[----:B------:R-:W-:Y:S01]  /*1f210*/  VIADD R19, R19, UR4 ;  /* 0x0000000413137c36 */ /* 0x000fe20008000000 */
[----:B------:R-:W-:-:S05]  /*1f220*/  IABS R3, R7 ;  /* 0x0000000700037213 */ /* 0x000fca0000000000 */
[----:B------:R-:W-:-:S04]  /*1f230*/  IMAD.HI.U32 R2, R2, R3, RZ ;  /* 0x0000000302027227 */ /* 0x000fc800078e00ff */
[----:B------:R-:W-:-:S05]  /*1f240*/  IMAD R3, R2, R6, R3 ;  /* 0x0000000602037224 */ /* 0x000fca00078e0203 */
[----:B------:R-:W-:-:S13]  /*1f250*/  ISETP.GT.U32.AND P1, PT, R4, R3, PT ;  /* 0x000000030400720c */ /* 0x000fda0003f24070 */
[-C--:B------:R-:W-:Y:S01]  /*1f260*/  @!P1 IADD3 R3, R3, -R4.reuse, RZ ;  /* 0x8000000403039210 */ /* 0x080fe20007ffe0ff */
[----:B------:R-:W-:Y:S01]  /*1f270*/  @!P1 VIADD R2, R2, 0x1 ;  /* 0x0000000102029836 */ /* 0x000fe20000000000 */
[----:B------:R-:W-:Y:S02]  /*1f280*/  ISETP.NE.AND P1, PT, R0, RZ, PT ;  /* 0x000000ff0000720c */ /* 0x000fe40003f25270 */
[----:B------:R-:W-:Y:S02]  /*1f290*/  ISETP.GE.U32.AND P0, PT, R3, R4, PT ;  /* 0x000000040300720c */ /* 0x000fe40003f06070 */
[----:B------:R-:W-:-:S04]  /*1f2a0*/  LOP3.LUT R3, R7, R0, RZ, 0x3c, !PT ;  /* 0x0000000007037212 */ /* 0x000fc800078e3cff */
[----:B------:R-:W-:-:S07]  /*1f2b0*/  ISETP.GE.AND P2, PT, R3, RZ, PT ;  /* 0x000000ff0300720c */ /* 0x000fce0003f46270 */
[----:B------:R-:W-:-:S06]  /*1f2c0*/  @P0 VIADD R2, R2, 0x1 ;  /* 0x0000000102020836 */ /* 0x000fcc0000000000 */
[----:B------:R-:W-:Y:S02]  /*1f2d0*/  @!P2 IADD3 R2, -R2, RZ, RZ ;  /* 0x000000ff0202a210 */ /* 0x000fe40007ffe1ff */
[----:B------:R-:W-:-:S04]  /*1f2e0*/  @!P1 LOP3.LUT R2, RZ, R0, RZ, 0x33, !PT ;  /* 0x00000000ff029212 */ /* 0x000fc800078e33ff */
[----:B------:R-:W-:Y:S01]  /*1f2f0*/  MOV R18, R2 ;  /* 0x0000000200127202 */ /* 0x000fe20000000f00 */
[----:B------:R-:W-:-:S04]  /*1f300*/  IMAD.MOV R17, RZ, RZ, -R2 ;  /* 0x000000ffff117224 */ /* 0x000fc800078e0a02 */
[----:B------:R-:W-:Y:S01]  /*1f310*/  IMAD R17, R0, R17, R7 ;  /* 0x0000001100117224 */ /* 0x000fe200078e0207 */
[----:B------:R-:W-:Y:S06]  /*1f320*/  BRA `(.L_x_533) ;  /* 0x00000000000c7947 */ /* 0x000fec0003800000 */
.L_x_528:
[----:B------:R-:W-:Y:S01]  /*1f330*/  IMAD.MOV.U32 R17, RZ, RZ, RZ ;  /* 0x000000ffff117224 */ /* 0x000fe200078e00ff */
[----:B------:R-:W-:Y:S01]  /*1f340*/  MOV R18, RZ ;  /* 0x000000ff00127202 */ /* 0x000fe20000000f00 */
[----:B------:R-:W-:-:S07]  /*1f350*/  IMAD.U32 R16, RZ, RZ, UR6 ;  /* 0x00000006ff107e24 */ /* 0x000fce000f8e00ff */
.L_x_533:
[----:B------:R-:W-:-:S13]  /*1f360*/  ISETP.NE.AND P0, PT, R5, RZ, PT ;  /* 0x000000ff0500720c */ /* 0x000fda0003f05270 */
[----:B------:R-:W0:Y:S01]  /*1f370*/  @!P0 S2R R3, SR_CgaCtaId ;  /* 0x0000000000038919 */ /* 0x000e220000008800 */
[----:B------:R-:W-:-:S04]  /*1f380*/  @!P0 MOV R0, 0x400 ;  /* 0x0000040000008802 */ /* 0x000fc80000000f00 */
[----:B0-----:R-:W-:-:S05]  /*1f390*/  @!P0 LEA R0, R3, R0, 0x18 ;  /* 0x0000000003008211 */ /* 0x001fca00078ec0ff */
[----:B------:R0:W-:Y:S01]  /*1f3a0*/  @!P0 STS.128 [R0+0x388d0], R16 ;  /* 0x0388d01000008388 */ /* 0x0001e20000000c00 */
[----:B------:R-:W-:Y:S06]  /*1f3b0*/  BAR.ARV 0x5, 0x180 ;  /* 0x0146000000007b1d */ /* 0x000fec0000002000 */
.L_x_526:
[----:B0-----:R-:W-:Y:S01]  /*1f3c0*/  IMAD.MOV.U32 R0, RZ, RZ, 0x1 ;  /* 0x00000001ff007424 */ /* 0x001fe200078e00ff */
[----:B------:R0:W-:Y:S01]  /*1f3d0*/  STL [R1+0x8], RZ ;  /* 0x000008ff01007387 */ /* 0x0001e20000100800 */
[----:B------:R-:W-:Y:S02]  /*1f3e0*/  ULDC UR4, c[0x0][0xc3c] ;  /* 0x00030f0000047ab9 */ /* 0x000fe40000000800 */
[----:B-1----:R-:W-:Y:S01]  /*1f3f0*/  ISETP.GE.AND P0, PT, R19, UR4, PT ;  /* 0x0000000413007c0c */ /* 0x002fe2000bf06270 */
[----:B------:R0:W-:Y:S04]  /*1f400*/  STL [R1+0x10], R0 ;  /* 0x0000100001007387 */ /* 0x0001e80000100800 */
[----:B------:R0:W-:Y:S08]  /*1f410*/  STL [R1+0x60], RZ ;  /* 0x000060ff01007387 */ /* 0x0001f00000100800 */
[----:B0-----:R-:W-:Y:S05]  /*1f420*/  @P0 BRA `(.L_x_534) ;  /* 0x00000060008c0947 */ /* 0x001fea0003800000 */
[----:B------:R-:W0:Y:S01]  /*1f430*/  S2R R7, SR_TID.X ;  /* 0x0000000000077919 */ /* 0x000e220000002100 */
[----:B------:R-:W1:Y:S01]  /*1f440*/  S2UR UR5, SR_CgaCtaId ;  /* 0x00000000000579c3 */ /* 0x000e620000008800 */
[----:B------:R-:W-:Y:S01]  /*1f450*/  UMOV UR4, 0x400 ;  /* 0x0000040000047882 */ /* 0x000fe20000000000 */
[----:B------:R-:W-:Y:S01]  /*1f460*/  BSSY B7, `(.L_x_534) ;  /* 0x000061f000077945 */ /* 0x000fe20003800000 */
[----:B------:R-:W-:Y:S01]  /*1f470*/  ULDC.64 UR44, c[0x0][0x198] ;  /* 0x00006600002c7ab9 */ /* 0x000fe20000000a00 */
[----:B------:R-:W-:Y:S02]  /*1f480*/  ULOP3.LUT UR36, UR40, 0x1, URZ, 0xfc, !UPT ;  /* 0x0000000128247892 */ /* 0x000fe4000f8efc3f */
[----:B------:R-:W-:Y:S01]  /*1f490*/  ULOP3.LUT UR38, UR40, 0x2, URZ, 0xfc, !UPT ;  /* 0x0000000228267892 */ /* 0x000fe2000f8efc3f */
[----:B------:R-:W-:Y:S01]  /*1f4a0*/  ULDC UR37, c[0x0][0xc] ;  /* 0x0000030000257ab9 */ /* 0x000fe20000000800 */
[----:B-1----:R-:W-:Y:S01]  /*1f4b0*/  ULEA UR4, UR5, UR4, 0x18 ;  /* 0x0000000405047291 */ /* 0x002fe2000f8ec03f */
[C---:B0-----:R-:W-:Y:S01]  /*1f4c0*/  IMAD.SHL.U32 R2, R7.reuse, 0x80, RZ ;  /* 0x0000008007027824 */ /* 0x041fe200078e00ff */
[----:B------:R-:W-:-:S02]  /*1f4d0*/  LOP3.LUT R6, R7, 0x7f, RZ, 0xc0, !PT ;  /* 0x0000007f07067812 */ /* 0x000fc400078ec0ff */
[----:B------:R-:W-:Y:S02]  /*1f4e0*/  R2P PR, R7, 0x6 ;  /* 0x0000000607007804 */ /* 0x000fe40000000000 */
[----:B------:R-:W-:Y:S02]  /*1f4f0*/  SHF.L.U32 R3, R6, 0x6, RZ ;  /* 0x0000000606037819 */ /* 0x000fe400000006ff */
[----:B------:R-:W-:-:S04]  /*1f500*/  LOP3.LUT R0, R2, 0x400, RZ, 0xc0, !PT ;  /* 0x0000040002007812 */ /* 0x000fc800078ec0ff */
[----:B------:R-:W-:Y:S02]  /*1f510*/  LOP3.LUT R4, R0, 0x1800, R3, 0xf8, !PT ;  /* 0x0000180000047812 */ /* 0x000fe400078ef803 */
[----:B------:R-:W-:Y:S02]  /*1f520*/  SHF.R.U32.HI R3, RZ, 0x1, R7 ;  /* 0x00000001ff037819 */ /* 0x000fe40000011607 */
[----:B------:R-:W-:-:S04]  /*1f530*/  LOP3.LUT R0, R2, 0x380, RZ, 0xc0, !PT ;  /* 0x0000038002007812 */ /* 0x000fc800078ec0ff */
[C---:B------:R-:W-:Y:S02]  /*1f540*/  LOP3.LUT R3, R0.reuse, 0x30, R3, 0xf8, !PT ;  /* 0x0000003000037812 */ /* 0x040fe400078ef803 */
[----:B------:R-:W-:Y:S01]  /*1f550*/  LOP3.LUT R5, R0, 0x10, R7, 0xf8, !PT ;  /* 0x0000001000057812 */ /* 0x000fe200078ef807 */
[----:B------:R-:W-:-:S05]  /*1f560*/  IMAD.SHL.U32 R0, R7, 0x10, RZ ;  /* 0x0000001007007824 */ /* 0x000fca00078e00ff */
[--C-:B------:R-:W-:Y:S02]  /*1f570*/  LOP3.LUT R3, R3, 0x70, R0.reuse, 0x78, !PT ;  /* 0x0000007003037812 */ /* 0x100fe400078e7800 */
[----:B------:R-:W-:Y:S02]  /*1f580*/  LOP3.LUT R5, R5, 0x70, R0, 0x78, !PT ;  /* 0x0000007005057812 */ /* 0x000fe400078e7800 */
[----:B------:R-:W-:Y:S01]  /*1f590*/  LOP3.LUT R2, R3, 0xc00, R2, 0xf8, !PT ;  /* 0x00000c0003027812 */ /* 0x000fe200078ef802 */
[----:B------:R-:W-:Y:S01]  /*1f5a0*/  IMAD.SHL.U32 R3, R7, 0x2, RZ ;  /* 0x0000000207037824 */ /* 0x000fe200078e00ff */
[----:B------:R-:W-:Y:S02]  /*1f5b0*/  LOP3.LUT R4, R4, R5, RZ, 0xfc, !PT ;  /* 0x0000000504047212 */ /* 0x000fe400078efcff */
[----:B------:R-:W-:Y:S01]  /*1f5c0*/  SHF.R.U32.HI R5, RZ, 0x3, R6 ;  /* 0x00000003ff057819 */ /* 0x000fe20000011606 */
[----:B------:R0:W-:Y:S04]  /*1f5d0*/  STL [R1+0x34], R2 ;  /* 0x0000340201007387 */ /* 0x0001e80000100800 */
[----:B------:R1:W-:Y:S01]  /*1f5e0*/  STL [R1+0x30], R4 ;  /* 0x0000300401007387 */ /* 0x0003e20000100800 */
[----:B0-----:R-:W-:-:S04]  /*1f5f0*/  LOP3.LUT R2, R0, 0x3f0, RZ, 0xc0, !PT ;  /* 0x000003f000027812 */ /* 0x001fc800078ec0ff */
[----:B------:R-:W-:Y:S01]  /*1f600*/  LOP3.LUT R3, R2, 0x70, R3, 0x78, !PT ;  /* 0x0000007002037812 */ /* 0x000fe200078e7803 */
[----:B-1----:R-:W-:Y:S01]  /*1f610*/  IMAD.MOV.U32 R4, RZ, RZ, 0x20 ;  /* 0x00000020ff047424 */ /* 0x002fe200078e00ff */
[----:B------:R-:W-:-:S04]  /*1f620*/  SHF.L.U32 R2, R6, 0x4, RZ ;  /* 0x0000000406027819 */ /* 0x000fc800000006ff */
[----:B------:R-:W-:Y:S01]  /*1f630*/  LOP3.LUT R2, R3, 0x400, R2, 0xf8, !PT ;  /* 0x0000040003027812 */ /* 0x000fe200078ef802 */
[----:B------:R-:W-:-:S05]  /*1f640*/  IMAD.MOV.U32 R3, RZ, RZ, 0x40 ;  /* 0x00000040ff037424 */ /* 0x000fca00078e00ff */
[----:B------:R-:W-:Y:S02]  /*1f650*/  SEL R7, R3, 0xffffffc0, !P2 ;  /* 0xffffffc003077807 */ /* 0x000fe40005000000 */
[----:B------:R-:W-:Y:S02]  /*1f660*/  SEL R3, R4, 0xffffffe0, !P1 ;  /* 0xffffffe004037807 */ /* 0x000fe40004800000 */
[----:B------:R-:W-:Y:S01]  /*1f670*/  MOV R4, UR4 ;  /* 0x0000000400047c02 */ /* 0x000fe20008000f00 */
[----:B------:R-:W-:Y:S04]  /*1f680*/  STL [R1+0x20], R7 ;  /* 0x0000200701007387 */ /* 0x000fe80000100800 */
[----:B------:R0:W-:Y:S01]  /*1f690*/  STL [R1+0x1c], R3 ;  /* 0x00001c0301007387 */ /* 0x0001e20000100800 */
[----:B------:R-:W-:-:S03]  /*1f6a0*/  IMAD.IADD R2, R4, 0x1, R2 ;  /* 0x0000000104027824 */ /* 0x000fc600078e0202 */
[----:B------:R-:W-:Y:S04]  /*1f6b0*/  STL [R1+0x4], R4 ;  /* 0x0000040401007387 */ /* 0x000fe80000100800 */
[----:B------:R1:W-:Y:S01]  /*1f6c0*/  STL [R1+0x3c], R2 ;  /* 0x00003c0201007387 */ /* 0x0003e20000100800 */
[----:B0-----:R-:W-:Y:S02]  /*1f6d0*/  LOP3.LUT R3, R0, 0x70, RZ, 0xc0, !PT ;  /* 0x0000007000037812 */ /* 0x001fe400078ec0ff */
[----:B------:R-:W-:Y:S01]  /*1f6e0*/  LOP3.LUT R0, R5, 0x70, R0, 0xf8, !PT ;  /* 0x0000007005007812 */ /* 0x000fe200078ef800 */
[----:B------:R-:W-:Y:S01]  /*1f6f0*/  IMAD.MOV.U32 R0, RZ, RZ, 0x1 ;  /* 0x00000001ff007424 */ /* 0x000fe200078e00ff */
[----:B------:R-:W-:Y:S01]  /*1f700*/  STL [R1+0x60], RZ ;  /* 0x000060ff01007387 */ /* 0x000fe20000100800 */
[----:B-1----:R-:W-:-:S03]  /*1f710*/  MOV R2, 0x1 ;  /* 0x0000000100027802 */ /* 0x002fc60000000f00 */
[----:B------:R0:W-:Y:S04]  /*1f720*/  STL [R1+0x14], R0 ;  /* 0x0000140001007387 */ /* 0x0001e80000100800 */
[----:B------:R1:W-:Y:S04]  /*1f730*/  STL [R1+0xc], RZ ;  /* 0x00000cff01007387 */ /* 0x0003e80000100800 */
[----:B------:R1:W-:Y:S01]  /*1f740*/  STL [R1+0x8], RZ ;  /* 0x000008ff01007387 */ /* 0x0003e20000100800 */
[----:B0-----:R-:W-:-:S03]  /*1f750*/  LOP3.LUT R0, R3, 0x80, RZ, 0xfc, !PT ;  /* 0x0000008003007812 */ /* 0x001fc600078efcff */
[----:B------:R1:W-:Y:S04]  /*1f760*/  STL [R1+0x10], R2 ;  /* 0x0000100201007387 */ /* 0x0003e80000100800 */
.L_x_644:
[----:B012---:R-:W0:Y:S02]  /*1f770*/  LDC.64 R2, c[0x0][0xc88] ;  /* 0x00032200ff027b82 */ /* 0x007e240000000a00 */
[----:B0-----:R-:W-:-:S05]  /*1f780*/  IMAD.WIDE R2, R19, 0x4, R2 ;  /* 0x0000000413027825 */ /* 0x001fca00078e0202 */
[----:B------:R-:W2:Y:S01]  /*1f790*/  LDG.E R15, desc[UR42][R2.64] ;  /* 0x0000002a020f7981 */ /* 0x000ea2000c1e1900 */
[----:B------:R-:W-:Y:S05]  /*1f7a0*/  YIELD ;  /* 0x0000000000007946 */ /* 0x000fea0003800000 */
[----:B------:R-:W-:Y:S01]  /*1f7b0*/  ULDC.64 UR4, c[0x0][0xa28] ;  /* 0x00028a0000047ab9 */ /* 0x000fe20000000a00 */
[----:B---3--:R-:W-:Y:S01]  /*1f7c0*/  IMAD.MOV.U32 R0, RZ, RZ, RZ ;  /* 0x000000ffff007224 */ /* 0x008fe200078e00ff */
[----:B------:R-:W-:Y:S01]  /*1f7d0*/  ISETP.NE.U32.AND P0, PT, RZ, UR4, PT ;  /* 0x00000004ff007c0c */ /* 0x000fe2000bf05070 */
[----:B------:R-:W-:Y:S01]  /*1f7e0*/  ULDC.64 UR10, c[0x0][0xa18] ;  /* 0x00028600000a7ab9 */ /* 0x000fe20000000a00 */
[----:B------:R-:W-:Y:S01]  /*1f7f0*/  ULDC.64 UR8, c[0x0][0xa10] ;  /* 0x0002840000087ab9 */ /* 0x000fe20000000a00 */
[----:B------:R-:W-:Y:S01]  /*1f800*/  ULDC.64 UR6, c[0x0][0xa08] ;  /* 0x0002820000067ab9 */ /* 0x000fe20000000a00 */
[----:B------:R-:W-:-:S02]  /*1f810*/  ISETP.NE.AND.EX P0, PT, RZ, UR5, PT, P0 ;  /* 0x00000005ff007c0c */ /* 0x000fc4000bf05300 */
[----:B--2---:R-:W-:Y:S01]  /*1f820*/  SHF.R.S32.HI R4, RZ, 0x1f, R15 ;  /* 0x0000001fff047819 */ /* 0x004fe2000001140f */
[----:B------:R-:W-:-:S10]  /*1f830*/  IMAD.SHL.U32 R14, R15, 0x4, RZ ;  /* 0x000000040f0e7824 */ /* 0x000fd400078e00ff */
[C---:B------:R-:W-:Y:S01]  /*1f840*/  @P0 LEA R2, P1, R15.reuse, UR4, 0x2 ;  /* 0x000000040f020c11 */ /* 0x040fe2000f8210ff */
[----:B------:R-:W-:Y:S03]  /*1f850*/  STL [R1+0x38], R15 ;  /* 0x0000380f01007387 */ /* 0x000fe60000100800 */
[C-C-:B------:R-:W-:Y:S01]  /*1f860*/  @P0 LEA.HI.X R3, R15.reuse, UR5, R4.reuse, 0x2, P1 ;  /* 0x000000050f030c11 */ /* 0x140fe200088f1404 */
[----:B------:R-:W-:Y:S01]  /*1f870*/  ULDC.64 UR4, c[0x0][0xa00] ;  /* 0x0002800000047ab9 */ /* 0x000fe20000000a00 */
[----:B------:R0:W-:Y:S01]  /*1f880*/  STL [R1+0x44], R4 ;  /* 0x0000440401007387 */ /* 0x0001e20000100800 */
[----:B------:R-:W-:Y:S02]  /*1f890*/  ISETP.NE.U32.AND P2, PT, RZ, UR4, PT ;  /* 0x00000004ff007c0c */ /* 0x000fe4000bf45070 */
[----:B------:R-:W-:Y:S01]  /*1f8a0*/  SHF.L.U64.HI R13, R15, 0x2, R4 ;  /* 0x000000020f0d7819 */ /* 0x000fe20000010204 */
[----:B------:R1:W5:Y:S01]  /*1f8b0*/  @P0 LDG.E R0, desc[UR42][R2.64] ;  /* 0x0000002a02000981 */ /* 0x000362000c1e1900 */
[----:B------:R-:W-:-:S02]  /*1f8c0*/  ISETP.NE.AND.EX P2, PT, RZ, UR5, PT, P2 ;  /* 0x00000005ff007c0c */ /* 0x000fc4000bf45320 */
[----:B------:R-:W-:Y:S01]  /*1f8d0*/  ISETP.NE.U32.AND P3, PT, RZ, UR10, PT ;  /* 0x0000000aff007c0c */ /* 0x000fe2000bf65070 */
[----:B------:R-:W-:Y:S01]  /*1f8e0*/  STL [R1], R14 ;  /* 0x0000000e01007387 */ /* 0x000fe20000100800 */
[----:B------:R-:W-:Y:S02]  /*1f8f0*/  ISETP.NE.U32.AND P0, PT, RZ, UR6, PT ;  /* 0x00000006ff007c0c */ /* 0x000fe4000bf05070 */
[----:B0-----:R-:W-:Y:S01]  /*1f900*/  IADD3 R4, P4, R14, UR4, RZ ;  /* 0x000000040e047c10 */ /* 0x001fe2000ff9e0ff */
[----:B------:R-:W-:Y:S01]  /*1f910*/  STL [R1+0x28], R13 ;  /* 0x0000280d01007387 */ /* 0x000fe20000100800 */
[----:B------:R-:W-:Y:S02]  /*1f920*/  ISETP.NE.AND.EX P3, PT, RZ, UR11, PT, P3 ;  /* 0x0000000bff007c0c */ /* 0x000fe4000bf65330 */
[----:B-1----:R-:W-:Y:S02]  /*1f930*/  CS2R R2, SRZ ;  /* 0x0000000000027805 */ /* 0x002fe4000001ff00 */
[----:B------:R-:W-:-:S02]  /*1f940*/  IADD3.X R5, R13, UR5, RZ, P4, !PT ;  /* 0x000000050d057c10 */ /* 0x000fc4000a7fe4ff */
[C---:B------:R-:W-:Y:S02]  /*1f950*/  IADD3 R6, P4, R14.reuse, UR8, RZ ;  /* 0x000000080e067c10 */ /* 0x040fe4000ff9e0ff */
[----:B------:R-:W-:Y:S01]  /*1f960*/  ISETP.NE.U32.AND P1, PT, RZ, UR8, PT ;  /* 0x00000008ff007c0c */ /* 0x000fe2000bf25070 */
[----:B------:R-:W2:Y:S01]  /*1f970*/  @P2 LDG.E R2, desc[UR42][R4.64] ;  /* 0x0000002a04022981 */ /* 0x000ea2000c1e1900 */
[----:B------:R-:W-:Y:S01]  /*1f980*/  IADD3.X R7, R13, UR9, RZ, P4, !PT ;  /* 0x000000090d077c10 */ /* 0x000fe2000a7fe4ff */
[----:B------:R-:W-:Y:S01]  /*1f990*/  ULDC UR4, c[0x0][0x288] ;  /* 0x0000a20000047ab9 */ /* 0x000fe20000000800 */
[----:B------:R-:W-:Y:S02]  /*1f9a0*/  ISETP.NE.AND.EX P0, PT, RZ, UR7, PT, P0 ;  /* 0x00000007ff007c0c */ /* 0x000fe4000bf05300 */
[----:B------:R-:W-:Y:S02]  /*1f9b0*/  ISETP.NE.AND.EX P1, PT, RZ, UR9, PT, P1 ;  /* 0x00000009ff007c0c */ /* 0x000fe4000bf25310 */
[----:B------:R-:W-:-:S02]  /*1f9c0*/  @P3 IADD3 R10, P4, R14, UR10, RZ ;  /* 0x0000000a0e0a3c10 */ /* 0x000fc4000ff9e0ff */
[----:B------:R-:W-:Y:S02]  /*1f9d0*/  IADD3 R8, P5, R14, UR6, RZ ;  /* 0x000000060e087c10 */ /* 0x000fe4000ffbe0ff */
[C---:B------:R-:W-:Y:S02]  /*1f9e0*/  @P3 IADD3.X R11, R13.reuse, UR11, RZ, P4, !PT ;  /* 0x0000000b0d0b3c10 */ /* 0x040fe4000a7fe4ff */
[----:B------:R-:W-:Y:S02]  /*1f9f0*/  MOV R12, RZ ;  /* 0x000000ff000c7202 */ /* 0x000fe40000000f00 */
[----:B------:R-:W-:-:S03]  /*1fa00*/  IADD3.X R9, R13, UR7, RZ, P5, !PT ;  /* 0x000000070d097c10 */ /* 0x000fc6000affe4ff */
[----:B------:R-:W5:Y:S04]  /*1fa10*/  @P1 LDG.E R3, desc[UR42][R6.64] ;  /* 0x0000002a06031981 */ /* 0x000f68000c1e1900 */
[----:B------:R-:W5:Y:S04]  /*1fa20*/  @P0 LDG.E R12, desc[UR42][R8.64] ;  /* 0x0000002a080c0981 */ /* 0x000f68000c1e1900 */
[----:B--2---:R0:W-:Y:S02]  /*1fa30*/  STL [R1+0x40], R2 ;  /* 0x0000400201007387 */ /* 0x0041e40000100800 */
[----:B0-----:R-:W-:Y:S01]  /*1fa40*/  IMAD.U32 R2, RZ, RZ, UR4 ;  /* 0x00000004ff027e24 */ /* 0x001fe2000f8e00ff */
[----:B------:R-:W-:-:S05]  /*1fa50*/  ULDC.64 UR4, c[0x0][0x418] ;  /* 0x0001060000047ab9 */ /* 0x000fca0000000a00 */
[----:B------:R0:W2:Y:S01]  /*1fa60*/  @P3 LDG.E R2, desc[UR42][R10.64] ;  /* 0x0000002a0a023981 */ /* 0x0000a2000c1e1900 */
[----:B------:R-:W-:-:S03]  /*1fa70*/  UISETP.NE.U32.AND UP0, UPT, UR4, URZ, UPT ;  /* 0x0000003f0400728c */ /* 0x000fc6000bf05070 */
[----:B------:R-:W-:Y:S01]  /*1fa80*/  ULDC UR4, c[0x0][0x424] ;  /* 0x0001090000047ab9 */ /* 0x000fe20000000800 */
[----:B------:R-:W-:-:S03]  /*1fa90*/  UISETP.NE.AND.EX UP0, UPT, UR5, URZ, UPT, UP0 ;  /* 0x0000003f0500728c */ /* 0x000fc6000bf05300 */
[----:B------:R-:W-:Y:S01]  /*1faa0*/  ULDC UR5, c[0x0][0x2f0] ;  /* 0x0000bc0000057ab9 */ /* 0x000fe20000000800 */
[----:B------:R-:W-:-:S04]  /*1fab0*/  USEL UR4, UR4, 0x1, UP0 ;  /* 0x0000000104047887 */ /* 0x000fc80008000000 */
[----:B------:R-:W-:-:S03]  /*1fac0*/  UIMAD UR4, UR4, UR5, URZ ;  /* 0x00000005040472a4 */ /* 0x000fc6000f8e023f */
[----:B------:R-:W-:Y:S02]  /*1fad0*/  ULDC UR5, c[0x0][0x348] ;  /* 0x0000d20000057ab9 */ /* 0x000fe40000000800 */
[----:B0-----:R-:W-:Y:S01]  /*1fae0*/  IMAD.U32 R10, RZ, RZ, UR5 ;  /* 0x00000005ff0a7e24 */ /* 0x001fe2000f8e00ff */
[----:B--2---:R0:W-:Y:S02]  /*1faf0*/  STL [R1+0x58], R2 ;  /* 0x0000580201007387 */ /* 0x0041e40000100800 */
[----:B0-----:R-:W-:Y:S01]  /*1fb00*/  MOV R2, UR4 ;  /* 0x0000000400027c02 */ /* 0x001fe20008000f00 */
[----:B------:R-:W-:Y:S06]  /*1fb10*/  @P3 BRA `(.L_x_535) ;  /* 0x0000000000143947 */ /* 0x000fec0003800000 */
[----:B------:R-:W-:Y:S05]  /*1fb20*/  @!P2 BRA `(.L_x_535) ;  /* 0x000000000010a947 */ /* 0x000fea0003800000 */
[----:B------:R-:W2:Y:S04]  /*1fb30*/  LDG.E R11, desc[UR42][R4.64] ;  /* 0x0000002a040b7981 */ /* 0x000ea8000c1e1900 */
[----:B------:R-:W2:Y:S02]  /*1fb40*/  LDG.E R4, desc[UR42][R4.64+0x4] ;  /* 0x0000042a04047981 */ /* 0x000ea4000c1e1900 */
[----:B--2---:R-:W-:-:S05]  /*1fb50*/  IMAD.IADD R4, R4, 0x1, -R11 ;  /* 0x0000000104047824 */ /* 0x004fca00078e0a0b */
[----:B------:R0:W-:Y:S02]  /*1fb60*/  STL [R1+0x58], R4 ;  /* 0x0000580401007387 */ /* 0x0001e40000100800 */
.L_x_535:
[----:B------:R-:W-:Y:S01]  /*1fb70*/  MOV R11, R15 ;  /* 0x0000000f000b7202 */ /* 0x000fe20000000f00 */
[----:B0----5:R-:W-:Y:S01]  /*1fb80*/  IMAD.IADD R4, R12, 0x1, R0 ;  /* 0x000000010c047824 */ /* 0x021fe200078e0200 */
[----:B------:R-:W-:Y:S02]  /*1fb90*/  ULDC.64 UR4, c[0x0][0xa20] ;  /* 0x0002880000047ab9 */ /* 0x000fe40000000a00 */
[----:B------:R-:W-:Y:S01]  /*1fba0*/  ISETP.NE.U32.AND P2, PT, RZ, UR4, PT ;  /* 0x00000004ff007c0c */ /* 0x000fe2000bf45070 */
[----:B------:R0:W-:Y:S03]  /*1fbb0*/  STL [R1+0x18], R11 ;  /* 0x0000180b01007387 */ /* 0x0001e60000100800 */
[----:B------:R-:W-:Y:S01]  /*1fbc0*/  ISETP.NE.AND.EX P2, PT, RZ, UR5, PT, P2 ;  /* 0x00000005ff007c0c */ /* 0x000fe2000bf45320 */
[----:B------:R0:W-:-:S12]  /*1fbd0*/  STL [R1+0x2c], R4 ;  /* 0x00002c0401007387 */ /* 0x0001d80000100800 */
[----:B0-----:R-:W-:Y:S05]  /*1fbe0*/  @!P2 BRA `(.L_x_536) ;  /* 0x000000000010a947 */ /* 0x001fea0003800000 */
[----:B------:R-:W-:-:S04]  /*1fbf0*/  IADD3 R4, P0, R14, UR4, RZ ;  /* 0x000000040e047c10 */ /* 0x000fc8000ff1e0ff */
[----:B------:R-:W-:-:S05]  /*1fc00*/  IADD3.X R5, R13, UR5, RZ, P0, !PT ;  /* 0x000000050d057c10 */ /* 0x000fca00087fe4ff */
[----:B------:R0:W5:Y:S01]  /*1fc10*/  LDG.E R2, desc[UR42][R4.64] ;  /* 0x0000002a04027981 */ /* 0x000162000c1e1900 */
[----:B------:R-:W-:Y:S05]  /*1fc20*/  BRA `(.L_x_537) ;  /* 0x0000000000107947 */ /* 0x000fea0003800000 */
.L_x_536:
[----:B------:R-:W-:Y:S05]  /*1fc30*/  @!P0 BRA `(.L_x_537) ;  /* 0x00000000000c8947 */ /* 0x000fea0003800000 */
[----:B------:R-:W2:Y:S04]  /*1fc40*/  LDG.E R4, desc[UR42][R8.64] ;  /* 0x0000002a08047981 */ /* 0x000ea8000c1e1900 */
[----:B------:R-:W2:Y:S02]  /*1fc50*/  LDG.E R2, desc[UR42][R8.64+0x4] ;  /* 0x0000042a08027981 */ /* 0x000ea4000c1e1900 */
[----:B--2---:R-:W-:-:S07]  /*1fc60*/  IMAD.IADD R2, R2, 0x1, -R4 ;  /* 0x0000000102027824 */ /* 0x004fce00078e0a04 */
.L_x_537:
[----:B-----5:R-:W-:Y:S02]  /*1fc70*/  IMAD.IADD R0, R2, 0x1, -R0 ;  /* 0x0000000102007824 */ /* 0x020fe400078e0a00 */
[----:B------:R-:W2:Y:S04]  /*1fc80*/  @P1 LDG.E R2, desc[UR42][R6.64] ;  /* 0x0000002a06021981 */ /* 0x000ea8000c1e1900 */
[----:B------:R-:W2:Y:S01]  /*1fc90*/  @P1 LDG.E R6, desc[UR42][R6.64+0x4] ;  /* 0x0000042a06061981 */ /* 0x000ea2000c1e1900 */
[----:B------:R-:W-:Y:S01]  /*1fca0*/  BSSY B0, `(.L_x_538) ;  /* 0x000012c000007945 */ /* 0x000fe20003800000 */
[----:B--2---:R-:W-:-:S05]  /*1fcb0*/  @P1 IADD3 R10, -R2, R6, RZ ;  /* 0x00000006020a1210 */ /* 0x004fca0007ffe1ff */
[----:B0-----:R-:W-:-:S04]  /*1fcc0*/  IMAD.IADD R4, R0, 0x1, R10 ;  /* 0x0000000100047824 */ /* 0x001fc800078e020a */
[----:B------:R-:W-:Y:S01]  /*1fcd0*/  VIADD R2, R4, 0x7f ;  /* 0x0000007f04027836 */ /* 0x000fe20000000000 */
[----:B------:R0:W-:Y:S04]  /*1fce0*/  STL [R1+0x50], R4 ;  /* 0x0000500401007387 */ /* 0x0001e80000100800 */
[----:B0-----:R-:W-:-:S04]  /*1fcf0*/  SHF.R.S32.HI R4, RZ, 0x1f, R2 ;  /* 0x0000001fff047819 */ /* 0x001fc80000011402 */
[----:B------:R-:W-:-:S04]  /*1fd00*/  LEA.HI R5, R4, R2, RZ, 0x7 ;  /* 0x0000000204057211 */ /* 0x000fc800078f38ff */
[----:B------:R-:W-:Y:S01]  /*1fd10*/  LOP3.LUT R2, R5, 0xffffff80, RZ, 0xc0, !PT ;  /* 0xffffff8005027812 */ /* 0x000fe200078ec0ff */
[----:B------:R0:W-:Y:S03]  /*1fd20*/  STL [R1+0x54], R5 ;  /* 0x0000540501007387 */ /* 0x0001e60000100800 */
[----:B------:R-:W-:Y:S02]  /*1fd30*/  VIADDMNMX R10, R2, -R0, R10, PT ;  /* 0x80000000020a7246 */ /* 0x000fe4000380010a */
[----:B------:R-:W-:-:S04]  /*1fd40*/  IADD3 R2, -R0, RZ, RZ ;  /* 0x000000ff00027210 */ /* 0x000fc80007ffe1ff */
[----:B------:R-:W-:-:S04]  /*1fd50*/  VIMNMX R2, RZ, R2, !PT ;  /* 0x00000002ff027248 */ /* 0x000fc80007fe0100 */
[----:B------:R-:W-:Y:S02]  /*1fd60*/  ISETP.GT.AND P0, PT, R10, R2, PT ;  /* 0x000000020a00720c */ /* 0x000fe40003f04270 */
[----:B------:R-:W-:-:S05]  /*1fd70*/  SHF.R.U32.HI R2, RZ, 0x7, R2 ;  /* 0x00000007ff027819 */ /* 0x000fca0000011602 */
[----:B------:R-:W-:-:S06]  /*1fd80*/  IMAD.MOV.U32 R8, RZ, RZ, R2 ;  /* 0x000000ffff087224 */ /* 0x000fcc00078e0002 */
[----:B------:R-:W-:-:S05]  /*1fd90*/  @P0 VIADD R10, R10, 0x7f ;  /* 0x0000007f0a0a0836 */ /* 0x000fca0000000000 */
[----:B------:R-:W-:-:S04]  /*1fda0*/  @P0 SHF.R.S32.HI R0, RZ, 0x1f, R10 ;  /* 0x0000001fff000819 */ /* 0x000fc8000001140a */
[----:B------:R-:W-:-:S04]  /*1fdb0*/  @P0 LEA.HI R10, R0, R10, RZ, 0x7 ;  /* 0x0000000a000a0211 */ /* 0x000fc800078f38ff */
[----:B------:R-:W-:Y:S02]  /*1fdc0*/  @P0 SHF.R.S32.HI R8, RZ, 0x7, R10 ;  /* 0x00000007ff080819 */ /* 0x000fe4000001140a */
[----:B------:R-:W-:Y:S02]  /*1fdd0*/  PLOP3.LUT P0, PT, PT, PT, PT, 0x80, 0x0 ;  /* 0x000000000000781c */ /* 0x000fe40003f0f070 */
[----:B------:R-:W-:-:S13]  /*1fde0*/  ISETP.GT.AND P2, PT, R8, R2, PT ;  /* 0x000000020800720c */ /* 0x000fda0003f44270 */
[----:B0-----:R-:W-:Y:S05]  /*1fdf0*/  @!P2 BRA `(.L_x_539) ;  /* 0x000000100058a947 */ /* 0x001fea0003800000 */
[----:B------:R-:W-:Y:S01]  /*1fe00*/  UMOV UR4, 0xffffffff ;  /* 0xffffffff00047882 */ /* 0x000fe20000000000 */
[----:B------:R-:W-:Y:S02]  /*1fe10*/  SEL R0, R11, RZ, !P1 ;  /* 0x000000ff0b007207 */ /* 0x000fe40004800000 */
[----:B------:R-:W-:Y:S05]  /*1fe20*/  BRA.DIV UR4, `(.L_x_540) ;  /* 0x0000008604f47947 */ /* 0x000fea000b800000 */
[----:B------:R-:W0:Y:S02]  /*1fe30*/  S2R R4, SR_TID.X ;  /* 0x0000000000047919 */ /* 0x000e240000002100 */
[----:B0-----:R-:W-:-:S04]  /*1fe40*/  SHF.R.U32.HI R4, RZ, 0x5, R4 ;  /* 0x00000005ff047819 */ /* 0x001fc80000011604 */
[----:B------:R-:W-:-:S05]  /*1fe50*/  LOP3.LUT R4, R4, 0x3, RZ, 0xc0, !PT ;  /* 0x0000000304047812 */ /* 0x000fca00078ec0ff */
[----:B------:R0:W1:Y:S02]  /*1fe60*/  SHFL.IDX PT, R14, R4, RZ, 0x1f ;  /* 0x00001fff040e7589 */ /* 0x00006400000e0000 */
.L_x_762:
[----:B-1----:R-:W-:Y:S02]  /*1fe70*/  ISETP.NE.AND P0, PT, R14, RZ, PT ;  /* 0x000000ff0e00720c */ /* 0x002fe40003f05270 */
[----:B------:R-:W-:-:S11]  /*1fe80*/  PLOP3.LUT P6, PT, PT, PT, PT, 0x8, 0x0 ;  /* 0x000000000000781c */ /* 0x000fd60003fce170 */
[----:B------:R-:W-:Y:S05]  /*1fe90*/  @P0 BRA `(.L_x_541) ;  /* 0x00000000000c0947 */ /* 0x000fea0003800000 */
[----:B------:R-:W-:-:S03]  /*1fea0*/  UMOV UR4, 0xffffffff ;  /* 0xffffffff00047882 */ /* 0x000fc60000000000 */
[----:B------:R-:W-:Y:S05]  /*1feb0*/  BRA.DIV UR4, `(.L_x_542) ;  /* 0x0000008a04047947 */ /* 0x000fea000b800000 */
[----:B------:R-:W-:-:S13]  /*1fec0*/  ELECT P6, URZ, PT ;  /* 0x00000000003f782f */ /* 0x000fda00038c0000 */
.L_x_541:
[----:B0-----:R-:W2:Y:S04]  /*1fed0*/  LDL R4, [R1+0x60] ;  /* 0x0000600001047983 */ /* 0x001ea80000100800 */
[----:B------:R-:W3:Y:S01]  /*1fee0*/  LDL R6, [R1+0x4] ;  /* 0x0000040001067983 */ /* 0x000ee20000100800 */
[----:B------:R-:W-:Y:S01]  /*1fef0*/  BSSY B1, `(.L_x_543) ;  /* 0x0000008000017945 */ /* 0x000fe20003800000 */
[----:B--2---:R-:W-:-:S04]  /*1ff00*/  IADD3 R4, R4, 0x1, RZ ;  /* 0x0000000104047810 */ /* 0x004fc80007ffe0ff */
[----:B------:R-:W-:-:S04]  /*1ff10*/  LEA.HI R5, R4, R4, RZ, 0x1 ;  /* 0x0000000404057211 */ /* 0x000fc800078f08ff */
[----:B------:R-:W-:-:S05]  /*1ff20*/  LOP3.LUT R5, R5, 0xfffffffe, RZ, 0xc0, !PT ;  /* 0xfffffffe05057812 */ /* 0x000fca00078ec0ff */
[----:B------:R-:W-:-:S05]  /*1ff30*/  IMAD.IADD R4, R4, 0x1, -R5 ;  /* 0x0000000104047824 */ /* 0x000fca00078e0a05 */
[----:B------:R-:W-:-:S04]  /*1ff40*/  SHF.L.U32 R4, R4, 0x1f, RZ ;  /* 0x0000001f04047819 */ /* 0x000fc800000006ff */
[----:B---3--:R-:W0:Y:S02]  /*1ff50*/  SYNCS.PHASECHK.TRANS64.TRYWAIT P0, [R6+URZ+0x38820], R4 ;  /* 0x03882004060075a7 */ /* 0x008e24000800017f */
[----:B0-----:R-:W-:Y:S05]  /*1ff60*/  @!P0 BRA `(.L_x_544) ;  /* 0x0000008400f88947 */ /* 0x001fea0003800000 */
.L_x_765:
[----:B------:R-:W-:Y:S05]  /*1ff70*/  BSYNC B1 ;  /* 0x0000000000017941 */ /* 0x000fea0003800000 */
.L_x_543:
[----:B------:R-:W-:Y:S04]  /*1ff80*/  BSSY B1, `(.L_x_545) ;  /* 0x0000072000017945 */ /* 0x000fe80003800000 */
[----:B------:R-:W-:Y:S05]  /*1ff90*/  @!P6 BRA `(.L_x_546) ;  /* 0x0000000400c0e947 */ /* 0x000fea0003800000 */
[----:B------:R-:W2:Y:S04]  /*1ffa0*/  LDL R6, [R1+0x4] ;  /* 0x0000040001067983 */ /* 0x000ea80000100800 */
[----:B------:R-:W3:Y:S01]  /*1ffb0*/  LDL R7, [R1+0xc] ;  /* 0x00000c0001077983 */ /* 0x000ee20000100800 */
[----:B0-----:R-:W0:Y:S01]  /*1ffc0*/  S2R R5, SR_TID.X ;  /* 0x0000000000057919 */ /* 0x001e220000002100 */
[----:B--2---:R-:W-:Y:S02]  /*1ffd0*/  IMAD.MOV.U32 R9, RZ, RZ, R6 ;  /* 0x000000ffff097224 */ /* 0x004fe400078e0006 */
[----:B------:R-:W2:Y:S03]  /*1ffe0*/  LDL R6, [R1+0x14] ;  /* 0x0000140001067983 */ /* 0x000ea60000100800 */
[----:B---3--:R-:W-:Y:S01]  /*1fff0*/  LEA R7, R7, R9, 0x3 ;  /* 0x0000000907077211 */ /* 0x008fe200078e18ff */
[----:B------:R-:W-:Y:S01]  /*20000*/  BSSY B2, `(.L_x_547) ;  /* 0x0000006000027945 */ /* 0x000fe20003800000 */
[----:B0-----:R-:W-:-:S04]  /*20010*/  LOP3.LUT R5, R5, 0x7f, RZ, 0xc0, !PT ;  /* 0x0000007f05057812 */ /* 0x001fc800078ec0ff */
[----:B------:R-:W-:Y:S02]  /*20020*/  ISETP.NE.AND P1, PT, R5, RZ, PT ;  /* 0x000000ff0500720c */ /* 0x000fe40003f25270 */
[----:B--2---:R-:W-:-:S04]  /*20030*/  SHF.L.U32 R10, R6, 0x1f, RZ ;  /* 0x0000001f060a7819 */ /* 0x004fc800000006ff */
[----:B------:R-:W0:Y:S02]  /*20040*/  SYNCS.PHASECHK.TRANS64.TRYWAIT P0, [R7+URZ+0x388a0], R10 ;  /* 0x0388a00a070075a7 */ /* 0x000e24000800017f */
[----:B0-----:R-:W-:Y:S05]  /*20050*/  @!P0 BRA `(.L_x_548) ;  /* 0x0000008400d48947 */ /* 0x001fea0003800000 */
.L_x_766:
[----:B------:R-:W-:Y:S05]  /*20060*/  BSYNC B2 ;  /* 0x0000000000027941 */ /* 0x000fea0003800000 */
.L_x_547:
[----:B------:R-:W-:Y:S04]  /*20070*/  BSSY B2, `(.L_x_549) ;  /* 0x0000009000027945 */ /* 0x000fe80003800000 */
[----:B------:R-:W-:Y:S05]  /*20080*/  @P1 BRA `(.L_x_550) ;  /* 0x00000000001c1947 */ /* 0x000fea0003800000 */
[----:B------:R-:W1:Y:S02]  /*20090*/  S2R R4, SR_TID.X ;  /* 0x0000000000047919 */ /* 0x000e640000002100 */
[----:B-1----:R-:W-:Y:S01]  /*200a0*/  LOP3.LUT R5, R4, 0x1f, RZ, 0xc0, !PT ;  /* 0x0000001f04057812 */ /* 0x002fe200078ec0ff */
[----:B------:R-:W-:-:S03]  /*200b0*/  IMAD.MOV.U32 R4, RZ, RZ, 0x8000 ;  /* 0x00008000ff047424 */ /* 0x000fc600078e00ff */
[----:B------:R-:W-:Y:S01]  /*200c0*/  ISETP.NE.AND P0, PT, R5, RZ, PT ;  /* 0x000000ff0500720c */ /* 0x000fe20003f05270 */
[----:B------:R1:W-:-:S12]  /*200d0*/  SYNCS.ARRIVE.TRANS64 RZ, [R7+URZ+0x38890], R4 ;  /* 0x0388900407ff79a7 */ /* 0x0003d8000800003f */
[----:B-1----:R-:W-:Y:S05]  /*200e0*/  @!P0 BRA `(.L_x_550) ;  /* 0x0000000000048947 */ /* 0x002fea0003800000 */
[----:B------:R-:W-:Y:S01]  /*200f0*/  BPT.TRAP 0x1 ;  /* 0x000000040000795c */ /* 0x000fe20000300000 */
.L_x_550:
[----:B------:R-:W-:Y:S05]  /*20100*/  BSYNC B2 ;  /* 0x0000000000027941 */ /* 0x000fea0003800000 */
.L_x_549:
[----:B------:R-:W2:Y:S04]  /*20110*/  LDL R6, [R1+0x4] ;  /* 0x0000040001067983 */ /* 0x000ea80000100800 */
[----:B------:R-:W2:Y:S01]  /*20120*/  LDL R4, [R1+0xc] ;  /* 0x00000c0001047983 */ /* 0x000ea20000100800 */
[----:B------:R-:W-:Y:S01]  /*20130*/  IMAD.MOV.U32 R13, RZ, RZ, RZ ;  /* 0x000000ffff0d7224 */ /* 0x000fe200078e00ff */
[----:B------:R-:W-:Y:S01]  /*20140*/  LEA R5, R8, R3, 0x7 ;  /* 0x0000000308057211 */ /* 0x000fe200078e38ff */
[----:B------:R-:W-:Y:S01]  /*20150*/  UIADD3 UR4, UP0, UR44, 0x570, URZ ;  /* 0x000005702c047890 */ /* 0x000fe2000ff1e03f */
[----:B------:R-:W-:Y:S01]  /*20160*/  PLOP3.LUT P0, PT, PT, PT, PT, 0x80, 0x0 ;  /* 0x000000000000781c */ /* 0x000fe20003f0f070 */
[----:B------:R-:W-:Y:S01]  /*20170*/  UMOV UR6, 0x0 ;  /* 0x0000000000067882 */ /* 0x000fe20000000000 */
[----:B------:R-:W-:Y:S01]  /*20180*/  R2UR UR10, R13 ;  /* 0x000000000d0a72ca */ /* 0x000fe200000e0000 */
[----:B------:R-:W-:Y:S01]  /*20190*/  VIADD R5, R5, 0xffffff80 ;  /* 0xffffff8005057836 */ /* 0x000fe20000000000 */
[----:B------:R-:W-:Y:S01]  /*201a0*/  UIADD3.X UR5, URZ, UR45, URZ, UP0, !UPT ;  /* 0x0000002d3f057290 */ /* 0x000fe200087fe43f */
[----:B------:R-:W-:Y:S01]  /*201b0*/  UMOV UR7, 0x12f00000 ;  /* 0x12f0000000077882 */ /* 0x000fe20000000000 */
[----:B--2---:R-:W-:Y:S01]  /*201c0*/  IMAD R9, R4, 0x8000, R6 ;  /* 0x0000800004097824 */ /* 0x004fe200078e0206 */
[----:B------:R-:W-:-:S03]  /*201d0*/  IADD3 R4, R7, 0x38890, RZ ;  /* 0x0003889007047810 */ /* 0x000fc60007ffe0ff */
[----:B------:R-:W-:-:S07]  /*201e0*/  VIADD R6, R9, 0x28400 ;  /* 0x0002840009067836 */ /* 0x000fce0000000000 */
.L_x_551:
[----:B------:R-:W-:-:S13]  /*201f0*/  @P0 ELECT P2, URZ, PT ;  /* 0x00000000003f082f */ /* 0x000fda0003840000 */
[----:B------:R-:W-:Y:S02]  /*20200*/  @P2 R2UR UR13, R0 ;  /* 0x00000000000d22ca */ /* 0x000fe400000e0000 */
[----:B------:R-:W-:Y:S02]  /*20210*/  @P2 R2UR UR12, R18 ;  /* 0x00000000120c22ca */ /* 0x000fe400000e0000 */
[----:B------:R-:W-:Y:S02]  /*20220*/  @P2 R2UR UR11, R5 ;  /* 0x00000000050b22ca */ /* 0x000fe400000e0000 */
[----:B------:R-:W-:Y:S02]  /*20230*/  @P2 R2UR UR9, R4 ;  /* 0x00000000040922ca */ /* 0x000fe400000e0000 */
[----:B------:R-:W-:Y:S02]  /*20240*/  @P2 R2UR UR8, R6 ;  /* 0x00000000060822ca */ /* 0x000fe400000e0000 */
[----:B------:R-:W-:-:S02]  /*20250*/  @P2 PLOP3.LUT P0, PT, P2, PT, PT, 0x8, 0x0 ;  /* 0x000000000000281c */ /* 0x000fc4000170e170 */
[----:B------:R-:W-:-:S09]  /*20260*/  PLOP3.LUT P2, PT, PT, PT, PT, 0x8, 0x0 ;  /* 0x000000000000781c */ /* 0x000fd20003f4e170 */
[----:B------:R1:W-:Y:S02]  /*20270*/  UTMALDG.4D [UR8], [UR4], desc[UR6] ;  /* 0x00000608040075b4 */ /* 0x0003e40008019000 */
[----:B-1----:R-:W-:Y:S05]  /*20280*/  @P0 BRA.U.ANY `(.L_x_551) ;  /* 0xfffffffd00d80947 */ /* 0x002fea000393ffff */
[----:B------:R-:W-:Y:S01]  /*20290*/  IMAD.MOV.U32 R12, RZ, RZ, 0x80 ;  /* 0x00000080ff0c7424 */ /* 0x000fe200078e00ff */
[----:B------:R-:W-:Y:S01]  /*202a0*/  PLOP3.LUT P0, PT, PT, PT, PT, 0x80, 0x0 ;  /* 0x000000000000781c */ /* 0x000fe20003f0f070 */
[----:B------:R-:W-:Y:S01]  /*202b0*/  UMOV UR6, 0x0 ;  /* 0x0000000000067882 */ /* 0x000fe20000000000 */
[----:B------:R-:W-:Y:S01]  /*202c0*/  IADD3 R6, R9, 0x2c400, RZ ;  /* 0x0002c40009067810 */ /* 0x000fe20007ffe0ff */
[----:B------:R-:W-:Y:S01]  /*202d0*/  UMOV UR7, 0x12f00000 ;  /* 0x12f0000000077882 */ /* 0x000fe20000000000 */
[----:B------:R-:W-:-:S15]  /*202e0*/  R2UR UR10, R12 ;  /* 0x000000000c0a72ca */ /* 0x000fde00000e0000 */
.L_x_552:
        /* <DEDUP_REMOVED lines=10> */
[----:B------:R-:W1:Y:S01]  /*20390*/  SYNCS.PHASECHK.TRANS64.TRYWAIT P0, [R7+URZ+0x388c0], R10 ;  /* 0x0388c00a070075a7 */ /* 0x000e62000800017f */
[----:B------:R-:W-:Y:S04]  /*203a0*/  BSSY B2, `(.L_x_553) ;  /* 0x0000002000027945 */ /* 0x000fe80003800000 */
[----:B-1----:R-:W-:Y:S05]  /*203b0*/  @!P0 BRA `(.L_x_554) ;  /* 0x0000008400108947 */ /* 0x002fea0003800000 */
.L_x_767:
[----:B------:R-:W-:Y:S05]  /*203c0*/  BSYNC B2 ;  /* 0x0000000000027941 */ /* 0x000fea0003800000 */
.L_x_553:
[----:B------:R-:W-:Y:S01]  /*203d0*/  BSSY B2, `(.L_x_555) ;  /* 0x000000b000027945 */ /* 0x000fe20003800000 */
[----:B01----:R-:W-:Y:S02]  /*203e0*/  IMAD.MOV.U32 R10, RZ, RZ, 0x0 ;  /* 0x00000000ff0a7424 */ /* 0x003fe400078e00ff */
[----:B------:R-:W-:Y:S01]  /*203f0*/  IMAD.MOV.U32 R11, RZ, RZ, 0x12f00000 ;  /* 0x12f00000ff0b7424 */ /* 0x000fe200078e00ff */
[----:B------:R-:W-:Y:S06]  /*20400*/  @P1 BRA `(.L_x_556) ;  /* 0x00000000001c1947 */ /* 0x000fec0003800000 */
[----:B------:R-:W0:Y:S02]  /*20410*/  S2R R4, SR_TID.X ;  /* 0x0000000000047919 */ /* 0x000e240000002100 */
[----:B0-----:R-:W-:Y:S02]  /*20420*/  LOP3.LUT R6, R4, 0x1f, RZ, 0xc0, !PT ;  /* 0x0000001f04067812 */ /* 0x001fe400078ec0ff */
[----:B------:R-:W-:Y:S02]  /*20430*/  MOV R4, 0x8000 ;  /* 0x0000800000047802 */ /* 0x000fe40000000f00 */
[----:B------:R-:W-:Y:S02]  /*20440*/  ISETP.NE.AND P0, PT, R6, RZ, PT ;  /* 0x000000ff0600720c */ /* 0x000fe40003f05270 */
[----:B------:R0:W-:Y:S11]  /*20450*/  SYNCS.ARRIVE.TRANS64 RZ, [R7+URZ+0x388b0], R4 ;  /* 0x0388b00407ff79a7 */ /* 0x0001f6000800003f */
[----:B0-----:R-:W-:Y:S05]  /*20460*/  @!P0 BRA `(.L_x_556) ;  /* 0x0000000000048947 */ /* 0x001fea0003800000 */
[----:B------:R-:W-:Y:S01]  /*20470*/  BPT.TRAP 0x1 ;  /* 0x000000040000795c */ /* 0x000fe20000300000 */
.L_x_556:
[----:B------:R-:W-:Y:S05]  /*20480*/  BSYNC B2 ;  /* 0x0000000000027941 */ /* 0x000fea0003800000 */
.L_x_555:
        /* <DEDUP_REMOVED lines=8> */
.L_x_557:
        /* <DEDUP_REMOVED lines=9> */
[----:B0-----:R-:W-:Y:S05]  /*205a0*/  @P0 BRA.U.ANY `(.L_x_557) ;  /* 0xfffffffd00d80947 */ /* 0x001fea000393ffff */
[----:B------:R-:W-:Y:S02]  /*205b0*/  R2UR UR10, R12 ;  /* 0x000000000c0a72ca */ /* 0x000fe400000e0000 */
[----:B------:R-:W-:Y:S02]  /*205c0*/  R2UR UR6, R10 ;  /* 0x000000000a0672ca */ /* 0x000fe400000e0000 */
[----:B------:R-:W-:Y:S02]  /*205d0*/  R2UR UR7, R11 ;  /* 0x000000000b0772ca */ /* 0x000fe400000e0000 */
[----:B------:R-:W-:Y:S02]  /*205e0*/  PLOP3.LUT P0, PT, PT, PT, PT, 0x80, 0x0 ;  /* 0x000000000000781c */ /* 0x000fe40003f0f070 */
[----:B------:R-:W-:-:S11]  /*205f0*/  IADD3 R4, R9, 0x14400, RZ ;  /* 0x0001440009047810 */ /* 0x000fd60007ffe0ff */
.L_x_558:
        /* <DEDUP_REMOVED lines=10> */
.L_x_546:
[----:B------:R-:W-:Y:S05]  /*206a0*/  BSYNC B1 ;  /* 0x0000000000017941 */ /* 0x000fea0003800000 */
.L_x_545:
[----:B------:R-:W0:Y:S04]  /*206b0*/  LDL.LU R9, [R1+0xc] ;  /* 0x00000c0001097983 */ /* 0x000e280000300800 */
[----:B------:R-:W2:Y:S01]  /*206c0*/  LDL.LU R6, [R1+0x14] ;  /* 0x0000140001067983 */ /* 0x000ea20000300800 */
[----:B------:R-:W-:Y:S01]  /*206d0*/  PLOP3.LUT P0, PT, PT, PT, PT, 0x8, 0x0 ;  /* 0x000000000000781c */ /* 0x000fe20003f0e170 */
[----:B0-----:R-:W-:Y:S02]  /*206e0*/  VIADD R4, R9, 0x1 ;  /* 0x0000000109047836 */ /* 0x001fe40000000000 */
[----:B------:R-:W-:-:S03]  /*206f0*/  VIADD R9, R8, 0xfffffffe ;  /* 0xfffffffe08097836 */ /* 0x000fc60000000000 */
[C---:B------:R-:W-:Y:S02]  /*20700*/  ISETP.NE.AND P1, PT, R4.reuse, 0x2, PT ;  /* 0x000000020400780c */ /* 0x040fe40003f25270 */
[----:B------:R-:W-:Y:S02]  /*20710*/  ISETP.GE.AND P2, PT, R9, R2, PT ;  /* 0x000000020900720c */ /* 0x000fe40003f46270 */
[----:B------:R-:W-:Y:S02]  /*20720*/  SEL R5, RZ, 0x1, P1 ;  /* 0x00000001ff057807 */ /* 0x000fe40000800000 */
[----:B------:R-:W-:Y:S02]  /*20730*/  SEL R4, R4, RZ, P1 ;  /* 0x000000ff04047207 */ /* 0x000fe40000800000 */
[----:B--2---:R-:W-:-:S03]  /*20740*/  LOP3.LUT R6, R6, R5, RZ, 0x3c, !PT ;  /* 0x0000000506067212 */ /* 0x004fc600078e3cff */
[----:B------:R0:W-:Y:S04]  /*20750*/  STL [R1+0xc], R4 ;  /* 0x00000c0401007387 */ /* 0x0001e80000100800 */
[----:B------:R0:W-:Y:S01]  /*20760*/  STL [R1+0x14], R6 ;  /* 0x0000140601007387 */ /* 0x0001e20000100800 */
[----:B------:R-:W-:Y:S05]  /*20770*/  @!P2 BRA `(.L_x_539) ;  /* 0x0000000400f8a947 */ /* 0x000fea0003800000 */
.L_x_573:
[----:B------:R-:W-:Y:S05]  /*20780*/  YIELD ;  /* 0x0000000000007946 */ /* 0x000fea0003800000 */
[----:B------:R-:W-:Y:S04]  /*20790*/  BSSY B1, `(.L_x_559) ;  /* 0x0000070000017945 */ /* 0x000fe80003800000 */
[----:B-1----:R-:W-:Y:S05]  /*207a0*/  @!P6 BRA `(.L_x_560) ;  /* 0x0000000400b8e947 */ /* 0x002fea0003800000 */
[----:B------:R-:W2:Y:S04]  /*207b0*/  LDL R7, [R1+0x4] ;  /* 0x0000040001077983 */ /* 0x000ea80000100800 */
[----:B0-----:R-:W2:Y:S04]  /*207c0*/  LDL R6, [R1+0xc] ;  /* 0x00000c0001067983 */ /* 0x001ea80000100800 */
[----:B------:R-:W3:Y:S01]  /*207d0*/  LDL R5, [R1+0x14] ;  /* 0x0000140001057983 */ /* 0x000ee20000100800 */
[----:B------:R-:W0:Y:S01]  /*207e0*/  S2R R4, SR_TID.X ;  /* 0x0000000000047919 */ /* 0x000e220000002100 */
[----:B------:R-:W-:Y:S01]  /*207f0*/  BSSY B2, `(.L_x_561) ;  /* 0x0000007000027945 */ /* 0x000fe20003800000 */
[----:B0-----:R-:W-:-:S04]  /*20800*/  LOP3.LUT R4, R4, 0x7f, RZ, 0xc0, !PT ;  /* 0x0000007f04047812 */ /* 0x001fc800078ec0ff */
[----:B------:R-:W-:Y:S02]  /*20810*/  ISETP.NE.AND P2, PT, R4, RZ, PT ;  /* 0x000000ff0400720c */ /* 0x000fe40003f45270 */
[----:B--2---:R-:W-:Y:S02]  /*20820*/  LEA R8, R6, R7, 0x3 ;  /* 0x0000000706087211 */ /* 0x004fe400078e18ff */
[----:B---3--:R-:W-:-:S04]  /*20830*/  SHF.L.U32 R7, R5, 0x1f, RZ ;  /* 0x0000001f05077819 */ /* 0x008fc800000006ff */
[----:B------:R-:W0:Y:S02]  /*20840*/  SYNCS.PHASECHK.TRANS64.TRYWAIT P1, [R8+URZ+0x388a0], R7 ;  /* 0x0388a007080075a7 */ /* 0x000e24000802017f */
[----:B0-----:R-:W-:Y:S05]  /*20850*/  @!P1 BRA `(.L_x_562) ;  /* 0x0000007c00fc9947 */ /* 0x001fea0003800000 */
.L_x_768:
[----:B------:R-:W-:Y:S05]  /*20860*/  BSYNC B2 ;  /* 0x0000000000027941 */ /* 0x000fea0003800000 */
.L_x_561:
        /* <DEDUP_REMOVED lines=9> */
.L_x_564:
[----:B------:R-:W-:Y:S05]  /*20900*/  BSYNC B2 ;  /* 0x0000000000027941 */ /* 0x000fea0003800000 */
.L_x_563:
[----:B------:R-:W2:Y:S04]  /*20910*/  LDL R5, [R1+0x4] ;  /* 0x0000040001057983 */ /* 0x000ea80000100800 */
[----:B------:R-:W2:Y:S01]  /*20920*/  LDL R4, [R1+0xc] ;  /* 0x00000c0001047983 */ /* 0x000ea20000100800 */
[----:B------:R-:W-:Y:S01]  /*20930*/  IMAD.MOV.U32 R12, RZ, RZ, RZ ;  /* 0x000000ffff0c7224 */ /* 0x000fe200078e00ff */
[----:B------:R-:W-:Y:S01]  /*20940*/  UIADD3 UR4, UP0, UR44, 0x570, URZ ;  /* 0x000005702c047890 */ /* 0x000fe2000ff1e03f */
[----:B------:R-:W-:Y:S01]  /*20950*/  PLOP3.LUT P1, PT, PT, PT, PT, 0x80, 0x0 ;  /* 0x000000000000781c */ /* 0x000fe20003f2f070 */
[----:B------:R-:W-:Y:S01]  /*20960*/  UMOV UR6, 0x0 ;  /* 0x0000000000067882 */ /* 0x000fe20000000000 */
[----:B------:R-:W-:Y:S01]  /*20970*/  UMOV UR7, 0x12f00000 ;  /* 0x12f0000000077882 */ /* 0x000fe20000000000 */
[----:B------:R-:W-:Y:S01]  /*20980*/  R2UR UR10, R12 ;  /* 0x000000000c0a72ca */ /* 0x000fe200000e0000 */
[----:B------:R-:W-:Y:S01]  /*20990*/  UIADD3.X UR5, URZ, UR45, URZ, UP0, !UPT ;  /* 0x0000002d3f057290 */ /* 0x000fe200087fe43f */
[----:B--2---:R-:W-:Y:S01]  /*209a0*/  LEA R6, R4, R5, 0xf ;  /* 0x0000000504067211 */ /* 0x004fe200078e78ff */
[----:B------:R-:W-:-:S02]  /*209b0*/  IMAD R5, R9, 0x80, R3 ;  /* 0x0000008009057824 */ /* 0x000fc400078e0203 */
[----:B------:R-:W-:Y:S01]  /*209c0*/  VIADD R4, R8, 0x38890 ;  /* 0x0003889008047836 */ /* 0x000fe20000000000 */
[----:B------:R-:W-:-:S09]  /*209d0*/  IADD3 R10, R6, 0x28400, RZ ;  /* 0x00028400060a7810 */ /* 0x000fd20007ffe0ff */
.L_x_565:
        /* <DEDUP_REMOVED lines=16> */
.L_x_566:
        /* <DEDUP_REMOVED lines=13> */
.L_x_769:
[----:B------:R-:W-:Y:S05]  /*20bb0*/  BSYNC B2 ;  /* 0x0000000000027941 */ /* 0x000fea0003800000 */
.L_x_567:
[----:B------:R-:W-:Y:S01]  /*20bc0*/  BSSY B2, `(.L_x_569) ;  /* 0x000000b000027945 */ /* 0x000fe20003800000 */
[----:B------:R-:W-:Y:S01]  /*20bd0*/  MOV R10, 0x0 ;  /* 0x00000000000a7802 */ /* 0x000fe20000000f00 */
[----:B------:R-:W-:Y:S02]  /*20be0*/  IMAD.MOV.U32 R11, RZ, RZ, 0x12f00000 ;  /* 0x12f00000ff0b7424 */ /* 0x000fe400078e00ff */
        /* <DEDUP_REMOVED lines=8> */
.L_x_570:
[----:B------:R-:W-:Y:S05]  /*20c70*/  BSYNC B2 ;  /* 0x0000000000027941 */ /* 0x000fea0003800000 */
.L_x_569:
[----:B------:R-:W-:Y:S01]  /*20c80*/  R2UR UR10, R12 ;  /* 0x000000000c0a72ca */ /* 0x000fe200000e0000 */
[----:B------:R-:W-:Y:S01]  /*20c90*/  UIADD3 UR4, UP0, UR44, 0x670, URZ ;  /* 0x000006702c047890 */ /* 0x000fe2000ff1e03f */
[----:B------:R-:W-:Y:S01]  /*20ca0*/  R2UR UR6, R10 ;  /* 0x000000000a0672ca */ /* 0x000fe200000e0000 */
[----:B------:R-:W-:Y:S01]  /*20cb0*/  VIADD R4, R6, 0x10400 ;  /* 0x0001040006047836 */ /* 0x000fe20000000000 */
[----:B------:R-:W-:Y:S01]  /*20cc0*/  R2UR UR7, R11 ;  /* 0x000000000b0772ca */ /* 0x000fe200000e0000 */
[----:B------:R-:W-:Y:S01]  /*20cd0*/  UIADD3.X UR5, URZ, UR45, URZ, UP0, !UPT ;  /* 0x0000002d3f057290 */ /* 0x000fe200087fe43f */
[----:B------:R-:W-:Y:S02]  /*20ce0*/  PLOP3.LUT P1, PT, PT, PT, PT, 0x80, 0x0 ;  /* 0x000000000000781c */ /* 0x000fe40003f2f070 */
[----:B01----:R-:W-:-:S11]  /*20cf0*/  IADD3 R8, R8, 0x388b0, RZ ;  /* 0x000388b008087810 */ /* 0x003fd60007ffe0ff */
.L_x_571:
        /* <DEDUP_REMOVED lines=15> */
.L_x_572:
        /* <DEDUP_REMOVED lines=10> */
.L_x_560:
[----:B------:R-:W-:Y:S05]  /*20e90*/  BSYNC B1 ;  /* 0x0000000000017941 */ /* 0x000fea0003800000 */
.L_x_559:
[----:B0-----:R-:W2:Y:S04]  /*20ea0*/  LDL.LU R4, [R1+0xc] ;  /* 0x00000c0001047983 */ /* 0x001ea80000300800 */
[----:B------:R-:W3:Y:S01]  /*20eb0*/  LDL.LU R7, [R1+0x14] ;  /* 0x0000140001077983 */ /* 0x000ee20000300800 */
[C---:B------:R-:W-:Y:S01]  /*20ec0*/  ISETP.GT.AND P2, PT, R9.reuse, R2, PT ;  /* 0x000000020900720c */ /* 0x040fe20003f44270 */
[----:B------:R-:W-:Y:S01]  /*20ed0*/  VIADD R9, R9, 0xffffffff ;  /* 0xffffffff09097836 */ /* 0x000fe20000000000 */
[----:B--2---:R-:W-:-:S04]  /*20ee0*/  IADD3 R4, R4, 0x1, RZ ;  /* 0x0000000104047810 */ /* 0x004fc80007ffe0ff */
[----:B------:R-:W-:-:S04]  /*20ef0*/  ISETP.NE.AND P1, PT, R4, 0x2, PT ;  /* 0x000000020400780c */ /* 0x000fc80003f25270 */
[----:B------:R-:W-:Y:S02]  /*20f00*/  SEL R5, RZ, 0x1, P1 ;  /* 0x00000001ff057807 */ /* 0x000fe40000800000 */
[----:B------:R-:W-:Y:S02]  /*20f10*/  SEL R4, R4, RZ, P1 ;  /* 0x000000ff04047207 */ /* 0x000fe40000800000 */
[----:B---3--:R-:W-:-:S05]  /*20f20*/  LOP3.LUT R7, R7, R5, RZ, 0x3c, !PT ;  /* 0x0000000507077212 */ /* 0x008fca00078e3cff */
[----:B------:R1:W-:Y:S04]  /*20f30*/  STL [R1+0x14], R7 ;  /* 0x0000140701007387 */ /* 0x0003e80000100800 */
[----:B------:R1:W-:Y:S01]  /*20f40*/  STL [R1+0xc], R4 ;  /* 0x00000c0401007387 */ /* 0x0003e20000100800 */
[----:B------:R-:W-:Y:S05]  /*20f50*/  @P2 BRA `(.L_x_573) ;  /* 0xfffffff800082947 */ /* 0x000fea000383ffff */
.L_x_539:
[----:B------:R-:W-:Y:S05]  /*20f60*/  BSYNC B0 ;  /* 0x0000000000007941 */ /* 0x000fea0003800000 */
.L_x_538:
[----:B01----:R-:W2:Y:S01]  /*20f70*/  LDL R4, [R1+0x50] ;  /* 0x0000500001047983 */ /* 0x003ea20000100800 */
[----:B------:R-:W-:Y:S05]  /*20f80*/  @!P0 WARPSYNC.ALL ;  /* 0x0000000000008948 */ /* 0x000fea0003800000 */
[----:B------:R-:W-:Y:S01]  /*20f90*/  @!P0 BAR.SYNC.DEFER_BLOCKING 0xc, 0x180 ;  /* 0x0306000000008b1d */ /* 0x000fe20000010000 */
[----:B--2---:R-:W-:-:S13]  /*20fa0*/  ISETP.GT.AND P0, PT, R4, RZ, PT ;  /* 0x000000ff0400720c */ /* 0x004fda0003f04270 */
[----:B------:R-:W-:Y:S05]  /*20fb0*/  @P0 BRA `(.L_x_574) ;  /* 0x0000000000440947 */ /* 0x000fea0003800000 */
[----:B------:R-:W0:Y:S02]  /*20fc0*/  S2R R4, SR_TID.X ;  /* 0x0000000000047919 */ /* 0x000e240000002100 */
[----:B0-----:R-:W-:-:S04]  /*20fd0*/  LOP3.LUT R4, R4, 0x7f, RZ, 0xc0, !PT ;  /* 0x0000007f04047812 */ /* 0x001fc800078ec0ff */
[----:B------:R-:W-:-:S13]  /*20fe0*/  ISETP.NE.AND P0, PT, R4, RZ, PT ;  /* 0x000000ff0400720c */ /* 0x000fda0003f05270 */
[----:B------:R-:W-:Y:S05]  /*20ff0*/  @P0 BRA `(.L_x_575) ;  /* 0x0000003c00080947 */ /* 0x000fea0003800000 */
[----:B------:R-:W0:Y:S01]  /*21000*/  S2R R2, SR_LANEID ;  /* 0x0000000000027919 */ /* 0x000e220000000000 */
[----:B------:R-:W-:Y:S01]  /*21010*/  VOTEU.ANY UR4, UPT, PT ;  /* 0x0000000000047886 */ /* 0x000fe200038e0100 */
[----:B------:R-:W1:Y:S01]  /*21020*/  LDC.64 R4, c[0x0][0xc60] ;  /* 0x00031800ff047b82 */ /* 0x000e620000000a00 */
[----:B------:R-:W0:Y:S02]  /*21030*/  FLO.U32 R0, UR4 ;  /* 0x0000000400007d00 */ /* 0x000e2400080e0000 */
[----:B0-----:R-:W-:-:S06]  /*21040*/  ISETP.EQ.U32.AND P0, PT, R0, R2, PT ;  /* 0x000000020000720c */ /* 0x001fcc0003f02070 */
[----:B------:R-:W1:Y:S07]  /*21050*/  POPC R2, UR4 ;  /* 0x0000000400027d09 */ /* 0x000e6e0008000000 */
[----:B-1----:R-:W2:Y:S04]  /*21060*/  @P0 ATOMG.E.ADD.STRONG.GPU PT, R2, desc[UR42][R4.64], R2 ;  /* 0x00000002040209a8 */ /* 0x002ea800081ee1ea */
[----:B--2---:R0:W1:Y:S02]  /*21070*/  SHFL.IDX PT, R2, R2, R0, 0x1f ;  /* 0x00001f0002027589 */ /* 0x00406400000e0000 */
[----:B0-----:R-:W0:Y:S02]  /*21080*/  S2R R0, SR_LTMASK ;  /* 0x0000000000007919 */ /* 0x001e240000003900 */
[----:B0-----:R-:W-:-:S06]  /*21090*/  LOP3.LUT R0, R0, UR4, RZ, 0xc0, !PT ;  /* 0x0000000400007c12 */ /* 0x001fcc000f8ec0ff */
[----:B------:R-:W1:Y:S02]  /*210a0*/  POPC R0, R0 ;  /* 0x0000000000007309 */ /* 0x000e640000000000 */
[----:B-1----:R-:W-:Y:S01]  /*210b0*/  IADD3 R16, R2, UR37, R0 ;  /* 0x0000002502107c10 */ /* 0x002fe2000fffe000 */
[----:B------:R-:W-:Y:S06]  /*210c0*/  BRA `(.L_x_575) ;  /* 0x0000003800d47947 */ /* 0x000fec0003800000 */
.L_x_574:
[----:B------:R-:W2:Y:S01]  /*210d0*/  LDL R0, [R1+0x4] ;  /* 0x0000040001007983 */ /* 0x000ea20000100800 */
[----:B------:R-:W-:Y:S01]  /*210e0*/  BSSY B6, `(.L_x_576) ;  /* 0x0000014000067945 */ /* 0x000fe20003800000 */
[----:B--2---:R-:W-:-:S05]  /*210f0*/  VIADD R0, R0, 0x28400 ;  /* 0x0002840000007836 */ /* 0x004fca0000000000 */
[----:B------:R-:W-:-:S13]  /*21100*/  LOP3.LUT P0, RZ, R0, 0x3ff, RZ, 0xc0, !PT ;  /* 0x000003ff00ff7812 */ /* 0x000fda000780c0ff */
[----:B------:R-:W-:Y:S05]  /*21110*/  @!P0 BRA `(.L_x_577) ;  /* 0x0000000000408947 */ /* 0x000fea0003800000 */
[----:B------:R-:W-:Y:S01]  /*21120*/  MOV R2, 0x0 ;  /* 0x0000000000027802 */ /* 0x000fe20000000f00 */
[----:B------:R-:W-:Y:S01]  /*21130*/  ULDC.64 UR6, c[0x4][0xc0] ;  /* 0x0100300000067ab9 */ /* 0x000fe20000000a00 */
[----:B------:R-:W-:Y:S01]  /*21140*/  ULDC.64 UR8, c[0x4][0xc8] ;  /* 0x0100320000087ab9 */ /* 0x000fe20000000a00 */
[----:B------:R-:W-:Y:S01]  /*21150*/  ULDC.64 UR4, c[0x4][0x8] ;  /* 0x0100020000047ab9 */ /* 0x000fe20000000a00 */
[----:B------:R-:W-:Y:S01]  /*21160*/  MOV R4, UR6 ;  /* 0x0000000600047c02 */ /* 0x000fe20008000f00 */
[----:B------:R-:W-:Y:S01]  /*21170*/  IMAD.U32 R5, RZ, RZ, UR7 ;  /* 0x00000007ff057e24 */ /* 0x000fe2000f8e00ff */
[----:B------:R-:W0:Y:S01]  /*21180*/  LDC.64 R2, c[0x4][R2] ;  /* 0x0100000002027b82 */ /* 0x000e220000000a00 */
[----:B------:R-:W-:Y:S01]  /*21190*/  IMAD.U32 R6, RZ, RZ, UR8 ;  /* 0x00000008ff067e24 */ /* 0x000fe2000f8e00ff */
[----:B------:R-:W-:Y:S01]  /*211a0*/  MOV R7, UR9 ;  /* 0x0000000900077c02 */ /* 0x000fe20008000f00 */
[----:B------:R-:W-:Y:S01]  /*211b0*/  IMAD.U32 R10, RZ, RZ, UR4 ;  /* 0x00000004ff0a7e24 */ /* 0x000fe2000f8e00ff */
[----:B------:R-:W-:Y:S01]  /*211c0*/  MOV R8, 0x70 ;  /* 0x0000007000087802 */ /* 0x000fe20000000f00 */
[----:B------:R-:W-:-:S02]  /*211d0*/  IMAD.U32 R11, RZ, RZ, UR5 ;  /* 0x00000005ff0b7e24 */ /* 0x000fc4000f8e00ff */
[----:B------:R-:W-:Y:S02]  /*211e0*/  IMAD.MOV.U32 R12, RZ, RZ, 0x1 ;  /* 0x00000001ff0c7424 */ /* 0x000fe400078e00ff */
[----:B------:R-:W-:-:S07]  /*211f0*/  IMAD.MOV.U32 R13, RZ, RZ, RZ ;  /* 0x000000ffff0d7224 */ /* 0x000fce00078e00ff */
[----:B------:R-:W-:-:S07]  /*21200*/  LEPC R20, `(.L_x_577) ;  /* 0x000000001014794e */ /* 0x000fce0000000000 */
[----:B0-----:R-:W-:Y:S05]  /*21210*/  CALL.ABS.NOINC R2 ;  /* 0x0000000002007343 */ /* 0x001fea0003c00000 */
.L_x_577:
[----:B------:R-:W-:Y:S05]  /*21220*/  BSYNC B6 ;  /* 0x0000000000067941 */ /* 0x000fea0003800000 */
.L_x_576:
[----:B------:R-:W2:Y:S04]  /*21230*/  LDL R0, [R1+0x4] ;  /* 0x0000040001007983 */ /* 0x000ea80000100800 */
[----:B------:R-:W3:Y:S01]  /*21240*/  LDL.LU R2, [R1+0x24] ;  /* 0x0000240001027983 */ /* 0x000ee20000300800 */
[----:B------:R-:W-:Y:S01]  /*21250*/  BSSY B6, `(.L_x_578) ;  /* 0x0000017000067945 */ /* 0x000fe20003800000 */
[----:B--2---:R-:W-:-:S04]  /*21260*/  IADD3 R0, R0, 0x10400, RZ ;  /* 0x0001040000007810 */ /* 0x004fc80007ffe0ff */
[----:B------:R-:W-:Y:S02]  /*21270*/  LOP3.LUT P0, RZ, R0, 0x3ff, RZ, 0xc0, !PT ;  /* 0x000003ff00ff7812 */ /* 0x000fe4000780c0ff */
[----:B---3--:R-:W-:-:S11]  /*21280*/  LOP3.LUT R2, R2, 0xfffffffe, RZ, 0xc0, !PT ;  /* 0xfffffffe02027812 */ /* 0x008fd600078ec0ff */
[----:B------:R-:W-:-:S05]  /*21290*/  @P0 LOP3.LUT R2, R2, 0x1, RZ, 0xfc, !PT ;  /* 0x0000000102020812 */ /* 0x000fca00078efcff */
[----:B------:R0:W-:Y:S01]  /*212a0*/  STL [R1+0x24], R2 ;  /* 0x0000240201007387 */ /* 0x0001e20000100800 */
[----:B------:R-:W-:Y:S05]  /*212b0*/  @!P0 BRA `(.L_x_579) ;  /* 0x0000000000408947 */ /* 0x000fea0003800000 */
[----:B0-----:R-:W-:Y:S01]  /*212c0*/  MOV R2, 0x0 ;  /* 0x0000000000027802 */ /* 0x001fe20000000f00 */
[----:B------:R-:W-:Y:S01]  /*212d0*/  ULDC.64 UR6, c[0x4][0xc0] ;  /* 0x0100300000067ab9 */ /* 0x000fe20000000a00 */
[----:B------:R-:W-:Y:S01]  /*212e0*/  ULDC.64 UR8, c[0x4][0xc8] ;  /* 0x0100320000087ab9 */ /* 0x000fe20000000a00 */
[----:B------:R-:W-:Y:S01]  /*212f0*/  ULDC.64 UR4, c[0x4][0x10] ;  /* 0x0100040000047ab9 */ /* 0x000fe20000000a00 */
[----:B------:R-:W-:Y:S01]  /*21300*/  IMAD.U32 R4, RZ, RZ, UR6 ;  /* 0x00000006ff047e24 */ /* 0x000fe2000f8e00ff */
[----:B------:R-:W-:Y:S01]  /*21310*/  MOV R6, UR8 ;  /* 0x0000000800067c02 */ /* 0x000fe20008000f00 */
[----:B------:R-:W0:Y:S01]  /*21320*/  LDC.64 R2, c[0x4][R2] ;  /* 0x0100000002027b82 */ /* 0x000e220000000a00 */
[----:B------:R-:W-:Y:S01]  /*21330*/  IMAD.U32 R5, RZ, RZ, UR7 ;  /* 0x00000007ff057e24 */ /* 0x000fe2000f8e00ff */
[----:B------:R-:W-:Y:S01]  /*21340*/  MOV R11, UR5 ;  /* 0x00000005000b7c02 */ /* 0x000fe20008000f00 */
[----:B------:R-:W-:Y:S01]  /*21350*/  IMAD.U32 R7, RZ, RZ, UR9 ;  /* 0x00000009ff077e24 */ /* 0x000fe2000f8e00ff */
[----:B------:R-:W-:Y:S01]  /*21360*/  MOV R13, RZ ;  /* 0x000000ff000d7202 */ /* 0x000fe20000000f00 */
[----:B------:R-:W-:-:S02]  /*21370*/  IMAD.U32 R10, RZ, RZ, UR4 ;  /* 0x00000004ff0a7e24 */ /* 0x000fc4000f8e00ff */
[----:B------:R-:W-:Y:S02]  /*21380*/  IMAD.MOV.U32 R8, RZ, RZ, 0x70 ;  /* 0x00000070ff087424 */ /* 0x000fe400078e00ff */
[----:B------:R-:W-:-:S07]  /*21390*/  IMAD.MOV.U32 R12, RZ, RZ, 0x1 ;  /* 0x00000001ff0c7424 */ /* 0x000fce00078e00ff */
[----:B------:R-:W-:-:S07]  /*213a0*/  LEPC R20, `(.L_x_579) ;  /* 0x000000001014794e */ /* 0x000fce0000000000 */
[----:B0-----:R-:W-:Y:S05]  /*213b0*/  CALL.ABS.NOINC R2 ;  /* 0x0000000002007343 */ /* 0x001fea0003c00000 */
.L_x_579:
[----:B------:R-:W-:Y:S05]  /*213c0*/  BSYNC B6 ;  /* 0x0000000000067941 */ /* 0x000fea0003800000 */
.L_x_578:
[----:B0-----:R-:W2:Y:S01]  /*213d0*/  LDL R2, [R1+0x4] ;  /* 0x0000040001027983 */ /* 0x001ea20000100800 */
        /* <DEDUP_REMOVED lines=20> */
.L_x_581:
[----:B------:R-:W-:Y:S05]  /*21520*/  BSYNC B6 ;  /* 0x0000000000067941 */ /* 0x000fea0003800000 */
.L_x_580:
[----:B------:R-:W2:Y:S01]  /*21530*/  LDL R2, [R1+0x24] ;  /* 0x0000240001027983 */ /* 0x000ea20000100800 */
[----:B------:R-:W-:Y:S01]  /*21540*/  BSSY B6, `(.L_x_582) ;  /* 0x0000013000067945 */ /* 0x000fe20003800000 */
[----:B--2---:R-:W-:-:S13]  /*21550*/  LOP3.LUT P6, RZ, R2, 0x1, RZ, 0xc0, !PT ;  /* 0x0000000102ff7812 */ /* 0x004fda00078cc0ff */
        /* <DEDUP_REMOVED lines=17> */
.L_x_583:
[----:B------:R-:W-:Y:S05]  /*21670*/  BSYNC B6 ;  /* 0x0000000000067941 */ /* 0x000fea0003800000 */
.L_x_582:
[----:B------:R-:W2:Y:S01]  /*21680*/  LDL.LU R2, [R1] ;  /* 0x0000000001027983 */ /* 0x000ea20000300800 */
[----:B------:R-:W-:-:S03]  /*21690*/  ULDC.64 UR4, c[0x0][0x9f8] ;  /* 0x00027e0000047ab9 */ /* 0x000fc60000000a00 */
[----:B------:R-:W3:Y:S04]  /*216a0*/  LDL.LU R0, [R1+0x28] ;  /* 0x0000280001007983 */ /* 0x000ee80000300800 */
[----:B------:R-:W4:Y:S01]  /*216b0*/  LDL R9, [R1+0x18] ;  /* 0x0000180001097983 */ /* 0x000f220000100800 */
[----:B------:R-:W-:-:S04]  /*216c0*/  ISETP.NE.U32.AND P0, PT, RZ, UR4, PT ;  /* 0x00000004ff007c0c */ /* 0x000fc8000bf05070 */
[----:B------:R-:W-:-:S13]  /*216d0*/  ISETP.NE.AND.EX P0, PT, RZ, UR5, PT, P0 ;  /* 0x00000005ff007c0c */ /* 0x000fda000bf05300 */
[----:B--2---:R-:W-:-:S04]  /*216e0*/  @P0 IADD3 R2, P1, R2, UR4, RZ ;  /* 0x0000000402020c10 */ /* 0x004fc8000ff3e0ff */
[----:B---3--:R-:W-:Y:S01]  /*216f0*/  @P0 IADD3.X R3, R0, UR5, RZ, P1, !PT ;  /* 0x0000000500030c10 */ /* 0x008fe20008ffe4ff */
[----:B------:R-:W-:-:S04]  /*21700*/  ULDC.64 UR4, c[0x0][0xa08] ;  /* 0x0002820000047ab9 */ /* 0x000fc80000000a00 */
[----:B----4-:R0:W2:Y:S02]  /*21710*/  @P0 LDG.E R9, desc[UR42][R2.64] ;  /* 0x0000002a02090981 */ /* 0x0100a4000c1e1900 */
[----:B0-----:R-:W0:Y:S01]  /*21720*/  LDC.64 R2, c[0x0][0x418] ;  /* 0x00010600ff027b82 */ /* 0x001e220000000a00 */
[----:B--2---:R-:W-:Y:S01]  /*21730*/  SHF.R.S32.HI R10, RZ, 0x1f, R9 ;  /* 0x0000001fff0a7819 */ /* 0x004fe20000011409 */
[----:B------:R1:W-:Y:S01]  /*21740*/  @P0 STL [R1+0x18], R9 ;  /* 0x0000180901000387 */ /* 0x0003e20000100800 */
[----:B0-----:R-:W-:Y:S01]  /*21750*/  LOP3.LUT P0, RZ, R2, UR4, RZ, 0xfc, !PT ;  /* 0x0000000402ff7c12 */ /* 0x001fe2000f80fcff */
[----:B------:R-:W-:Y:S02]  /*21760*/  UMOV UR4, 0xffffffff ;  /* 0xffffffff00047882 */ /* 0x000fe40000000000 */
[----:B------:R1:W-:Y:S01]  /*21770*/  STL [R1+0x28], R10 ;  /* 0x0000280a01007387 */ /* 0x0003e20000100800 */
[----:B------:R-:W-:-:S04]  /*21780*/  LOP3.LUT P0, RZ, R3, UR5, RZ, 0xfc, P0 ;  /* 0x0000000503ff7c12 */ /* 0x000fc8000800fcff */
[----:B------:R-:W-:Y:S01]  /*21790*/  SEL R0, R9, RZ, !P0 ;  /* 0x000000ff09007207 */ /* 0x000fe20004000000 */
[----:B------:R-:W-:Y:S08]  /*217a0*/  BRA.DIV UR4, `(.L_x_584) ;  /* 0x0000007204507947 */ /* 0x000ff0000b800000 */
[----:B------:R-:W0:Y:S02]  /*217b0*/  S2R R4, SR_TID.X ;  /* 0x0000000000047919 */ /* 0x000e240000002100 */
[----:B0-----:R-:W-:-:S04]  /*217c0*/  SHF.R.U32.HI R4, RZ, 0x5, R4 ;  /* 0x00000005ff047819 */ /* 0x001fc80000011604 */
[----:B------:R-:W-:-:S05]  /*217d0*/  LOP3.LUT R4, R4, 0x3, RZ, 0xc0, !PT ;  /* 0x0000000304047812 */ /* 0x000fca00078ec0ff */
[----:B------:R0:W2:Y:S02]  /*217e0*/  SHFL.IDX PT, R14, R4, RZ, 0x1f ;  /* 0x00001fff040e7589 */ /* 0x0000a400000e0000 */
.L_x_772:
[----:B0-----:R-:W3:Y:S01]  /*217f0*/  LDL.LU R4, [R1+0x24] ;  /* 0x0000240001047983 */ /* 0x001ee20000300800 */
[----:B------:R-:W-:Y:S02]  /*21800*/  PLOP3.LUT P1, PT, PT, PT, PT, 0x8, 0x0 ;  /* 0x000000000000781c */ /* 0x000fe40003f2e170 */
[----:B--2---:R-:W-:Y:S01]  /*21810*/  ISETP.NE.AND P0, PT, R14, RZ, PT ;  /* 0x000000ff0e00720c */ /* 0x004fe20003f05270 */
[----:B------:R0:W-:Y:S01]  /*21820*/  STL [R1], R0 ;  /* 0x0000000001007387 */ /* 0x0001e20000100800 */
[----:B---3--:R-:W-:-:S09]  /*21830*/  LOP3.LUT R4, R4, 0xfffffffe, RZ, 0xc0, !PT ;  /* 0xfffffffe04047812 */ /* 0x008fd200078ec0ff */
[----:B------:R-:W-:-:S05]  /*21840*/  @P1 LOP3.LUT R4, R4, 0x1, RZ, 0xfc, !PT ;  /* 0x0000000104041812 */ /* 0x000fca00078efcff */
[----:B------:R0:W-:Y:S01]  /*21850*/  STL [R1+0x24], R4 ;  /* 0x0000240401007387 */ /* 0x0001e20000100800 */
[----:B------:R-:W-:Y:S05]  /*21860*/  @P0 BRA `(.L_x_585) ;  /* 0x0000000400a40947 */ /* 0x000fea0003800000 */
[----:B------:R-:W-:-:S03]  /*21870*/  UMOV UR4, 0xffffffff ;  /* 0xffffffff00047882 */ /* 0x000fc60000000000 */
[----:B------:R-:W-:Y:S05]  /*21880*/  BRA.DIV UR4, `(.L_x_586) ;  /* 0x00000072044c7947 */ /* 0x000fea000b800000 */
[----:B------:R-:W-:-:S13]  /*21890*/  ELECT P6, URZ, PT ;  /* 0x00000000003f782f */ /* 0x000fda00038c0000 */
.L_x_775:
[----:B------:R-:W-:Y:S05]  /*218a0*/  @!P6 BRA `(.L_x_585) ;  /* 0x000000040094e947 */ /* 0x000fea0003800000 */
[----:B0-----:R-:W2:Y:S01]  /*218b0*/  LDL R0, [R1+0x54] ;  /* 0x0000540001007983 */ /* 0x001ea20000100800 */
[----:B------:R-:W-:-:S04]  /*218c0*/  ISETP.NE.U32.AND P0, PT, R2, RZ, PT ;  /* 0x000000ff0200720c */ /* 0x000fc80003f05070 */
[----:B------:R-:W-:Y:S02]  /*218d0*/  ISETP.NE.AND.EX P0, PT, R3, RZ, PT, P0 ;  /* 0x000000ff0300720c */ /* 0x000fe40003f05300 */
[----:B--2---:R-:W-:-:S11]  /*218e0*/  LEA.HI.SX32 R4, R0, 0xffffffff, 0x19 ;  /* 0xffffffff00047811 */ /* 0x004fd600078fcaff */
[----:B------:R-:W-:Y:S05]  /*218f0*/  @!P0 BRA `(.L_x_587) ;  /* 0x00000000004c8947 */ /* 0x000fea0003800000 */
[----:B------:R-:W0:Y:S01]  /*21900*/  LDC R8, c[0x0][0x43c] ;  /* 0x00010f00ff087b82 */ /* 0x000e220000000800 */
[----:B------:R-:W-:Y:S01]  /*21910*/  IMAD.MOV.U32 R0, RZ, RZ, R4 ;  /* 0x000000ffff007224 */ /* 0x000fe200078e0004 */
[----:B------:R-:W-:Y:S01]  /*21920*/  ULDC.64 UR4, c[0x0][0x428] ;  /* 0x00010a0000047ab9 */ /* 0x000fe20000000a00 */
[----:B0-----:R-:W-:-:S13]  /*21930*/  ISETP.NE.AND P0, PT, R8, 0x1, PT ;  /* 0x000000010800780c */ /* 0x001fda0003f05270 */
[----:B------:R-:W0:Y:S02]  /*21940*/  @P0 LDC.64 R6, c[0x0][0x440] ;  /* 0x00011000ff060b82 */ /* 0x000e240000000a00 */
[----:B0-----:R-:W-:-:S05]  /*21950*/  @P0 IMAD.HI.U32 R6, R4, R6, RZ ;  /* 0x0000000604060227 */ /* 0x001fca00078e00ff */
[----:B------:R-:W-:-:S04]  /*21960*/  @P0 SHF.R.U32.HI R0, RZ, R7, R6 ;  /* 0x00000007ff000219 */ /* 0x000fc80000011606 */
[----:B------:R-:W-:Y:S01]  /*21970*/  IADD3 R5, -R0, RZ, RZ ;  /* 0x000000ff00057210 */ /* 0x000fe20007ffe1ff */
[--C-:B------:R-:W-:Y:S01]  /*21980*/  IMAD.MOV.U32 R6, RZ, RZ, R0.reuse ;  /* 0x000000ffff067224 */ /* 0x100fe200078e0000 */
[----:B------:R-:W-:-:S03]  /*21990*/  SHF.R.S32.HI R7, RZ, 0x1f, R0 ;  /* 0x0000001fff077819 */ /* 0x000fc60000011400 */
[----:B------:R-:W-:Y:S02]  /*219a0*/  IMAD R4, R8, R5, R4 ;  /* 0x0000000508047224 */ /* 0x000fe400078e0204 */
[----:B------:R-:W-:Y:S02]  /*219b0*/  IMAD R5, R10, UR4, RZ ;  /* 0x000000040a057c24 */ /* 0x000fe4000f8e02ff */
[----:B------:R-:W-:-:S04]  /*219c0*/  IMAD.WIDE.U32 R6, R9, UR4, R6 ;  /* 0x0000000409067c25 */ /* 0x000fc8000f8e0006 */
[----:B------:R-:W-:Y:S01]  /*219d0*/  IMAD R0, R9, UR5, R5 ;  /* 0x0000000509007c24 */ /* 0x000fe2000f8e0205 */
[----:B------:R-:W-:-:S03]  /*219e0*/  LEA R2, P0, R6, R2, 0x2 ;  /* 0x0000000206027211 */ /* 0x000fc600078010ff */
[----:B------:R-:W-:-:S05]  /*219f0*/  IMAD.IADD R0, R7, 0x1, R0 ;  /* 0x0000000107007824 */ /* 0x000fca00078e0200 */
[----:B------:R-:W-:-:S05]  /*21a00*/  LEA.HI.X R3, R6, R3, R0, 0x2, P0 ;  /* 0x0000000306037211 */ /* 0x000fca00000f1400 */
[----:B------:R-:W2:Y:S04]  /*21a10*/  LDG.E R0, desc[UR42][R2.64] ;  /* 0x0000002a02007981 */ /* 0x000ea8000c1e1900 */
[----:B--2---:R0:W-:Y:S02]  /*21a20*/  STL [R1], R0 ;  /* 0x0000000001007387 */ /* 0x0041e40000100800 */
.L_x_587:
[----:B-1----:R-:W2:Y:S04]  /*21a30*/  LDL R10, [R1+0x4] ;  /* 0x00000400010a7983 */ /* 0x002ea80000100800 */
[----:B0-----:R-:W2:Y:S04]  /*21a40*/  LDL R0, [R1+0x8] ;  /* 0x0000080001007983 */ /* 0x001ea80000100800 */
[----:B------:R-:W3:Y:S01]  /*21a50*/  LDL R2, [R1+0x10] ;  /* 0x0000100001027983 */ /* 0x000ee20000100800 */
[----:B------:R-:W0:Y:S02]  /*21a60*/  S2R R9, SR_TID.X ;  /* 0x0000000000097919 */ /* 0x000e240000002100 */
[----:B0-----:R-:W-:-:S04]  /*21a70*/  LOP3.LUT R9, R9, 0x7f, RZ, 0xc0, !PT ;  /* 0x0000007f09097812 */ /* 0x001fc800078ec0ff */
[----:B------:R-:W-:Y:S02]  /*21a80*/  ISETP.NE.AND P1, PT, R9, RZ, PT ;  /* 0x000000ff0900720c */ /* 0x000fe40003f25270 */
[----:B--2---:R-:W-:Y:S02]  /*21a90*/  LEA R0, R0, R10, 0x3 ;  /* 0x0000000a00007211 */ /* 0x004fe400078e18ff */
[----:B---3--:R-:W-:-:S04]  /*21aa0*/  SHF.L.U32 R3, R2, 0x1f, RZ ;  /* 0x0000001f02037819 */ /* 0x008fc800000006ff */
[----:B------:R-:W0:Y:S02]  /*21ab0*/  SYNCS.PHASECHK.TRANS64.TRYWAIT P0, [R0+URZ+0x38880], R3 ;  /* 0x03888003000075a7 */ /* 0x000e24000800017f */
[----:B0-----:R-:W-:Y:S05]  /*21ac0*/  @!P0 BRA `(.L_x_588) ;  /* 0x0000006c00dc8947 */ /* 0x001fea0003800000 */
.L_x_776:
        /* <DEDUP_REMOVED lines=8> */
.L_x_589:
[----:B------:R-:W2:Y:S04]  /*21b50*/  LDL R7, [R1+0x4] ;  /* 0x0000040001077983 */ /* 0x000ea80000100800 */
[----:B------:R-:W2:Y:S04]  /*21b60*/  LDL R2, [R1+0x8] ;  /* 0x0000080001027983 */ /* 0x000ea80000100800 */
[----:B------:R-:W3:Y:S04]  /*21b70*/  LDL R6, [R1+0x2c] ;  /* 0x00002c0001067983 */ /* 0x000ee80000100800 */
[----:B------:R-:W4:Y:S01]  /*21b80*/  LDL R5, [R1] ;  /* 0x0000000001057983 */ /* 0x000f220000100800 */
[----:B------:R-:W-:Y:S01]  /*21b90*/  R2UR UR9, R0 ;  /* 0x00000000000972ca */ /* 0x000fe200000e0000 */
[----:B------:R-:W-:Y:S01]  /*21ba0*/  UIADD3 UR4, UP0, UR44, 0x470, URZ ;  /* 0x000004702c047890 */ /* 0x000fe2000ff1e03f */
[----:B------:R-:W-:Y:S01]  /*21bb0*/  R2UR UR12, R18 ;  /* 0x00000000120c72ca */ /* 0x000fe200000e0000 */
[----:B------:R-:W-:Y:S01]  /*21bc0*/  UMOV UR10, URZ ;  /* 0x0000003f000a7c82 */ /* 0x000fe20008000000 */
[----:B------:R-:W-:Y:S01]  /*21bd0*/  UMOV UR6, 0x0 ;  /* 0x0000000000067882 */ /* 0x000fe20000000000 */
[----:B------:R-:W-:Y:S01]  /*21be0*/  UIADD3.X UR5, URZ, UR45, URZ, UP0, !UPT ;  /* 0x0000002d3f057290 */ /* 0x000fe200087fe43f */
[----:B------:R-:W-:Y:S01]  /*21bf0*/  UMOV UR7, 0x14f00000 ;  /* 0x14f0000000077882 */ /* 0x000fe20000000000 */
[----:B------:R-:W-:-:S06]  /*21c00*/  UMOV UR15, 0x80 ;  /* 0x00000080000f7882 */ /* 0x000fcc0000000000 */
[----:B------:R-:W-:Y:S01]  /*21c10*/  UIADD3 UR9, UR9, 0x38870, URZ ;  /* 0x0003887009097890 */ /* 0x000fe2000fffe03f */
[----:B--2---:R-:W-:Y:S01]  /*21c20*/  IMAD R2, R2, 0x8000, R7 ;  /* 0x0000800002027824 */ /* 0x004fe200078e0207 */
[----:B---3--:R-:W-:-:S04]  /*21c30*/  LEA R4, R4, R6, 0x7 ;  /* 0x0000000604047211 */ /* 0x008fc800078e38ff */
[----:B------:R-:W-:Y:S02]  /*21c40*/  R2UR UR14, R2 ;  /* 0x00000000020e72ca */ /* 0x000fe400000e0000 */
[----:B----4-:R-:W-:Y:S02]  /*21c50*/  R2UR UR13, R5 ;  /* 0x00000000050d72ca */ /* 0x010fe400000e0000 */
[----:B------:R-:W-:-:S09]  /*21c60*/  R2UR UR11, R4 ;  /* 0x00000000040b72ca */ /* 0x000fd200000e0000 */
[----:B------:R-:W-:Y:S02]  /*21c70*/  UIADD3 UR8, UR14, 0x10400, URZ ;  /* 0x000104000e087890 */ /* 0x000fe4000fffe03f */
[----:B------:R-:W-:-:S07]  /*21c80*/  UIADD3 UR14, UR14, 0x14400, URZ ;  /* 0x000144000e0e7890 */ /* 0x000fce000fffe03f */
[----:B------:R1:W-:Y:S02]  /*21c90*/  UTMALDG.4D [UR8], [UR4], desc[UR6] ;  /* 0x00000608040075b4 */ /* 0x0003e40008019000 */
[----:B-1----:R-:W-:Y:S01]  /*21ca0*/  UMOV UR8, UR14 ;  /* 0x0000000e00087c82 */ /* 0x002fe20008000000 */
[----:B------:R-:W-:Y:S02]  /*21cb0*/  UMOV UR10, UR15 ;  /* 0x0000000f000a7c82 */ /* 0x000fe40008000000 */
[----:B------:R1:W-:Y:S01]  /*21cc0*/  UTMALDG.4D [UR8], [UR4], desc[UR6] ;  /* 0x00000608040075b4 */ /* 0x0003e20008019000 */
[----:B------:R-:W2:Y:S02]  /*21cd0*/  SYNCS.PHASECHK.TRANS64.TRYWAIT P0, [R0+URZ+0x38840], R3 ;  /* 0x03884003000075a7 */ /* 0x000ea4000800017f */
[----:B-12---:R-:W-:Y:S05]  /*21ce0*/  @!P0 BRA `(.L_x_590) ;  /* 0x0000006c00688947 */ /* 0x006fea0003800000 */
.L_x_777:
[----:B------:R-:W-:Y:S05]  /*21cf0*/  @P1 BRA `(.L_x_591) ;  /* 0x00000000001c1947 */ /* 0x000fea0003800000 */
[----:B------:R-:W2:Y:S01]  /*21d00*/  S2R R5, SR_TID.X ;  /* 0x0000000000057919 */ /* 0x000ea20000002100 */
[----:B01----:R-:W-:-:S04]  /*21d10*/  IMAD.MOV.U32 R3, RZ, RZ, 0x8000 ;  /* 0x00008000ff037424 */ /* 0x003fc800078e00ff */
[----:B------:R3:W-:Y:S01]  /*21d20*/  SYNCS.ARRIVE.TRANS64 RZ, [R0+URZ+0x38830], R3 ;  /* 0x0388300300ff79a7 */ /* 0x0007e2000800003f */
[----:B--2---:R-:W-:-:S04]  /*21d30*/  LOP3.LUT R5, R5, 0x1f, RZ, 0xc0, !PT ;  /* 0x0000001f05057812 */ /* 0x004fc800078ec0ff */
[----:B------:R-:W-:-:S13]  /*21d40*/  ISETP.NE.AND P0, PT, R5, RZ, PT ;  /* 0x000000ff0500720c */ /* 0x000fda0003f05270 */
[----:B---3--:R-:W-:Y:S05]  /*21d50*/  @!P0 BRA `(.L_x_591) ;  /* 0x0000000000048947 */ /* 0x008fea0003800000 */
[----:B------:R-:W-:Y:S01]  /*21d60*/  BPT.TRAP 0x1 ;  /* 0x000000040000795c */ /* 0x000fe20000300000 */
.L_x_591:
[----:B------:R-:W2:Y:S04]  /*21d70*/  LDL R5, [R1] ;  /* 0x0000000001057983 */ /* 0x000ea80000100800 */
[----:B01----:R-:W3:Y:S01]  /*21d80*/  LDL.LU R3, [R1+0x24] ;  /* 0x0000240001037983 */ /* 0x003ee20000300800 */
[----:B------:R-:W-:Y:S01]  /*21d90*/  R2UR UR14, R2 ;  /* 0x00000000020e72ca */ /* 0x000fe200000e0000 */
[----:B------:R-:W-:Y:S01]  /*21da0*/  UIADD3 UR4, UP0, UR44, 0x370, URZ ;  /* 0x000003702c047890 */ /* 0x000fe2000ff1e03f */
[----:B------:R-:W-:Y:S01]  /*21db0*/  R2UR UR9, R0 ;  /* 0x00000000000972ca */ /* 0x000fe200000e0000 */
[----:B------:R-:W-:Y:S01]  /*21dc0*/  UMOV UR10, URZ ;  /* 0x0000003f000a7c82 */ /* 0x000fe20008000000 */
[----:B------:R-:W-:Y:S01]  /*21dd0*/  PLOP3.LUT P0, PT, PT, PT, PT, 0x80, 0x0 ;  /* 0x000000000000781c */ /* 0x000fe20003f0f070 */
[----:B------:R-:W-:Y:S01]  /*21de0*/  UIADD3.X UR5, URZ, UR45, URZ, UP0, !UPT ;  /* 0x0000002d3f057290 */ /* 0x000fe200087fe43f */
[----:B------:R-:W-:Y:S01]  /*21df0*/  R2UR UR11, R4 ;  /* 0x00000000040b72ca */ /* 0x000fe200000e0000 */
[----:B------:R-:W-:Y:S01]  /*21e00*/  UMOV UR6, 0x0 ;  /* 0x0000000000067882 */ /* 0x000fe20000000000 */
[----:B------:R-:W-:Y:S01]  /*21e10*/  R2UR UR12, R18 ;  /* 0x00000000120c72ca */ /* 0x000fe200000e0000 */
[----:B------:R-:W-:Y:S01]  /*21e20*/  UMOV UR7, 0x14f00000 ;  /* 0x14f0000000077882 */ /* 0x000fe20000000000 */
[----:B------:R-:W-:-:S03]  /*21e30*/  UMOV UR15, 0x80 ;  /* 0x00000080000f7882 */ /* 0x000fc60000000000 */
[----:B------:R-:W-:Y:S02]  /*21e40*/  UIADD3 UR8, UR14, 0x28400, URZ ;  /* 0x000284000e087890 */ /* 0x000fe4000fffe03f */
[----:B------:R-:W-:Y:S02]  /*21e50*/  UIADD3 UR9, UR9, 0x38830, URZ ;  /* 0x0003883009097890 */ /* 0x000fe4000fffe03f */
[----:B------:R-:W-:Y:S01]  /*21e60*/  UIADD3 UR14, UR14, 0x2c400, URZ ;  /* 0x0002c4000e0e7890 */ /* 0x000fe2000fffe03f */
[----:B--2---:R-:W-:Y:S02]  /*21e70*/  R2UR UR13, R5 ;  /* 0x00000000050d72ca */ /* 0x004fe400000e0000 */
[----:B---3--:R-:W-:-:S04]  /*21e80*/  LOP3.LUT R3, R3, 0xfffffffe, RZ, 0xc0, !PT ;  /* 0xfffffffe03037812 */ /* 0x008fc800078ec0ff */
[----:B------:R-:W-:-:S07]  /*21e90*/  @P0 LOP3.LUT R3, R3, 0x1, RZ, 0xfc, !PT ;  /* 0x0000000103030812 */ /* 0x000fce00078efcff */
[----:B------:R0:W-:Y:S01]  /*21ea0*/  UTMALDG.4D [UR8], [UR4], desc[UR6] ;  /* 0x00000608040075b4 */ /* 0x0001e20008019000 */
[----:B------:R2:W-:Y:S01]  /*21eb0*/  STL [R1+0x24], R3 ;  /* 0x0000240301007387 */ /* 0x0005e20000100800 */
[----:B0-----:R-:W-:Y:S01]  /*21ec0*/  UMOV UR8, UR14 ;  /* 0x0000000e00087c82 */ /* 0x001fe20008000000 */
[----:B------:R-:W-:Y:S02]  /*21ed0*/  UMOV UR10, UR15 ;  /* 0x0000000f000a7c82 */ /* 0x000fe40008000000 */
[----:B------:R2:W-:Y:S01]  /*21ee0*/  UTMALDG.4D [UR8], [UR4], desc[UR6] ;  /* 0x00000608040075b4 */ /* 0x0005e20008019000 */
[----:B------:R-:W-:Y:S02]  /*21ef0*/  NOP ;  /* 0x0000000000007918 */ /* 0x000fe40000000000 */
.L_x_585:
[----:B------:R-:W3:Y:S04]  /*21f00*/  LDL R2, [R1+0x4] ;  /* 0x0000040001027983 */ /* 0x000ee80000100800 */
[----:B--2---:R-:W2:Y:S04]  /*21f10*/  LDL.LU R3, [R1+0x40] ;  /* 0x0000400001037983 */ /* 0x004ea80000300800 */
[----:B------:R-:W4:Y:S04]  /*21f20*/  LDL.LU R5, [R1+0x38] ;  /* 0x0000380001057983 */ /* 0x000f280000300800 */
[----:B0-----:R-:W5:Y:S01]  /*21f30*/  LDL.LU R4, [R1+0x44] ;  /* 0x0000440001047983 */ /* 0x001f620000300800 */
[----:B------:R-:W-:Y:S05]  /*21f40*/  WARPSYNC.ALL ;  /* 0x0000000000007948 */ /* 0x000fea0003800000 */
[----:B------:R-:W-:Y:S01]  /*21f50*/  ULDC.64 UR4, c[0x0][0x298] ;  /* 0x0000a60000047ab9 */ /* 0x000fe20000000a00 */
[----:B------:R-:W-:Y:S01]  /*21f60*/  ULDC.64 UR6, c[0x0][0xa00] ;  /* 0x0002800000067ab9 */ /* 0x000fe20000000a00 */
[----:B------:R-:W-:Y:S01]  /*21f70*/  BSSY B6, `(.L_x_592) ;  /* 0x0000024000067945 */ /* 0x000fe20003800000 */
[----:B------:R-:W-:Y:S01]  /*21f80*/  BAR.SYNC.DEFER_BLOCKING 0x8, 0x180 ;  /* 0x0206000000007b1d */ /* 0x000fe20000010000 */
[----:B------:R-:W-:-:S04]  /*21f90*/  ISETP.NE.U32.AND P0, PT, RZ, UR6, PT ;  /* 0x00000006ff007c0c */ /* 0x000fc8000bf05070 */
[----:B------:R-:W-:Y:S01]  /*21fa0*/  ISETP.NE.AND.EX P0, PT, RZ, UR7, PT, P0 ;  /* 0x00000007ff007c0c */ /* 0x000fe2000bf05300 */
[----:B---3--:R-:W-:Y:S01]  /*21fb0*/  VIADD R2, R2, 0x20400 ;  /* 0x0002040002027836 */ /* 0x008fe20000000000 */
[----:B--2---:R-:W-:-:S04]  /*21fc0*/  SHF.R.S32.HI R0, RZ, 0x1f, R3 ;  /* 0x0000001fff007819 */ /* 0x004fc80000011403 */
[----:B------:R-:W-:Y:S02]  /*21fd0*/  LOP3.LUT P1, RZ, R2, 0x3ff, RZ, 0xc0, !PT ;  /* 0x000003ff02ff7812 */ /* 0x000fe4000782c0ff */
[----:B----4-:R-:W-:Y:S01]  /*21fe0*/  SEL R5, R5, RZ, !P0 ;  /* 0x000000ff05057207 */ /* 0x010fe20004000000 */
[----:B------:R-:W-:Y:S01]  /*21ff0*/  IMAD R0, R0, UR4, RZ ;  /* 0x0000000400007c24 */ /* 0x000fe2000f8e02ff */
[----:B-----5:R-:W-:-:S03]  /*22000*/  SEL R4, R4, RZ, !P0 ;  /* 0x000000ff04047207 */ /* 0x020fc60004000000 */
[C---:B------:R-:W-:Y:S02]  /*22010*/  IMAD R0, R3.reuse, UR5, R0 ;  /* 0x0000000503007c24 */ /* 0x040fe4000f8e0200 */
[----:B------:R-:W-:-:S05]  /*22020*/  IMAD.WIDE.U32 R2, R3, UR4, RZ ;  /* 0x0000000403027c25 */ /* 0x000fca000f8e00ff */
[----:B------:R0:W-:Y:S04]  /*22030*/  STL.64 [R1+0x48], R2 ;  /* 0x0000480201007387 */ /* 0x0001e80000100a00 */
[----:B------:R2:W-:Y:S04]  /*22040*/  STL [R1+0x38], R5 ;  /* 0x0000380501007387 */ /* 0x0005e80000100800 */
[----:B------:R2:W-:Y:S01]  /*22050*/  STL [R1+0x5c], R4 ;  /* 0x00005c0401007387 */ /* 0x0005e20000100800 */
[----:B0-----:R-:W-:Y:S02]  /*22060*/  IADD3 R2, R3, R0, RZ ;  /* 0x0000000003027210 */ /* 0x001fe40007ffe0ff */
[----:B------:R-:W-:-:S05]  /*22070*/  SHF.R.S32.HI R0, RZ, 0x1f, R18 ;  /* 0x0000001fff007819 */ /* 0x000fca0000011412 */
[----:B------:R2:W-:Y:S04]  /*22080*/  STL [R1+0x44], R0 ;  /* 0x0000440001007387 */ /* 0x0005e80000100800 */
[----:B------:R2:W-:Y:S01]  /*22090*/  STL [R1+0x40], R2 ;  /* 0x0000400201007387 */ /* 0x0005e20000100800 */
[----:B------:R-:W-:Y:S05]  /*220a0*/  @!P1 BRA `(.L_x_593) ;  /* 0x0000000000409947 */ /* 0x000fea0003800000 */
[----:B--2---:R-:W-:Y:S01]  /*220b0*/  MOV R2, 0x0 ;  /* 0x0000000000027802 */ /* 0x004fe20000000f00 */
        /* <DEDUP_REMOVED lines=10> */
[----:B-1----:R-:W-:-:S02]  /*22160*/  IMAD.U32 R10, RZ, RZ, UR8 ;  /* 0x00000008ff0a7e24 */ /* 0x002fc4000f8e00ff */
[----:B------:R-:W-:Y:S02]  /*22170*/  IMAD.MOV.U32 R8, RZ, RZ, 0x70 ;  /* 0x00000070ff087424 */ /* 0x000fe400078e00ff */
[----:B------:R-:W-:-:S07]  /*22180*/  IMAD.MOV.U32 R12, RZ, RZ, 0x1 ;  /* 0x00000001ff0c7424 */ /* 0x000fce00078e00ff */
[----:B------:R-:W-:-:S07]  /*22190*/  LEPC R20, `(.L_x_593) ;  /* 0x000000001014794e */ /* 0x000fce0000000000 */
[----:B0-----:R-:W-:Y:S05]  /*221a0*/  CALL.ABS.NOINC R2 ;  /* 0x0000000002007343 */ /* 0x001fea0003c00000 */
.L_x_593:
[----:B------:R-:W-:Y:S05]  /*221b0*/  BSYNC B6 ;  /* 0x0000000000067941 */ /* 0x000fea0003800000 */
.L_x_592:
[----:B--2---:R-:W2:Y:S01]  /*221c0*/  LDL.LU R4, [R1+0x40] ;  /* 0x0000400001047983 */ /* 0x004ea20000300800 */
[----:B------:R-:W0:Y:S01]  /*221d0*/  LDC R7, c[0x0][0x448] ;  /* 0x00011200ff077b82 */ /* 0x000e220000000800 */
[----:B------:R-:W-:Y:S01]  /*221e0*/  ULDC.64 UR4, c[0x0][0x2d8] ;  /* 0x0000b60000047ab9 */ /* 0x000fe20000000a00 */
[----:B------:R-:W-:Y:S01]  /*221f0*/  IMAD.SHL.U32 R17, R17, 0x80, RZ ;  /* 0x0000008011117824 */ /* 0x000fe200078e00ff */
[----:B------:R-:W2:Y:S01]  /*22200*/  LDL.LU.64 R2, [R1+0x48] ;  /* 0x0000480001027983 */ /* 0x000ea20000300a00 */
[----:B------:R-:W-:-:S03]  /*22210*/  ULDC.64 UR6, c[0x0][0x280] ;  /* 0x0000a00000067ab9 */ /* 0x000fc60000000a00 */
[----:B------:R-:W3:Y:S04]  /*22220*/  LDL.LU R0, [R1+0x44] ;  /* 0x0000440001007983 */ /* 0x000ee80000300800 */
[----:B------:R-:W4:Y:S04]  /*22230*/  LDL.LU R6, [R1+0x5c] ;  /* 0x00005c0001067983 */ /* 0x000f280000300800 */
[----:B------:R-:W4:Y:S01]  /*22240*/  LDL.LU R5, [R1+0x38] ;  /* 0x0000380001057983 */ /* 0x000f220000300800 */
[----:B-1----:R-:W1:Y:S01]  /*22250*/  S2R R9, SR_TID.X ;  /* 0x0000000000097919 */ /* 0x002e620000002100 */
[----:B------:R-:W1:Y:S01]  /*22260*/  S2R R8, SR_TID.X ;  /* 0x0000000000087919 */ /* 0x000e620000002100 */
[----:B0-----:R-:W-:-:S02]  /*22270*/  ISETP.NE.AND P0, PT, R7, 0x1, PT ;  /* 0x000000010700780c */ /* 0x001fc40003f05270 */
[----:B-1----:R-:W-:-:S04]  /*22280*/  SHF.L.U32 R9, R9, 0x4, RZ ;  /* 0x0000000409097819 */ /* 0x002fc800000006ff */
[----:B------:R-:W-:Y:S01]  /*22290*/  LOP3.LUT R9, R9, 0x70, RZ, 0xc0, !PT ;  /* 0x0000007009097812 */ /* 0x000fe200078ec0ff */
[----:B------:R-:W-:-:S03]  /*222a0*/  IMAD.SHL.U32 R10, R8, 0x10, RZ ;  /* 0x00000010080a7824 */ /* 0x000fc600078e00ff */
[----:B------:R-:W-:Y:S02]  /*222b0*/  LOP3.LUT R9, R9, 0x80, RZ, 0xfc, !PT ;  /* 0x0000008009097812 */ /* 0x000fe400078efcff */
[----:B------:R-:W-:Y:S01]  /*222c0*/  LOP3.LUT R10, R10, 0x70, RZ, 0xc0, !PT ;  /* 0x000000700a0a7812 */ /* 0x000fe200078ec0ff */
[----:B--2---:R-:W-:Y:S02]  /*222d0*/  IMAD.MOV.U32 R3, RZ, RZ, R4 ;  /* 0x000000ffff037224 */ /* 0x004fe400078e0004 */
[----:B------:R-:W0:Y:S01]  /*222e0*/  S2R R4, SR_TID.X ;  /* 0x0000000000047919 */ /* 0x000e220000002100 */
[----:B---3--:R-:W-:Y:S02]  /*222f0*/  IMAD R0, R0, UR4, RZ ;  /* 0x0000000400007c24 */ /* 0x008fe4000f8e02ff */
[----:B------:R-:W-:-:S04]  /*22300*/  IMAD.WIDE.U32 R2, R18, UR4, R2 ;  /* 0x0000000412027c25 */ /* 0x000fc8000f8e0002 */
[----:B------:R-:W-:Y:S01]  /*22310*/  IMAD R0, R18, UR5, R0 ;  /* 0x0000000512007c24 */ /* 0x000fe2000f8e0200 */
[----:B------:R-:W-:-:S03]  /*22320*/  ULDC.64 UR4, c[0x0][0x2e0] ;  /* 0x0000b80000047ab9 */ /* 0x000fc60000000a00 */
[----:B------:R-:W-:Y:S02]  /*22330*/  IMAD.IADD R3, R3, 0x1, R0 ;  /* 0x0000000103037824 */ /* 0x000fe400078e0200 */
[----:B----4-:R-:W-:Y:S02]  /*22340*/  IMAD R0, R6, UR4, RZ ;  /* 0x0000000406007c24 */ /* 0x010fe4000f8e02ff */
[C---:B------:R-:W-:Y:S01]  /*22350*/  IMAD.WIDE.U32 R2, R5.reuse, UR4, R2 ;  /* 0x0000000405027c25 */ /* 0x040fe2000f8e0002 */
[----:B------:R-:W1:Y:S03]  /*22360*/  @P0 LDC R6, c[0x0][0x450] ;  /* 0x00011400ff060b82 */ /* 0x000e660000000800 */
[----:B------:R-:W-:Y:S01]  /*22370*/  IMAD R0, R5, UR5, R0 ;  /* 0x0000000505007c24 */ /* 0x000fe2000f8e0200 */
[----:B------:R-:W-:-:S04]  /*22380*/  ULDC.64 UR4, c[0x0][0x2d0] ;  /* 0x0000b40000047ab9 */ /* 0x000fc80000000a00 */
[----:B------:R-:W-:Y:S02]  /*22390*/  IADD3 R3, R3, R0, RZ ;  /* 0x0000000003037210 */ /* 0x000fe40007ffe0ff */
[C---:B0-----:R-:W-:Y:S01]  /*223a0*/  LOP3.LUT R5, R4.reuse, 0x7f, RZ, 0xc0, !PT ;  /* 0x0000007f04057812 */ /* 0x041fe200078ec0ff */
[----:B------:R-:W-:-:S03]  /*223b0*/  IMAD.SHL.U32 R4, R4, 0x10, RZ ;  /* 0x0000001004047824 */ /* 0x000fc600078e00ff */
[----:B------:R-:W-:-:S04]  /*223c0*/  SHF.R.U32.HI R5, RZ, 0x3, R5 ;  /* 0x00000003ff057819 */ /* 0x000fc80000011605 */
[----:B------:R-:W-:Y:S02]  /*223d0*/  LOP3.LUT R4, R5, 0x70, R4, 0xf8, !PT ;  /* 0x0000007005047812 */ /* 0x000fe400078ef804 */
[----:B------:R-:W0:Y:S02]  /*223e0*/  @P0 LDC R5, c[0x0][0x44c] ;  /* 0x00011300ff050b82 */ /* 0x000e240000000800 */
[----:B------:R-:W-:-:S04]  /*223f0*/  LOP3.LUT R4, R4, R17, RZ, 0xfc, !PT ;  /* 0x0000001104047212 */ /* 0x000fc800078efcff */
[----:B------:R-:W-:Y:S01]  /*22400*/  MOV R0, R4 ;  /* 0x0000000400007202 */ /* 0x000fe20000000f00 */
[----:B0-----:R-:W-:-:S05]  /*22410*/  @P0 IMAD.HI.U32 R5, R4, R5, RZ ;  /* 0x0000000504050227 */ /* 0x001fca00078e00ff */
[----:B-1----:R-:W-:-:S05]  /*22420*/  @P0 SHF.R.U32.HI R0, RZ, R6, R5 ;  /* 0x00000006ff000219 */ /* 0x002fca0000011605 */
[----:B------:R-:W-:Y:S02]  /*22430*/  IMAD.MOV R5, RZ, RZ, -R0 ;  /* 0x000000ffff057224 */ /* 0x000fe400078e0a00 */
[----:B------:R-:W-:-:S04]  /*22440*/  IMAD.WIDE.U32 R2, R0, UR4, R2 ;  /* 0x0000000400027c25 */ /* 0x000fc8000f8e0002 */
[----:B------:R-:W-:Y:S01]  /*22450*/  IMAD R4, R7, R5, R4 ;  /* 0x0000000507047224 */ /* 0x000fe200078e0204 */
[----:B------:R-:W-:-:S05]  /*22460*/  SHF.R.S32.HI R5, RZ, 0x1f, R0 ;  /* 0x0000001fff057819 */ /* 0x000fca0000011400 */
[----:B------:R-:W-:-:S04]  /*22470*/  IMAD R5, R5, UR4, RZ ;  /* 0x0000000405057c24 */ /* 0x000fc8000f8e02ff */
[----:B------:R-:W-:Y:S01]  /*22480*/  IMAD R0, R0, UR5, R5 ;  /* 0x0000000500007c24 */ /* 0x000fe2000f8e0205 */
[----:B------:R-:W-:-:S03]  /*22490*/  ULDC.64 UR4, c[0x0][0x2c8] ;  /* 0x0000b20000047ab9 */ /* 0x000fc60000000a00 */
[----:B------:R-:W-:Y:S01]  /*224a0*/  IMAD.IADD R3, R3, 0x1, R0 ;  /* 0x0000000103037824 */ /* 0x000fe200078e0200 */
[----:B------:R-:W-:Y:S01]  /*224b0*/  SHF.R.S32.HI R0, RZ, 0x1f, R4 ;  /* 0x0000001fff007819 */ /* 0x000fe20000011404 */
[----:B------:R-:W-:-:S04]  /*224c0*/  IMAD.WIDE.U32 R2, R4, UR4, R2 ;  /* 0x0000000404027c25 */ /* 0x000fc8000f8e0002 */
[----:B------:R-:W-:Y:S01]  /*224d0*/  IMAD R0, R0, UR4, RZ ;  /* 0x0000000400007c24 */ /* 0x000fe2000f8e02ff */
[----:B------:R-:W-:Y:S02]  /*224e0*/  ULDC UR4, c[0x0][0x2b8] ;  /* 0x0000ae0000047ab9 */ /* 0x000fe40000000800 */
[----:B------:R-:W-:Y:S01]  /*224f0*/  ISETP.GE.AND P1, PT, R9, UR4, PT ;  /* 0x0000000409007c0c */ /* 0x000fe2000bf26270 */
[----:B------:R-:W-:Y:S01]  /*22500*/  IMAD R0, R4, UR5, R0 ;  /* 0x0000000504007c24 */ /* 0x000fe2000f8e0200 */
[----:B------:R0:W5:Y:S01]  /*22510*/  LDL R9, [R1+0x3c] ;  /* 0x00003c0001097983 */ /* 0x0001620000100800 */
[----:B------:R-:W-:Y:S02]  /*22520*/  IADD3 R4, P2, R2, UR6, RZ ;  /* 0x0000000602047c10 */ /* 0x000fe4000ff5e0ff */
[----:B------:R-:W-:Y:S01]  /*22530*/  ISETP.GE.AND P0, PT, R10, UR4, PT ;  /* 0x000000040a007c0c */ /* 0x000fe2000bf06270 */
[----:B------:R-:W-:Y:S01]  /*22540*/  UMOV UR4, 0xffffffff ;  /* 0xffffffff00047882 */ /* 0x000fe20000000000 */
[----:B------:R-:W-:-:S02]  /*22550*/  IADD3.X R3, R3, UR7, R0, P2, !PT ;  /* 0x0000000703037c10 */ /* 0x000fc400097fe400 */
[----:B------:R-:W-:Y:S09]  /*22560*/  BRA.DIV UR4, `(.L_x_594) ;  /* 0x00000066045c7947 */ /* 0x000ff2000b800000 */
[----:B------:R-:W1:Y:S02]  /*22570*/  S2R R6, SR_TID.X ;  /* 0x0000000000067919 */ /* 0x000e640000002100 */
[----:B-1----:R-:W-:-:S04]  /*22580*/  LOP3.LUT R6, R6, 0x7f, RZ, 0xc0, !PT ;  /* 0x0000007f06067812 */ /* 0x002fc800078ec0ff */
[----:B------:R-:W-:Y:S02]  /*22590*/  SHF.R.U32.HI R8, RZ, 0x3, R6 ;  /* 0x00000003ff087819 */ /* 0x000fe40000011606 */
[----:B------:R-:W2:Y:S03]  /*225a0*/  LDL.LU R6, [R1+0x58] ;  /* 0x0000580001067983 */ /* 0x000ea60000300800 */
[----:B------:R-:W-:Y:S02]  /*225b0*/  IMAD.IADD R0, R8, 0x1, R17 ;  /* 0x0000000108007824 */ /* 0x000fe400078e0211 */
[----:B------:R-:W-:Y:S03]  /*225c0*/  SHFL.IDX PT, R8, R3, 0x1, 0x181f ;  /* 0x00381f0003087f89 */ /* 0x000fe600000e0000 */
[----:B------:R-:W-:Y:S01]  /*225d0*/  IADD3 R5, R0, 0x10, RZ ;  /* 0x0000001000057810 */ /* 0x000fe20007ffe0ff */
[----:B--2---:R-:W-:-:S02]  /*225e0*/  IMAD R2, R6, R7, RZ ;  /* 0x0000000706027224 */ /* 0x004fc400078e02ff */
[----:B------:R-:W1:Y:S03]  /*225f0*/  SHFL.IDX PT, R7, R4, RZ, 0x181f ;  /* 0x00181fff04077589 */ /* 0x000e6600000e0000 */
[-C--:B------:R-:W-:Y:S01]  /*22600*/  ISETP.GE.AND P4, PT, R0, R2.reuse, PT ;  /* 0x000000020000720c */ /* 0x080fe20003f86270 */
[----:B------:R-:W2:Y:S01]  /*22610*/  SHFL.IDX PT, R6, R3, RZ, 0x181f ;  /* 0x00181fff03067589 */ /* 0x000ea200000e0000 */
[----:B------:R-:W-:-:S03]  /*22620*/  ISETP.GE.AND P2, PT, R5, R2, PT ;  /* 0x000000020500720c */ /* 0x000fc60003f46270 */
[----:B------:R-:W3:Y:S08]  /*22630*/  SHFL.IDX PT, R5, R4, 0x1, 0x181f ;  /* 0x00381f0004057f89 */ /* 0x000ef000000e0000 */
[----:B-1----:R-:W-:-:S05]  /*22640*/  @!P4 IADD3 R7, P3, R10, R7, RZ ;  /* 0x000000070a07c210 */ /* 0x002fca0007f7e0ff */
[----:B--2---:R-:W-:-:S05]  /*22650*/  @!P4 IMAD.X R6, RZ, RZ, R6, P3 ;  /* 0x000000ffff06c224 */ /* 0x004fca00018e0606 */
[----:B------:R-:W-:-:S04]  /*22660*/  @!P4 LOP3.LUT R7, R7, R6, RZ, 0x3c, !PT ;  /* 0x000000060707c212 */ /* 0x000fc800078e3cff */
[----:B------:R-:W-:-:S04]  /*22670*/  @!P4 LOP3.LUT R6, R7, R6, RZ, 0x3c, !PT ;  /* 0x000000060706c212 */ /* 0x000fc800078e3cff */
[----:B------:R-:W-:-:S05]  /*22680*/  @!P4 LOP3.LUT R7, R7, R6, RZ, 0x3c, !PT ;  /* 0x000000060707c212 */ /* 0x000fca00078e3cff */
[----:B-----5:R-:W-:Y:S04]  /*22690*/  @!P4 LDGSTS.E.BYPASS.LTC128B.128 [R9+0x20400], desc[UR42][R6.64], !P0 ;  /* 0x204000000609cfae */ /* 0x020fe8000c101d6a */
[----:B------:R3:W-:Y:S02]  /*226a0*/  @!P4 LDGSTS.E.BYPASS.LTC128B.128 [R9+0x24400], desc[UR42][R6.64+0x80], !P1 ;  /* 0x244000800609cfae */ /* 0x0007e4000c901d6a */
[----:B---3--:R-:W-:Y:S02]  /*226b0*/  @!P2 IADD3 R7, P3, R10, R5, RZ ;  /* 0x000000050a07a210 */ /* 0x008fe40007f7e0ff */
[----:B------:R-:W-:-:S03]  /*226c0*/  IADD3 R5, R0, 0x20, RZ ;  /* 0x0000002000057810 */ /* 0x000fc60007ffe0ff */
[----:B------:R-:W-:-:S05]  /*226d0*/  @!P2 IMAD.X R6, RZ, RZ, R8, P3 ;  /* 0x000000ffff06a224 */ /* 0x000fca00018e0608 */
[----:B------:R-:W-:-:S04]  /*226e0*/  @!P2 LOP3.LUT R7, R7, R6, RZ, 0x3c, !PT ;  /* 0x000000060707a212 */ /* 0x000fc800078e3cff */
[----:B------:R-:W-:-:S04]  /*226f0*/  @!P2 LOP3.LUT R6, R7, R6, RZ, 0x3c, !PT ;  /* 0x000000060706a212 */ /* 0x000fc800078e3cff */
[----:B------:R-:W-:-:S05]  /*22700*/  @!P2 LOP3.LUT R7, R7, R6, RZ, 0x3c, !PT ;  /* 0x000000060707a212 */ /* 0x000fca00078e3cff */
[----:B------:R-:W-:Y:S04]  /*22710*/  @!P2 LDGSTS.E.BYPASS.LTC128B.128 [R9+0x20c00], desc[UR42][R6.64], !P0 ;  /* 0x20c000000609afae */ /* 0x000fe8000c101d6a */
[----:B------:R1:W-:Y:S01]  /*22720*/  @!P2 LDGSTS.E.BYPASS.LTC128B.128 [R9+0x24c00], desc[UR42][R6.64+0x80], !P1 ;  /* 0x24c000800609afae */ /* 0x0003e2000c901d6a */
[----:B------:R-:W-:-:S03]  /*22730*/  ISETP.GE.AND P2, PT, R5, R2, PT ;  /* 0x000000020500720c */ /* 0x000fc60003f46270 */
[----:B------:R-:W2:Y:S04]  /*22740*/  SHFL.IDX PT, R5, R4, 0x2, 0x181f ;  /* 0x00581f0004057f89 */ /* 0x000ea800000e0000 */
[----:B-1----:R-:W1:Y:S06]  /*22750*/  SHFL.IDX PT, R6, R3, 0x2, 0x181f ;  /* 0x00581f0003067f89 */ /* 0x002e6c00000e0000 */
[----:B--2---:R-:W-:-:S05]  /*22760*/  @!P2 IADD3 R5, P3, R10, R5, RZ ;  /* 0x000000050a05a210 */ /* 0x004fca0007f7e0ff */
[----:B-1----:R-:W-:-:S04]  /*22770*/  @!P2 IMAD.X R6, RZ, RZ, R6, P3 ;  /* 0x000000ffff06a224 */ /* 0x002fc800018e0606 */
[----:B------:R-:W-:Y:S01]  /*22780*/  @!P2 IMAD.MOV.U32 R7, RZ, RZ, R6 ;  /* 0x000000ffff07a224 */ /* 0x000fe200078e0006 */
[----:B------:R-:W-:Y:S01]  /*22790*/  @!P2 MOV R6, R5 ;  /* 0x000000050006a202 */ /* 0x000fe20000000f00 */
[----:B------:R-:W-:-:S04]  /*227a0*/  VIADD R5, R0, 0x30 ;  /* 0x0000003000057836 */ /* 0x000fc80000000000 */
[----:B------:R-:W-:Y:S04]  /*227b0*/  @!P2 LDGSTS.E.BYPASS.LTC128B.128 [R9+0x21400], desc[UR42][R6.64], !P0 ;  /* 0x214000000609afae */ /* 0x000fe8000c101d6a */
[----:B------:R1:W-:Y:S01]  /*227c0*/  @!P2 LDGSTS.E.BYPASS.LTC128B.128 [R9+0x25400], desc[UR42][R6.64+0x80], !P1 ;  /* 0x254000800609afae */ /* 0x0003e2000c901d6a */
[----:B------:R-:W-:-:S03]  /*227d0*/  ISETP.GE.AND P2, PT, R5, R2, PT ;  /* 0x000000020500720c */ /* 0x000fc60003f46270 */
[----:B------:R-:W2:Y:S04]  /*227e0*/  SHFL.IDX PT, R5, R4, 0x3, 0x181f ;  /* 0x00781f0004057f89 */ /* 0x000ea800000e0000 */
[----:B-1----:R-:W1:Y:S06]  /*227f0*/  SHFL.IDX PT, R6, R3, 0x3, 0x181f ;  /* 0x00781f0003067f89 */ /* 0x002e6c00000e0000 */
[----:B--2---:R-:W-:-:S05]  /*22800*/  @!P2 IADD3 R5, P3, R10, R5, RZ ;  /* 0x000000050a05a210 */ /* 0x004fca0007f7e0ff */
[----:B-1----:R-:W-:-:S05]  /*22810*/  @!P2 IMAD.X R6, RZ, RZ, R6, P3 ;  /* 0x000000ffff06a224 */ /* 0x002fca00018e0606 */
[----:B------:R-:W-:Y:S01]  /*22820*/  @!P2 MOV R7, R6 ;  /* 0x000000060007a202 */ /* 0x000fe20000000f00 */
[----:B------:R-:W-:Y:S02]  /*22830*/  @!P2 IMAD.MOV.U32 R6, RZ, RZ, R5 ;  /* 0x000000ffff06a224 */ /* 0x000fe400078e0005 */
[----:B------:R-:W-:-:S03]  /*22840*/  VIADD R5, R0, 0x40 ;  /* 0x0000004000057836 */ /* 0x000fc60000000000 */
[----:B------:R-:W-:Y:S04]  /*22850*/  @!P2 LDGSTS.E.BYPASS.LTC128B.128 [R9+0x21c00], desc[UR42][R6.64], !P0 ;  /* 0x21c000000609afae */ /* 0x000fe8000c101d6a */
[----:B------:R1:W-:Y:S01]  /*22860*/  @!P2 LDGSTS.E.BYPASS.LTC128B.128 [R9+0x25c00], desc[UR42][R6.64+0x80], !P1 ;  /* 0x25c000800609afae */ /* 0x0003e2000c901d6a */
[----:B------:R-:W-:-:S03]  /*22870*/  ISETP.GE.AND P2, PT, R5, R2, PT ;  /* 0x000000020500720c */ /* 0x000fc60003f46270 */
[----:B------:R-:W2:Y:S04]  /*22880*/  SHFL.IDX PT, R5, R4, 0x4, 0x181f ;  /* 0x00981f0004057f89 */ /* 0x000ea800000e0000 */
[----:B-1----:R-:W1:Y:S06]  /*22890*/  SHFL.IDX PT, R6, R3, 0x4, 0x181f ;  /* 0x00981f0003067f89 */ /* 0x002e6c00000e0000 */
[----:B--2---:R-:W-:-:S04]  /*228a0*/  @!P2 IADD3 R5, P3, R10, R5, RZ ;  /* 0x000000050a05a210 */ /* 0x004fc80007f7e0ff */
[----:B-1----:R-:W-:-:S05]  /*228b0*/  @!P2 IADD3.X R6, RZ, R6, RZ, P3, !PT ;  /* 0x00000006ff06a210 */ /* 0x002fca0001ffe4ff */
[----:B------:R-:W-:Y:S02]  /*228c0*/  @!P2 IMAD.MOV.U32 R7, RZ, RZ, R6 ;  /* 0x000000ffff07a224 */ /* 0x000fe400078e0006 */
[----:B------:R-:W-:Y:S01]  /*228d0*/  @!P2 IMAD.MOV.U32 R6, RZ, RZ, R5 ;  /* 0x000000ffff06a224 */ /* 0x000fe200078e0005 */
[----:B------:R-:W-:-:S04]  /*228e0*/  IADD3 R5, R0, 0x50, RZ ;  /* 0x0000005000057810 */ /* 0x000fc80007ffe0ff */
        /* <DEDUP_REMOVED lines=19> */
[----:B------:R1:W2:Y:S04]  /*22a20*/  SHFL.IDX PT, R5, R3, 0x7, 0x181f ;  /* 0x00f81f0003057f89 */ /* 0x0002a800000e0000 */
[----:B------:R1:W-:Y:S04]  /*22a30*/  @!P2 LDGSTS.E.BYPASS.LTC128B.128 [R9+0x23400], desc[UR42][R6.64], !P0 ;  /* 0x234000000609afae */ /* 0x0003e8000c101d6a */
[----:B------:R1:W-:Y:S04]  /*22a40*/  @!P2 LDGSTS.E.BYPASS.LTC128B.128 [R9+0x27400], desc[UR42][R6.64+0x80], !P1 ;  /* 0x274000800609afae */ /* 0x0003e8000c901d6a */
[----:B------:R1:W3:Y:S02]  /*22a50*/  SHFL.IDX PT, R3, R4, 0x7, 0x181f ;  /* 0x00f81f0004037f89 */ /* 0x0002e400000e0000 */
.L_x_794:
[----:B------:R-:W-:Y:S01]  /*22a60*/  VIADD R0, R0, 0x70 ;  /* 0x0000007000007836 */ /* 0x000fe20000000000 */
[----:B------:R-:W-:Y:S04]  /*22a70*/  BSSY B0, `(.L_x_595) ;  /* 0x000000a000007945 */ /* 0x000fe80003800000 */
[----:B------:R-:W-:-:S13]  /*22a80*/  ISETP.GE.AND P2, PT, R0, R2, PT ;  /* 0x000000020000720c */ /* 0x000fda0003f46270 */
[----:B------:R-:W-:Y:S05]  /*22a90*/  @P2 BRA `(.L_x_596) ;  /* 0x00000000001c2947 */ /* 0x000fea0003800000 */
[----:B---3--:R-:W-:-:S04]  /*22aa0*/  IADD3 R2, P2, R10, R3, RZ ;  /* 0x000000030a027210 */ /* 0x008fc80007f5e0ff */
[----:B-12---:R-:W-:-:S05]  /*22ab0*/  IADD3.X R3, RZ, R5, RZ, P2, !PT ;  /* 0x00000005ff037210 */ /* 0x006fca00017fe4ff */
[----:B------:R-:W-:Y:S01]  /*22ac0*/  @!PT LDS RZ, [RZ] ;  /* 0x00000000fffff984 */ /* 0x000fe20000000800 */
[----:B------:R-:W-:Y:S01]  /*22ad0*/  @!PT LDS RZ, [RZ] ;  /* 0x00000000fffff984 */ /* 0x000fe20000000800 */
[----:B------:R-:W-:Y:S01]  /*22ae0*/  @!PT LDS RZ, [RZ] ;  /* 0x00000000fffff984 */ /* 0x000fe20000000800 */
[----:B------:R4:W-:Y:S04]  /*22af0*/  LDGSTS.E.BYPASS.LTC128B.128 [R9+0x23c00], desc[UR42][R2.64], !P0 ;  /* 0x23c0000002097fae */ /* 0x0009e8000c101d6a */
[----:B------:R4:W-:Y:S02]  /*22b00*/  LDGSTS.E.BYPASS.LTC128B.128 [R9+0x27c00], desc[UR42][R2.64+0x80], !P1 ;  /* 0x27c0008002097fae */ /* 0x0009e4000c901d6a */
.L_x_596:
[----:B------:R-:W-:Y:S05]  /*22b10*/  BSYNC B0 ;  /* 0x0000000000007941 */ /* 0x000fea0003800000 */
.L_x_595:
[----:B-1--4-:R1:W5:Y:S01]  /*22b20*/  LDL R9, [R1+0x4] ;  /* 0x0000040001097983 */ /* 0x0123620000100800 */
[----:B------:R-:W-:Y:S01]  /*22b30*/  PLOP3.LUT P0, PT, PT, PT, PT, 0x80, 0x0 ;  /* 0x000000000000781c */ /* 0x000fe20003f0f070 */
[----:B------:R-:W-:-:S12]  /*22b40*/  NOP ;  /* 0x0000000000007918 */ /* 0x000fd80000000000 */
.L_x_597:
[----:B------:R-:W4:Y:S01]  /*22b50*/  LDL R2, [R1+0x4] ;  /* 0x0000040001027983 */ /* 0x000f220000100800 */
[----:B------:R-:W-:Y:S02]  /*22b60*/  PLOP3.LUT P1, PT, P1, P0, PT, 0xa2, 0x0 ;  /* 0x000000000000781c */ /* 0x000fe40000f21472 */
[----:B----4-:R-:W-:-:S08]  /*22b70*/  @P0 R2UR P1, UR4, R2 ;  /* 0x00000000020402ca */ /* 0x010fd00000020000 */
[----:B------:R-:W-:-:S05]  /*22b80*/  @P0 PLOP3.LUT P0, PT, P1, PT, PT, 0x80, 0x0 ;  /* 0x000000000000081c */ /* 0x000fca0000f0f070 */
[----:B------:R-:W-:Y:S01]  /*22b90*/  @!P1 SYNCS.ARRIVE.TRANS64.RED.A0T1 RZ, [UR4+0x38800], RZ ;  /* 0x038800ffffff99a7 */ /* 0x000fe20008200404 */
[----:B------:R-:W-:Y:S07]  /*22ba0*/  @!P1 ARRIVES.LDGSTSBAR.64.TRANSCNT [UR4+0x38800] ;  /* 0x03880000ff0099b0 */ /* 0x000fee0008000a84 */
[----:B------:R-:W-:Y:S05]  /*22bb0*/  @P0 BRA.U.ANY `(.L_x_597) ;  /* 0xfffffffd00e40947 */ /* 0x000fea000393ffff */
[----:B---3--:R-:W3:Y:S02]  /*22bc0*/  LDL.LU R3, [R1+0x60] ;  /* 0x0000600001037983 */ /* 0x008ee40000300800 */
        /* <DEDUP_REMOVED lines=9> */
[----:B------:R-:W4:Y:S03]  /*22c60*/  SYNCS.PHASECHK.TRANS64.TRYWAIT P0, [R2+URZ+0x38820], R0 ;  /* 0x03882000020075a7 */ /* 0x000f26000800017f */
[----:B---34-:R-:W-:Y:S05]  /*22c70*/  @!P0 BRA `(.L_x_599) ;  /* 0x0000006800508947 */ /* 0x018fea0003800000 */
.L_x_795:
[----:B------:R-:W-:Y:S05]  /*22c80*/  BSYNC B0 ;  /* 0x0000000000007941 */ /* 0x000fea0003800000 */
.L_x_598:
[----:B---3--:R-:W3:Y:S02]  /*22c90*/  LDL.LU R2, [R1+0x50] ;  /* 0x0000500001027983 */ /* 0x008ee40000300800 */
[----:B---3--:R-:W-:-:S13]  /*22ca0*/  ISETP.GE.AND P0, PT, R2, 0x81, PT ;  /* 0x000000810200780c */ /* 0x008fda0003f06270 */
[----:B------:R-:W-:Y:S05]  /*22cb0*/  @!P0 BRA `(.L_x_600) ;  /* 0x0000001000fc8947 */ /* 0x000fea0003800000 */
[----:B------:R-:W3:Y:S04]  /*22cc0*/  LDL.LU R2, [R1+0x54] ;  /* 0x0000540001027983 */ /* 0x000ee80000300800 */
[----:B------:R4:W5:Y:S01]  /*22cd0*/  LDL.LU R0, [R1+0x8] ;  /* 0x0000080001007983 */ /* 0x0009620000300800 */
[----:B---3--:R-:W-:-:S03]  /*22ce0*/  LEA.HI.SX32 R3, R2, 0xfffffffe, 0x19 ;  /* 0xfffffffe02037811 */ /* 0x008fc600078fcaff */
[----:B------:R4:W5:Y:S04]  /*22cf0*/  LDL.LU R2, [R1+0x10] ;  /* 0x0000100001027983 */ /* 0x0009680000300800 */
.L_x_622:
[----:B---3--:R-:W3:Y:S01]  /*22d00*/  LDL R4, [R1+0x24] ;  /* 0x0000240001047983 */ /* 0x008ee20000100800 */
[----:B--2--5:R-:W-:Y:S01]  /*22d10*/  IADD3 R5, R0, 0x1, RZ ;  /* 0x0000000100057810 */ /* 0x024fe20007ffe0ff */
        /* <DEDUP_REMOVED lines=8> */
[----:B------:R2:W-:Y:S01]  /*22da0*/  STL [R1+0x8], R10 ;  /* 0x0000080a01007387 */ /* 0x0005e20000100800 */
[----:B------:R-:W-:Y:S05]  /*22db0*/  @!P1 BRA `(.L_x_602) ;  /* 0x0000000800289947 */ /* 0x000fea0003800000 */
[----:B------:R-:W-:Y:S01]  /*22dc0*/  ULDC.64 UR4, c[0x0][0x418] ;  /* 0x0001060000047ab9 */ /* 0x000fe20000000a00 */
[----:B------:R-:W-:Y:S01]  /*22dd0*/  IMAD.MOV.U32 R8, RZ, RZ, R3 ;  /* 0x000000ffff087224 */ /* 0x000fe200078e0003 */
[----:B------:R-:W-:-:S04]  /*22de0*/  ISETP.NE.U32.AND P0, PT, RZ, UR4, PT ;  /* 0x00000004ff007c0c */ /* 0x000fc8000bf05070 */
[----:B------:R-:W-:-:S13]  /*22df0*/  ISETP.NE.AND.EX P0, PT, RZ, UR5, PT, P0 ;  /* 0x00000005ff007c0c */ /* 0x000fda000bf05300 */
[----:B------:R-:W-:Y:S05]  /*22e00*/  @!P0 BRA `(.L_x_603) ;  /* 0x0000000000508947 */ /* 0x000fea0003800000 */
[----:B------:R-:W3:Y:S01]  /*22e10*/  LDL R12, [R1+0x28] ;  /* 0x00002800010c7983 */ /* 0x000ee20000100800 */
[----:B------:R-:W5:Y:S01]  /*22e20*/  LDC R7, c[0x0][0x43c] ;  /* 0x00010f00ff077b82 */ /* 0x000f620000000800 */
[----:B------:R-:W-:Y:S02]  /*22e30*/  ULDC.64 UR6, c[0x0][0x428] ;  /* 0x00010a0000067ab9 */ /* 0x000fe40000000a00 */
[----:B------:R-:W2:Y:S01]  /*22e40*/  LDL R11, [R1+0x18] ;  /* 0x00001800010b7983 */ /* 0x000ea20000100800 */
[----:B-----5:R-:W-:-:S13]  /*22e50*/  ISETP.NE.AND P0, PT, R7, 0x1, PT ;  /* 0x000000010700780c */ /* 0x020fda0003f05270 */
[----:B------:R-:W5:Y:S02]  /*22e60*/  @P0 LDC.64 R4, c[0x0][0x440] ;  /* 0x00011000ff040b82 */ /* 0x000f640000000a00 */
[----:B-----5:R-:W-:-:S04]  /*22e70*/  @P0 IMAD.HI.U32 R6, R3, R4, RZ ;  /* 0x0000000403060227 */ /* 0x020fc800078e00ff */
[----:B------:R-:W-:Y:S01]  /*22e80*/  IMAD.MOV.U32 R4, RZ, RZ, R3 ;  /* 0x000000ffff047224 */ /* 0x000fe200078e0003 */
[----:B------:R-:W-:-:S04]  /*22e90*/  @P0 SHF.R.U32.HI R4, RZ, R5, R6 ;  /* 0x00000005ff040219 */ /* 0x000fc80000011606 */
[----:B------:R-:W-:Y:S02]  /*22ea0*/  SHF.R.S32.HI R5, RZ, 0x1f, R4 ;  /* 0x0000001fff057819 */ /* 0x000fe40000011404 */
[----:B------:R-:W-:-:S05]  /*22eb0*/  IADD3 R8, -R4, RZ, RZ ;  /* 0x000000ff04087210 */ /* 0x000fca0007ffe1ff */
[----:B------:R-:W-:Y:S02]  /*22ec0*/  IMAD R8, R7, R8, R3 ;  /* 0x0000000807087224 */ /* 0x000fe400078e0203 */
[----:B---3--:R-:W-:-:S04]  /*22ed0*/  IMAD R6, R12, UR6, RZ ;  /* 0x000000060c067c24 */ /* 0x008fc8000f8e02ff */
[C---:B--2---:R-:W-:Y:S02]  /*22ee0*/  IMAD R6, R11.reuse, UR7, R6 ;  /* 0x000000070b067c24 */ /* 0x044fe4000f8e0206 */
[----:B------:R-:W-:-:S04]  /*22ef0*/  IMAD.WIDE.U32 R4, R11, UR6, R4 ;  /* 0x000000060b047c25 */ /* 0x000fc8000f8e0004 */
[----:B------:R-:W-:Y:S01]  /*22f00*/  IMAD.IADD R5, R6, 0x1, R5 ;  /* 0x0000000106057824 */ /* 0x000fe200078e0205 */
[----:B------:R-:W-:-:S04]  /*22f10*/  LEA R6, P0, R4, UR4, 0x2 ;  /* 0x0000000404067c11 */ /* 0x000fc8000f8010ff */
[----:B------:R-:W-:-:S05]  /*22f20*/  LEA.HI.X R7, R4, UR5, R5, 0x2, P0 ;  /* 0x0000000504077c11 */ /* 0x000fca00080f1405 */
[----:B------:R-:W2:Y:S04]  /*22f30*/  LDG.E R4, desc[UR42][R6.64] ;  /* 0x0000002a06047981 */ /* 0x000ea8000c1e1900 */
[----:B--2---:R3:W-:Y:S02]  /*22f40*/  STL [R1], R4 ;  /* 0x0000000401007387 */ /* 0x0047e40000100800 */
.L_x_603:
[----:B------:R-:W5:Y:S01]  /*22f50*/  LDL R5, [R1+0x4] ;  /* 0x0000040001057983 */ /* 0x000f620000100800 */
[----:B---3--:R-:W3:Y:S01]  /*22f60*/  S2R R4, SR_TID.X ;  /* 0x0000000000047919 */ /* 0x008ee20000002100 */
[----:B------:R-:W-:Y:S01]  /*22f70*/  BSSY B1, `(.L_x_604) ;  /* 0x0000007000017945 */ /* 0x000fe20003800000 */
[----:B---3--:R-:W-:-:S04]  /*22f80*/  LOP3.LUT R4, R4, 0x7f, RZ, 0xc0, !PT ;  /* 0x0000007f04047812 */ /* 0x008fc800078ec0ff */
[----:B------:R-:W-:Y:S01]  /*22f90*/  ISETP.NE.AND P1, PT, R4, RZ, PT ;  /* 0x000000ff0400720c */ /* 0x000fe20003f25270 */
[----:B-----5:R-:W-:Y:S01]  /*22fa0*/  IMAD R6, R10, 0x8, R5 ;  /* 0x000000080a067824 */ /* 0x020fe200078e0205 */
[----:B------:R-:W-:-:S04]  /*22fb0*/  SHF.L.U32 R5, R9, 0x1f, RZ ;  /* 0x0000001f09057819 */ /* 0x000fc800000006ff */
[----:B------:R-:W3:Y:S02]  /*22fc0*/  SYNCS.PHASECHK.TRANS64.TRYWAIT P0, [R6+URZ+0x38880], R5 ;  /* 0x03888005060075a7 */ /* 0x000ee4000800017f */
[----:B---3--:R-:W-:Y:S05]  /*22fd0*/  @!P0 BRA `(.L_x_605) ;  /* 0x0000006400908947 */ /* 0x008fea0003800000 */
.L_x_796:
[----:B------:R-:W-:Y:S05]  /*22fe0*/  BSYNC B1 ;  /* 0x0000000000017941 */ /* 0x000fea0003800000 */
.L_x_604:
[----:B------:R-:W-:Y:S04]  /*22ff0*/  BSSY B1, `(.L_x_606) ;  /* 0x0000009000017945 */ /* 0x000fe80003800000 */
[----:B------:R-:W-:Y:S05]  /*23000*/  @P1 BRA `(.L_x_607) ;  /* 0x00000000001c1947 */ /* 0x000fea0003800000 */
[----:B------:R-:W5:Y:S02]  /*23010*/  S2R R4, SR_TID.X ;  /* 0x0000000000047919 */ /* 0x000f640000002100 */
[----:B-----5:R-:W-:Y:S02]  /*23020*/  LOP3.LUT R7, R4, 0x1f, RZ, 0xc0, !PT ;  /* 0x0000001f04077812 */ /* 0x020fe400078ec0ff */
[----:B------:R-:W-:Y:S02]  /*23030*/  MOV R4, 0x8000 ;  /* 0x0000800000047802 */ /* 0x000fe40000000f00 */
[----:B------:R-:W-:Y:S02]  /*23040*/  ISETP.NE.AND P0, PT, R7, RZ, PT ;  /* 0x000000ff0700720c */ /* 0x000fe40003f05270 */
[----:B------:R0:W-:Y:S11]  /*23050*/  SYNCS.ARRIVE.TRANS64 RZ, [R6+URZ+0x38870], R4 ;  /* 0x0388700406ff79a7 */ /* 0x0001f6000800003f */
[----:B0-----:R-:W-:Y:S05]  /*23060*/  @!P0 BRA `(.L_x_607) ;  /* 0x0000000000048947 */ /* 0x001fea0003800000 */
[----:B------:R-:W-:Y:S01]  /*23070*/  BPT.TRAP 0x1 ;  /* 0x000000040000795c */ /* 0x000fe20000300000 */
.L_x_607:
[----:B------:R-:W-:Y:S05]  /*23080*/  BSYNC B1 ;  /* 0x0000000000017941 */ /* 0x000fea0003800000 */
.L_x_606:
[----:B--2---:R-:W2:Y:S04]  /*23090*/  LDL R9, [R1+0x4] ;  /* 0x0000040001097983 */ /* 0x004ea80000100800 */
[----:B------:R-:W2:Y:S04]  /*230a0*/  LDL R4, [R1+0x8] ;  /* 0x0000080001047983 */ /* 0x000ea80000100800 */
[----:B------:R-:W5:Y:S01]  /*230b0*/  LDL R7, [R1+0x2c] ;  /* 0x00002c0001077983 */ /* 0x000f620000100800 */
[----:B------:R-:W-:Y:S01]  /*230c0*/  IMAD.MOV.U32 R13, RZ, RZ, RZ ;  /* 0x000000ffff0d7224 */ /* 0x000fe200078e00ff */
[----:B------:R-:W-:Y:S01]  /*230d0*/  UIADD3 UR4, UP0, UR44, 0x470, URZ ;  /* 0x000004702c047890 */ /* 0x000fe2000ff1e03f */
[----:B------:R-:W-:Y:S01]  /*230e0*/  PLOP3.LUT P0, PT, PT, PT, PT, 0x80, 0x0 ;  /* 0x000000000000781c */ /* 0x000fe20003f0f070 */
[----:B------:R-:W-:Y:S01]  /*230f0*/  UMOV UR6, 0x0 ;  /* 0x0000000000067882 */ /* 0x000fe20000000000 */
[----:B------:R-:W-:Y:S01]  /*23100*/  UMOV UR7, 0x14f00000 ;  /* 0x14f0000000077882 */ /* 0x000fe20000000000 */
[----:B------:R-:W-:Y:S01]  /*23110*/  R2UR UR10, R13 ;  /* 0x000000000d0a72ca */ /* 0x000fe200000e0000 */
[----:B------:R-:W-:Y:S01]  /*23120*/  UIADD3.X UR5, URZ, UR45, URZ, UP0, !UPT ;  /* 0x0000002d3f057290 */ /* 0x000fe200087fe43f */
[----:B--2---:R-:W-:Y:S01]  /*23130*/  IMAD R4, R4, 0x8000, R9 ;  /* 0x0000800004047824 */ /* 0x004fe200078e0209 */
[----:B-----5:R-:W-:Y:S01]  /*23140*/  LEA R8, R8, R7, 0x7 ;  /* 0x0000000708087211 */ /* 0x020fe200078e38ff */
[----:B------:R-:W-:-:S02]  /*23150*/  VIADD R7, R6, 0x38870 ;  /* 0x0003887006077836 */ /* 0x000fc40000000000 */
[----:B------:R-:W-:-:S09]  /*23160*/  VIADD R9, R4, 0x10400 ;  /* 0x0001040004097836 */ /* 0x000fd20000000000 */
.L_x_608:
[----:B------:R-:W2:Y:S01]  /*23170*/  LDL R10, [R1] ;  /* 0x00000000010a7983 */ /* 0x000ea20000100800 */
[----:B------:R-:W-:-:S13]  /*23180*/  @P0 ELECT P2, URZ, PT ;  /* 0x00000000003f082f */ /* 0x000fda0003840000 */
[----:B------:R-:W-:Y:S02]  /*23190*/  @P2 R2UR UR12, R18 ;  /* 0x00000000120c22ca */ /* 0x000fe400000e0000 */
[----:B------:R-:W-:Y:S02]  /*231a0*/  @P2 R2UR UR11, R8 ;  /* 0x00000000080b22ca */ /* 0x000fe400000e0000 */
[----:B------:R-:W-:Y:S02]  /*231b0*/  @P2 R2UR UR9, R7 ;  /* 0x00000000070922ca */ /* 0x000fe400000e0000 */
[----:B------:R-:W-:Y:S02]  /*231c0*/  @P2 R2UR UR8, R9 ;  /* 0x00000000090822ca */ /* 0x000fe400000e0000 */
[----:B------:R-:W-:Y:S02]  /*231d0*/  @P2 PLOP3.LUT P0, PT, P2, PT, PT, 0x8, 0x0 ;  /* 0x000000000000281c */ /* 0x000fe4000170e170 */
[----:B--2---:R-:W-:-:S02]  /*231e0*/  @P2 R2UR UR13, R10 ;  /* 0x000000000a0d22ca */ /* 0x004fc400000e0000 */
[----:B------:R-:W-:-:S11]  /*231f0*/  PLOP3.LUT P2, PT, PT, PT, PT, 0x8, 0x0 ;  /* 0x000000000000781c */ /* 0x000fd60003f4e170 */
[----:B------:R2:W-:Y:S02]  /*23200*/  UTMALDG.4D [UR8], [UR4], desc[UR6] ;  /* 0x00000608040075b4 */ /* 0x0005e40008019000 */
[----:B--2---:R-:W-:Y:S05]  /*23210*/  @P0 BRA.U.ANY `(.L_x_608) ;  /* 0xfffffffd00d40947 */ /* 0x004fea000393ffff */
[----:B------:R-:W-:Y:S01]  /*23220*/  MOV R12, 0x80 ;  /* 0x00000080000c7802 */ /* 0x000fe20000000f00 */
[----:B------:R-:W-:Y:S01]  /*23230*/  VIADD R9, R4, 0x14400 ;  /* 0x0001440004097836 */ /* 0x000fe20000000000 */
[----:B------:R-:W-:Y:S01]  /*23240*/  PLOP3.LUT P0, PT, PT, PT, PT, 0x80, 0x0 ;  /* 0x000000000000781c */ /* 0x000fe20003f0f070 */
[----:B------:R-:W-:Y:S01]  /*23250*/  UMOV UR6, 0x0 ;  /* 0x0000000000067882 */ /* 0x000fe20000000000 */
[----:B------:R-:W-:Y:S01]  /*23260*/  R2UR UR10, R12 ;  /* 0x000000000c0a72ca */ /* 0x000fe200000e0000 */
[----:B------:R-:W-:-:S14]  /*23270*/  UMOV UR7, 0x14f00000 ;  /* 0x14f0000000077882 */ /* 0x000fdc0000000000 */
.L_x_609:
        /* <DEDUP_REMOVED lines=11> */
[----:B------:R-:W2:Y:S01]  /*23330*/  SYNCS.PHASECHK.TRANS64.TRYWAIT P0, [R6+URZ+0x38840], R5 ;  /* 0x03884005060075a7 */ /* 0x000ea2000800017f */
[----:B------:R-:W-:Y:S04]  /*23340*/  BSSY B1, `(.L_x_610) ;  /* 0x0000002000017945 */ /* 0x000fe80003800000 */
[----:B--2---:R-:W-:Y:S05]  /*23350*/  @!P0 BRA `(.L_x_611) ;  /* 0x0000006000c48947 */ /* 0x004fea0003800000 */
.L_x_797:
[----:B------:R-:W-:Y:S05]  /*23360*/  BSYNC B1 ;  /* 0x0000000000017941 */ /* 0x000fea0003800000 */
.L_x_610:
[----:B------:R-:W-:Y:S01]  /*23370*/  BSSY B1, `(.L_x_612) ;  /* 0x000000b000017945 */ /* 0x000fe20003800000 */
[----:B------:R-:W-:Y:S01]  /*23380*/  IMAD.MOV.U32 R10, RZ, RZ, 0x0 ;  /* 0x00000000ff0a7424 */ /* 0x000fe200078e00ff */
[----:B------:R-:W-:Y:S02]  /*23390*/  MOV R11, 0x14f00000 ;  /* 0x14f00000000b7802 */ /* 0x000fe40000000f00 */
[----:B------:R-:W-:Y:S05]  /*233a0*/  @P1 BRA `(.L_x_613) ;  /* 0x00000000001c1947 */ /* 0x000fea0003800000 */
[----:B------:R-:W5:Y:S01]  /*233b0*/  S2R R7, SR_TID.X ;  /* 0x0000000000077919 */ /* 0x000f620000002100 */
[----:B--23--:R-:W-:-:S04]  /*233c0*/  IMAD.MOV.U32 R5, RZ, RZ, 0x8000 ;  /* 0x00008000ff057424 */ /* 0x00cfc800078e00ff */
[----:B------:R2:W-:Y:S01]  /*233d0*/  SYNCS.ARRIVE.TRANS64 RZ, [R6+URZ+0x38830], R5 ;  /* 0x0388300506ff79a7 */ /* 0x0005e2000800003f */
[----:B-----5:R-:W-:-:S04]  /*233e0*/  LOP3.LUT R7, R7, 0x1f, RZ, 0xc0, !PT ;  /* 0x0000001f07077812 */ /* 0x020fc800078ec0ff */
[----:B------:R-:W-:-:S13]  /*233f0*/  ISETP.NE.AND P0, PT, R7, RZ, PT ;  /* 0x000000ff0700720c */ /* 0x000fda0003f05270 */
[----:B--2---:R-:W-:Y:S05]  /*23400*/  @!P0 BRA `(.L_x_613) ;  /* 0x0000000000048947 */ /* 0x004fea0003800000 */
[----:B------:R-:W-:Y:S01]  /*23410*/  BPT.TRAP 0x1 ;  /* 0x000000040000795c */ /* 0x000fe20000300000 */
.L_x_613:
[----:B------:R-:W-:Y:S05]  /*23420*/  BSYNC B1 ;  /* 0x0000000000017941 */ /* 0x000fea0003800000 */
.L_x_612:
[----:B------:R-:W-:Y:S01]  /*23430*/  R2UR UR10, R13 ;  /* 0x000000000d0a72ca */ /* 0x000fe200000e0000 */
[----:B------:R-:W-:Y:S01]  /*23440*/  UIADD3 UR4, UP0, UR44, 0x370, URZ ;  /* 0x000003702c047890 */ /* 0x000fe2000ff1e03f */
[----:B------:R-:W-:Y:S01]  /*23450*/  R2UR UR6, R10 ;  /* 0x000000000a0672ca */ /* 0x000fe200000e0000 */
[----:B--23--:R-:W-:Y:S01]  /*23460*/  VIADD R6, R6, 0x38830 ;  /* 0x0003883006067836 */ /* 0x00cfe20000000000 */
[----:B------:R-:W-:Y:S01]  /*23470*/  R2UR UR7, R11 ;  /* 0x000000000b0772ca */ /* 0x000fe200000e0000 */
[----:B------:R-:W-:Y:S01]  /*23480*/  UIADD3.X UR5, URZ, UR45, URZ, UP0, !UPT ;  /* 0x0000002d3f057290 */ /* 0x000fe200087fe43f */
[----:B------:R-:W-:Y:S02]  /*23490*/  PLOP3.LUT P0, PT, PT, PT, PT, 0x80, 0x0 ;  /* 0x000000000000781c */ /* 0x000fe40003f0f070 */
[----:B------:R-:W-:-:S11]  /*234a0*/  IADD3 R5, R4, 0x28400, RZ ;  /* 0x0002840004057810 */ /* 0x000fd60007ffe0ff */
.L_x_614:
        /* <DEDUP_REMOVED lines=11> */
[----:B------:R-:W-:Y:S01]  /*23560*/  R2UR UR10, R12 ;  /* 0x000000000c0a72ca */ /* 0x000fe200000e0000 */
[----:B------:R-:W-:Y:S01]  /*23570*/  VIADD R4, R4, 0x2c400 ;  /* 0x0002c40004047836 */ /* 0x000fe20000000000 */
[----:B------:R-:W-:Y:S02]  /*23580*/  R2UR UR6, R10 ;  /* 0x000000000a0672ca */ /* 0x000fe400000e0000 */
[----:B------:R-:W-:Y:S02]  /*23590*/  R2UR UR7, R11 ;  /* 0x000000000b0772ca */ /* 0x000fe400000e0000 */
[----:B------:R-:W-:-:S13]  /*235a0*/  PLOP3.LUT P0, PT, PT, PT, PT, 0x80, 0x0 ;  /* 0x000000000000781c */ /* 0x000fda0003f0f070 */
.L_x_615:
        /* <DEDUP_REMOVED lines=10> */
[----:B---3--:R-:W-:Y:S05]  /*23650*/  @P0 BRA.U.ANY `(.L_x_615) ;  /* 0xfffffffd00d40947 */ /* 0x008fea000393ffff */
.L_x_602:
[----:B------:R-:W-:Y:S05]  /*23660*/  BSYNC B0 ;  /* 0x0000000000007941 */ /* 0x000fea0003800000 */
.L_x_601:
[----:B------:R-:W-:-:S06]  /*23670*/  UISETP.NE.AND UP0, UPT, UR36, 0x3, UPT ;  /* 0x000000032400788c */ /* 0x000fcc000bf05270 */
[----:B------:R-:W-:-:S13]  /*23680*/  PLOP3.LUT P0, PT, PT, PT, UP0, 0x80, 0x0 ;  /* 0x000000000000781c */ /* 0x000fda0003f0f008 */
[----:B------:R-:W-:Y:S05]  /*23690*/  @!P0 BRA `(.L_x_616) ;  /* 0x0000000000048947 */ /* 0x000fea0003800000 */
[----:B------:R-:W-:Y:S01]  /*236a0*/  BPT.TRAP 0x1 ;  /* 0x000000040000795c */ /* 0x000fe20000300000 */
.L_x_616:
[----:B------:R-:W3:Y:S01]  /*236b0*/  LDL R5, [R1+0x4] ;  /* 0x0000040001057983 */ /* 0x000ee20000100800 */
[----:B------:R-:W-:Y:S01]  /*236c0*/  IMAD.U32 R4, RZ, RZ, UR38 ;  /* 0x00000026ff047e24 */ /* 0x000fe2000f8e00ff */
[----:B------:R-:W-:Y:S04]  /*236d0*/  BSSY B0, `(.L_x_617) ;  /* 0x0000007000007945 */ /* 0x000fe80003800000 */
[----:B------:R-:W-:Y:S02]  /*236e0*/  ISETP.NE.AND P1, PT, R4, 0x3, PT ;  /* 0x000000030400780c */ /* 0x000fe40003f25270 */
[----:B------:R-:W-:-:S04]  /*236f0*/  LOP3.LUT R4, R2, 0x1, RZ, 0x3c, !PT ;  /* 0x0000000102047812 */ /* 0x000fc800078e3cff */
[----:B------:R-:W-:Y:S02]  /*23700*/  SHF.L.U32 R4, R4, 0x1f, RZ ;  /* 0x0000001f04047819 */ /* 0x000fe400000006ff */
[----:B---3--:R-:W-:-:S04]  /*23710*/  LEA R20, R0, R5, 0x3 ;  /* 0x0000000500147211 */ /* 0x008fc800078e18ff */
[----:B------:R-:W3:Y:S02]  /*23720*/  SYNCS.PHASECHK.TRANS64.TRYWAIT P0, [R20+URZ+0x38870], R4 ;  /* 0x03887004140075a7 */ /* 0x000ee4000800017f */
[----:B---3--:R-:W-:Y:S05]  /*23730*/  @!P0 BRA `(.L_x_618) ;  /* 0x0000005c00e08947 */ /* 0x008fea0003800000 */
.L_x_798:
[----:B------:R-:W-:Y:S05]  /*23740*/  BSYNC B0 ;  /* 0x0000000000007941 */ /* 0x000fea0003800000 */
.L_x_617:
[----:B------:R-:W-:Y:S05]  /*23750*/  @!P1 BRA `(.L_x_619) ;  /* 0x0000000000049947 */ /* 0x000fea0003800000 */
[----:B------:R-:W-:Y:S01]  /*23760*/  BPT.TRAP 0x1 ;  /* 0x000000040000795c */ /* 0x000fe20000300000 */
.L_x_619:
[----:B------:R-:W-:Y:S01]  /*23770*/  SHF.L.U32 R2, R2, 0x1f, RZ ;  /* 0x0000001f02027819 */ /* 0x000fe200000006ff */
[----:B------:R-:W-:-:S03]  /*23780*/  IMAD.SHL.U32 R12, R0, 0x8000, RZ ;  /* 0x00008000000c7824 */ /* 0x000fc600078e00ff */
[----:B------:R-:W5:Y:S02]  /*23790*/  SYNCS.PHASECHK.TRANS64.TRYWAIT P0, [R20+URZ+0x38860], R2 ;  /* 0x03886002140075a7 */ /* 0x000f64000800017f */
[----:B-----5:R-:W-:Y:S05]  /*237a0*/  @!P0 BRA `(.L_x_620) ;  /* 0x0000005c00d88947 */ /* 0x020fea0003800000 */
.L_x_799:
[----:B------:R-:W5:Y:S04]  /*237b0*/  LDL R0, [R1+0x34] ;  /* 0x0000340001007983 */ /* 0x000f680000100800 */
[----:B------:R-:W2:Y:S04]  /*237c0*/  LDL R13, [R1+0x4] ;  /* 0x00000400010d7983 */ /* 0x000ea80000100800 */
[----:B------:R-:W4:Y:S04]  /*237d0*/  LDL R17, [R1+0x20] ;  /* 0x0000200001117983 */ /* 0x000f280000100800 */
[----:B------:R-:W4:Y:S01]  /*237e0*/  LDL R14, [R1+0x30] ;  /* 0x00003000010e7983 */ /* 0x000f220000100800 */
[----:B------:R-:W-:Y:S05]  /*237f0*/  WARPSYNC.ALL ;  /* 0x0000000000007948 */ /* 0x000fea0003800000 */
[----:B-----5:R-:W-:-:S05]  /*23800*/  LOP3.LUT R0, R12, R0, RZ, 0xfc, !PT ;  /* 0x000000000c007212 */ /* 0x020fca00078efcff */
[----:B--2---:R-:W-:-:S05]  /*23810*/  IMAD.IADD R0, R13, 0x1, R0 ;  /* 0x000000010d007824 */ /* 0x004fca00078e0200 */
[----:B---3--:R-:W2:Y:S01]  /*23820*/  LDSM.16.MT88.4 R4, [R0+0x10400] ;  /* 0x010400000004783b */ /* 0x008ea20000004200 */
[----:B----4-:R-:W-:Y:S02]  /*23830*/  IADD3 R2, R17, R0, RZ ;  /* 0x0000000011027210 */ /* 0x010fe40007ffe0ff */
[----:B------:R-:W-:Y:S02]  /*23840*/  LOP3.LUT R21, R12, R14, RZ, 0xfc, !PT ;  /* 0x0000000e0c157212 */ /* 0x000fe400078efcff */
[C-C-:B--2---:R-:W-:Y:S02]  /*23850*/  PRMT R8, R4.reuse, 0x6420, R5.reuse ;  /* 0x0000642004087816 */ /* 0x144fe40000000005 */
[----:B------:R-:W-:Y:S02]  /*23860*/  PRMT R9, R4, 0x7531, R5 ;  /* 0x0000753104097816 */ /* 0x000fe40000000005 */
[C-C-:B------:R-:W-:Y:S02]  /*23870*/  PRMT R10, R6.reuse, 0x6420, R7.reuse ;  /* 0x00006420060a7816 */ /* 0x140fe40000000007 */
[----:B------:R-:W-:-:S02]  /*23880*/  PRMT R11, R6, 0x7531, R7 ;  /* 0x00007531060b7816 */ /* 0x000fc40000000007 */
[----:B------:R-:W2:Y:S01]  /*23890*/  LDSM.16.MT88.4 R4, [R2+0x10400] ;  /* 0x010400000204783b */ /* 0x000ea20000004200 */
[----:B------:R-:W-:-:S05]  /*238a0*/  IMAD.IADD R21, R13, 0x1, R21 ;  /* 0x000000010d157824 */ /* 0x000fca00078e0215 */
[----:B------:R2:W-:Y:S02]  /*238b0*/  STSM.16.M88.4 [R21+0x400], R8 ;  /* 0x0004000815007844 */ /* 0x0005e40000000200 */
[C-C-:B--2---:R-:W-:Y:S02]  /*238c0*/  PRMT R8, R4.reuse, 0x6420, R5.reuse ;  /* 0x0000642004087816 */ /* 0x144fe40000000005 */
[----:B------:R-:W-:Y:S02]  /*238d0*/  PRMT R9, R4, 0x7531, R5 ;  /* 0x0000753104097816 */ /* 0x000fe40000000005 */
[C-C-:B------:R-:W-:Y:S02]  /*238e0*/  PRMT R10, R6.reuse, 0x6420, R7.reuse ;  /* 0x00006420060a7816 */ /* 0x140fe40000000007 */
[----:B------:R-:W-:-:S05]  /*238f0*/  PRMT R11, R6, 0x7531, R7 ;  /* 0x00007531060b7816 */ /* 0x000fca0000000007 */
[----:B------:R-:W-:Y:S04]  /*23900*/  STSM.16.M88.4 [R21+0x2400], R8 ;  /* 0x0024000815007844 */ /* 0x000fe80000000200 */
[----:B------:R-:W2:Y:S02]  /*23910*/  LDSM.16.MT88.4 R4, [R0+0x14400] ;  /* 0x014400000004783b */ /* 0x000ea40000004200 */
[C-C-:B--2---:R-:W-:Y:S02]  /*23920*/  PRMT R12, R4.reuse, 0x6420, R5.reuse ;  /* 0x00006420040c7816 */ /* 0x144fe40000000005 */
[----:B------:R-:W-:Y:S02]  /*23930*/  PRMT R13, R4, 0x7531, R5 ;  /* 0x00007531040d7816 */ /* 0x000fe40000000005 */
[----:B------:R-:W-:-:S02]  /*23940*/  PRMT R14, R6, 0x6420, R7 ;  /* 0x00006420060e7816 */ /* 0x000fc40000000007 */
[----:B------:R-:W-:Y:S02]  /*23950*/  PRMT R15, R6, 0x7531, R7 ;  /* 0x00007531060f7816 */ /* 0x000fe40000000007 */
[----:B------:R-:W2:Y:S04]  /*23960*/  LDSM.16.MT88.4 R4, [R2+0x14400] ;  /* 0x014400000204783b */ /* 0x000ea80000004200 */
[----:B------:R-:W-:Y:S01]  /*23970*/  STSM.16.M88.4 [R21+0x4400], R12 ;  /* 0x0044000c15007844 */ /* 0x000fe20000000200 */
[C-C-:B--2---:R-:W-:Y:S02]  /*23980*/  PRMT R8, R4.reuse, 0x6420, R5.reuse ;  /* 0x0000642004087816 */ /* 0x144fe40000000005 */
[----:B------:R-:W-:Y:S02]  /*23990*/  PRMT R9, R4, 0x7531, R5 ;  /* 0x0000753104097816 */ /* 0x000fe40000000005 */
[----:B------:R-:W-:-:S02]  /*239a0*/  PRMT R10, R6, 0x6420, R7 ;  /* 0x00006420060a7816 */ /* 0x000fc40000000007 */
[----:B------:R-:W-:-:S05]  /*239b0*/  PRMT R11, R6, 0x7531, R7 ;  /* 0x00007531060b7816 */ /* 0x000fca0000000007 */
[----:B------:R2:W-:Y:S04]  /*239c0*/  STSM.16.M88.4 [R21+0x6400], R8 ;  /* 0x0064000815007844 */ /* 0x0005e80000000200 */
[----:B------:R-:W3:Y:S04]  /*239d0*/  LDSM.16.MT88.4 R4, [R0+0x11400] ;  /* 0x011400000004783b */ /* 0x000ee80000004200 */
[----:B--2---:R-:W2:Y:S01]  /*239e0*/  LDL R11, [R1+0x1c] ;  /* 0x00001c00010b7983 */ /* 0x004ea20000100800 */
[C-C-:B---3--:R-:W-:Y:S02]  /*239f0*/  PRMT R12, R4.reuse, 0x6420, R5.reuse ;  /* 0x00006420040c7816 */ /* 0x148fe40000000005 */
[----:B------:R-:W-:-:S02]  /*23a00*/  PRMT R13, R4, 0x7531, R5 ;  /* 0x00007531040d7816 */ /* 0x000fc40000000005 */
[C-C-:B------:R-:W-:Y:S02]  /*23a10*/  PRMT R14, R6.reuse, 0x6420, R7.reuse ;  /* 0x00006420060e7816 */ /* 0x140fe40000000007 */
[----:B------:R-:W-:Y:S02]  /*23a20*/  PRMT R15, R6, 0x7531, R7 ;  /* 0x00007531060f7816 */ /* 0x000fe40000000007 */
[----:B------:R-:W3:Y:S01]  /*23a30*/  LDSM.16.MT88.4 R4, [R2+0x11400] ;  /* 0x011400000204783b */ /* 0x000ee20000004200 */
[----:B------:R-:W-:Y:S01]  /*23a40*/  IMAD.MOV.U32 R10, RZ, RZ, R17 ;  /* 0x000000ffff0a7224 */ /* 0x000fe200078e0011 */
[C-C-:B---3--:R-:W-:Y:S02]  /*23a50*/  PRMT R8, R4.reuse, 0x6420, R5.reuse ;  /* 0x0000642004087816 */ /* 0x148fe40000000005 */
[----:B------:R-:W-:Y:S02]  /*23a60*/  PRMT R9, R4, 0x7531, R5 ;  /* 0x0000753104097816 */ /* 0x000fe40000000005 */
[----:B--2---:R-:W-:-:S05]  /*23a70*/  IADD3 R17, R11, 0x400, R21 ;  /* 0x000004000b117810 */ /* 0x004fca0007ffe015 */
[----:B------:R2:W-:Y:S02]  /*23a80*/  STSM.16.M88.4 [R17], R12 ;  /* 0x0000000c11007844 */ /* 0x0005e40000000200 */
[----:B--2---:R-:W-:Y:S01]  /*23a90*/  MOV R14, R10 ;  /* 0x0000000a000e7202 */ /* 0x004fe20000000f00 */
[----:B------:R-:W-:Y:S01]  /*23aa0*/  IMAD.MOV.U32 R15, RZ, RZ, R11 ;  /* 0x000000ffff0f7224 */ /* 0x000fe200078e000b */
[C-C-:B------:R-:W-:Y:S02]  /*23ab0*/  PRMT R10, R6.reuse, 0x6420, R7.reuse ;  /* 0x00006420060a7816 */ /* 0x140fe40000000007 */
[----:B------:R-:W-:-:S05]  /*23ac0*/  PRMT R11, R6, 0x7531, R7 ;  /* 0x00007531060b7816 */ /* 0x000fca0000000007 */
[----:B------:R2:W-:Y:S04]  /*23ad0*/  STSM.16.M88.4 [R17+0x2000], R8 ;  /* 0x0020000811007844 */ /* 0x0005e80000000200 */
[----:B------:R-:W3:Y:S01]  /*23ae0*/  LDSM.16.MT88.4 R4, [R0+0x15400] ;  /* 0x015400000004783b */ /* 0x000ee20000004200 */
[----:B--2---:R-:W-:Y:S01]  /*23af0*/  IMAD.MOV.U32 R10, RZ, RZ, R14 ;  /* 0x000000ffff0a7224 */ /* 0x004fe200078e000e */
[----:B------:R-:W-:Y:S02]  /*23b00*/  MOV R11, R15 ;  /* 0x0000000f000b7202 */ /* 0x000fe40000000f00 */
[C-C-:B---3--:R-:W-:Y:S02]  /*23b10*/  PRMT R12, R4.reuse, 0x6420, R5.reuse ;  /* 0x00006420040c7816 */ /* 0x148fe40000000005 */
[----:B------:R-:W-:-:S02]  /*23b20*/  PRMT R13, R4, 0x7531, R5 ;  /* 0x00007531040d7816 */ /* 0x000fc40000000005 */
[C-C-:B------:R-:W-:Y:S02]  /*23b30*/  PRMT R14, R6.reuse, 0x6420, R7.reuse ;  /* 0x00006420060e7816 */ /* 0x140fe40000000007 */
[----:B------:R-:W-:Y:S02]  /*23b40*/  PRMT R15, R6, 0x7531, R7 ;  /* 0x00007531060f7816 */ /* 0x000fe40000000007 */
[----:B------:R-:W2:Y:S04]  /*23b50*/  LDSM.16.MT88.4 R4, [R2+0x15400] ;  /* 0x015400000204783b */ /* 0x000ea80000004200 */
[----:B------:R3:W-:Y:S02]  /*23b60*/  STSM.16.M88.4 [R17+0x4000], R12 ;  /* 0x0040000c11007844 */ /* 0x0007e40000000200 */
[----:B---3--:R-:W-:-:S02]  /*23b70*/  IMAD.MOV.U32 R14, RZ, RZ, R10 ;  /* 0x000000ffff0e7224 */ /* 0x008fc400078e000a */
[----:B------:R-:W-:Y:S01]  /*23b80*/  IMAD.MOV.U32 R15, RZ, RZ, R11 ;  /* 0x000000ffff0f7224 */ /* 0x000fe200078e000b */
[C-C-:B--2---:R-:W-:Y:S02]  /*23b90*/  PRMT R8, R4.reuse, 0x6420, R5.reuse ;  /* 0x0000642004087816 */ /* 0x144fe40000000005 */
[----:B------:R-:W-:Y:S02]  /*23ba0*/  PRMT R9, R4, 0x7531, R5 ;  /* 0x0000753104097816 */ /* 0x000fe40000000005 */
[C-C-:B------:R-:W-:Y:S02]  /*23bb0*/  PRMT R10, R6.reuse, 0x6420, R7.reuse ;  /* 0x00006420060a7816 */ /* 0x140fe40000000007 */
[----:B------:R-:W-:-:S05]  /*23bc0*/  PRMT R11, R6, 0x7531, R7 ;  /* 0x00007531060b7816 */ /* 0x000fca0000000007 */
[----:B------:R2:W-:Y:S04]  /*23bd0*/  STSM.16.M88.4 [R17+0x6000], R8 ;  /* 0x0060000811007844 */ /* 0x0005e80000000200 */
[----:B------:R-:W3:Y:S01]  /*23be0*/  LDSM.16.MT88.4 R4, [R0+0x12400] ;  /* 0x012400000004783b */ /* 0x000ee20000004200 */
[----:B--2---:R-:W-:Y:S01]  /*23bf0*/  MOV R17, R14 ;  /* 0x0000000e00117202 */ /* 0x004fe20000000f00 */
[----:B------:R-:W-:Y:S01]  /*23c00*/  IMAD.MOV.U32 R11, RZ, RZ, R15 ;  /* 0x000000ffff0b7224 */ /* 0x000fe200078e000f */
[C-C-:B---3--:R-:W-:Y:S02]  /*23c10*/  PRMT R12, R4.reuse, 0x6420, R5.reuse ;  /* 0x00006420040c7816 */ /* 0x148fe40000000005 */
[----:B------:R-:W-:Y:S02]  /*23c20*/  PRMT R13, R4, 0x7531, R5 ;  /* 0x00007531040d7816 */ /* 0x000fe40000000005 */
[----:B------:R-:W-:-:S02]  /*23c30*/  PRMT R14, R6, 0x6420, R7 ;  /* 0x00006420060e7816 */ /* 0x000fc40000000007 */
[----:B------:R-:W-:Y:S02]  /*23c40*/  PRMT R15, R6, 0x7531, R7 ;  /* 0x00007531060f7816 */ /* 0x000fe40000000007 */
[----:B------:R-:W2:Y:S01]  /*23c50*/  LDSM.16.MT88.4 R4, [R2+0x12400] ;  /* 0x012400000204783b */ /* 0x000ea20000004200 */
[----:B------:R-:W-:-:S05]  /*23c60*/  IADD3 R17, R17, 0x400, R21 ;  /* 0x0000040011117810 */ /* 0x000fca0007ffe015 */
[----:B------:R3:W-:Y:S02]  /*23c70*/  STSM.16.M88.4 [R17], R12 ;  /* 0x0000000c11007844 */ /* 0x0007e40000000200 */
[----:B---3--:R-:W-:Y:S01]  /*23c80*/  IMAD.MOV.U32 R15, RZ, RZ, R11 ;  /* 0x000000ffff0f7224 */ /* 0x008fe200078e000b */
[C-C-:B--2---:R-:W-:Y:S02]  /*23c90*/  PRMT R8, R4.reuse, 0x6420, R5.reuse ;  /* 0x0000642004087816 */ /* 0x144fe40000000005 */
[----:B------:R-:W-:Y:S02]  /*23ca0*/  PRMT R9, R4, 0x7531, R5 ;  /* 0x0000753104097816 */ /* 0x000fe40000000005 */
[C-C-:B------:R-:W-:Y:S02]  /*23cb0*/  PRMT R10, R6.reuse, 0x6420, R7.reuse ;  /* 0x00006420060a7816 */ /* 0x140fe40000000007 */
[----:B------:R-:W-:-:S05]  /*23cc0*/  PRMT R11, R6, 0x7531, R7 ;  /* 0x00007531060b7816 */ /* 0x000fca0000000007 */
[----:B------:R2:W-:Y:S04]  /*23cd0*/  STSM.16.M88.4 [R17+0x2000], R8 ;  /* 0x0020000811007844 */ /* 0x0005e80000000200 */
[----:B------:R-:W3:Y:S01]  /*23ce0*/  LDSM.16.MT88.4 R4, [R0+0x16400] ;  /* 0x016400000004783b */ /* 0x000ee20000004200 */
[----:B--2---:R-:W-:Y:S02]  /*23cf0*/  MOV R11, R15 ;  /* 0x0000000f000b7202 */ /* 0x004fe40000000f00 */
[C-C-:B---3--:R-:W-:Y:S02]  /*23d00*/  PRMT R12, R4.reuse, 0x6420, R5.reuse ;  /* 0x00006420040c7816 */ /* 0x148fe40000000005 */
[----:B------:R-:W-:Y:S02]  /*23d10*/  PRMT R13, R4, 0x7531, R5 ;  /* 0x00007531040d7816 */ /* 0x000fe40000000005 */
[----:B------:R-:W-:-:S02]  /*23d20*/  PRMT R14, R6, 0x6420, R7 ;  /* 0x00006420060e7816 */ /* 0x000fc40000000007 */
[----:B------:R-:W-:Y:S02]  /*23d30*/  PRMT R15, R6, 0x7531, R7 ;  /* 0x00007531060f7816 */ /* 0x000fe40000000007 */
[----:B------:R-:W2:Y:S04]  /*23d40*/  LDSM.16.MT88.4 R4, [R2+0x16400] ;  /* 0x016400000204783b */ /* 0x000ea80000004200 */
[----:B------:R3:W-:Y:S02]  /*23d50*/  STSM.16.M88.4 [R17+0x4000], R12 ;  /* 0x0040000c11007844 */ /* 0x0007e40000000200 */
[----:B---3--:R-:W-:Y:S01]  /*23d60*/  IMAD.MOV.U32 R15, RZ, RZ, R11 ;  /* 0x000000ffff0f7224 */ /* 0x008fe200078e000b */
[C-C-:B--2---:R-:W-:Y:S02]  /*23d70*/  PRMT R8, R4.reuse, 0x6420, R5.reuse ;  /* 0x0000642004087816 */ /* 0x144fe40000000005 */
[----:B------:R-:W-:-:S02]  /*23d80*/  PRMT R9, R4, 0x7531, R5 ;  /* 0x0000753104097816 */ /* 0x000fc40000000005 */
[C-C-:B------:R-:W-:Y:S02]  /*23d90*/  PRMT R10, R6.reuse, 0x6420, R7.reuse ;  /* 0x00006420060a7816 */ /* 0x140fe40000000007 */
[----:B------:R-:W-:-:S05]  /*23da0*/  PRMT R11, R6, 0x7531, R7 ;  /* 0x00007531060b7816 */ /* 0x000fca0000000007 */
[----:B------:R2:W-:Y:S04]  /*23db0*/  STSM.16.M88.4 [R17+0x6000], R8 ;  /* 0x0060000811007844 */ /* 0x0005e80000000200 */
[----:B------:R-:W3:Y:S01]  /*23dc0*/  LDSM.16.MT88.4 R4, [R0+0x13400] ;  /* 0x013400000004783b */ /* 0x000ee20000004200 */
[----:B--2---:R-:W-:Y:S01]  /*23dd0*/  IMAD.MOV.U32 R11, RZ, RZ, R15 ;  /* 0x000000ffff0b7224 */ /* 0x004fe200078e000f */
[C-C-:B---3--:R-:W-:Y:S02]  /*23de0*/  PRMT R12, R4.reuse, 0x6420, R5.reuse ;  /* 0x00006420040c7816 */ /* 0x148fe40000000005 */
[----:B------:R-:W-:Y:S02]  /*23df0*/  PRMT R13, R4, 0x7531, R5 ;  /* 0x00007531040d7816 */ /* 0x000fe40000000005 */
[----:B------:R-:W-:-:S02]  /*23e00*/  PRMT R14, R6, 0x6420, R7 ;  /* 0x00006420060e7816 */ /* 0x000fc40000000007 */
[----:B------:R-:W-:Y:S02]  /*23e10*/  PRMT R15, R6, 0x7531, R7 ;  /* 0x00007531060f7816 */ /* 0x000fe40000000007 */
[----:B------:R-:W2:Y:S01]  /*23e20*/  LDSM.16.MT88.4 R4, [R2+0x13400] ;  /* 0x013400000204783b */ /* 0x000ea20000004200 */
[----:B------:R-:W-:-:S05]  /*23e30*/  IADD3 R17, R11, R17, RZ ;  /* 0x000000110b117210 */ /* 0x000fca0007ffe0ff */
[----:B------:R-:W-:Y:S01]  /*23e40*/  STSM.16.M88.4 [R17], R12 ;  /* 0x0000000c11007844 */ /* 0x000fe20000000200 */
        /* <DEDUP_REMOVED lines=11> */
[----:B------:R3:W-:Y:S01]  /*23f00*/  STSM.16.M88.4 [R17+0x4000], R12 ;  /* 0x0040000c11007844 */ /* 0x0007e20000000200 */
[C-C-:B--2---:R-:W-:Y:S02]  /*23f10*/  PRMT R8, R4.reuse, 0x6420, R5.reuse ;  /* 0x0000642004087816 */ /* 0x144fe40000000005 */
        /* <DEDUP_REMOVED lines=12> */
.L_x_621:
[----:B------:R-:W4:Y:S01]  /*23fe0*/  S2R R0, SR_TID.X ;  /* 0x0000000000007919 */ /* 0x000f220000002100 */
[----:B--2---:R2:W-:Y:S01]  /*23ff0*/  SYNCS.ARRIVE.TRANS64.A1T0 RZ, [R20+URZ+0x38850], RZ ;  /* 0x038850ff14ff79a7 */ /* 0x0045e2000810003f */
[----:B------:R0:W5:Y:S01]  /*24000*/  LDL R2, [R1+0x10] ;  /* 0x0000100001027983 */ /* 0x0001620000100800 */
[----:B----4-:R-:W-:Y:S01]  /*24010*/  LOP3.LUT R0, R0, 0x7f, RZ, 0xc0, !PT ;  /* 0x0000007f00007812 */ /* 0x010fe200078ec0ff */
        /* <DEDUP_REMOVED lines=8> */
[----:B0-----:R-:W-:Y:S05]  /*240a0*/  @P0 BRA `(.L_x_622) ;  /* 0xffffffec00140947 */ /* 0x001fea000383ffff */
.L_x_600:
[----:B------:R-:W4:Y:S01]  /*240b0*/  S2R R4, SR_TID.X ;  /* 0x0000000000047919 */ /* 0x000f220000002100 */
[----:B------:R-:W-:Y:S01]  /*240c0*/  BSSY B0, `(.L_x_623) ;  /* 0x0000010000007945 */ /* 0x000fe20003800000 */
[----:B----4-:R-:W-:-:S04]  /*240d0*/  LOP3.LUT R4, R4, 0x7f, RZ, 0xc0, !PT ;  /* 0x0000007f04047812 */ /* 0x010fc800078ec0ff */
[----:B------:R-:W-:-:S13]  /*240e0*/  ISETP.NE.AND P0, PT, R4, RZ, PT ;  /* 0x000000ff0400720c */ /* 0x000fda0003f05270 */
[----:B------:R-:W-:Y:S05]  /*240f0*/  @P0 BRA `(.L_x_624) ;  /* 0x0000000000300947 */ /* 0x000fea0003800000 */
[----:B-----5:R-:W4:Y:S01]  /*24100*/  S2R R2, SR_LANEID ;  /* 0x0000000000027919 */ /* 0x020f220000000000 */
[----:B------:R-:W-:Y:S01]  /*24110*/  VOTEU.ANY UR4, UPT, PT ;  /* 0x0000000000047886 */ /* 0x000fe200038e0100 */
[----:B--2---:R-:W2:Y:S01]  /*24120*/  LDC.64 R4, c[0x0][0xc60] ;  /* 0x00031800ff047b82 */ /* 0x004ea20000000a00 */
[----:B------:R-:W4:Y:S02]  /*24130*/  FLO.U32 R0, UR4 ;  /* 0x0000000400007d00 */ /* 0x000f2400080e0000 */
[----:B----4-:R-:W-:-:S06]  /*24140*/  ISETP.EQ.U32.AND P1, PT, R0, R2, PT ;  /* 0x000000020000720c */ /* 0x010fcc0003f22070 */
[----:B------:R-:W2:Y:S07]  /*24150*/  POPC R2, UR4 ;  /* 0x0000000400027d09 */ /* 0x000eae0008000000 */
[----:B--2---:R-:W2:Y:S04]  /*24160*/  @P1 ATOMG.E.ADD.STRONG.GPU PT, R2, desc[UR42][R4.64], R2 ;  /* 0x00000002040219a8 */ /* 0x004ea800081ee1ea */
[----:B--2---:R2:W4:Y:S02]  /*24170*/  SHFL.IDX PT, R2, R2, R0, 0x1f ;  /* 0x00001f0002027589 */ /* 0x00452400000e0000 */
[----:B--2---:R-:W2:Y:S02]  /*24180*/  S2R R0, SR_LTMASK ;  /* 0x0000000000007919 */ /* 0x004ea40000003900 */
[----:B--2---:R-:W-:-:S06]  /*24190*/  LOP3.LUT R0, R0, UR4, RZ, 0xc0, !PT ;  /* 0x0000000400007c12 */ /* 0x004fcc000f8ec0ff */
[----:B------:R-:W4:Y:S02]  /*241a0*/  POPC R0, R0 ;  /* 0x0000000000007309 */ /* 0x000f240000000000 */
[----:B----4-:R-:W-:-:S07]  /*241b0*/  IADD3 R16, R2, UR37, R0 ;  /* 0x0000002502107c10 */ /* 0x010fce000fffe000 */
.L_x_624:
[----:B------:R-:W-:Y:S05]  /*241c0*/  BSYNC B0 ;  /* 0x0000000000007941 */ /* 0x000fea0003800000 */
.L_x_623:
[----:B------:R-:W-:-:S06]  /*241d0*/  UISETP.NE.AND UP0, UPT, UR36, 0x3, UPT ;  /* 0x000000032400788c */ /* 0x000fcc000bf05270 */
[----:B------:R-:W-:-:S13]  /*241e0*/  PLOP3.LUT P1, PT, PT, PT, UP0, 0x80, 0x0 ;  /* 0x000000000000781c */ /* 0x000fda0003f2f008 */
[----:B------:R-:W-:Y:S05]  /*241f0*/  @!P1 BRA `(.L_x_625) ;  /* 0x0000000000049947 */ /* 0x000fea0003800000 */
[----:B------:R-:W-:Y:S01]  /*24200*/  BPT.TRAP 0x1 ;  /* 0x000000040000795c */ /* 0x000fe20000300000 */
.L_x_625:
[----:B------:R-:W4:Y:S04]  /*24210*/  LDL R4, [R1+0x10] ;  /* 0x0000100001047983 */ /* 0x000f280000100800 */
[----:B------:R-:W2:Y:S04]  /*24220*/  LDL R3, [R1+0x4] ;  /* 0x0000040001037983 */ /* 0x000ea80000100800 */
[----:B-----5:R-:W2:Y:S01]  /*24230*/  LDL R2, [R1+0x8] ;  /* 0x0000080001027983 */ /* 0x020ea20000100800 */
[----:B------:R-:W-:Y:S01]  /*24240*/  MOV R0, UR38 ;  /* 0x0000002600007c02 */ /* 0x000fe20008000f00 */
[----:B------:R-:W-:Y:S03]  /*24250*/  BSSY B0, `(.L_x_626) ;  /* 0x0000007000007945 */ /* 0x000fe60003800000 */
[----:B------:R-:W-:-:S02]  /*24260*/  ISETP.NE.AND P2, PT, R0, 0x3, PT ;  /* 0x000000030000780c */ /* 0x000fc40003f45270 */
[----:B----4-:R-:W-:-:S04]  /*24270*/  LOP3.LUT R0, R4, 0x1, RZ, 0x3c, !PT ;  /* 0x0000000104007812 */ /* 0x010fc800078e3cff */
[----:B------:R-:W-:Y:S01]  /*24280*/  SHF.L.U32 R0, R0, 0x1f, RZ ;  /* 0x0000001f00007819 */ /* 0x000fe200000006ff */
[----:B--2---:R-:W-:-:S04]  /*24290*/  IMAD R18, R2, 0x8, R3 ;  /* 0x0000000802127824 */ /* 0x004fc800078e0203 */
[----:B------:R-:W2:Y:S02]  /*242a0*/  SYNCS.PHASECHK.TRANS64.TRYWAIT P1, [R18+URZ+0x38870], R0 ;  /* 0x03887000120075a7 */ /* 0x000ea4000802017f */
[----:B--2---:R-:W-:Y:S05]  /*242b0*/  @!P1 BRA `(.L_x_627) ;  /* 0x0000005400289947 */ /* 0x004fea0003800000 */
.L_x_800:
[----:B------:R-:W-:Y:S05]  /*242c0*/  BSYNC B0 ;  /* 0x0000000000007941 */ /* 0x000fea0003800000 */
.L_x_626:
[----:B------:R-:W-:Y:S05]  /*242d0*/  @!P2 BRA `(.L_x_628) ;  /* 0x000000000004a947 */ /* 0x000fea0003800000 */
[----:B------:R-:W-:Y:S01]  /*242e0*/  BPT.TRAP 0x1 ;  /* 0x000000040000795c */ /* 0x000fe20000300000 */
.L_x_628:
[----:B--2---:R-:W2:Y:S02]  /*242f0*/  LDL R0, [R1+0x10] ;  /* 0x0000100001007983 */ /* 0x004ea40000100800 */
[----:B--2---:R-:W-:-:S04]  /*24300*/  SHF.L.U32 R0, R0, 0x1f, RZ ;  /* 0x0000001f00007819 */ /* 0x004fc800000006ff */
[----:B------:R-:W2:Y:S02]  /*24310*/  SYNCS.PHASECHK.TRANS64.TRYWAIT P1, [R18+URZ+0x38860], R0 ;  /* 0x03886000120075a7 */ /* 0x000ea4000802017f */
[----:B--2---:R-:W-:Y:S05]  /*24320*/  @!P1 BRA `(.L_x_629) ;  /* 0x0000005400209947 */ /* 0x004fea0003800000 */
.L_x_801:
[----:B------:R-:W4:Y:S04]  /*24330*/  LDL R3, [R1+0x8] ;  /* 0x0000080001037983 */ /* 0x000f280000100800 */
[----:B------:R-:W2:Y:S04]  /*24340*/  LDL R2, [R1+0x34] ;  /* 0x0000340001027983 */ /* 0x000ea80000100800 */
[----:B---3--:R-:W3:Y:S04]  /*24350*/  LDL R12, [R1+0x4] ;  /* 0x00000400010c7983 */ /* 0x008ee80000100800 */
[----:B------:R-:W5:Y:S04]  /*24360*/  LDL R17, [R1+0x20] ;  /* 0x0000200001117983 */ /* 0x000f680000100800 */
[----:B------:R-:W5:Y:S01]  /*24370*/  LDL R13, [R1+0x30] ;  /* 0x00003000010d7983 */ /* 0x000f620000100800 */
[----:B------:R-:W-:Y:S05]  /*24380*/  WARPSYNC.ALL ;  /* 0x0000000000007948 */ /* 0x000fea0003800000 */
[----:B----4-:R-:W-:-:S05]  /*24390*/  IMAD.SHL.U32 R3, R3, 0x8000, RZ ;  /* 0x0000800003037824 */ /* 0x010fca00078e00ff */
[----:B--2---:R-:W-:-:S04]  /*243a0*/  LOP3.LUT R0, R3, R2, RZ, 0xfc, !PT ;  /* 0x0000000203007212 */ /* 0x004fc800078efcff */
[----:B---3--:R-:W-:-:S05]  /*243b0*/  IADD3 R0, R12, R0, RZ ;  /* 0x000000000c007210 */ /* 0x008fca0007ffe0ff */
[----:B------:R-:W2:Y:S01]  /*243c0*/  LDSM.16.MT88.4 R4, [R0+0x10400] ;  /* 0x010400000004783b */ /* 0x000ea20000004200 */
[----:B-----5:R-:W-:Y:S01]  /*243d0*/  IMAD.IADD R2, R17, 0x1, R0 ;  /* 0x0000000111027824 */ /* 0x020fe200078e0200 */
        /* <DEDUP_REMOVED lines=32> */
[----:B------:R-:W-:Y:S02]  /*245e0*/  MOV R10, R17 ;  /* 0x00000011000a7202 */ /* 0x000fe40000000f00 */
[C-C-:B---3--:R-:W-:Y:S02]  /*245f0*/  PRMT R8, R4.reuse, 0x6420, R5.reuse ;  /* 0x0000642004087816 */ /* 0x148fe40000000005 */
[----:B------:R-:W-:Y:S02]  /*24600*/  PRMT R9, R4, 0x7531, R5 ;  /* 0x0000753104097816 */ /* 0x000fe40000000005 */
[----:B--2---:R-:W-:-:S05]  /*24610*/  IADD3 R17, R11, 0x400, R3 ;  /* 0x000004000b117810 */ /* 0x004fca0007ffe003 */
[----:B------:R2:W-:Y:S02]  /*24620*/  STSM.16.M88.4 [R17], R12 ;  /* 0x0000000c11007844 */ /* 0x0005e40000000200 */
[----:B--2---:R-:W-:Y:S01]  /*24630*/  IMAD.MOV.U32 R14, RZ, RZ, R10 ;  /* 0x000000ffff0e7224 */ /* 0x004fe200078e000a */
[C---:B------:R-:W-:Y:S01]  /*24640*/  PRMT R10, R6.reuse, 0x6420, R7 ;  /* 0x00006420060a7816 */ /* 0x040fe20000000007 */
[----:B------:R-:W-:Y:S01]  /*24650*/  IMAD.MOV.U32 R15, RZ, RZ, R11 ;  /* 0x000000ffff0f7224 */ /* 0x000fe200078e000b */
        /* <DEDUP_REMOVED lines=9> */
[----:B------:R-:W2:Y:S04]  /*246f0*/  LDSM.16.MT88.4 R4, [R2+0x15400] ;  /* 0x015400000204783b */ /* 0x000ea80000004200 */
[----:B------:R3:W-:Y:S02]  /*24700*/  STSM.16.M88.4 [R17+0x4000], R12 ;  /* 0x0040000c11007844 */ /* 0x0007e40000000200 */
[----:B---3--:R-:W-:Y:S01]  /*24710*/  IMAD.MOV.U32 R14, RZ, RZ, R10 ;  /* 0x000000ffff0e7224 */ /* 0x008fe200078e000a */
[----:B------:R-:W-:Y:S02]  /*24720*/  MOV R15, R11 ;  /* 0x0000000b000f7202 */ /* 0x000fe40000000f00 */
[----:B--2---:R-:W-:-:S02]  /*24730*/  PRMT R8, R4, 0x6420, R5 ;  /* 0x0000642004087816 */ /* 0x004fc40000000005 */
[----:B------:R-:W-:Y:S02]  /*24740*/  PRMT R9, R4, 0x7531, R5 ;  /* 0x0000753104097816 */ /* 0x000fe40000000005 */
[C-C-:B------:R-:W-:Y:S02]  /*24750*/  PRMT R10, R6.reuse, 0x6420, R7.reuse ;  /* 0x00006420060a7816 */ /* 0x140fe40000000007 */
[----:B------:R-:W-:-:S05]  /*24760*/  PRMT R11, R6, 0x7531, R7 ;  /* 0x00007531060b7816 */ /* 0x000fca0000000007 */
[----:B------:R2:W-:Y:S04]  /*24770*/  STSM.16.M88.4 [R17+0x6000], R8 ;  /* 0x0060000811007844 */ /* 0x0005e80000000200 */
[----:B------:R-:W3:Y:S01]  /*24780*/  LDSM.16.MT88.4 R4, [R0+0x12400] ;  /* 0x012400000004783b */ /* 0x000ee20000004200 */
[----:B--2---:R-:W-:Y:S02]  /*24790*/  IMAD.MOV.U32 R11, RZ, RZ, R14 ;  /* 0x000000ffff0b7224 */ /* 0x004fe400078e000e */
[----:B------:R-:W-:Y:S01]  /*247a0*/  IMAD.MOV.U32 R17, RZ, RZ, R15 ;  /* 0x000000ffff117224 */ /* 0x000fe200078e000f */
[C-C-:B---3--:R-:W-:Y:S02]  /*247b0*/  PRMT R12, R4.reuse, 0x6420, R5.reuse ;  /* 0x00006420040c7816 */ /* 0x148fe40000000005 */
[----:B------:R-:W-:-:S02]  /*247c0*/  PRMT R13, R4, 0x7531, R5 ;  /* 0x00007531040d7816 */ /* 0x000fc40000000005 */
[C-C-:B------:R-:W-:Y:S02]  /*247d0*/  PRMT R14, R6.reuse, 0x6420, R7.reuse ;  /* 0x00006420060e7816 */ /* 0x140fe40000000007 */
[----:B------:R-:W-:Y:S02]  /*247e0*/  PRMT R15, R6, 0x7531, R7 ;  /* 0x00007531060f7816 */ /* 0x000fe40000000007 */
[----:B------:R-:W2:Y:S01]  /*247f0*/  LDSM.16.MT88.4 R4, [R2+0x12400] ;  /* 0x012400000204783b */ /* 0x000ea20000004200 */
[----:B------:R-:W-:-:S05]  /*24800*/  IADD3 R3, R11, 0x400, R3 ;  /* 0x000004000b037810 */ /* 0x000fca0007ffe003 */
        /* <DEDUP_REMOVED lines=17> */
[----:B------:R-:W-:Y:S04]  /*24920*/  STSM.16.M88.4 [R3+0x6000], R8 ;  /* 0x0060000803007844 */ /* 0x000fe80000000200 */
[----:B------:R-:W2:Y:S02]  /*24930*/  LDSM.16.MT88.4 R4, [R0+0x13400] ;  /* 0x013400000004783b */ /* 0x000ea40000004200 */
[C-C-:B--2---:R-:W-:Y:S02]  /*24940*/  PRMT R12, R4.reuse, 0x6420, R5.reuse ;  /* 0x00006420040c7816 */ /* 0x144fe40000000005 */
        /* <DEDUP_REMOVED lines=31> */
.L_x_630:
[----:B------:R-:W4:Y:S01]  /*24b40*/  LDL.LU R0, [R1+0x8] ;  /* 0x0000080001007983 */ /* 0x000f220000300800 */
[----:B--2---:R2:W-:Y:S03]  /*24b50*/  SYNCS.ARRIVE.TRANS64.A1T0 RZ, [R18+URZ+0x38850], RZ ;  /* 0x038850ff12ff79a7 */ /* 0x0045e6000810003f */
[----:B---3--:R-:W3:Y:S01]  /*24b60*/  LDL.LU R3, [R1+0x10] ;  /* 0x0000100001037983 */ /* 0x008ee20000300800 */
[----:B--2---:R-:W-:-:S05]  /*24b70*/  @!P0 VIADD R18, R18, 0x38880 ;  /* 0x0003888012128836 */ /* 0x004fca0000000000 */
[----:B------:R-:W-:Y:S01]  /*24b80*/  @!P0 PRMT R18, RZ, 0x654, R18 ;  /* 0x00000654ff128816 */ /* 0x000fe20000000012 */
[----:B------:R-:W-:Y:S06]  /*24b90*/  BAR.SYNC.DEFER_BLOCKING 0x2, 0x80 ;  /* 0x0082000000007b1d */ /* 0x000fec0000010000 */
[----:B------:R2:W-:Y:S01]  /*24ba0*/  @!P0 SYNCS.ARRIVE.TRANS64.RED.A1T0 RZ, [R18+URZ], RZ ;  /* 0x000000ff12ff89a7 */ /* 0x0005e2000810043f */
[----:B----4-:R-:W-:-:S05]  /*24bb0*/  VIADD R0, R0, 0x1 ;  /* 0x0000000100007836 */ /* 0x010fca0000000000 */
[----:B------:R-:W-:-:S04]  /*24bc0*/  ISETP.NE.AND P0, PT, R0, 0x2, PT ;  /* 0x000000020000780c */ /* 0x000fc80003f05270 */
[----:B------:R-:W-:Y:S02]  /*24bd0*/  SEL R2, RZ, 0x1, P0 ;  /* 0x00000001ff027807 */ /* 0x000fe40000000000 */
[----:B------:R-:W-:Y:S02]  /*24be0*/  SEL R0, R0, RZ, P0 ;  /* 0x000000ff00007207 */ /* 0x000fe40000000000 */
[----:B---3--:R-:W-:-:S03]  /*24bf0*/  LOP3.LUT R3, R3, R2, RZ, 0x3c, !PT ;  /* 0x0000000203037212 */ /* 0x008fc600078e3cff */
[----:B------:R2:W-:Y:S04]  /*24c00*/  STL [R1+0x8], R0 ;  /* 0x0000080001007387 */ /* 0x0005e80000100800 */
[----:B------:R2:W-:Y:S02]  /*24c10*/  STL [R1+0x10], R3 ;  /* 0x0000100301007387 */ /* 0x0005e40000100800 */
.L_x_575:
[----:B--2---:R-:W2:Y:S02]  /*24c20*/  LDL R0, [R1+0x24] ;  /* 0x0000240001007983 */ /* 0x004ea40000100800 */
[----:B--2---:R-:W-:-:S13]  /*24c30*/  LOP3.LUT P0, RZ, R0, 0x2, RZ, 0xc0, !PT ;  /* 0x0000000200ff7812 */ /* 0x004fda000780c0ff */
[----:B------:R-:W-:Y:S05]  /*24c40*/  @!P0 BRA `(.L_x_631) ;  /* 0x0000000000288947 */ /* 0x000fea0003800000 */
[----:B------:R-:W-:Y:S05]  /*24c50*/  WARPSYNC.ALL ;  /* 0x0000000000007948 */ /* 0x000fea0003800000 */
[----:B------:R-:W2:Y:S08]  /*24c60*/  S2UR UR5, SR_CgaCtaId ;  /* 0x00000000000579c3 */ /* 0x000eb00000008800 */
[----:B------:R-:W-:Y:S06]  /*24c70*/  BAR.SYNC.DEFER_BLOCKING 0x5, 0x180 ;  /* 0x0146000000007b1d */ /* 0x000fec0000010000 */
[----:B------:R-:W-:-:S02]  /*24c80*/  UMOV UR4, 0x400 ;  /* 0x0000040000047882 */ /* 0x000fc40000000000 */
[----:B--2---:R-:W-:-:S06]  /*24c90*/  ULEA UR4, UR5, UR4, 0x18 ;  /* 0x0000000405047291 */ /* 0x004fcc000f8ec03f */
[----:B------:R-:W-:-:S05]  /*24ca0*/  MOV R0, UR4 ;  /* 0x0000000400007c02 */ /* 0x000fca0008000f00 */
[----:B------:R3:W4:Y:S04]  /*24cb0*/  LDS.128 R16, [R0+0x388d0] ;  /* 0x0388d00000107984 */ /* 0x0007280000000c00 */
[----:B------:R3:W-:Y:S01]  /*24cc0*/  STL [R1+0x4], R0 ;  /* 0x0000040001007387 */ /* 0x0007e20000100800 */
[----:B------:R-:W-:Y:S06]  /*24cd0*/  BAR.ARV 0x4, 0x180 ;  /* 0x0106000000007b1d */ /* 0x000fec0000002000 */
[----:B------:R-:W-:Y:S05]  /*24ce0*/  BRA `(.L_x_632) ;  /* 0x00000008004c7947 */ /* 0x000fea0003800000 */
.L_x_631:
[----:B------:R-:W2:Y:S01]  /*24cf0*/  S2R R0, SR_TID.X ;  /* 0x0000000000007919 */ /* 0x000ea20000002100 */
[----:B------:R-:W-:Y:S01]  /*24d00*/  UMOV UR4, 0xffffffff ;  /* 0xffffffff00047882 */ /* 0x000fe20000000000 */
[----:B--2---:R-:W-:-:S04]  /*24d10*/  LOP3.LUT R7, R0, 0x1f, RZ, 0xc0, !PT ;  /* 0x0000001f00077812 */ /* 0x004fc800078ec0ff */
[----:B------:R-:W-:Y:S01]  /*24d20*/  ISETP.NE.AND P0, PT, R7, 0x1f, PT ;  /* 0x0000001f0700780c */ /* 0x000fe20003f05270 */
[----:B------:R-:W-:-:S12]  /*24d30*/  BRA.DIV UR4, `(.L_x_633) ;  /* 0x0000004a04b07947 */ /* 0x000fd8000b800000 */
[----:B------:R-:W-:Y:S01]  /*24d40*/  IMAD.IADD R0, R19, 0x1, R7 ;  /* 0x0000000113007824 */ /* 0x000fe200078e0207 */
[----:B------:R-:W-:-:S04]  /*24d50*/  ULDC UR4, c[0x0][0xc3c] ;  /* 0x00030f0000047ab9 */ /* 0x000fc80000000800 */
[----:B------:R-:W-:-:S13]  /*24d60*/  ISETP.GE.OR P1, PT, R0, UR4, !P0 ;  /* 0x0000000400007c0c */ /* 0x000fda000c726670 */
[----:B------:R-:W2:Y:S02]  /*24d70*/  @!P1 LDC.64 R2, c[0x0][0xc80] ;  /* 0x00032000ff029b82 */ /* 0x000ea40000000a00 */
[----:B--2---:R-:W-:-:S06]  /*24d80*/  @!P1 IMAD.WIDE R2, R0, 0x4, R2 ;  /* 0x0000000400029825 */ /* 0x004fcc00078e0202 */
[----:B------:R2:W3:Y:S01]  /*24d90*/  @!P1 LDG.E R3, desc[UR42][R2.64] ;  /* 0x0000002a02039981 */ /* 0x0004e2000c1e1900 */
[C---:B------:R-:W-:Y:S02]  /*24da0*/  ISETP.GE.U32.AND P2, PT, R7.reuse, 0x2, PT ;  /* 0x000000020700780c */ /* 0x040fe40003f46070 */
[C---:B------:R-:W-:Y:S01]  /*24db0*/  ISETP.GE.U32.AND P3, PT, R7.reuse, 0x4, PT ;  /* 0x000000040700780c */ /* 0x040fe20003f66070 */
[----:B------:R-:W-:Y:S01]  /*24dc0*/  SHFL.IDX PT, R0, R16, RZ, 0x1f ;  /* 0x00001fff10007589 */ /* 0x000fe200000e0000 */
[C---:B------:R-:W-:Y:S02]  /*24dd0*/  ISETP.GE.U32.AND P4, PT, R7.reuse, 0x8, PT ;  /* 0x000000080700780c */ /* 0x040fe40003f86070 */
[----:B------:R-:W-:Y:S01]  /*24de0*/  ISETP.GE.U32.AND P5, PT, R7, 0x10, PT ;  /* 0x000000100700780c */ /* 0x000fe20003fa6070 */
[----:B------:R-:W-:Y:S01]  /*24df0*/  SHFL.IDX PT, R4, R16, 0x1, 0x1f ;  /* 0x00201f0010047f89 */ /* 0x000fe200000e0000 */
[----:B--2---:R-:W-:Y:S01]  /*24e00*/  IMAD.MOV.U32 R2, RZ, RZ, RZ ;  /* 0x000000ffff027224 */ /* 0x004fe200078e00ff */
[----:B---3--:R-:W-:-:S02]  /*24e10*/  @!P1 MOV R2, R3 ;  /* 0x0000000300029202 */ /* 0x008fc40000000f00 */
[----:B------:R-:W-:-:S03]  /*24e20*/  ISETP.NE.AND P1, PT, R7, RZ, PT ;  /* 0x000000ff0700720c */ /* 0x000fc60003f25270 */
[----:B------:R-:W2:Y:S02]  /*24e30*/  SHFL.UP PT, R3, R2, 0x1, RZ ;  /* 0x0420000002037989 */ /* 0x000ea400000e00ff */
[----:B--2---:R-:W-:-:S05]  /*24e40*/  SEL R3, R3, RZ, P1 ;  /* 0x000000ff03037207 */ /* 0x004fca0000800000 */
[----:B------:R-:W-:-:S05]  /*24e50*/  IMAD.IADD R3, R2, 0x1, R3 ;  /* 0x0000000102037824 */ /* 0x000fca00078e0203 */
[----:B------:R-:W2:Y:S02]  /*24e60*/  SHFL.UP PT, R5, R3, 0x2, RZ ;  /* 0x0440000003057989 */ /* 0x000ea400000e00ff */
[----:B--2---:R-:W-:-:S05]  /*24e70*/  SEL R5, R5, RZ, P2 ;  /* 0x000000ff05057207 */ /* 0x004fca0001000000 */
[----:B------:R-:W-:-:S05]  /*24e80*/  IMAD.IADD R3, R3, 0x1, R5 ;  /* 0x0000000103037824 */ /* 0x000fca00078e0205 */
[----:B------:R-:W2:Y:S02]  /*24e90*/  SHFL.UP PT, R5, R3, 0x4, RZ ;  /* 0x0480000003057989 */ /* 0x000ea400000e00ff */
[----:B--2---:R-:W-:-:S04]  /*24ea0*/  SEL R5, R5, RZ, P3 ;  /* 0x000000ff05057207 */ /* 0x004fc80001800000 */
[----:B------:R-:W-:-:S05]  /*24eb0*/  IADD3 R3, R3, R5, RZ ;  /* 0x0000000503037210 */ /* 0x000fca0007ffe0ff */
[----:B------:R-:W2:Y:S02]  /*24ec0*/  SHFL.UP PT, R5, R3, 0x8, RZ ;  /* 0x0500000003057989 */ /* 0x000ea400000e00ff */
[----:B--2---:R-:W-:-:S05]  /*24ed0*/  SEL R5, R5, RZ, P4 ;  /* 0x000000ff05057207 */ /* 0x004fca0002000000 */
[----:B------:R-:W-:-:S05]  /*24ee0*/  IMAD.IADD R3, R3, 0x1, R5 ;  /* 0x0000000103037824 */ /* 0x000fca00078e0205 */
[----:B------:R-:W2:Y:S02]  /*24ef0*/  SHFL.UP PT, R5, R3, 0x10, RZ ;  /* 0x0600000003057989 */ /* 0x000ea400000e00ff */
[----:B--2---:R-:W-:-:S05]  /*24f00*/  SEL R5, R5, RZ, P5 ;  /* 0x000000ff05057207 */ /* 0x004fca0002800000 */
[----:B------:R-:W-:-:S05]  /*24f10*/  IMAD.IADD R3, R3, 0x1, R5 ;  /* 0x0000000103037824 */ /* 0x000fca00078e0205 */
[----:B------:R2:W3:Y:S02]  /*24f20*/  SHFL.IDX PT, R6, R3, 0x1f, 0x1f ;  /* 0x03e01f0003067f89 */ /* 0x0004e400000e0000 */
.L_x_811:
[----:B------:R-:W-:Y:S01]  /*24f30*/  ULDC UR4, c[0x0][0xc38] ;  /* 0x00030e0000047ab9 */ /* 0x000fe20000000800 */
[----:B------:R-:W-:Y:S01]  /*24f40*/  IMAD.MOV.U32 R5, RZ, RZ, R3 ;  /* 0x000000ffff057224 */ /* 0x000fe200078e0003 */
[----:B------:R-:W-:-:S05]  /*24f50*/  MOV R16, UR4 ;  /* 0x0000000400107c02 */ /* 0x000fca0008000f00 */
[----:B---3--:R-:W-:-:S04]  /*24f60*/  IMAD R6, R6, R16, RZ ;  /* 0x0000001006067224 */ /* 0x008fc800078e02ff */
[----:B------:R-:W-:-:S05]  /*24f70*/  IMAD.IADD R4, R4, 0x1, R6 ;  /* 0x0000000104047824 */ /* 0x000fca00078e0206 */
[----:B------:R-:W-:-:S13]  /*24f80*/  ISETP.GT.AND P6, PT, R4, R0, PT ;  /* 0x000000000400720c */ /* 0x000fda0003fc4270 */
[----:B------:R-:W-:Y:S05]  /*24f90*/  @P6 BRA `(.L_x_634) ;  /* 0x00000000009c6947 */ /* 0x000fea0003800000 */
.L_x_639:
[----:B------:R-:W3:Y:S01]  /*24fa0*/  LDC R2, c[0x0][0xc3c] ;  /* 0x00030f00ff027b82 */ /* 0x000ee20000000800 */
[----:B------:R-:W-:-:S04]  /*24fb0*/  IADD3 R19, R19, 0x1f, RZ ;  /* 0x0000001f13137810 */ /* 0x000fc80007ffe0ff */
[----:B---3--:R-:W-:-:S13]  /*24fc0*/  ISETP.GE.AND P6, PT, R19, R2, PT ;  /* 0x000000021300720c */ /* 0x008fda0003fc6270 */
[----:B--2---:R-:W-:Y:S05]  /*24fd0*/  @P6 BRA `(.L_x_635) ;  /* 0x0000000400446947 */ /* 0x004fea0003800000 */
[----:B--2---:R-:W2:Y:S01]  /*24fe0*/  S2R R3, SR_TID.X ;  /* 0x0000000000037919 */ /* 0x004ea20000002100 */
[----:B------:R-:W-:Y:S01]  /*24ff0*/  BSSY B0, `(.L_x_636) ;  /* 0x0000009000007945 */ /* 0x000fe20003800000 */
[----:B--2---:R-:W-:-:S05]  /*25000*/  LOP3.LUT R3, R3, 0x1f, RZ, 0xc0, !PT ;  /* 0x0000001f03037812 */ /* 0x004fca00078ec0ff */
[----:B------:R-:W-:-:S05]  /*25010*/  IMAD.IADD R3, R19, 0x1, R3 ;  /* 0x0000000113037824 */ /* 0x000fca00078e0203 */
[----:B------:R-:W-:Y:S01]  /*25020*/  ISETP.GE.OR P6, PT, R3, R2, !P0 ;  /* 0x000000020300720c */ /* 0x000fe200047c6670 */
[----:B------:R-:W-:-:S12]  /*25030*/  IMAD.MOV.U32 R2, RZ, RZ, RZ ;  /* 0x000000ffff027224 */ /* 0x000fd800078e00ff */
[----:B------:R-:W-:Y:S05]  /*25040*/  @P6 BRA `(.L_x_637) ;  /* 0x00000000000c6947 */ /* 0x000fea0003800000 */
[----:B------:R-:W2:Y:S02]  /*25050*/  LDC.64 R6, c[0x0][0xc80] ;  /* 0x00032000ff067b82 */ /* 0x000ea40000000a00 */
[----:B--2---:R-:W-:-:S06]  /*25060*/  IMAD.WIDE R2, R3, 0x4, R6 ;  /* 0x0000000403027825 */ /* 0x004fcc00078e0206 */
[----:B------:R2:W5:Y:S02]  /*25070*/  LDG.E R2, desc[UR42][R2.64] ;  /* 0x0000002a02027981 */ /* 0x000564000c1e1900 */
.L_x_637:
[----:B------:R-:W-:Y:S05]  /*25080*/  BSYNC B0 ;  /* 0x0000000000007941 */ /* 0x000fea0003800000 */
.L_x_636:
[----:B------:R-:W-:-:S03]  /*25090*/  UMOV UR4, 0xffffffff ;  /* 0xffffffff00047882 */ /* 0x000fc60000000000 */
[----:B------:R-:W-:Y:S05]  /*250a0*/  BRA.DIV UR4, `(.L_x_638) ;  /* 0x0000004e04107947 */ /* 0x000fea000b800000 */
[----:B--2--5:R-:W2:Y:S02]  /*250b0*/  SHFL.UP PT, R3, R2, 0x1, RZ ;  /* 0x0420000002037989 */ /* 0x024ea400000e00ff */
        /* <DEDUP_REMOVED lines=14> */
[----:B------:R2:W3:Y:S02]  /*251a0*/  SHFL.IDX PT, R6, R5, 0x1f, 0x1f ;  /* 0x03e01f0005067f89 */ /* 0x0004e400000e0000 */
.L_x_819:
[----:B------:R-:W-:Y:S02]  /*251b0*/  ULDC UR4, c[0x0][0xc38] ;  /* 0x00030e0000047ab9 */ /* 0x000fe40000000800 */
[----:B------:R-:W-:-:S04]  /*251c0*/  IMAD.U32 R16, RZ, RZ, UR4 ;  /* 0x00000004ff107e24 */ /* 0x000fc8000f8e00ff */
[----:B---3--:R-:W-:-:S05]  /*251d0*/  IMAD R6, R6, R16, RZ ;  /* 0x0000001006067224 */ /* 0x008fca00078e02ff */
[----:B------:R-:W-:-:S04]  /*251e0*/  IADD3 R4, R6, R4, RZ ;  /* 0x0000000406047210 */ /* 0x000fc80007ffe0ff */
[----:B------:R-:W-:-:S13]  /*251f0*/  ISETP.GT.AND P6, PT, R4, R0, PT ;  /* 0x000000000400720c */ /* 0x000fda0003fc4270 */
[----:B------:R-:W-:Y:S05]  /*25200*/  @!P6 BRA `(.L_x_639) ;  /* 0xfffffffc0064e947 */ /* 0x000fea000383ffff */
.L_x_634:
[----:B------:R-:W-:Y:S01]  /*25210*/  IMAD.IADD R6, R4, 0x1, -R6 ;  /* 0x0000000104067824 */ /* 0x000fe200078e0a06 */
[----:B------:R-:W-:-:S03]  /*25220*/  UMOV UR4, 0xffffffff ;  /* 0xffffffff00047882 */ /* 0x000fc60000000000 */
[----:B--2---:R-:W-:-:S05]  /*25230*/  IMAD R3, R5, R16, R6 ;  /* 0x0000001005037224 */ /* 0x004fca00078e0206 */
[----:B------:R-:W-:Y:S01]  /*25240*/  ISETP.GT.AND P6, PT, R3, R0, PT ;  /* 0x000000000300720c */ /* 0x000fe20003fc4270 */
[----:B------:R-:W-:-:S12]  /*25250*/  BRA.DIV UR4, `(.L_x_640) ;  /* 0x0000004e047c7947 */ /* 0x000fd8000b800000 */
[----:B------:R-:W-:-:S04]  /*25260*/  VOTE.ANY R4, PT, !P6 ;  /* 0x0000000000047806 */ /* 0x000fc800070e0100 */
[----:B------:R-:W2:Y:S02]  /*25270*/  POPC R3, R4 ;  /* 0x0000000400037309 */ /* 0x000ea40000000000 */
[----:B--2---:R2:W3:Y:S02]  /*25280*/  SHFL.IDX PT, R2, R2, R3, 0x1f ;  /* 0x00001f0302027589 */ /* 0x0044e400000e0000 */
.L_x_823:
[----:B------:R-:W-:Y:S01]  /*25290*/  ISETP.NE.AND P0, PT, R4, RZ, PT ;  /* 0x000000ff0400720c */ /* 0x000fe20003f05270 */
[----:B------:R-:W-:-:S12]  /*252a0*/  IMAD.MOV.U32 R4, RZ, RZ, RZ ;  /* 0x000000ffff047224 */ /* 0x000fd800078e00ff */
[----:B------:R-:W-:Y:S05]  /*252b0*/  @!P0 BRA `(.L_x_641) ;  /* 0x0000000000108947 */ /* 0x000fea0003800000 */
[----:B------:R-:W-:Y:S01]  /*252c0*/  UMOV UR4, 0xffffffff ;  /* 0xffffffff00047882 */ /* 0x000fe20000000000 */
[----:B------:R-:W-:Y:S02]  /*252d0*/  IADD3 R12, R3, -0x1, RZ ;  /* 0xffffffff030c7810 */ /* 0x000fe40007ffe0ff */
[----:B------:R-:W-:Y:S05]  /*252e0*/  BRA.DIV UR4, `(.L_x_642) ;  /* 0x0000004e04a07947 */ /* 0x000fea000b800000 */
[----:B------:R4:W0:Y:S02]  /*252f0*/  SHFL.IDX PT, R4, R5, R12, 0x1f ;  /* 0x00001f0c05047589 */ /* 0x00082400000e0000 */
.L_x_641:
[----:B0-----:R-:W-:Y:S01]  /*25300*/  IMAD R16, R4, R16, R6 ;  /* 0x0000001004107224 */ /* 0x001fe200078e0206 */
[----:B---3--:R-:W-:Y:S01]  /*25310*/  IABS R6, R2 ;  /* 0x0000000200067213 */ /* 0x008fe20000000000 */
[----:B------:R-:W-:Y:S02]  /*25320*/  IMAD.IADD R19, R3, 0x1, R19 ;  /* 0x0000000103137824 */ /* 0x000fe400078e0213 */
[----:B------:R-:W-:Y:S01]  /*25330*/  IMAD.IADD R17, R0, 0x1, -R16 ;  /* 0x0000000100117824 */ /* 0x000fe200078e0a10 */
[----:B------:R-:W0:Y:S04]  /*25340*/  I2F.RP R4, R6 ;  /* 0x0000000600047306 */ /* 0x000e280000209400 */
[----:B------:R-:W-:-:S04]  /*25350*/  IABS R0, R17 ;  /* 0x0000001100007213 */ /* 0x000fc80000000000 */
[----:B0-----:R-:W0:Y:S02]  /*25360*/  MUFU.RCP R4, R4 ;  /* 0x0000000400047308 */ /* 0x001e240000001000 */
[----:B0-----:R-:W-:-:S06]  /*25370*/  VIADD R4, R4, 0xffffffe ;  /* 0x0ffffffe04047836 */ /* 0x001fcc0000000000 */
[----:B----4-:R-:W0:Y:S02]  /*25380*/  F2I.FTZ.U32.TRUNC.NTZ R5, R4 ;  /* 0x0000000400057305 */ /* 0x010e24000021f000 */
[----:B0-----:R-:W-:-:S04]  /*25390*/  IMAD.MOV R4, RZ, RZ, -R5 ;  /* 0x000000ffff047224 */ /* 0x001fc800078e0a05 */
[----:B------:R-:W-:Y:S01]  /*253a0*/  IMAD R7, R4, R6, RZ ;  /* 0x0000000604077224 */ /* 0x000fe200078e02ff */
[----:B------:R-:W-:-:S05]  /*253b0*/  MOV R4, RZ ;  /* 0x000000ff00047202 */ /* 0x000fca0000000f00 */
[----:B------:R-:W-:Y:S01]  /*253c0*/  IMAD.HI.U32 R4, R5, R7, R4 ;  /* 0x0000000705047227 */ /* 0x000fe200078e0004 */
[----:B------:R-:W-:-:S05]  /*253d0*/  IABS R5, R2 ;  /* 0x0000000200057213 */ /* 0x000fca0000000000 */
[----:B------:R-:W-:Y:S02]  /*253e0*/  IMAD.MOV R5, RZ, RZ, -R5 ;  /* 0x000000ffff057224 */ /* 0x000fe400078e0a05 */
        /* <DEDUP_REMOVED lines=16> */
.L_x_635:
[----:B------:R-:W-:Y:S01]  /*254f0*/  UMOV UR4, URZ ;  /* 0x0000003f00047c82 */ /* 0x000fe20008000000 */
[----:B------:R-:W-:Y:S01]  /*25500*/  UMOV UR5, URZ ;  /* 0x0000003f00057c82 */ /* 0x000fe20008000000 */
[----:B------:R-:W-:Y:S01]  /*25510*/  ULDC UR6, c[0x0][0xc3c] ;  /* 0x00030f0000067ab9 */ /* 0x000fe20000000800 */
[----:B------:R-:W-:Y:S01]  /*25520*/  IMAD.MOV.U32 R16, RZ, RZ, R0 ;  /* 0x000000ffff107224 */ /* 0x000fe200078e0000 */
[----:B------:R-:W-:Y:S01]  /*25530*/  MOV R18, UR5 ;  /* 0x0000000500127c02 */ /* 0x000fe20008000f00 */
[----:B------:R-:W-:Y:S02]  /*25540*/  IMAD.U32 R17, RZ, RZ, UR4 ;  /* 0x00000004ff117e24 */ /* 0x000fe4000f8e00ff */
[----:B------:R-:W-:-:S07]  /*25550*/  IMAD.U32 R19, RZ, RZ, UR6 ;  /* 0x00000006ff137e24 */ /* 0x000fce000f8e00ff */
.L_x_643:
[----:B--2---:R2:W3:Y:S01]  /*25560*/  LDL R3, [R1+0x4] ;  /* 0x0000040001037983 */ /* 0x0044e20000100800 */
[----:B------:R-:W4:Y:S01]  /*25570*/  S2R R0, SR_TID.X ;  /* 0x0000000000007919 */ /* 0x000f220000002100 */
[----:B------:R-:W-:Y:S05]  /*25580*/  WARPSYNC.ALL ;  /* 0x0000000000007948 */ /* 0x000fea0003800000 */
[----:B----4-:R-:W-:Y:S01]  /*25590*/  LOP3.LUT R0, R0, 0x1f, RZ, 0xc0, !PT ;  /* 0x0000001f00007812 */ /* 0x010fe200078ec0ff */
[----:B------:R-:W-:Y:S03]  /*255a0*/  BAR.SYNC.DEFER_BLOCKING 0x4, 0x180 ;  /* 0x0106000000007b1d */ /* 0x000fe60000010000 */
[----:B------:R-:W-:-:S13]  /*255b0*/  ISETP.NE.AND P0, PT, R0, RZ, PT ;  /* 0x000000ff0000720c */ /* 0x000fda0003f05270 */
[----:B------:R-:W3:Y:S01]  /*255c0*/  @!P0 S2R R0, SR_CgaCtaId ;  /* 0x0000000000008919 */ /* 0x000ee20000008800 */
[----:B------:R-:W-:-:S04]  /*255d0*/  @!P0 MOV R2, 0x400 ;  /* 0x0000040000028802 */ /* 0x000fc80000000f00 */
[----:B---3--:R-:W-:-:S05]  /*255e0*/  @!P0 LEA R3, R0, R2, 0x18 ;  /* 0x0000000200038211 */ /* 0x008fca00078ec0ff */
[----:B------:R2:W-:Y:S04]  /*255f0*/  @!P0 STS.128 [R3+0x388d0], R16 ;  /* 0x0388d01003008388 */ /* 0x0005e80000000c00 */
[----:B------:R2:W-:Y:S01]  /*25600*/  @!P0 STL [R1+0x4], R3 ;  /* 0x0000040301008387 */ /* 0x0005e20000100800 */
[----:B------:R-:W-:Y:S06]  /*25610*/  BAR.ARV 0x5, 0x180 ;  /* 0x0146000000007b1d */ /* 0x000fec0000002000 */
.L_x_632:
[----:B------:R-:W-:Y:S02]  /*25620*/  ULDC UR4, c[0x0][0xc3c] ;  /* 0x00030f0000047ab9 */ /* 0x000fe40000000800 */
[----:B----4-:R-:W-:-:S13]  /*25630*/  ISETP.GE.AND P0, PT, R19, UR4, PT ;  /* 0x0000000413007c0c */ /* 0x010fda000bf06270 */
[----:B------:R-:W-:Y:S05]  /*25640*/  @!P0 BRA `(.L_x_644) ;  /* 0xffffffa000488947 */ /* 0x000fea000383ffff */
[----:B------:R-:W-:Y:S05]  /*25650*/  BSYNC B7 ;  /* 0x0000000000077941 */ /* 0x000fea0003800000 */
.L_x_534:
[----:B---3--:R-:W3:Y:S01]  /*25660*/  LDL.LU R0, [R1+0x60] ;  /* 0x0000600001007983 */ /* 0x008ee20000300800 */
[----:B------:R-:W-:Y:S01]  /*25670*/  BSSY B0, `(.L_x_645) ;  /* 0x000000b000007945 */ /* 0x000fe20003800000 */
[----:B------:R-:W4:Y:S01]  /*25680*/  S2R R5, SR_CgaCtaId ;  /* 0x0000000000057919 */ /* 0x000f220000008800 */
[----:B---3--:R-:W-:-:S05]  /*25690*/  VIADD R0, R0, 0x1 ;  /* 0x0000000100007836 */ /* 0x008fca0000000000 */
[----:B------:R-:W-:-:S04]  /*256a0*/  LEA.HI R2, R0, R0, RZ, 0x1 ;  /* 0x0000000000027211 */ /* 0x000fc800078f08ff */
[----:B--2---:R-:W-:-:S04]  /*256b0*/  LOP3.LUT R3, R2, 0xfffffffe, RZ, 0xc0, !PT ;  /* 0xfffffffe02037812 */ /* 0x004fc800078ec0ff */
[----:B------:R-:W-:Y:S02]  /*256c0*/  IADD3 R3, R0, -R3, RZ ;  /* 0x8000000300037210 */ /* 0x000fe40007ffe0ff */
[----:B------:R-:W-:Y:S02]  /*256d0*/  MOV R0, 0x400 ;  /* 0x0000040000007802 */ /* 0x000fe40000000f00 */
[----:B------:R-:W-:Y:S02]  /*256e0*/  SHF.L.U32 R3, R3, 0x1f, RZ ;  /* 0x0000001f03037819 */ /* 0x000fe400000006ff */
[----:B----4-:R-:W-:-:S04]  /*256f0*/  LEA R0, R5, R0, 0x18 ;  /* 0x0000000005007211 */ /* 0x010fc800078ec0ff */
[----:B------:R-:W2:Y:S02]  /*25700*/  SYNCS.PHASECHK.TRANS64.TRYWAIT P0, [R0+URZ+0x38820], R3 ;  /* 0x03882003000075a7 */ /* 0x000ea4000800017f */
[----:B--2---:R-:W-:Y:S05]  /*25710*/  @!P0 BRA `(.L_x_646) ;  /* 0x0000004800bc8947 */ /* 0x004fea0003800000 */
.L_x_826:
[----:B------:R-:W-:Y:S05]  /*25720*/  BSYNC B0 ;  /* 0x0000000000007941 */ /* 0x000fea0003800000 */
.L_x_645:
[----:B------:R-:W-:-:S03]  /*25730*/  UMOV UR4, 0xffffffff ;  /* 0xffffffff00047882 */ /* 0x000fc60000000000 */
[----:B------:R-:W-:Y:S05]  /*25740*/  BRA.DIV UR4, `(.L_x_647) ;  /* 0x0000004a04c47947 */ /* 0x000fea000b800000 */
[----:B------:R-:W3:Y:S02]  /*25750*/  S2R R2, SR_TID.X ;  /* 0x0000000000027919 */ /* 0x000ee40000002100 */
[----:B---3--:R-:W-:-:S04]  /*25760*/  SHF.R.U32.HI R2, RZ, 0x5, R2 ;  /* 0x00000005ff027819 */ /* 0x008fc80000011602 */
[----:B------:R-:W-:-:S05]  /*25770*/  LOP3.LUT R2, R2, 0x3, RZ, 0xc0, !PT ;  /* 0x0000000302027812 */ /* 0x000fca00078ec0ff */
[----:B------:R3:W4:Y:S02]  /*25780*/  SHFL.IDX PT, R14, R2, RZ, 0x1f ;  /* 0x00001fff020e7589 */ /* 0x00072400000e0000 */
.L_x_829:
[----:B----4-:R-:W-:-:S13]  /*25790*/  ISETP.NE.AND P0, PT, R14, RZ, PT ;  /* 0x000000ff0e00720c */ /* 0x010fda0003f05270 */
[----:B------:R-:W-:Y:S05]  /*257a0*/  @P0 BRA `(.L_x_343) ;  /* 0x0000000000b00947 */ /* 0x000fea0003800000 */
[----:B------:R-:W-:-:S03]  /*257b0*/  UMOV UR4, 0xffffffff ;  /* 0xffffffff00047882 */ /* 0x000fc60000000000 */
[----:B------:R-:W-:Y:S05]  /*257c0*/  BRA.DIV UR4, `(.L_x_648) ;  /* 0x0000004a04d87947 */ /* 0x000fea000b800000 */
[----:B------:R-:W-:-:S13]  /*257d0*/  ELECT P6, URZ, PT ;  /* 0x00000000003f782f */ /* 0x000fda00038c0000 */
.L_x_832:
[----:B------:R-:W-:Y:S05]  /*257e0*/  @!P6 BRA `(.L_x_343) ;  /* 0x0000000000a0e947 */ /* 0x000fea0003800000 */
[----:B------:R-:W-:-:S06]  /*257f0*/  ULOP3.LUT UR4, UR40, 0x2, URZ, 0xfc, !UPT ;  /* 0x0000000228047892 */ /* 0x000fcc000f8efc3f */
[----:B---3--:R-:W-:-:S05]  /*25800*/  IMAD.U32 R2, RZ, RZ, UR4 ;  /* 0x00000004ff027e24 */ /* 0x008fca000f8e00ff */
[----:B------:R-:W-:-:S13]  /*25810*/  ISETP.NE.AND P0, PT, R2, 0x3, PT ;  /* 0x000000030200780c */ /* 0x000fda0003f05270 */
[----:B------:R-:W-:Y:S05]  /*25820*/  @!P0 BRA `(.L_x_649) ;  /* 0x0000000000048947 */ /* 0x000fea0003800000 */
[----:B------:R-:W-:Y:S01]  /*25830*/  BPT.TRAP 0x1 ;  /* 0x000000040000795c */ /* 0x000fe20000300000 */
.L_x_649:
[----:B--2---:R-:W2:Y:S04]  /*25840*/  LDL R3, [R1+0x8] ;  /* 0x0000080001037983 */ /* 0x004ea80000100800 */
[----:B------:R-:W3:Y:S01]  /*25850*/  LDL.LU R7, [R1+0x10] ;  /* 0x0000100001077983 */ /* 0x000ee20000300800 */
[----:B------:R-:W-:-:S05]  /*25860*/  VIADD R2, R0, 0x38840 ;  /* 0x0003884000027836 */ /* 0x000fca0000000000 */
[C---:B--2---:R-:W-:Y:S01]  /*25870*/  LEA R6, R3.reuse, R2, 0x3 ;  /* 0x0000000203067211 */ /* 0x044fe200078e18ff */
[----:B------:R-:W-:Y:S01]  /*25880*/  VIADD R3, R3, 0x1 ;  /* 0x0000000103037836 */ /* 0x000fe20000000000 */
[----:B---3--:R-:W-:-:S04]  /*25890*/  SHF.L.U32 R5, R7, 0x1f, RZ ;  /* 0x0000001f07057819 */ /* 0x008fc800000006ff */
[C---:B------:R-:W-:Y:S01]  /*258a0*/  ISETP.NE.AND P2, PT, R3.reuse, 0x2, PT ;  /* 0x000000020300780c */ /* 0x040fe20003f45270 */
[----:B------:R-:W2:Y:S03]  /*258b0*/  SYNCS.PHASECHK.TRANS64.TRYWAIT P1, [R6+URZ], R5 ;  /* 0x00000005060075a7 */ /* 0x000ea6000802017f */
[----:B------:R-:W-:Y:S02]  /*258c0*/  SEL R4, RZ, 0x1, P2 ;  /* 0x00000001ff047807 */ /* 0x000fe40001000000 */
[----:B------:R-:W-:Y:S02]  /*258d0*/  SEL R3, R3, RZ, P2 ;  /* 0x000000ff03037207 */ /* 0x000fe40001000000 */
[----:B------:R-:W-:-:S03]  /*258e0*/  LOP3.LUT R4, R7, R4, RZ, 0x3c, !PT ;  /* 0x0000000407047212 */ /* 0x000fc600078e3cff */
[----:B------:R-:W-:Y:S01]  /*258f0*/  IMAD R7, R3, 0x8, R2 ;  /* 0x0000000803077824 */ /* 0x000fe200078e0202 */
[----:B------:R-:W-:Y:S01]  /*25900*/  SHF.L.U32 R2, R4, 0x1f, RZ ;  /* 0x0000001f04027819 */ /* 0x000fe200000006ff */
[----:B--2---:R-:W-:Y:S06]  /*25910*/  @!P1 BRA `(.L_x_650) ;  /* 0x0000004800a49947 */ /* 0x004fec0003800000 */
.L_x_833:
[----:B------:R-:W3:Y:S02]  /*25920*/  SYNCS.PHASECHK.TRANS64.TRYWAIT P1, [R7+URZ], R2 ;  /* 0x00000002070075a7 */ /* 0x000ee4000802017f */
[----:B---3--:R-:W-:Y:S05]  /*25930*/  @!P1 BRA `(.L_x_651) ;  /* 0x0000004800b09947 */ /* 0x008fea0003800000 */
.L_x_834:
[----:B------:R-:W-:Y:S05]  /*25940*/  @!P0 BRA `(.L_x_652) ;  /* 0x0000000000048947 */ /* 0x000fea0003800000 */
[----:B------:R-:W-:Y:S01]  /*25950*/  BPT.TRAP 0x1 ;  /* 0x000000040000795c */ /* 0x000fe20000300000 */
.L_x_652:
[----:B------:R-:W4:Y:S02]  /*25960*/  LDL.LU R4, [R1+0x8] ;  /* 0x0000080001047983 */ /* 0x000f240000300800 */
[----:B----4-:R-:W-:-:S04]  /*25970*/  LEA R4, R4, R0, 0x3 ;  /* 0x0000000004047211 */ /* 0x010fc800078e18ff */
[----:B------:R-:W4:Y:S02]  /*25980*/  SYNCS.PHASECHK.TRANS64.TRYWAIT P1, [R4+URZ+0x38860], R5 ;  /* 0x03886005040075a7 */ /* 0x000f24000802017f */
[----:B----4-:R-:W-:Y:S05]  /*25990*/  @!P1 BRA `(.L_x_653) ;  /* 0x0000004800ac9947 */ /* 0x010fea0003800000 */
.L_x_835:
[----:B------:R-:W-:Y:S05]  /*259a0*/  @!P0 BRA `(.L_x_654) ;  /* 0x0000000000048947 */ /* 0x000fea0003800000 */
[----:B------:R-:W-:Y:S01]  /*259b0*/  BPT.TRAP 0x1 ;  /* 0x000000040000795c */ /* 0x000fe20000300000 */
.L_x_654:
[----:B------:R-:W-:-:S04]  /*259c0*/  IMAD R3, R3, 0x8, R0 ;  /* 0x0000000803037824 */ /* 0x000fc800078e0200 */
[----:B------:R-:W5:Y:S02]  /*259d0*/  SYNCS.PHASECHK.TRANS64.TRYWAIT P1, [R3+URZ+0x38860], R2 ;  /* 0x03886002030075a7 */ /* 0x000f64000802017f */
[----:B-----5:R-:W-:Y:S05]  /*259e0*/  @!P1 BRA `(.L_x_655) ;  /* 0x0000004800ac9947 */ /* 0x020fea0003800000 */
.L_x_836:
[----:B------:R-:W-:Y:S05]  /*259f0*/  @!P0 BRA `(.L_x_656) ;  /* 0x0000000000048947 */ /* 0x000fea0003800000 */
[----:B------:R-:W-:Y:S01]  /*25a00*/  BPT.TRAP 0x1 ;  /* 0x000000040000795c */ /* 0x000fe20000300000 */
.L_x_656:
[----:B------:R-:W5:Y:S02]  /*25a10*/  SYNCS.PHASECHK.TRANS64.TRYWAIT P0, [R4+URZ+0x38880], R5 ;  /* 0x03888005040075a7 */ /* 0x000f64000800017f */
[----:B-----5:R-:W-:Y:S05]  /*25a20*/  @!P0 BRA `(.L_x_657) ;  /* 0x0000004800b08947 */ /* 0x020fea0003800000 */
.L_x_658:
[----:B------:R0:W0:Y:S02]  /*25a30*/  SYNCS.PHASECHK.TRANS64.TRYWAIT P0, [R3+URZ+0x38880], R2 ;  /* 0x03888002030075a7 */ /* 0x000024000800017f */
[----:B0-----:R-:W-:Y:S05]  /*25a40*/  @!P0 NANOSLEEP.SYNCS 0x989680 ;  /* 0x009896800000895d */ /* 0x001fea0003900000 */
[----:B------:R-:W0:Y:S02]  /*25a50*/  @!P0 SYNCS.PHASECHK.TRANS64 P0, [R3+URZ+0x38880], R2 ;  /* 0x03888002030085a7 */ /* 0x000e24000800007f */
[----:B0-----:R-:W-:Y:S05]  /*25a60*/  @!P0 BRA `(.L_x_658) ;  /* 0xfffffffc00f08947 */ /* 0x001fea000383ffff */
.L_x_343:
[----:B------:R-:W-:Y:S05]  /*25a70*/  BSYNC B8 ;  /* 0x0000000000087941 */ /* 0x000fea0003800000 */
.L_x_340:
[----:B------:R-:W-:Y:S05]  /*25a80*/  EXIT ;  /* 0x000000000000794d */ /* 0x000fea0003800000 */
.L_x_365:
[----:B-1----:R1:W2:Y:S02]  /*25a90*/  SYNCS.PHASECHK.TRANS64.TRYWAIT P6, [R109+URZ+0x38890], R124 ;  /* 0x0388907c6d0075a7 */ /* 0x0022a400080c017f */
[----:B--2---:R-:W-:Y:S05]  /*25aa0*/  @!P6 NANOSLEEP.SYNCS 0x989680 ;  /* 0x009896800000e95d */ /* 0x004fea0003900000 */
[----:B------:R-:W2:Y:S02]  /*25ab0*/  @!P6 SYNCS.PHASECHK.TRANS64 P6, [R109+URZ+0x38890], R124 ;  /* 0x0388907c6d00e5a7 */ /* 0x000ea400080c007f */
[----:B--2---:R-:W-:Y:S05]  /*25ac0*/  @!P6 BRA `(.L_x_365) ;  /* 0xfffffffc00f0e947 */ /* 0x004fea000383ffff */
[----:B------:R-:W-:Y:S05]  /*25ad0*/  BRA `(.L_x_659) ;  /* 0xfffffdd400387947 */ /* 0x000fea000383ffff */
.L_x_399:
[----:B0-----:R0:W1:Y:S02]  /*25ae0*/  SYNCS.PHASECHK.TRANS64.TRYWAIT P3, [R109+URZ+0x38890], R124 ;  /* 0x0388907c6d0075a7 */ /* 0x001064000806017f */
[----:B-1----:R-:W-:Y:S05]  /*25af0*/  @!P3 NANOSLEEP.SYNCS 0x989680 ;  /* 0x009896800000b95d */ /* 0x002fea0003900000 */
[----:B------:R-:W1:Y:S02]  /*25b00*/  @!P3 SYNCS.PHASECHK.TRANS64 P3, [R109+URZ+0x38890], R124 ;  /* 0x0388907c6d00b5a7 */ /* 0x000e64000806007f */
[----:B-1----:R-:W-:Y:S05]  /*25b10*/  @!P3 BRA `(.L_x_399) ;  /* 0xfffffffc00f0b947 */ /* 0x002fea000383ffff */
[----:B------:R-:W-:Y:S05]  /*25b20*/  BRA `(.L_x_660) ;  /* 0xfffffe14008c7947 */ /* 0x000fea000383ffff */
.L_x_416:
[----:B0-----:R0:W1:Y:S02]  /*25b30*/  SYNCS.PHASECHK.TRANS64.TRYWAIT P2, [R109+URZ+0x38890], R124 ;  /* 0x0388907c6d0075a7 */ /* 0x001064000804017f */
[----:B-1----:R-:W-:Y:S05]  /*25b40*/  @!P2 NANOSLEEP.SYNCS 0x989680 ;  /* 0x009896800000a95d */ /* 0x002fea0003900000 */
[----:B------:R-:W1:Y:S02]  /*25b50*/  @!P2 SYNCS.PHASECHK.TRANS64 P2, [R109+URZ+0x38890], R124 ;  /* 0x0388907c6d00a5a7 */ /* 0x000e64000804007f */
[----:B-1----:R-:W-:Y:S05]  /*25b60*/  @!P2 BRA `(.L_x_416) ;  /* 0xfffffffc00f0a947 */ /* 0x002fea000383ffff */
[----:B------:R-:W-:Y:S05]  /*25b70*/  BRA `(.L_x_661) ;  /* 0xfffffe5800187947 */ /* 0x000fea000383ffff */
.L_x_426:
[----:B-1----:R1:W2:Y:S02]  /*25b80*/  SYNCS.PHASECHK.TRANS64.TRYWAIT P3, [R109+URZ+0x388b0], R124 ;  /* 0x0388b07c6d0075a7 */ /* 0x0022a4000806017f */
[----:B--2---:R-:W-:Y:S05]  /*25b90*/  @!P3 NANOSLEEP.SYNCS 0x989680 ;  /* 0x009896800000b95d */ /* 0x004fea0003900000 */
[----:B------:R-:W2:Y:S02]  /*25ba0*/  @!P3 SYNCS.PHASECHK.TRANS64 P3, [R109+URZ+0x388b0], R124 ;  /* 0x0388b07c6d00b5a7 */ /* 0x000ea4000806007f */
[----:B--2---:R-:W-:Y:S05]  /*25bb0*/  @!P3 BRA `(.L_x_426) ;  /* 0xfffffffc00f0b947 */ /* 0x004fea000383ffff */
[----:B------:R-:W-:Y:S05]  /*25bc0*/  BRA `(.L_x_662) ;  /* 0xfffffe5c00807947 */ /* 0x000fea000383ffff */
.L_x_438:
[----:B------:R-:W-:Y:S01]  /*25bd0*/  BSSY B0, `(.L_x_663) ;  /* 0x0000007000007945 */ /* 0x000fe20003800000 */
[----:B------:R-:W-:Y:S01]  /*25be0*/  IMAD.MOV.U32 R12, RZ, RZ, RZ ;  /* 0x000000ffff0c7224 */ /* 0x000fe200078e00ff */
[----:B------:R-:W-:Y:S01]  /*25bf0*/  MOV R11, 0x1f ;  /* 0x0000001f000b7802 */ /* 0x000fe20000000f00 */
[----:B------:R-:W-:-:S07]  /*25c00*/  IMAD.MOV.U32 R15, RZ, RZ, -0x1 ;  /* 0xffffffffff0f7424 */ /* 0x000fce00078e00ff */
[----:B-----5:R-:W-:Y:S05]  /*25c10*/  WARPSYNC.COLLECTIVE R15, `(.L_x_664) ;  /* 0x000000000f087348 */ /* 0x020fea0003c00000 */
[----:B------:R0:W1:Y:S02]  /*25c20*/  SHFL.IDX P6, R14, R13, R12, R11 ;  /* 0x0000000c0d0e7389 */ /* 0x00006400000c000b */
[----:B01---5:R-:W-:Y:S01]  /*25c30*/  ENDCOLLECTIVE ;  /* 0x000000000000791b */ /* 0x023fe20003800000 */
.L_x_664:
[----:B------:R-:W-:Y:S05]  /*25c40*/  BSYNC B0 ;  /* 0x0000000000007941 */ /* 0x000fea0003800000 */
.L_x_663:
[----:B------:R-:W-:Y:S01]  /*25c50*/  IMAD.MOV.U32 R237, RZ, RZ, R14 ;  /* 0x000000ffffed7224 */ /* 0x000fe200078e000e */
[----:B------:R-:W-:Y:S06]  /*25c60*/  BRA `(.L_x_665) ;  /* 0xfffffe6800587947 */ /* 0x000fec000383ffff */
.L_x_448:
[----:B------:R-:W-:Y:S01]  /*25c70*/  BSSY B1, `(.L_x_666) ;  /* 0x0000008000017945 */ /* 0x000fe20003800000 */
[----:B------:R-:W-:Y:S01]  /*25c80*/  MOV R13, R26 ;  /* 0x0000001a000d7202 */ /* 0x000fe20000000f00 */
[----:B------:R-:W-:Y:S01]  /*25c90*/  IMAD.MOV.U32 R12, RZ, RZ, RZ ;  /* 0x000000ffff0c7224 */ /* 0x000fe200078e00ff */
[----:B------:R-:W-:Y:S01]  /*25ca0*/  MOV R15, 0xffffffff ;  /* 0xffffffff000f7802 */ /* 0x000fe20000000f00 */
[----:B------:R-:W-:-:S07]  /*25cb0*/  IMAD.MOV.U32 R11, RZ, RZ, 0x181f ;  /* 0x0000181fff0b7424 */ /* 0x000fce00078e00ff */
[----:B------:R-:W-:Y:S05]  /*25cc0*/  WARPSYNC.COLLECTIVE R15, `(.L_x_667) ;  /* 0x000000000f087348 */ /* 0x000fea0003c00000 */
[----:B------:R0:W1:Y:S02]  /*25cd0*/  SHFL.IDX P6, R14, R13, R12, R11 ;  /* 0x0000000c0d0e7389 */ /* 0x00006400000c000b */
[----:B01----:R-:W-:Y:S01]  /*25ce0*/  ENDCOLLECTIVE ;  /* 0x000000000000791b */ /* 0x003fe20003800000 */
.L_x_667:
[----:B------:R-:W-:Y:S05]  /*25cf0*/  BSYNC B1 ;  /* 0x0000000000017941 */ /* 0x000fea0003800000 */
.L_x_666:
[----:B------:R-:W-:Y:S01]  /*25d00*/  IMAD.MOV.U32 R13, RZ, RZ, R24 ;  /* 0x000000ffff0d7224 */ /* 0x000fe200078e0018 */
[----:B------:R-:W-:Y:S01]  /*25d10*/  MOV R12, RZ ;  /* 0x000000ff000c7202 */ /* 0x000fe20000000f00 */
[----:B------:R-:W-:Y:S02]  /*25d20*/  IMAD.MOV.U32 R11, RZ, RZ, 0x181f ;  /* 0x0000181fff0b7424 */ /* 0x000fe400078e00ff */
[----:B------:R-:W-:Y:S02]  /*25d30*/  IMAD.MOV.U32 R15, RZ, RZ, -0x1 ;  /* 0xffffffffff0f7424 */ /* 0x000fe400078e00ff */
[----:B------:R-:W-:-:S07]  /*25d40*/  IMAD.MOV.U32 R0, RZ, RZ, R14 ;  /* 0x000000ffff007224 */ /* 0x000fce00078e000e */
[----:B------:R-:W-:Y:S05]  /*25d50*/  WARPSYNC.COLLECTIVE R15, `(.L_x_668) ;  /* 0x000000000f087348 */ /* 0x000fea0003c00000 */
[----:B------:R0:W1:Y:S02]  /*25d60*/  SHFL.IDX P6, R14, R13, R12, R11 ;  /* 0x0000000c0d0e7389 */ /* 0x00006400000c000b */
[----:B01----:R-:W-:Y:S01]  /*25d70*/  ENDCOLLECTIVE ;  /* 0x000000000000791b */ /* 0x003fe20003800000 */
.L_x_668:
[----:B------:R-:W-:Y:S01]  /*25d80*/  IMAD.MOV.U32 R13, RZ, RZ, R27 ;  /* 0x000000ffff0d7224 */ /* 0x000fe200078e001b */
[----:B------:R-:W-:-:S07]  /*25d90*/  MOV R3, R14 ;  /* 0x0000000e00037202 */ /* 0x000fce0000000f00 */
[----:B------:R-:W-:Y:S05]  /*25da0*/  WARPSYNC.COLLECTIVE R15, `(.L_x_669) ;  /* 0x000000000f087348 */ /* 0x000fea0003c00000 */
[----:B------:R0:W1:Y:S02]  /*25db0*/  SHFL.IDX P6, R14, R13, R12, R11 ;  /* 0x0000000c0d0e7389 */ /* 0x00006400000c000b */
[----:B01----:R-:W-:Y:S01]  /*25dc0*/  ENDCOLLECTIVE ;  /* 0x000000000000791b */ /* 0x003fe20003800000 */
.L_x_669:
[----:B------:R-:W-:Y:S01]  /*25dd0*/  MOV R13, R112 ;  /* 0x00000070000d7202 */ /* 0x000fe20000000f00 */
[----:B------:R-:W-:-:S07]  /*25de0*/  IMAD.MOV.U32 R4, RZ, RZ, R14 ;  /* 0x000000ffff047224 */ /* 0x000fce00078e000e */
[----:B------:R-:W-:Y:S05]  /*25df0*/  WARPSYNC.COLLECTIVE R15, `(.L_x_670) ;  /* 0x000000000f087348 */ /* 0x000fea0003c00000 */
[----:B------:R0:W1:Y:S02]  /*25e00*/  SHFL.IDX P6, R14, R13, R12, R11 ;  /* 0x0000000c0d0e7389 */ /* 0x00006400000c000b */
[----:B01----:R-:W-:Y:S01]  /*25e10*/  ENDCOLLECTIVE ;  /* 0x000000000000791b */ /* 0x003fe20003800000 */
.L_x_670:
[----:B------:R-:W-:Y:S05]  /*25e20*/  BRA `(.L_x_671) ;  /* 0xfffffe6c00f07947 */ /* 0x000fea000383ffff */
.L_x_452:
[----:B0-----:R0:W1:Y:S02]  /*25e30*/  SYNCS.PHASECHK.TRANS64.TRYWAIT P0, [R22+URZ+0x38800], R37 ;  /* 0x03880025160075a7 */ /* 0x001064000800017f */
[----:B-1----:R-:W-:Y:S05]  /*25e40*/  @!P0 NANOSLEEP.SYNCS 0x989680 ;  /* 0x009896800000895d */ /* 0x002fea0003900000 */
[----:B------:R-:W1:Y:S02]  /*25e50*/  @!P0 SYNCS.PHASECHK.TRANS64 P0, [R22+URZ+0x38800], R37 ;  /* 0x03880025160085a7 */ /* 0x000e64000800007f */
[----:B-1----:R-:W-:Y:S05]  /*25e60*/  @!P0 BRA `(.L_x_452) ;  /* 0xfffffffc00f08947 */ /* 0x002fea000383ffff */
[----:B------:R-:W-:Y:S05]  /*25e70*/  BRA `(.L_x_672) ;  /* 0xfffffe7400547947 */ /* 0x000fea000383ffff */
.L_x_468:
[----:B------:R-:W-:Y:S01]  /*25e80*/  BSSY B1, `(.L_x_673) ;  /* 0x0000008000017945 */ /* 0x000fe20003800000 */
[----:B------:R-:W-:Y:S01]  /*25e90*/  IMAD.MOV.U32 R13, RZ, RZ, R26 ;  /* 0x000000ffff0d7224 */ /* 0x000fe200078e001a */
[----:B------:R-:W-:Y:S01]  /*25ea0*/  MOV R11, 0x181f ;  /* 0x0000181f000b7802 */ /* 0x000fe20000000f00 */
[----:B------:R-:W-:Y:S02]  /*25eb0*/  IMAD.MOV.U32 R12, RZ, RZ, RZ ;  /* 0x000000ffff0c7224 */ /* 0x000fe400078e00ff */
[----:B------:R-:W-:-:S07]  /*25ec0*/  IMAD.MOV.U32 R15, RZ, RZ, -0x1 ;  /* 0xffffffffff0f7424 */ /* 0x000fce00078e00ff */
[----:B------:R-:W-:Y:S05]  /*25ed0*/  WARPSYNC.COLLECTIVE R15, `(.L_x_674) ;  /* 0x000000000f087348 */ /* 0x000fea0003c00000 */
[----:B------:R0:W1:Y:S02]  /*25ee0*/  SHFL.IDX P6, R14, R13, R12, R11 ;  /* 0x0000000c0d0e7389 */ /* 0x00006400000c000b */
[----:B01----:R-:W-:Y:S01]  /*25ef0*/  ENDCOLLECTIVE ;  /* 0x000000000000791b */ /* 0x003fe20003800000 */
.L_x_674:
[----:B------:R-:W-:Y:S05]  /*25f00*/  BSYNC B1 ;  /* 0x0000000000017941 */ /* 0x000fea0003800000 */
.L_x_673:
[----:B------:R-:W-:Y:S01]  /*25f10*/  MOV R13, R24 ;  /* 0x00000018000d7202 */ /* 0x000fe20000000f00 */
[----:B------:R-:W-:Y:S01]  /*25f20*/  IMAD.MOV.U32 R12, RZ, RZ, RZ ;  /* 0x000000ffff0c7224 */ /* 0x000fe200078e00ff */
[----:B------:R-:W-:Y:S01]  /*25f30*/  MOV R15, 0xffffffff ;  /* 0xffffffff000f7802 */ /* 0x000fe20000000f00 */
[----:B------:R-:W-:Y:S02]  /*25f40*/  IMAD.MOV.U32 R11, RZ, RZ, 0x181f ;  /* 0x0000181fff0b7424 */ /* 0x000fe400078e00ff */
[----:B------:R-:W-:-:S07]  /*25f50*/  IMAD.MOV.U32 R3, RZ, RZ, R14 ;  /* 0x000000ffff037224 */ /* 0x000fce00078e000e */
[----:B------:R-:W-:Y:S05]  /*25f60*/  WARPSYNC.COLLECTIVE R15, `(.L_x_675) ;  /* 0x000000000f087348 */ /* 0x000fea0003c00000 */
[----:B------:R0:W1:Y:S02]  /*25f70*/  SHFL.IDX P6, R14, R13, R12, R11 ;  /* 0x0000000c0d0e7389 */ /* 0x00006400000c000b */
[----:B01----:R-:W-:Y:S01]  /*25f80*/  ENDCOLLECTIVE ;  /* 0x000000000000791b */ /* 0x003fe20003800000 */
.L_x_675:
[----:B------:R-:W-:Y:S02]  /*25f90*/  IMAD.MOV.U32 R13, RZ, RZ, R27 ;  /* 0x000000ffff0d7224 */ /* 0x000fe400078e001b */
[----:B------:R-:W-:-:S07]  /*25fa0*/  IMAD.MOV.U32 R5, RZ, RZ, R14 ;  /* 0x000000ffff057224 */ /* 0x000fce00078e000e */
[----:B------:R-:W-:Y:S05]  /*25fb0*/  WARPSYNC.COLLECTIVE R15, `(.L_x_676) ;  /* 0x000000000f087348 */ /* 0x000fea0003c00000 */
[----:B------:R0:W1:Y:S02]  /*25fc0*/  SHFL.IDX P6, R14, R13, R12, R11 ;  /* 0x0000000c0d0e7389 */ /* 0x00006400000c000b */
[----:B01----:R-:W-:Y:S01]  /*25fd0*/  ENDCOLLECTIVE ;  /* 0x000000000000791b */ /* 0x003fe20003800000 */
.L_x_676:
[----:B------:R-:W-:Y:S01]  /*25fe0*/  IMAD.MOV.U32 R13, RZ, RZ, R112 ;  /* 0x000000ffff0d7224 */ /* 0x000fe200078e0070 */
[----:B------:R-:W-:-:S07]  /*25ff0*/  MOV R7, R14 ;  /* 0x0000000e00077202 */ /* 0x000fce0000000f00 */
[----:B------:R-:W-:Y:S05]  /*26000*/  WARPSYNC.COLLECTIVE R15, `(.L_x_677) ;  /* 0x000000000f087348 */ /* 0x000fea0003c00000 */
[----:B------:R0:W1:Y:S02]  /*26010*/  SHFL.IDX P6, R14, R13, R12, R11 ;  /* 0x0000000c0d0e7389 */ /* 0x00006400000c000b */
[----:B01----:R-:W-:Y:S01]  /*26020*/  ENDCOLLECTIVE ;  /* 0x000000000000791b */ /* 0x003fe20003800000 */
.L_x_677:
[----:B------:R-:W-:Y:S05]  /*26030*/  BRA `(.L_x_678) ;  /* 0xfffffea4000c7947 */ /* 0x000fea000383ffff */
.L_x_472:
[----:B0-----:R0:W1:Y:S02]  /*26040*/  SYNCS.PHASECHK.TRANS64.TRYWAIT P4, [R22+URZ+0x38800], R37 ;  /* 0x03880025160075a7 */ /* 0x001064000808017f */
[----:B-1----:R-:W-:Y:S05]  /*26050*/  @!P4 NANOSLEEP.SYNCS 0x989680 ;  /* 0x009896800000c95d */ /* 0x002fea0003900000 */
[----:B------:R-:W1:Y:S02]  /*26060*/  @!P4 SYNCS.PHASECHK.TRANS64 P4, [R22+URZ+0x38800], R37 ;  /* 0x038800251600c5a7 */ /* 0x000e64000808007f */
[----:B-1----:R-:W-:Y:S05]  /*26070*/  @!P4 BRA `(.L_x_472) ;  /* 0xfffffffc00f0c947 */ /* 0x002fea000383ffff */
[----:B------:R-:W-:Y:S05]  /*26080*/  BRA `(.L_x_679) ;  /* 0xfffffea800887947 */ /* 0x000fea000383ffff */
.L_x_482:
[----:B-1----:R1:W2:Y:S02]  /*26090*/  SYNCS.PHASECHK.TRANS64.TRYWAIT P1, [R3+URZ+0x38830], R0 ;  /* 0x03883000030075a7 */ /* 0x0022a4000802017f */
[----:B--2---:R-:W-:Y:S05]  /*260a0*/  @!P1 NANOSLEEP.SYNCS 0x989680 ;  /* 0x009896800000995d */ /* 0x004fea0003900000 */
[----:B------:R-:W2:Y:S02]  /*260b0*/  @!P1 SYNCS.PHASECHK.TRANS64 P1, [R3+URZ+0x38830], R0 ;  /* 0x03883000030095a7 */ /* 0x000ea4000802007f */
[----:B--2---:R-:W-:Y:S05]  /*260c0*/  @!P1 BRA `(.L_x_482) ;  /* 0xfffffffc00f09947 */ /* 0x004fea000383ffff */
[----:B------:R-:W-:Y:S05]  /*260d0*/  BRA `(.L_x_481) ;  /* 0xfffffedc00987947 */ /* 0x000fea000383ffff */
.L_x_488:
[----:B-1----:R1:W2:Y:S02]  /*260e0*/  SYNCS.PHASECHK.TRANS64.TRYWAIT P2, [R5+URZ+0x38830], R6 ;  /* 0x03883006050075a7 */ /* 0x0022a4000804017f */
[----:B--2---:R-:W-:Y:S05]  /*260f0*/  @!P2 NANOSLEEP.SYNCS 0x989680 ;  /* 0x009896800000a95d */ /* 0x004fea0003900000 */
[----:B------:R-:W2:Y:S02]  /*26100*/  @!P2 SYNCS.PHASECHK.TRANS64 P2, [R5+URZ+0x38830], R6 ;  /* 0x038830060500a5a7 */ /* 0x000ea4000804007f */
[----:B--2---:R-:W-:Y:S05]  /*26110*/  @!P2 BRA `(.L_x_488) ;  /* 0xfffffffc00f0a947 */ /* 0x004fea000383ffff */
[----:B------:R-:W-:Y:S05]  /*26120*/  BRA `(.L_x_487) ;  /* 0xffffff1000807947 */ /* 0x000fea000383ffff */
.L_x_492:
[----:B-1----:R1:W2:Y:S02]  /*26130*/  SYNCS.PHASECHK.TRANS64.TRYWAIT P1, [R5+URZ+0x38850], R4 ;  /* 0x03885004050075a7 */ /* 0x0022a4000802017f */
[----:B--2---:R-:W-:Y:S05]  /*26140*/  @!P1 NANOSLEEP.SYNCS 0x989680 ;  /* 0x009896800000995d */ /* 0x004fea0003900000 */
[----:B------:R-:W2:Y:S02]  /*26150*/  @!P1 SYNCS.PHASECHK.TRANS64 P1, [R5+URZ+0x38850], R4 ;  /* 0x03885004050095a7 */ /* 0x000ea4000802007f */
[----:B--2---:R-:W-:Y:S05]  /*26160*/  @!P1 BRA `(.L_x_492) ;  /* 0xfffffffc00f09947 */ /* 0x004fea000383ffff */
[----:B------:R-:W-:Y:S05]  /*26170*/  BRA `(.L_x_489) ;  /* 0xffffff14008c7947 */ /* 0x000fea000383ffff */
.L_x_498:
[----:B-1----:R1:W2:Y:S02]  /*26180*/  SYNCS.PHASECHK.TRANS64.TRYWAIT P1, [R9+URZ+0x38850], R0 ;  /* 0x03885000090075a7 */ /* 0x0022a4000802017f */
[----:B--2---:R-:W-:Y:S05]  /*26190*/  @!P1 NANOSLEEP.SYNCS 0x989680 ;  /* 0x009896800000995d */ /* 0x004fea0003900000 */
[----:B------:R-:W2:Y:S02]  /*261a0*/  @!P1 SYNCS.PHASECHK.TRANS64 P1, [R9+URZ+0x38850], R0 ;  /* 0x03885000090095a7 */ /* 0x000ea4000802007f */
[----:B--2---:R-:W-:Y:S05]  /*261b0*/  @!P1 BRA `(.L_x_498) ;  /* 0xfffffffc00f09947 */ /* 0x004fea000383ffff */
[----:B------:R-:W-:Y:S05]  /*261c0*/  BRA `(.L_x_497) ;  /* 0xffffff3c006c7947 */ /* 0x000fea000383ffff */
.L_x_502:
[----:B------:R-:W-:Y:S02]  /*261d0*/  SEL R28, R38, R115, P0 ;  /* 0x00000073261c7207 */ /* 0x000fe40000000000 */
[----:B------:R-:W-:Y:S02]  /*261e0*/  SEL R30, R115, R38, P0 ;  /* 0x00000026731e7207 */ /* 0x000fe40000000000 */
[----:B------:R-:W-:Y:S02]  /*261f0*/  SEL R32, R37, R36, P0 ;  /* 0x0000002425207207 */ /* 0x000fe40000000000 */
[----:B------:R-:W-:Y:S02]  /*26200*/  SEL R34, R36, R37, P0 ;  /* 0x0000002524227207 */ /* 0x000fe40000000000 */
[----:B------:R-:W-:Y:S02]  /*26210*/  SEL R36, R43, R42, P0 ;  /* 0x0000002a2b247207 */ /* 0x000fe40000000000 */
[----:B------:R-:W-:-:S02]  /*26220*/  SEL R38, R42, R43, P0 ;  /* 0x0000002b2a267207 */ /* 0x000fc40000000000 */
        /* <DEDUP_REMOVED lines=15> */
[----:B------:R-:W-:Y:S01]  /*26320*/  SEL R92, R12, R11, P0 ;  /* 0x0000000b0c5c7207 */ /* 0x000fe20000000000 */
[----:B------:R-:W-:Y:S01]  /*26330*/  IMAD.MOV.U32 R12, RZ, RZ, R3 ;  /* 0x000000ffff0c7224 */ /* 0x000fe200078e0003 */
[----:B------:R-:W-:Y:S02]  /*26340*/  SEL R94, R14, R15, P0 ;  /* 0x0000000f0e5e7207 */ /* 0x000fe40000000000 */
[----:B------:R-:W-:Y:S01]  /*26350*/  SEL R96, R15, R14, P0 ;  /* 0x0000000e0f607207 */ /* 0x000fe20000000000 */
[----:B------:R-:W-:Y:S01]  /*26360*/  IMAD.MOV.U32 R15, RZ, RZ, -0x1 ;  /* 0xffffffffff0f7424 */ /* 0x000fe200078e00ff */
[----:B------:R-:W-:-:S02]  /*26370*/  MOV R11, 0x1c1f ;  /* 0x00001c1f000b7802 */ /* 0x000fc40000000f00 */
[----:B------:R-:W-:Y:S02]  /*26380*/  SEL R82, R7, R86, P0 ;  /* 0x0000005607527207 */ /* 0x000fe40000000000 */
[----:B------:R-:W-:-:S07]  /*26390*/  SEL R84, R86, R7, P0 ;  /* 0x0000000756547207 */ /* 0x000fce0000000000 */
[----:B------:R-:W-:Y:S05]  /*263a0*/  WARPSYNC.COLLECTIVE R15, `(.L_x_680) ;  /* 0x000000000f087348 */ /* 0x000fea0003c00000 */
[----:B------:R0:W1:Y:S02]  /*263b0*/  SHFL.IDX P6, R14, R13, R12, R11 ;  /* 0x0000000c0d0e7389 */ /* 0x00006400000c000b */
[----:B01----:R-:W-:Y:S01]  /*263c0*/  ENDCOLLECTIVE ;  /* 0x000000000000791b */ /* 0x003fe20003800000 */
.L_x_680:
[----:B------:R-:W-:Y:S02]  /*263d0*/  SEL R86, R8, R9, P0 ;  /* 0x0000000908567207 */ /* 0x000fe40000000000 */
[----:B------:R-:W-:Y:S02]  /*263e0*/  SEL R88, R9, R8, P0 ;  /* 0x0000000809587207 */ /* 0x000fe40000000000 */
[----:B------:R-:W-:Y:S02]  /*263f0*/  LOP3.LUT R9, R3, 0x2, RZ, 0x3c, !PT ;  /* 0x0000000203097812 */ /* 0x000fe400078e3cff */
[----:B------:R-:W-:Y:S02]  /*26400*/  SEL R24, R75, R26, P0 ;  /* 0x0000001a4b187207 */ /* 0x000fe40000000000 */
[----:B------:R-:W-:Y:S02]  /*26410*/  SEL R68, R100, R141, P0 ;  /* 0x0000008d64447207 */ /* 0x000fe40000000000 */
[----:B------:R-:W-:-:S02]  /*26420*/  SEL R70, R141, R100, P0 ;  /* 0x000000648d467207 */ /* 0x000fc40000000000 */
[----:B------:R-:W-:Y:S01]  /*26430*/  SEL R98, R21, R102, P0 ;  /* 0x0000006615627207 */ /* 0x000fe20000000000 */
[----:B------:R-:W-:Y:S01]  /*26440*/  IMAD.MOV.U32 R12, RZ, RZ, R9 ;  /* 0x000000ffff0c7224 */ /* 0x000fe200078e0009 */
[----:B------:R-:W-:Y:S02]  /*26450*/  MOV R13, R4 ;  /* 0x00000004000d7202 */ /* 0x000fe40000000f00 */
[----:B------:R-:W-:Y:S02]  /*26460*/  SEL R100, R102, R21, P0 ;  /* 0x0000001566647207 */ /* 0x000fe40000000000 */
[----:B------:R-:W-:Y:S02]  /*26470*/  SEL R26, R26, R75, P0 ;  /* 0x0000004b1a1a7207 */ /* 0x000fe40000000000 */
[----:B------:R-:W-:Y:S02]  /*26480*/  SEL R102, R25, R106, P0 ;  /* 0x0000006a19667207 */ /* 0x000fe40000000000 */
[----:B------:R-:W-:Y:S01]  /*26490*/  SEL R104, R106, R25, P0 ;  /* 0x000000196a687207 */ /* 0x000fe20000000000 */
[----:B------:R-:W-:Y:S01]  /*264a0*/  IMAD.MOV.U32 R7, RZ, RZ, R14 ;  /* 0x000000ffff077224 */ /* 0x000fe200078e000e */
[----:B------:R-:W-:-:S07]  /*264b0*/  SEL R106, R27, R110, P0 ;  /* 0x0000006e1b6a7207 */ /* 0x000fce0000000000 */
[----:B------:R-:W-:Y:S05]  /*264c0*/  WARPSYNC.COLLECTIVE R15, `(.L_x_681) ;  /* 0x000000000f087348 */ /* 0x000fea0003c00000 */
[----:B------:R0:W1:Y:S02]  /*264d0*/  SHFL.IDX P6, R14, R13, R12, R11 ;  /* 0x0000000c0d0e7389 */ /* 0x00006400000c000b */
[----:B01----:R-:W-:Y:S01]  /*264e0*/  ENDCOLLECTIVE ;  /* 0x000000000000791b */ /* 0x003fe20003800000 */
.L_x_681:
[----:B------:R-:W-:Y:S02]  /*264f0*/  SEL R108, R110, R27, P0 ;  /* 0x0000001b6e6c7207 */ /* 0x000fe40000000000 */
[----:B------:R-:W-:Y:S02]  /*26500*/  SEL R110, R112, R29, P0 ;  /* 0x0000001d706e7207 */ /* 0x000fe40000000000 */
[----:B------:R-:W-:Y:S02]  /*26510*/  SEL R112, R29, R112, P0 ;  /* 0x000000701d707207 */ /* 0x000fe40000000000 */
        /* <DEDUP_REMOVED lines=15> */
.L_x_682:
        /* <DEDUP_REMOVED lines=18> */
.L_x_683:
[----:B------:R-:W-:Y:S02]  /*26730*/  SEL R5, R142, R5, P0 ;  /* 0x000000058e057207 */ /* 0x000fe40000000000 */
[----:B------:R-:W-:Y:S02]  /*26740*/  SEL R4, R7, R8, P0 ;  /* 0x0000000807047207 */ /* 0x000fe40000000000 */
[----:B------:R-:W-:Y:S01]  /*26750*/  MOV R13, R24 ;  /* 0x00000018000d7202 */ /* 0x000fe20000000f00 */
[----:B------:R-:W-:Y:S02]  /*26760*/  IMAD.MOV.U32 R12, RZ, RZ, R3 ;  /* 0x000000ffff0c7224 */ /* 0x000fe400078e0003 */
[----:B------:R-:W-:-:S07]  /*26770*/  IMAD.MOV.U32 R21, RZ, RZ, R14 ;  /* 0x000000ffff157224 */ /* 0x000fce00078e000e */
[----:B------:R-:W-:Y:S05]  /*26780*/  WARPSYNC.COLLECTIVE R15, `(.L_x_684) ;  /* 0x000000000f087348 */ /* 0x000fea0003c00000 */
[----:B------:R0:W1:Y:S02]  /*26790*/  SHFL.IDX P6, R14, R13, R12, R11 ;  /* 0x0000000c0d0e7389 */ /* 0x00006400000c000b */
[----:B01----:R-:W-:Y:S01]  /*267a0*/  ENDCOLLECTIVE ;  /* 0x000000000000791b */ /* 0x003fe20003800000 */
.L_x_684:
[----:B------:R-:W-:Y:S01]  /*267b0*/  MOV R13, R26 ;  /* 0x0000001a000d7202 */ /* 0x000fe20000000f00 */
[----:B------:R-:W-:Y:S02]  /*267c0*/  IMAD.MOV.U32 R12, RZ, RZ, R9 ;  /* 0x000000ffff0c7224 */ /* 0x000fe400078e0009 */
[----:B------:R-:W-:-:S07]  /*267d0*/  IMAD.MOV.U32 R24, RZ, RZ, R14 ;  /* 0x000000ffff187224 */ /* 0x000fce00078e000e */
[----:B------:R-:W-:Y:S05]  /*267e0*/  WARPSYNC.COLLECTIVE R15, `(.L_x_685) ;  /* 0x000000000f087348 */ /* 0x000fea0003c00000 */
[----:B------:R0:W1:Y:S02]  /*267f0*/  SHFL.IDX P6, R14, R13, R12, R11 ;  /* 0x0000000c0d0e7389 */ /* 0x00006400000c000b */
[----:B01----:R-:W-:Y:S01]  /*26800*/  ENDCOLLECTIVE ;  /* 0x000000000000791b */ /* 0x003fe20003800000 */
.L_x_685:
[----:B------:R-:W-:Y:S01]  /*26810*/  MOV R13, R28 ;  /* 0x0000001c000d7202 */ /* 0x000fe20000000f00 */
[----:B------:R-:W-:Y:S02]  /*26820*/  IMAD.MOV.U32 R12, RZ, RZ, R3 ;  /* 0x000000ffff0c7224 */ /* 0x000fe400078e0003 */
[----:B------:R-:W-:-:S07]  /*26830*/  IMAD.MOV.U32 R25, RZ, RZ, R14 ;  /* 0x000000ffff197224 */ /* 0x000fce00078e000e */
[----:B------:R-:W-:Y:S05]  /*26840*/  WARPSYNC.COLLECTIVE R15, `(.L_x_686) ;  /* 0x000000000f087348 */ /* 0x000fea0003c00000 */
[----:B------:R0:W1:Y:S02]  /*26850*/  SHFL.IDX P6, R14, R13, R12, R11 ;  /* 0x0000000c0d0e7389 */ /* 0x00006400000c000b */
[----:B01----:R-:W-:Y:S01]  /*26860*/  ENDCOLLECTIVE ;  /* 0x000000000000791b */ /* 0x003fe20003800000 */
.L_x_686:
[----:B------:R-:W-:Y:S01]  /*26870*/  MOV R13, R30 ;  /* 0x0000001e000d7202 */ /* 0x000fe20000000f00 */
[----:B------:R-:W-:Y:S02]  /*26880*/  IMAD.MOV.U32 R12, RZ, RZ, R9 ;  /* 0x000000ffff0c7224 */ /* 0x000fe400078e0009 */
[----:B------:R-:W-:-:S07]  /*26890*/  IMAD.MOV.U32 R28, RZ, RZ, R14 ;  /* 0x000000ffff1c7224 */ /* 0x000fce00078e000e */
[----:B------:R-:W-:Y:S05]  /*268a0*/  WARPSYNC.COLLECTIVE R15, `(.L_x_687) ;  /* 0x000000000f087348 */ /* 0x000fea0003c00000 */
[----:B------:R0:W1:Y:S02]  /*268b0*/  SHFL.IDX P6, R14, R13, R12, R11 ;  /* 0x0000000c0d0e7389 */ /* 0x00006400000c000b */
[----:B01----:R-:W-:Y:S01]  /*268c0*/  ENDCOLLECTIVE ;  /* 0x000000000000791b */ /* 0x003fe20003800000 */
.L_x_687:
[----:B------:R-:W-:Y:S01]  /*268d0*/  MOV R13, R32 ;  /* 0x00000020000d7202 */ /* 0x000fe20000000f00 */
[----:B------:R-:W-:Y:S02]  /*268e0*/  IMAD.MOV.U32 R12, RZ, RZ, R3 ;  /* 0x000000ffff0c7224 */ /* 0x000fe400078e0003 */
[----:B------:R-:W-:-:S07]  /*268f0*/  IMAD.MOV.U32 R27, RZ, RZ, R14 ;  /* 0x000000ffff1b7224 */ /* 0x000fce00078e000e */
[----:B------:R-:W-:Y:S05]  /*26900*/  WARPSYNC.COLLECTIVE R15, `(.L_x_688) ;  /* 0x000000000f087348 */ /* 0x000fea0003c00000 */
[----:B------:R0:W1:Y:S02]  /*26910*/  SHFL.IDX P6, R14, R13, R12, R11 ;  /* 0x0000000c0d0e7389 */ /* 0x00006400000c000b */
[----:B01----:R-:W-:Y:S01]  /*26920*/  ENDCOLLECTIVE ;  /* 0x000000000000791b */ /* 0x003fe20003800000 */
.L_x_688:
[----:B------:R-:W-:Y:S02]  /*26930*/  SEL R26, R27, R28, P0 ;  /* 0x0000001c1b1a7207 */ /* 0x000fe40000000000 */
[----:B------:R-:W-:Y:S01]  /*26940*/  MOV R13, R34 ;  /* 0x00000022000d7202 */ /* 0x000fe20000000f00 */
[----:B------:R-:W-:Y:S02]  /*26950*/  IMAD.MOV.U32 R12, RZ, RZ, R9 ;  /* 0x000000ffff0c7224 */ /* 0x000fe400078e0009 */
[----:B------:R-:W-:-:S07]  /*26960*/  IMAD.MOV.U32 R32, RZ, RZ, R14 ;  /* 0x000000ffff207224 */ /* 0x000fce00078e000e */
[----:B------:R-:W-:Y:S05]  /*26970*/  WARPSYNC.COLLECTIVE R15, `(.L_x_689) ;  /* 0x000000000f087348 */ /* 0x000fea0003c00000 */
[----:B------:R0:W1:Y:S02]  /*26980*/  SHFL.IDX P6, R14, R13, R12, R11 ;  /* 0x0000000c0d0e7389 */ /* 0x00006400000c000b */
[----:B01----:R-:W-:Y:S01]  /*26990*/  ENDCOLLECTIVE ;  /* 0x000000000000791b */ /* 0x003fe20003800000 */
.L_x_689:
[----:B------:R-:W-:Y:S01]  /*269a0*/  MOV R13, R36 ;  /* 0x00000024000d7202 */ /* 0x000fe20000000f00 */
[----:B------:R-:W-:Y:S02]  /*269b0*/  IMAD.MOV.U32 R12, RZ, RZ, R3 ;  /* 0x000000ffff0c7224 */ /* 0x000fe400078e0003 */
[----:B------:R-:W-:-:S07]  /*269c0*/  IMAD.MOV.U32 R29, RZ, RZ, R14 ;  /* 0x000000ffff1d7224 */ /* 0x000fce00078e000e */
[----:B------:R-:W-:Y:S05]  /*269d0*/  WARPSYNC.COLLECTIVE R15, `(.L_x_690) ;  /* 0x000000000f087348 */ /* 0x000fea0003c00000 */
[----:B------:R0:W1:Y:S02]  /*269e0*/  SHFL.IDX P6, R14, R13, R12, R11 ;  /* 0x0000000c0d0e7389 */ /* 0x00006400000c000b */
[----:B01----:R-:W-:Y:S01]  /*269f0*/  ENDCOLLECTIVE ;  /* 0x000000000000791b */ /* 0x003fe20003800000 */
.L_x_690:
[----:B------:R-:W-:Y:S02]  /*26a00*/  SEL R30, R29, R32, P0 ;  /* 0x000000201d1e7207 */ /* 0x000fe40000000000 */
[----:B------:R-:W-:Y:S01]  /*26a10*/  MOV R13, R38 ;  /* 0x00000026000d7202 */ /* 0x000fe20000000f00 */
[----:B------:R-:W-:Y:S02]  /*26a20*/  IMAD.MOV.U32 R12, RZ, RZ, R9 ;  /* 0x000000ffff0c7224 */ /* 0x000fe400078e0009 */
[----:B------:R-:W-:-:S07]  /*26a30*/  IMAD.MOV.U32 R36, RZ, RZ, R14 ;  /* 0x000000ffff247224 */ /* 0x000fce00078e000e */
[----:B------:R-:W-:Y:S05]  /*26a40*/  WARPSYNC.COLLECTIVE R15, `(.L_x_691) ;  /* 0x000000000f087348 */ /* 0x000fea0003c00000 */
[----:B------:R0:W1:Y:S02]  /*26a50*/  SHFL.IDX P6, R14, R13, R12, R11 ;  /* 0x0000000c0d0e7389 */ /* 0x00006400000c000b */
[----:B01----:R-:W-:Y:S01]  /*26a60*/  ENDCOLLECTIVE ;  /* 0x000000000000791b */ /* 0x003fe20003800000 */
.L_x_691:
[----:B------:R-:W-:Y:S01]  /*26a70*/  MOV R13, R40 ;  /* 0x00000028000d7202 */ /* 0x000fe20000000f00 */
[----:B------:R-:W-:Y:S02]  /*26a80*/  IMAD.MOV.U32 R12, RZ, RZ, R3 ;  /* 0x000000ffff0c7224 */ /* 0x000fe400078e0003 */
[----:B------:R-:W-:-:S07]  /*26a90*/  IMAD.MOV.U32 R31, RZ, RZ, R14 ;  /* 0x000000ffff1f7224 */ /* 0x000fce00078e000e */
[----:B------:R-:W-:Y:S05]  /*26aa0*/  WARPSYNC.COLLECTIVE R15, `(.L_x_692) ;  /* 0x000000000f087348 */ /* 0x000fea0003c00000 */
[----:B------:R0:W1:Y:S02]  /*26ab0*/  SHFL.IDX P6, R14, R13, R12, R11 ;  /* 0x0000000c0d0e7389 */ /* 0x00006400000c000b */
[----:B01----:R-:W-:Y:S01]  /*26ac0*/  ENDCOLLECTIVE ;  /* 0x000000000000791b */ /* 0x003fe20003800000 */
.L_x_692:
[----:B------:R-:W-:Y:S02]  /*26ad0*/  SEL R34, R31, R36, P0 ;  /* 0x000000241f227207 */ /* 0x000fe40000000000 */
[----:B------:R-:W-:Y:S01]  /*26ae0*/  MOV R13, R42 ;  /* 0x0000002a000d7202 */ /* 0x000fe20000000f00 */
[----:B------:R-:W-:Y:S02]  /*26af0*/  IMAD.MOV.U32 R12, RZ, RZ, R9 ;  /* 0x000000ffff0c7224 */ /* 0x000fe400078e0009 */
[----:B------:R-:W-:-:S07]  /*26b00*/  IMAD.MOV.U32 R40, RZ, RZ, R14 ;  /* 0x000000ffff287224 */ /* 0x000fce00078e000e */
[----:B------:R-:W-:Y:S05]  /*26b10*/  WARPSYNC.COLLECTIVE R15, `(.L_x_693) ;  /* 0x000000000f087348 */ /* 0x000fea0003c00000 */
[----:B------:R0:W1:Y:S02]  /*26b20*/  SHFL.IDX P6, R14, R13, R12, R11 ;  /* 0x0000000c0d0e7389 */ /* 0x00006400000c000b */
[----:B01----:R-:W-:Y:S01]  /*26b30*/  ENDCOLLECTIVE ;  /* 0x000000000000791b */ /* 0x003fe20003800000 */
.L_x_693:
[----:B------:R-:W-:Y:S01]  /*26b40*/  MOV R13, R44 ;  /* 0x0000002c000d7202 */ /* 0x000fe20000000f00 */
[----:B------:R-:W-:Y:S02]  /*26b50*/  IMAD.MOV.U32 R12, RZ, RZ, R3 ;  /* 0x000000ffff0c7224 */ /* 0x000fe400078e0003 */
[----:B------:R-:W-:-:S07]  /*26b60*/  IMAD.MOV.U32 R33, RZ, RZ, R14 ;  /* 0x000000ffff217224 */ /* 0x000fce00078e000e */
[----:B------:R-:W-:Y:S05]  /*26b70*/  WARPSYNC.COLLECTIVE R15, `(.L_x_694) ;  /* 0x000000000f087348 */ /* 0x000fea0003c00000 */
[----:B------:R0:W1:Y:S02]  /*26b80*/  SHFL.IDX P6, R14, R13, R12, R11 ;  /* 0x0000000c0d0e7389 */ /* 0x00006400000c000b */
[----:B01----:R-:W-:Y:S01]  /*26b90*/  ENDCOLLECTIVE ;  /* 0x000000000000791b */ /* 0x003fe20003800000 */
.L_x_694:
[----:B------:R-:W-:Y:S02]  /*26ba0*/  SEL R38, R33, R40, P0 ;  /* 0x0000002821267207 */ /* 0x000fe40000000000 */
[----:B------:R-:W-:Y:S01]  /*26bb0*/  MOV R13, R46 ;  /* 0x0000002e000d7202 */ /* 0x000fe20000000f00 */
[----:B------:R-:W-:Y:S02]  /*26bc0*/  IMAD.MOV.U32 R12, RZ, RZ, R9 ;  /* 0x000000ffff0c7224 */ /* 0x000fe400078e0009 */
[----:B------:R-:W-:-:S07]  /*26bd0*/  IMAD.MOV.U32 R44, RZ, RZ, R14 ;  /* 0x000000ffff2c7224 */ /* 0x000fce00078e000e */
[----:B------:R-:W-:Y:S05]  /*26be0*/  WARPSYNC.COLLECTIVE R15, `(.L_x_695) ;  /* 0x000000000f087348 */ /* 0x000fea0003c00000 */
[----:B------:R0:W1:Y:S02]  /*26bf0*/  SHFL.IDX P6, R14, R13, R12, R11 ;  /* 0x0000000c0d0e7389 */ /* 0x00006400000c000b */
[----:B01----:R-:W-:Y:S01]  /*26c00*/  ENDCOLLECTIVE ;  /* 0x000000000000791b */ /* 0x003fe20003800000 */
.L_x_695:
[----:B------:R-:W-:Y:S01]  /*26c10*/  MOV R13, R48 ;  /* 0x00000030000d7202 */ /* 0x000fe20000000f00 */
[----:B------:R-:W-:Y:S02]  /*26c20*/  IMAD.MOV.U32 R12, RZ, RZ, R3 ;  /* 0x000000ffff0c7224 */ /* 0x000fe400078e0003 */
[----:B------:R-:W-:-:S07]  /*26c30*/  IMAD.MOV.U32 R35, RZ, RZ, R14 ;  /* 0x000000ffff237224 */ /* 0x000fce00078e000e */
[----:B------:R-:W-:Y:S05]  /*26c40*/  WARPSYNC.COLLECTIVE R15, `(.L_x_696) ;  /* 0x000000000f087348 */ /* 0x000fea0003c00000 */
[----:B------:R0:W1:Y:S02]  /*26c50*/  SHFL.IDX P6, R14, R13, R12, R11 ;  /* 0x0000000c0d0e7389 */ /* 0x00006400000c000b */
[----:B01----:R-:W-:Y:S01]  /*26c60*/  ENDCOLLECTIVE ;  /* 0x000000000000791b */ /* 0x003fe20003800000 */
.L_x_696:
[----:B------:R-:W-:Y:S02]  /*26c70*/  SEL R42, R35, R44, P0 ;  /* 0x0000002c232a7207 */ /* 0x000fe40000000000 */
[----:B------:R-:W-:Y:S01]  /*26c80*/  MOV R13, R50 ;  /* 0x00000032000d7202 */ /* 0x000fe20000000f00 */
[----:B------:R-:W-:Y:S02]  /*26c90*/  IMAD.MOV.U32 R12, RZ, RZ, R9 ;  /* 0x000000ffff0c7224 */ /* 0x000fe400078e0009 */
[----:B------:R-:W-:-:S07]  /*26ca0*/  IMAD.MOV.U32 R48, RZ, RZ, R14 ;  /* 0x000000ffff307224 */ /* 0x000fce00078e000e */
[----:B------:R-:W-:Y:S05]  /*26cb0*/  WARPSYNC.COLLECTIVE R15, `(.L_x_697) ;  /* 0x000000000f087348 */ /* 0x000fea0003c00000 */
[----:B------:R0:W1:Y:S02]  /*26cc0*/  SHFL.IDX P6, R14, R13, R12, R11 ;  /* 0x0000000c0d0e7389 */ /* 0x00006400000c000b */
[----:B01----:R-:W-:Y:S01]  /*26cd0*/  ENDCOLLECTIVE ;  /* 0x000000000000791b */ /* 0x003fe20003800000 */
.L_x_697:
[----:B------:R-:W-:Y:S01]  /*26ce0*/  MOV R13, R52 ;  /* 0x00000034000d7202 */ /* 0x000fe20000000f00 */
[----:B------:R-:W-:Y:S02]  /*26cf0*/  IMAD.MOV.U32 R12, RZ, RZ, R3 ;  /* 0x000000ffff0c7224 */ /* 0x000fe400078e0003 */
[----:B------:R-:W-:-:S07]  /*26d00*/  IMAD.MOV.U32 R37, RZ, RZ, R14 ;  /* 0x000000ffff257224 */ /* 0x000fce00078e000e */
[----:B------:R-:W-:Y:S05]  /*26d10*/  WARPSYNC.COLLECTIVE R15, `(.L_x_698) ;  /* 0x000000000f087348 */ /* 0x000fea0003c00000 */
[----:B------:R0:W1:Y:S02]  /*26d20*/  SHFL.IDX P6, R14, R13, R12, R11 ;  /* 0x0000000c0d0e7389 */ /* 0x00006400000c000b */
[----:B01----:R-:W-:Y:S01]  /*26d30*/  ENDCOLLECTIVE ;  /* 0x000000000000791b */ /* 0x003fe20003800000 */
.L_x_698:
[----:B------:R-:W-:Y:S02]  /*26d40*/  SEL R46, R37, R48, P0 ;  /* 0x00000030252e7207 */ /* 0x000fe40000000000 */
[----:B------:R-:W-:Y:S01]  /*26d50*/  MOV R13, R54 ;  /* 0x00000036000d7202 */ /* 0x000fe20000000f00 */
[----:B------:R-:W-:Y:S02]  /*26d60*/  IMAD.MOV.U32 R12, RZ, RZ, R9 ;  /* 0x000000ffff0c7224 */ /* 0x000fe400078e0009 */
[----:B------:R-:W-:-:S07]  /*26d70*/  IMAD.MOV.U32 R52, RZ, RZ, R14 ;  /* 0x000000ffff347224 */ /* 0x000fce00078e000e */
[----:B------:R-:W-:Y:S05]  /*26d80*/  WARPSYNC.COLLECTIVE R15, `(.L_x_699) ;  /* 0x000000000f087348 */ /* 0x000fea0003c00000 */
[----:B------:R0:W1:Y:S02]  /*26d90*/  SHFL.IDX P6, R14, R13, R12, R11 ;  /* 0x0000000c0d0e7389 */ /* 0x00006400000c000b */
[----:B01----:R-:W-:Y:S01]  /*26da0*/  ENDCOLLECTIVE ;  /* 0x000000000000791b */ /* 0x003fe20003800000 */
.L_x_699:
[----:B------:R-:W-:Y:S01]  /*26db0*/  MOV R13, R56 ;  /* 0x00000038000d7202 */ /* 0x000fe20000000f00 */
[----:B------:R-:W-:Y:S02]  /*26dc0*/  IMAD.MOV.U32 R12, RZ, RZ, R3 ;  /* 0x000000ffff0c7224 */ /* 0x000fe400078e0003 */
[----:B------:R-:W-:-:S07]  /*26dd0*/  IMAD.MOV.U32 R39, RZ, RZ, R14 ;  /* 0x000000ffff277224 */ /* 0x000fce00078e000e */
[----:B------:R-:W-:Y:S05]  /*26de0*/  WARPSYNC.COLLECTIVE R15, `(.L_x_700) ;  /* 0x000000000f087348 */ /* 0x000fea0003c00000 */
[----:B------:R0:W1:Y:S02]  /*26df0*/  SHFL.IDX P6, R14, R13, R12, R11 ;  /* 0x0000000c0d0e7389 */ /* 0x00006400000c000b */
[----:B01----:R-:W-:Y:S01]  /*26e00*/  ENDCOLLECTIVE ;  /* 0x000000000000791b */ /* 0x003fe20003800000 */
.L_x_700:
[----:B------:R-:W-:Y:S02]  /*26e10*/  SEL R50, R39, R52, P0 ;  /* 0x0000003427327207 */ /* 0x000fe40000000000 */
[----:B------:R-:W-:Y:S01]  /*26e20*/  MOV R13, R58 ;  /* 0x0000003a000d7202 */ /* 0x000fe20000000f00 */
[----:B------:R-:W-:Y:S02]  /*26e30*/  IMAD.MOV.U32 R12, RZ, RZ, R9 ;  /* 0x000000ffff0c7224 */ /* 0x000fe400078e0009 */
[----:B------:R-:W-:-:S07]  /*26e40*/  IMAD.MOV.U32 R56, RZ, RZ, R14 ;  /* 0x000000ffff387224 */ /* 0x000fce00078e000e */
[----:B------:R-:W-:Y:S05]  /*26e50*/  WARPSYNC.COLLECTIVE R15, `(.L_x_701) ;  /* 0x000000000f087348 */ /* 0x000fea0003c00000 */
[----:B------:R0:W1:Y:S02]  /*26e60*/  SHFL.IDX P6, R14, R13, R12, R11 ;  /* 0x0000000c0d0e7389 */ /* 0x00006400000c000b */
[----:B01----:R-:W-:Y:S01]  /*26e70*/  ENDCOLLECTIVE ;  /* 0x000000000000791b */ /* 0x003fe20003800000 */
.L_x_701:
[----:B------:R-:W-:Y:S01]  /*26e80*/  MOV R13, R60 ;  /* 0x0000003c000d7202 */ /* 0x000fe20000000f00 */
[----:B------:R-:W-:Y:S02]  /*26e90*/  IMAD.MOV.U32 R12, RZ, RZ, R3 ;  /* 0x000000ffff0c7224 */ /* 0x000fe400078e0003 */
[----:B------:R-:W-:-:S07]  /*26ea0*/  IMAD.MOV.U32 R41, RZ, RZ, R14 ;  /* 0x000000ffff297224 */ /* 0x000fce00078e000e */
[----:B------:R-:W-:Y:S05]  /*26eb0*/  WARPSYNC.COLLECTIVE R15, `(.L_x_702) ;  /* 0x000000000f087348 */ /* 0x000fea0003c00000 */
[----:B------:R0:W1:Y:S02]  /*26ec0*/  SHFL.IDX P6, R14, R13, R12, R11 ;  /* 0x0000000c0d0e7389 */ /* 0x00006400000c000b */
[----:B01----:R-:W-:Y:S01]  /*26ed0*/  ENDCOLLECTIVE ;  /* 0x000000000000791b */ /* 0x003fe20003800000 */
.L_x_702:
[----:B------:R-:W-:Y:S02]  /*26ee0*/  SEL R54, R41, R56, P0 ;  /* 0x0000003829367207 */ /* 0x000fe40000000000 */
[----:B------:R-:W-:Y:S01]  /*26ef0*/  MOV R13, R62 ;  /* 0x0000003e000d7202 */ /* 0x000fe20000000f00 */
[----:B------:R-:W-:Y:S02]  /*26f00*/  IMAD.MOV.U32 R12, RZ, RZ, R9 ;  /* 0x000000ffff0c7224 */ /* 0x000fe400078e0009 */
[----:B------:R-:W-:-:S07]  /*26f10*/  IMAD.MOV.U32 R60, RZ, RZ, R14 ;  /* 0x000000ffff3c7224 */ /* 0x000fce00078e000e */
[----:B------:R-:W-:Y:S05]  /*26f20*/  WARPSYNC.COLLECTIVE R15, `(.L_x_703) ;  /* 0x000000000f087348 */ /* 0x000fea0003c00000 */
[----:B------:R0:W1:Y:S02]  /*26f30*/  SHFL.IDX P6, R14, R13, R12, R11 ;  /* 0x0000000c0d0e7389 */ /* 0x00006400000c000b */
[----:B01----:R-:W-:Y:S01]  /*26f40*/  ENDCOLLECTIVE ;  /* 0x000000000000791b */ /* 0x003fe20003800000 */
.L_x_703:
[----:B------:R-:W-:Y:S01]  /*26f50*/  MOV R13, R64 ;  /* 0x00000040000d7202 */ /* 0x000fe20000000f00 */
[----:B------:R-:W-:Y:S02]  /*26f60*/  IMAD.MOV.U32 R12, RZ, RZ, R3 ;  /* 0x000000ffff0c7224 */ /* 0x000fe400078e0003 */
[----:B------:R-:W-:-:S07]  /*26f70*/  IMAD.MOV.U32 R43, RZ, RZ, R14 ;  /* 0x000000ffff2b7224 */ /* 0x000fce00078e000e */
[----:B------:R-:W-:Y:S05]  /*26f80*/  WARPSYNC.COLLECTIVE R15, `(.L_x_704) ;  /* 0x000000000f087348 */ /* 0x000fea0003c00000 */
[----:B------:R0:W1:Y:S02]  /*26f90*/  SHFL.IDX P6, R14, R13, R12, R11 ;  /* 0x0000000c0d0e7389 */ /* 0x00006400000c000b */
[----:B01----:R-:W-:Y:S01]  /*26fa0*/  ENDCOLLECTIVE ;  /* 0x000000000000791b */ /* 0x003fe20003800000 */
.L_x_704:
[----:B------:R-:W-:Y:S02]  /*26fb0*/  SEL R58, R43, R60, P0 ;  /* 0x0000003c2b3a7207 */ /* 0x000fe40000000000 */
[----:B------:R-:W-:Y:S01]  /*26fc0*/  MOV R13, R66 ;  /* 0x00000042000d7202 */ /* 0x000fe20000000f00 */
[----:B------:R-:W-:Y:S02]  /*26fd0*/  IMAD.MOV.U32 R12, RZ, RZ, R9 ;  /* 0x000000ffff0c7224 */ /* 0x000fe400078e0009 */
[----:B------:R-:W-:-:S07]  /*26fe0*/  IMAD.MOV.U32 R64, RZ, RZ, R14 ;  /* 0x000000ffff407224 */ /* 0x000fce00078e000e */
[----:B------:R-:W-:Y:S05]  /*26ff0*/  WARPSYNC.COLLECTIVE R15, `(.L_x_705) ;  /* 0x000000000f087348 */ /* 0x000fea0003c00000 */
[----:B------:R0:W1:Y:S02]  /*27000*/  SHFL.IDX P6, R14, R13, R12, R11 ;  /* 0x0000000c0d0e7389 */ /* 0x00006400000c000b */
[----:B01----:R-:W-:Y:S01]  /*27010*/  ENDCOLLECTIVE ;  /* 0x000000000000791b */ /* 0x003fe20003800000 */
.L_x_705:
[----:B------:R-:W-:Y:S01]  /*27020*/  MOV R13, R68 ;  /* 0x00000044000d7202 */ /* 0x000fe20000000f00 */
[----:B------:R-:W-:Y:S02]  /*27030*/  IMAD.MOV.U32 R12, RZ, RZ, R3 ;  /* 0x000000ffff0c7224 */ /* 0x000fe400078e0003 */
[----:B------:R-:W-:-:S07]  /*27040*/  IMAD.MOV.U32 R45, RZ, RZ, R14 ;  /* 0x000000ffff2d7224 */ /* 0x000fce00078e000e */
[----:B------:R-:W-:Y:S05]  /*27050*/  WARPSYNC.COLLECTIVE R15, `(.L_x_706) ;  /* 0x000000000f087348 */ /* 0x000fea0003c00000 */
[----:B------:R0:W1:Y:S02]  /*27060*/  SHFL.IDX P6, R14, R13, R12, R11 ;  /* 0x0000000c0d0e7389 */ /* 0x00006400000c000b */
[----:B01----:R-:W-:Y:S01]  /*27070*/  ENDCOLLECTIVE ;  /* 0x000000000000791b */ /* 0x003fe20003800000 */
.L_x_706:
[----:B------:R-:W-:Y:S02]  /*27080*/  SEL R62, R45, R64, P0 ;  /* 0x000000402d3e7207 */ /* 0x000fe40000000000 */
[----:B------:R-:W-:Y:S01]  /*27090*/  MOV R13, R70 ;  /* 0x00000046000d7202 */ /* 0x000fe20000000f00 */
[----:B------:R-:W-:Y:S02]  /*270a0*/  IMAD.MOV.U32 R12, RZ, RZ, R9 ;  /* 0x000000ffff0c7224 */ /* 0x000fe400078e0009 */
[----:B------:R-:W-:-:S07]  /*270b0*/  IMAD.MOV.U32 R68, RZ, RZ, R14 ;  /* 0x000000ffff447224 */ /* 0x000fce00078e000e */
[----:B------:R-:W-:Y:S05]  /*270c0*/  WARPSYNC.COLLECTIVE R15, `(.L_x_707) ;  /* 0x000000000f087348 */ /* 0x000fea0003c00000 */
[----:B------:R0:W1:Y:S02]  /*270d0*/  SHFL.IDX P6, R14, R13, R12, R11 ;  /* 0x0000000c0d0e7389 */ /* 0x00006400000c000b */
[----:B01----:R-:W-:Y:S01]  /*270e0*/  ENDCOLLECTIVE ;  /* 0x000000000000791b */ /* 0x003fe20003800000 */
.L_x_707:
[----:B------:R-:W-:Y:S01]  /*270f0*/  MOV R13, R72 ;  /* 0x00000048000d7202 */ /* 0x000fe20000000f00 */
[----:B------:R-:W-:Y:S02]  /*27100*/  IMAD.MOV.U32 R12, RZ, RZ, R3 ;  /* 0x000000ffff0c7224 */ /* 0x000fe400078e0003 */
[----:B------:R-:W-:-:S07]  /*27110*/  IMAD.MOV.U32 R47, RZ, RZ, R14 ;  /* 0x000000ffff2f7224 */ /* 0x000fce00078e000e */
[----:B------:R-:W-:Y:S05]  /*27120*/  WARPSYNC.COLLECTIVE R15, `(.L_x_708) ;  /* 0x000000000f087348 */ /* 0x000fea0003c00000 */
[----:B------:R0:W1:Y:S02]  /*27130*/  SHFL.IDX P6, R14, R13, R12, R11 ;  /* 0x0000000c0d0e7389 */ /* 0x00006400000c000b */
[----:B01----:R-:W-:Y:S01]  /*27140*/  ENDCOLLECTIVE ;  /* 0x000000000000791b */ /* 0x003fe20003800000 */
.L_x_708:
[----:B------:R-:W-:Y:S02]  /*27150*/  SEL R66, R47, R68, P0 ;  /* 0x000000442f427207 */ /* 0x000fe40000000000 */
[----:B------:R-:W-:Y:S01]  /*27160*/  MOV R13, R74 ;  /* 0x0000004a000d7202 */ /* 0x000fe20000000f00 */
[----:B------:R-:W-:Y:S02]  /*27170*/  IMAD.MOV.U32 R12, RZ, RZ, R9 ;  /* 0x000000ffff0c7224 */ /* 0x000fe400078e0009 */
[----:B------:R-:W-:-:S07]  /*27180*/  IMAD.MOV.U32 R72, RZ, RZ, R14 ;  /* 0x000000ffff487224 */ /* 0x000fce00078e000e */
[----:B------:R-:W-:Y:S05]  /*27190*/  WARPSYNC.COLLECTIVE R15, `(.L_x_709) ;  /* 0x000000000f087348 */ /* 0x000fea0003c00000 */
[----:B------:R0:W1:Y:S02]  /*271a0*/  SHFL.IDX P6, R14, R13, R12, R11 ;  /* 0x0000000c0d0e7389 */ /* 0x00006400000c000b */
[----:B01----:R-:W-:Y:S01]  /*271b0*/  ENDCOLLECTIVE ;  /* 0x000000000000791b */ /* 0x003fe20003800000 */
.L_x_709:
[----:B------:R-:W-:Y:S01]  /*271c0*/  MOV R13, R78 ;  /* 0x0000004e000d7202 */ /* 0x000fe20000000f00 */
[----:B------:R-:W-:Y:S02]  /*271d0*/  IMAD.MOV.U32 R12, RZ, RZ, R3 ;  /* 0x000000ffff0c7224 */ /* 0x000fe400078e0003 */
[----:B------:R-:W-:-:S07]  /*271e0*/  IMAD.MOV.U32 R49, RZ, RZ, R14 ;  /* 0x000000ffff317224 */ /* 0x000fce00078e000e */
[----:B------:R-:W-:Y:S05]  /*271f0*/  WARPSYNC.COLLECTIVE R15, `(.L_x_710) ;  /* 0x000000000f087348 */ /* 0x000fea0003c00000 */
[----:B------:R0:W1:Y:S02]  /*27200*/  SHFL.IDX P6, R14, R13, R12, R11 ;  /* 0x0000000c0d0e7389 */ /* 0x00006400000c000b */
[----:B01----:R-:W-:Y:S01]  /*27210*/  ENDCOLLECTIVE ;  /* 0x000000000000791b */ /* 0x003fe20003800000 */
.L_x_710:
[----:B------:R-:W-:Y:S02]  /*27220*/  SEL R70, R49, R72, P0 ;  /* 0x0000004831467207 */ /* 0x000fe40000000000 */
[----:B------:R-:W-:Y:S01]  /*27230*/  MOV R13, R80 ;  /* 0x00000050000d7202 */ /* 0x000fe20000000f00 */
[----:B------:R-:W-:Y:S02]  /*27240*/  IMAD.MOV.U32 R12, RZ, RZ, R9 ;  /* 0x000000ffff0c7224 */ /* 0x000fe400078e0009 */
[----:B------:R-:W-:-:S07]  /*27250*/  IMAD.MOV.U32 R78, RZ, RZ, R14 ;  /* 0x000000ffff4e7224 */ /* 0x000fce00078e000e */
[----:B------:R-:W-:Y:S05]  /*27260*/  WARPSYNC.COLLECTIVE R15, `(.L_x_711) ;  /* 0x000000000f087348 */ /* 0x000fea0003c00000 */
[----:B------:R0:W1:Y:S02]  /*27270*/  SHFL.IDX P6, R14, R13, R12, R11 ;  /* 0x0000000c0d0e7389 */ /* 0x00006400000c000b */
[----:B01----:R-:W-:Y:S01]  /*27280*/  ENDCOLLECTIVE ;  /* 0x000000000000791b */ /* 0x003fe20003800000 */
.L_x_711:
[----:B------:R-:W-:Y:S01]  /*27290*/  MOV R13, R82 ;  /* 0x00000052000d7202 */ /* 0x000fe20000000f00 */
[----:B------:R-:W-:Y:S02]  /*272a0*/  IMAD.MOV.U32 R12, RZ, RZ, R3 ;  /* 0x000000ffff0c7224 */ /* 0x000fe400078e0003 */
[----:B------:R-:W-:-:S07]  /*272b0*/  IMAD.MOV.U32 R51, RZ, RZ, R14 ;  /* 0x000000ffff337224 */ /* 0x000fce00078e000e */
[----:B------:R-:W-:Y:S05]  /*272c0*/  WARPSYNC.COLLECTIVE R15, `(.L_x_712) ;  /* 0x000000000f087348 */ /* 0x000fea0003c00000 */
[----:B------:R0:W1:Y:S02]  /*272d0*/  SHFL.IDX P6, R14, R13, R12, R11 ;  /* 0x0000000c0d0e7389 */ /* 0x00006400000c000b */
[----:B01----:R-:W-:Y:S01]  /*272e0*/  ENDCOLLECTIVE ;  /* 0x000000000000791b */ /* 0x003fe20003800000 */
.L_x_712:
[----:B------:R-:W-:Y:S02]  /*272f0*/  SEL R74, R51, R78, P0 ;  /* 0x0000004e334a7207 */ /* 0x000fe40000000000 */
[----:B------:R-:W-:Y:S01]  /*27300*/  MOV R13, R84 ;  /* 0x00000054000d7202 */ /* 0x000fe20000000f00 */
[----:B------:R-:W-:Y:S02]  /*27310*/  IMAD.MOV.U32 R12, RZ, RZ, R9 ;  /* 0x000000ffff0c7224 */ /* 0x000fe400078e0009 */
[----:B------:R-:W-:-:S07]  /*27320*/  IMAD.MOV.U32 R82, RZ, RZ, R14 ;  /* 0x000000ffff527224 */ /* 0x000fce00078e000e */
[----:B------:R-:W-:Y:S05]  /*27330*/  WARPSYNC.COLLECTIVE R15, `(.L_x_713) ;  /* 0x000000000f087348 */ /* 0x000fea0003c00000 */
[----:B------:R0:W1:Y:S02]  /*27340*/  SHFL.IDX P6, R14, R13, R12, R11 ;  /* 0x0000000c0d0e7389 */ /* 0x00006400000c000b */
[----:B01----:R-:W-:Y:S01]  /*27350*/  ENDCOLLECTIVE ;  /* 0x000000000000791b */ /* 0x003fe20003800000 */
.L_x_713:
[----:B------:R-:W-:Y:S01]  /*27360*/  MOV R13, R86 ;  /* 0x00000056000d7202 */ /* 0x000fe20000000f00 */
[----:B------:R-:W-:Y:S02]  /*27370*/  IMAD.MOV.U32 R12, RZ, RZ, R3 ;  /* 0x000000ffff0c7224 */ /* 0x000fe400078e0003 */
[----:B------:R-:W-:-:S07]  /*27380*/  IMAD.MOV.U32 R53, RZ, RZ, R14 ;  /* 0x000000ffff357224 */ /* 0x000fce00078e000e */
[----:B------:R-:W-:Y:S05]  /*27390*/  WARPSYNC.COLLECTIVE R15, `(.L_x_714) ;  /* 0x000000000f087348 */ /* 0x000fea0003c00000 */
[----:B------:R0:W1:Y:S02]  /*273a0*/  SHFL.IDX P6, R14, R13, R12, R11 ;  /* 0x0000000c0d0e7389 */ /* 0x00006400000c000b */
[----:B01----:R-:W-:Y:S01]  /*273b0*/  ENDCOLLECTIVE ;  /* 0x000000000000791b */ /* 0x003fe20003800000 */
.L_x_714:
[----:B------:R-:W-:Y:S01]  /*273c0*/  MOV R13, R88 ;  /* 0x00000058000d7202 */ /* 0x000fe20000000f00 */
[----:B------:R-:W-:Y:S02]  /*273d0*/  IMAD.MOV.U32 R12, RZ, RZ, R9 ;  /* 0x000000ffff0c7224 */ /* 0x000fe400078e0009 */
[----:B------:R-:W-:-:S07]  /*273e0*/  IMAD.MOV.U32 R86, RZ, RZ, R14 ;  /* 0x000000ffff567224 */ /* 0x000fce00078e000e */
[----:B------:R-:W-:Y:S05]  /*273f0*/  WARPSYNC.COLLECTIVE R15, `(.L_x_715) ;  /* 0x000000000f087348 */ /* 0x000fea0003c00000 */
[----:B------:R0:W1:Y:S02]  /*27400*/  SHFL.IDX P6, R14, R13, R12, R11 ;  /* 0x0000000c0d0e7389 */ /* 0x00006400000c000b */
[----:B01----:R-:W-:Y:S01]  /*27410*/  ENDCOLLECTIVE ;  /* 0x000000000000791b */ /* 0x003fe20003800000 */
.L_x_715:
[----:B------:R-:W-:Y:S01]  /*27420*/  MOV R13, R90 ;  /* 0x0000005a000d7202 */ /* 0x000fe20000000f00 */
[----:B------:R-:W-:Y:S02]  /*27430*/  IMAD.MOV.U32 R12, RZ, RZ, R3 ;  /* 0x000000ffff0c7224 */ /* 0x000fe400078e0003 */
[----:B------:R-:W-:-:S07]  /*27440*/  IMAD.MOV.U32 R55, RZ, RZ, R14 ;  /* 0x000000ffff377224 */ /* 0x000fce00078e000e */
[----:B------:R-:W-:Y:S05]  /*27450*/  WARPSYNC.COLLECTIVE R15, `(.L_x_716) ;  /* 0x000000000f087348 */ /* 0x000fea0003c00000 */
[----:B------:R0:W1:Y:S02]  /*27460*/  SHFL.IDX P6, R14, R13, R12, R11 ;  /* 0x0000000c0d0e7389 */ /* 0x00006400000c000b */
[----:B01----:R-:W-:Y:S01]  /*27470*/  ENDCOLLECTIVE ;  /* 0x000000000000791b */ /* 0x003fe20003800000 */
.L_x_716:
[----:B------:R-:W-:Y:S01]  /*27480*/  MOV R13, R92 ;  /* 0x0000005c000d7202 */ /* 0x000fe20000000f00 */
[----:B------:R-:W-:Y:S02]  /*27490*/  IMAD.MOV.U32 R12, RZ, RZ, R9 ;  /* 0x000000ffff0c7224 */ /* 0x000fe400078e0009 */
[----:B------:R-:W-:-:S07]  /*274a0*/  IMAD.MOV.U32 R90, RZ, RZ, R14 ;  /* 0x000000ffff5a7224 */ /* 0x000fce00078e000e */
[----:B------:R-:W-:Y:S05]  /*274b0*/  WARPSYNC.COLLECTIVE R15, `(.L_x_717) ;  /* 0x000000000f087348 */ /* 0x000fea0003c00000 */
[----:B------:R0:W1:Y:S02]  /*274c0*/  SHFL.IDX P6, R14, R13, R12, R11 ;  /* 0x0000000c0d0e7389 */ /* 0x00006400000c000b */
[----:B01----:R-:W-:Y:S01]  /*274d0*/  ENDCOLLECTIVE ;  /* 0x000000000000791b */ /* 0x003fe20003800000 */
.L_x_717:
[----:B------:R-:W-:Y:S01]  /*274e0*/  MOV R13, R94 ;  /* 0x0000005e000d7202 */ /* 0x000fe20000000f00 */
[----:B------:R-:W-:Y:S02]  /*274f0*/  IMAD.MOV.U32 R12, RZ, RZ, R3 ;  /* 0x000000ffff0c7224 */ /* 0x000fe400078e0003 */
[----:B------:R-:W-:-:S07]  /*27500*/  IMAD.MOV.U32 R57, RZ, RZ, R14 ;  /* 0x000000ffff397224 */ /* 0x000fce00078e000e */
[----:B------:R-:W-:Y:S05]  /*27510*/  WARPSYNC.COLLECTIVE R15, `(.L_x_718) ;  /* 0x000000000f087348 */ /* 0x000fea0003c00000 */
[----:B------:R0:W1:Y:S02]  /*27520*/  SHFL.IDX P6, R14, R13, R12, R11 ;  /* 0x0000000c0d0e7389 */ /* 0x00006400000c000b */
[----:B01----:R-:W-:Y:S01]  /*27530*/  ENDCOLLECTIVE ;  /* 0x000000000000791b */ /* 0x003fe20003800000 */
.L_x_718:
[----:B------:R-:W-:Y:S01]  /*27540*/  MOV R13, R96 ;  /* 0x00000060000d7202 */ /* 0x000fe20000000f00 */
[----:B------:R-:W-:Y:S02]  /*27550*/  IMAD.MOV.U32 R12, RZ, RZ, R9 ;  /* 0x000000ffff0c7224 */ /* 0x000fe400078e0009 */
[----:B------:R-:W-:-:S07]  /*27560*/  IMAD.MOV.U32 R94, RZ, RZ, R14 ;  /* 0x000000ffff5e7224 */ /* 0x000fce00078e000e */
[----:B------:R-:W-:Y:S05]  /*27570*/  WARPSYNC.COLLECTIVE R15, `(.L_x_719) ;  /* 0x000000000f087348 */ /* 0x000fea0003c00000 */
[----:B------:R0:W1:Y:S02]  /*27580*/  SHFL.IDX P6, R14, R13, R12, R11 ;  /* 0x0000000c0d0e7389 */ /* 0x00006400000c000b */
[----:B01----:R-:W-:Y:S01]  /*27590*/  ENDCOLLECTIVE ;  /* 0x000000000000791b */ /* 0x003fe20003800000 */
.L_x_719:
[----:B------:R-:W-:Y:S01]  /*275a0*/  MOV R13, R98 ;  /* 0x00000062000d7202 */ /* 0x000fe20000000f00 */
[----:B------:R-:W-:Y:S02]  /*275b0*/  IMAD.MOV.U32 R12, RZ, RZ, R3 ;  /* 0x000000ffff0c7224 */ /* 0x000fe400078e0003 */
[----:B------:R-:W-:-:S07]  /*275c0*/  IMAD.MOV.U32 R59, RZ, RZ, R14 ;  /* 0x000000ffff3b7224 */ /* 0x000fce00078e000e */
[----:B------:R-:W-:Y:S05]  /*275d0*/  WARPSYNC.COLLECTIVE R15, `(.L_x_720) ;  /* 0x000000000f087348 */ /* 0x000fea0003c00000 */
[----:B------:R0:W1:Y:S02]  /*275e0*/  SHFL.IDX P6, R14, R13, R12, R11 ;  /* 0x0000000c0d0e7389 */ /* 0x00006400000c000b */
[----:B01----:R-:W-:Y:S01]  /*275f0*/  ENDCOLLECTIVE ;  /* 0x000000000000791b */ /* 0x003fe20003800000 */
.L_x_720:
[----:B------:R-:W-:Y:S01]  /*27600*/  MOV R13, R100 ;  /* 0x00000064000d7202 */ /* 0x000fe20000000f00 */
[----:B------:R-:W-:Y:S02]  /*27610*/  IMAD.MOV.U32 R12, RZ, RZ, R9 ;  /* 0x000000ffff0c7224 */ /* 0x000fe400078e0009 */
[----:B------:R-:W-:-:S07]  /*27620*/  IMAD.MOV.U32 R98, RZ, RZ, R14 ;  /* 0x000000ffff627224 */ /* 0x000fce00078e000e */
[----:B------:R-:W-:Y:S05]  /*27630*/  WARPSYNC.COLLECTIVE R15, `(.L_x_721) ;  /* 0x000000000f087348 */ /* 0x000fea0003c00000 */
[----:B------:R0:W1:Y:S02]  /*27640*/  SHFL.IDX P6, R14, R13, R12, R11 ;  /* 0x0000000c0d0e7389 */ /* 0x00006400000c000b */
[----:B01----:R-:W-:Y:S01]  /*27650*/  ENDCOLLECTIVE ;  /* 0x000000000000791b */ /* 0x003fe20003800000 */
.L_x_721:
[----:B------:R-:W-:Y:S01]  /*27660*/  MOV R13, R102 ;  /* 0x00000066000d7202 */ /* 0x000fe20000000f00 */
[----:B------:R-:W-:Y:S02]  /*27670*/  IMAD.MOV.U32 R12, RZ, RZ, R3 ;  /* 0x000000ffff0c7224 */ /* 0x000fe400078e0003 */
[----:B------:R-:W-:-:S07]  /*27680*/  IMAD.MOV.U32 R61, RZ, RZ, R14 ;  /* 0x000000ffff3d7224 */ /* 0x000fce00078e000e */
[----:B------:R-:W-:Y:S05]  /*27690*/  WARPSYNC.COLLECTIVE R15, `(.L_x_722) ;  /* 0x000000000f087348 */ /* 0x000fea0003c00000 */
[----:B------:R0:W1:Y:S02]  /*276a0*/  SHFL.IDX P6, R14, R13, R12, R11 ;  /* 0x0000000c0d0e7389 */ /* 0x00006400000c000b */
[----:B01----:R-:W-:Y:S01]  /*276b0*/  ENDCOLLECTIVE ;  /* 0x000000000000791b */ /* 0x003fe20003800000 */
.L_x_722:
[----:B------:R-:W-:Y:S01]  /*276c0*/  MOV R13, R104 ;  /* 0x00000068000d7202 */ /* 0x000fe20000000f00 */
[----:B------:R-:W-:Y:S02]  /*276d0*/  IMAD.MOV.U32 R12, RZ, RZ, R9 ;  /* 0x000000ffff0c7224 */ /* 0x000fe400078e0009 */
[----:B------:R-:W-:-:S07]  /*276e0*/  IMAD.MOV.U32 R102, RZ, RZ, R14 ;  /* 0x000000ffff667224 */ /* 0x000fce00078e000e */
[----:B------:R-:W-:Y:S05]  /*276f0*/  WARPSYNC.COLLECTIVE R15, `(.L_x_723) ;  /* 0x000000000f087348 */ /* 0x000fea0003c00000 */
[----:B------:R0:W1:Y:S02]  /*27700*/  SHFL.IDX P6, R14, R13, R12, R11 ;  /* 0x0000000c0d0e7389 */ /* 0x00006400000c000b */
[----:B01----:R-:W-:Y:S01]  /*27710*/  ENDCOLLECTIVE ;  /* 0x000000000000791b */ /* 0x003fe20003800000 */
.L_x_723:
[----:B------:R-:W-:Y:S01]  /*27720*/  MOV R13, R106 ;  /* 0x0000006a000d7202 */ /* 0x000fe20000000f00 */
[----:B------:R-:W-:Y:S02]  /*27730*/  IMAD.MOV.U32 R12, RZ, RZ, R3 ;  /* 0x000000ffff0c7224 */ /* 0x000fe400078e0003 */
[----:B------:R-:W-:-:S07]  /*27740*/  IMAD.MOV.U32 R63, RZ, RZ, R14 ;  /* 0x000000ffff3f7224 */ /* 0x000fce00078e000e */
[----:B------:R-:W-:Y:S05]  /*27750*/  WARPSYNC.COLLECTIVE R15, `(.L_x_724) ;  /* 0x000000000f087348 */ /* 0x000fea0003c00000 */
[----:B------:R0:W1:Y:S02]  /*27760*/  SHFL.IDX P6, R14, R13, R12, R11 ;  /* 0x0000000c0d0e7389 */ /* 0x00006400000c000b */
[----:B01----:R-:W-:Y:S01]  /*27770*/  ENDCOLLECTIVE ;  /* 0x000000000000791b */ /* 0x003fe20003800000 */
.L_x_724:
[----:B------:R-:W-:Y:S01]  /*27780*/  MOV R13, R108 ;  /* 0x0000006c000d7202 */ /* 0x000fe20000000f00 */
[----:B------:R-:W-:Y:S02]  /*27790*/  IMAD.MOV.U32 R12, RZ, RZ, R9 ;  /* 0x000000ffff0c7224 */ /* 0x000fe400078e0009 */
[----:B------:R-:W-:-:S07]  /*277a0*/  IMAD.MOV.U32 R106, RZ, RZ, R14 ;  /* 0x000000ffff6a7224 */ /* 0x000fce00078e000e */
[----:B------:R-:W-:Y:S05]  /*277b0*/  WARPSYNC.COLLECTIVE R15, `(.L_x_725) ;  /* 0x000000000f087348 */ /* 0x000fea0003c00000 */
[----:B------:R0:W1:Y:S02]  /*277c0*/  SHFL.IDX P6, R14, R13, R12, R11 ;  /* 0x0000000c0d0e7389 */ /* 0x00006400000c000b */
[----:B01----:R-:W-:Y:S01]  /*277d0*/  ENDCOLLECTIVE ;  /* 0x000000000000791b */ /* 0x003fe20003800000 */
.L_x_725:
[----:B------:R-:W-:Y:S01]  /*277e0*/  MOV R13, R110 ;  /* 0x0000006e000d7202 */ /* 0x000fe20000000f00 */
[----:B------:R-:W-:Y:S02]  /*277f0*/  IMAD.MOV.U32 R12, RZ, RZ, R3 ;  /* 0x000000ffff0c7224 */ /* 0x000fe400078e0003 */
[----:B------:R-:W-:-:S07]  /*27800*/  IMAD.MOV.U32 R65, RZ, RZ, R14 ;  /* 0x000000ffff417224 */ /* 0x000fce00078e000e */
[----:B------:R-:W-:Y:S05]  /*27810*/  WARPSYNC.COLLECTIVE R15, `(.L_x_726) ;  /* 0x000000000f087348 */ /* 0x000fea0003c00000 */
[----:B------:R0:W1:Y:S02]  /*27820*/  SHFL.IDX P6, R14, R13, R12, R11 ;  /* 0x0000000c0d0e7389 */ /* 0x00006400000c000b */
[----:B01----:R-:W-:Y:S01]  /*27830*/  ENDCOLLECTIVE ;  /* 0x000000000000791b */ /* 0x003fe20003800000 */
.L_x_726:
[----:B------:R-:W-:Y:S01]  /*27840*/  MOV R13, R112 ;  /* 0x00000070000d7202 */ /* 0x000fe20000000f00 */
[----:B------:R-:W-:Y:S02]  /*27850*/  IMAD.MOV.U32 R12, RZ, RZ, R9 ;  /* 0x000000ffff0c7224 */ /* 0x000fe400078e0009 */
[----:B------:R-:W-:-:S07]  /*27860*/  IMAD.MOV.U32 R110, RZ, RZ, R14 ;  /* 0x000000ffff6e7224 */ /* 0x000fce00078e000e */
[----:B------:R-:W-:Y:S05]  /*27870*/  WARPSYNC.COLLECTIVE R15, `(.L_x_727) ;  /* 0x000000000f087348 */ /* 0x000fea0003c00000 */
[----:B------:R0:W1:Y:S02]  /*27880*/  SHFL.IDX P6, R14, R13, R12, R11 ;  /* 0x0000000c0d0e7389 */ /* 0x00006400000c000b */
[----:B01----:R-:W-:Y:S01]  /*27890*/  ENDCOLLECTIVE ;  /* 0x000000000000791b */ /* 0x003fe20003800000 */
.L_x_727:
[----:B------:R-:W-:Y:S01]  /*278a0*/  MOV R13, R114 ;  /* 0x00000072000d7202 */ /* 0x000fe20000000f00 */
[----:B------:R-:W-:Y:S02]  /*278b0*/  IMAD.MOV.U32 R12, RZ, RZ, R3 ;  /* 0x000000ffff0c7224 */ /* 0x000fe400078e0003 */
[----:B------:R-:W-:-:S07]  /*278c0*/  IMAD.MOV.U32 R67, RZ, RZ, R14 ;  /* 0x000000ffff437224 */ /* 0x000fce00078e000e */
[----:B------:R-:W-:Y:S05]  /*278d0*/  WARPSYNC.COLLECTIVE R15, `(.L_x_728) ;  /* 0x000000000f087348 */ /* 0x000fea0003c00000 */
[----:B------:R0:W1:Y:S02]  /*278e0*/  SHFL.IDX P6, R14, R13, R12, R11 ;  /* 0x0000000c0d0e7389 */ /* 0x00006400000c000b */
[----:B01----:R-:W-:Y:S01]  /*278f0*/  ENDCOLLECTIVE ;  /* 0x000000000000791b */ /* 0x003fe20003800000 */
.L_x_728:
[----:B------:R-:W-:Y:S01]  /*27900*/  MOV R13, R116 ;  /* 0x00000074000d7202 */ /* 0x000fe20000000f00 */
[----:B------:R-:W-:Y:S02]  /*27910*/  IMAD.MOV.U32 R12, RZ, RZ, R9 ;  /* 0x000000ffff0c7224 */ /* 0x000fe400078e0009 */
[----:B------:R-:W-:-:S07]  /*27920*/  IMAD.MOV.U32 R114, RZ, RZ, R14 ;  /* 0x000000ffff727224 */ /* 0x000fce00078e000e */
[----:B------:R-:W-:Y:S05]  /*27930*/  WARPSYNC.COLLECTIVE R15, `(.L_x_729) ;  /* 0x000000000f087348 */ /* 0x000fea0003c00000 */
[----:B------:R0:W1:Y:S02]  /*27940*/  SHFL.IDX P6, R14, R13, R12, R11 ;  /* 0x0000000c0d0e7389 */ /* 0x00006400000c000b */
[----:B01----:R-:W-:Y:S01]  /*27950*/  ENDCOLLECTIVE ;  /* 0x000000000000791b */ /* 0x003fe20003800000 */
.L_x_729:
[----:B------:R-:W-:Y:S01]  /*27960*/  MOV R13, R118 ;  /* 0x00000076000d7202 */ /* 0x000fe20000000f00 */
[----:B------:R-:W-:Y:S02]  /*27970*/  IMAD.MOV.U32 R12, RZ, RZ, R3 ;  /* 0x000000ffff0c7224 */ /* 0x000fe400078e0003 */
[----:B------:R-:W-:-:S07]  /*27980*/  IMAD.MOV.U32 R69, RZ, RZ, R14 ;  /* 0x000000ffff457224 */ /* 0x000fce00078e000e */
[----:B------:R-:W-:Y:S05]  /*27990*/  WARPSYNC.COLLECTIVE R15, `(.L_x_730) ;  /* 0x000000000f087348 */ /* 0x000fea0003c00000 */
[----:B------:R0:W1:Y:S02]  /*279a0*/  SHFL.IDX P6, R14, R13, R12, R11 ;  /* 0x0000000c0d0e7389 */ /* 0x00006400000c000b */
[----:B01----:R-:W-:Y:S01]  /*279b0*/  ENDCOLLECTIVE ;  /* 0x000000000000791b */ /* 0x003fe20003800000 */
.L_x_730:
[----:B------:R-:W-:Y:S01]  /*279c0*/  MOV R13, R120 ;  /* 0x00000078000d7202 */ /* 0x000fe20000000f00 */
[----:B------:R-:W-:Y:S02]  /*279d0*/  IMAD.MOV.U32 R12, RZ, RZ, R9 ;  /* 0x000000ffff0c7224 */ /* 0x000fe400078e0009 */
[----:B------:R-:W-:-:S07]  /*279e0*/  IMAD.MOV.U32 R118, RZ, RZ, R14 ;  /* 0x000000ffff767224 */ /* 0x000fce00078e000e */
[----:B------:R-:W-:Y:S05]  /*279f0*/  WARPSYNC.COLLECTIVE R15, `(.L_x_731) ;  /* 0x000000000f087348 */ /* 0x000fea0003c00000 */
[----:B------:R0:W1:Y:S02]  /*27a00*/  SHFL.IDX P6, R14, R13, R12, R11 ;  /* 0x0000000c0d0e7389 */ /* 0x00006400000c000b */
[----:B01----:R-:W-:Y:S01]  /*27a10*/  ENDCOLLECTIVE ;  /* 0x000000000000791b */ /* 0x003fe20003800000 */
.L_x_731:
[----:B------:R-:W-:Y:S01]  /*27a20*/  MOV R13, R122 ;  /* 0x0000007a000d7202 */ /* 0x000fe20000000f00 */
[----:B------:R-:W-:Y:S02]  /*27a30*/  IMAD.MOV.U32 R12, RZ, RZ, R3 ;  /* 0x000000ffff0c7224 */ /* 0x000fe400078e0003 */
[----:B------:R-:W-:-:S07]  /*27a40*/  IMAD.MOV.U32 R71, RZ, RZ, R14 ;  /* 0x000000ffff477224 */ /* 0x000fce00078e000e */
[----:B------:R-:W-:Y:S05]  /*27a50*/  WARPSYNC.COLLECTIVE R15, `(.L_x_732) ;  /* 0x000000000f087348 */ /* 0x000fea0003c00000 */
[----:B------:R0:W1:Y:S02]  /*27a60*/  SHFL.IDX P6, R14, R13, R12, R11 ;  /* 0x0000000c0d0e7389 */ /* 0x00006400000c000b */
[----:B01----:R-:W-:Y:S01]  /*27a70*/  ENDCOLLECTIVE ;  /* 0x000000000000791b */ /* 0x003fe20003800000 */
.L_x_732:
[----:B------:R-:W-:Y:S01]  /*27a80*/  MOV R13, R124 ;  /* 0x0000007c000d7202 */ /* 0x000fe20000000f00 */
[----:B------:R-:W-:Y:S02]  /*27a90*/  IMAD.MOV.U32 R12, RZ, RZ, R9 ;  /* 0x000000ffff0c7224 */ /* 0x000fe400078e0009 */
[----:B------:R-:W-:-:S07]  /*27aa0*/  IMAD.MOV.U32 R122, RZ, RZ, R14 ;  /* 0x000000ffff7a7224 */ /* 0x000fce00078e000e */
[----:B------:R-:W-:Y:S05]  /*27ab0*/  WARPSYNC.COLLECTIVE R15, `(.L_x_733) ;  /* 0x000000000f087348 */ /* 0x000fea0003c00000 */
[----:B------:R0:W1:Y:S02]  /*27ac0*/  SHFL.IDX P6, R14, R13, R12, R11 ;  /* 0x0000000c0d0e7389 */ /* 0x00006400000c000b */
[----:B01----:R-:W-:Y:S01]  /*27ad0*/  ENDCOLLECTIVE ;  /* 0x000000000000791b */ /* 0x003fe20003800000 */
.L_x_733:
[----:B------:R-:W-:Y:S01]  /*27ae0*/  MOV R13, R126 ;  /* 0x0000007e000d7202 */ /* 0x000fe20000000f00 */
[----:B------:R-:W-:Y:S02]  /*27af0*/  IMAD.MOV.U32 R12, RZ, RZ, R3 ;  /* 0x000000ffff0c7224 */ /* 0x000fe400078e0003 */
[----:B------:R-:W-:-:S07]  /*27b00*/  IMAD.MOV.U32 R113, RZ, RZ, R14 ;  /* 0x000000ffff717224 */ /* 0x000fce00078e000e */
[----:B------:R-:W-:Y:S05]  /*27b10*/  WARPSYNC.COLLECTIVE R15, `(.L_x_734) ;  /* 0x000000000f087348 */ /* 0x000fea0003c00000 */
[----:B------:R0:W1:Y:S02]  /*27b20*/  SHFL.IDX P6, R14, R13, R12, R11 ;  /* 0x0000000c0d0e7389 */ /* 0x00006400000c000b */
[----:B01----:R-:W-:Y:S01]  /*27b30*/  ENDCOLLECTIVE ;  /* 0x000000000000791b */ /* 0x003fe20003800000 */
.L_x_734:
[----:B------:R-:W-:Y:S01]  /*27b40*/  MOV R13, R128 ;  /* 0x00000080000d7202 */ /* 0x000fe20000000f00 */
[----:B------:R-:W-:Y:S02]  /*27b50*/  IMAD.MOV.U32 R12, RZ, RZ, R9 ;  /* 0x000000ffff0c7224 */ /* 0x000fe400078e0009 */
[----:B------:R-:W-:-:S07]  /*27b60*/  IMAD.MOV.U32 R126, RZ, RZ, R14 ;  /* 0x000000ffff7e7224 */ /* 0x000fce00078e000e */
[----:B------:R-:W-:Y:S05]  /*27b70*/  WARPSYNC.COLLECTIVE R15, `(.L_x_735) ;  /* 0x000000000f087348 */ /* 0x000fea0003c00000 */
[----:B------:R0:W1:Y:S02]  /*27b80*/  SHFL.IDX P6, R14, R13, R12, R11 ;  /* 0x0000000c0d0e7389 */ /* 0x00006400000c000b */
[----:B01----:R-:W-:Y:S01]  /*27b90*/  ENDCOLLECTIVE ;  /* 0x000000000000791b */ /* 0x003fe20003800000 */
.L_x_735:
[----:B------:R-:W-:Y:S01]  /*27ba0*/  MOV R13, R130 ;  /* 0x00000082000d7202 */ /* 0x000fe20000000f00 */
[----:B------:R-:W-:Y:S02]  /*27bb0*/  IMAD.MOV.U32 R12, RZ, RZ, R3 ;  /* 0x000000ffff0c7224 */ /* 0x000fe400078e0003 */
[----:B------:R-:W-:-:S07]  /*27bc0*/  IMAD.MOV.U32 R115, RZ, RZ, R14 ;  /* 0x000000ffff737224 */ /* 0x000fce00078e000e */
[----:B------:R-:W-:Y:S05]  /*27bd0*/  WARPSYNC.COLLECTIVE R15, `(.L_x_736) ;  /* 0x000000000f087348 */ /* 0x000fea0003c00000 */
[----:B------:R0:W1:Y:S02]  /*27be0*/  SHFL.IDX P6, R14, R13, R12, R11 ;  /* 0x0000000c0d0e7389 */ /* 0x00006400000c000b */
[----:B01----:R-:W-:Y:S01]  /*27bf0*/  ENDCOLLECTIVE ;  /* 0x000000000000791b */ /* 0x003fe20003800000 */
.L_x_736:
[----:B------:R-:W-:Y:S01]  /*27c00*/  MOV R13, R132 ;  /* 0x00000084000d7202 */ /* 0x000fe20000000f00 */
[----:B------:R-:W-:Y:S02]  /*27c10*/  IMAD.MOV.U32 R12, RZ, RZ, R9 ;  /* 0x000000ffff0c7224 */ /* 0x000fe400078e0009 */
[----:B------:R-:W-:-:S07]  /*27c20*/  IMAD.MOV.U32 R130, RZ, RZ, R14 ;  /* 0x000000ffff827224 */ /* 0x000fce00078e000e */
[----:B------:R-:W-:Y:S05]  /*27c30*/  WARPSYNC.COLLECTIVE R15, `(.L_x_737) ;  /* 0x000000000f087348 */ /* 0x000fea0003c00000 */
[----:B------:R0:W1:Y:S02]  /*27c40*/  SHFL.IDX P6, R14, R13, R12, R11 ;  /* 0x0000000c0d0e7389 */ /* 0x00006400000c000b */
[----:B01----:R-:W-:Y:S01]  /*27c50*/  ENDCOLLECTIVE ;  /* 0x000000000000791b */ /* 0x003fe20003800000 */
.L_x_737:
[----:B------:R-:W-:Y:S01]  /*27c60*/  MOV R13, R134 ;  /* 0x00000086000d7202 */ /* 0x000fe20000000f00 */
[----:B------:R-:W-:Y:S02]  /*27c70*/  IMAD.MOV.U32 R12, RZ, RZ, R3 ;  /* 0x000000ffff0c7224 */ /* 0x000fe400078e0003 */
[----:B------:R-:W-:-:S07]  /*27c80*/  IMAD.MOV.U32 R117, RZ, RZ, R14 ;  /* 0x000000ffff757224 */ /* 0x000fce00078e000e */
[----:B------:R-:W-:Y:S05]  /*27c90*/  WARPSYNC.COLLECTIVE R15, `(.L_x_738) ;  /* 0x000000000f087348 */ /* 0x000fea0003c00000 */
[----:B------:R0:W1:Y:S02]  /*27ca0*/  SHFL.IDX P6, R14, R13, R12, R11 ;  /* 0x0000000c0d0e7389 */ /* 0x00006400000c000b */
[----:B01----:R-:W-:Y:S01]  /*27cb0*/  ENDCOLLECTIVE ;  /* 0x000000000000791b */ /* 0x003fe20003800000 */
.L_x_738:
[----:B------:R-:W-:Y:S01]  /*27cc0*/  MOV R13, R136 ;  /* 0x00000088000d7202 */ /* 0x000fe20000000f00 */
[----:B------:R-:W-:Y:S02]  /*27cd0*/  IMAD.MOV.U32 R12, RZ, RZ, R9 ;  /* 0x000000ffff0c7224 */ /* 0x000fe400078e0009 */
[----:B------:R-:W-:-:S07]  /*27ce0*/  IMAD.MOV.U32 R134, RZ, RZ, R14 ;  /* 0x000000ffff867224 */ /* 0x000fce00078e000e */
[----:B------:R-:W-:Y:S05]  /*27cf0*/  WARPSYNC.COLLECTIVE R15, `(.L_x_739) ;  /* 0x000000000f087348 */ /* 0x000fea0003c00000 */
[----:B------:R0:W1:Y:S02]  /*27d00*/  SHFL.IDX P6, R14, R13, R12, R11 ;  /* 0x0000000c0d0e7389 */ /* 0x00006400000c000b */
[----:B01----:R-:W-:Y:S01]  /*27d10*/  ENDCOLLECTIVE ;  /* 0x000000000000791b */ /* 0x003fe20003800000 */
.L_x_739:
[----:B------:R-:W-:Y:S01]  /*27d20*/  MOV R13, R138 ;  /* 0x0000008a000d7202 */ /* 0x000fe20000000f00 */
[----:B------:R-:W-:Y:S02]  /*27d30*/  IMAD.MOV.U32 R12, RZ, RZ, R3 ;  /* 0x000000ffff0c7224 */ /* 0x000fe400078e0003 */
[----:B------:R-:W-:-:S07]  /*27d40*/  IMAD.MOV.U32 R119, RZ, RZ, R14 ;  /* 0x000000ffff777224 */ /* 0x000fce00078e000e */
[----:B------:R-:W-:Y:S05]  /*27d50*/  WARPSYNC.COLLECTIVE R15, `(.L_x_740) ;  /* 0x000000000f087348 */ /* 0x000fea0003c00000 */
[----:B------:R0:W1:Y:S02]  /*27d60*/  SHFL.IDX P6, R14, R13, R12, R11 ;  /* 0x0000000c0d0e7389 */ /* 0x00006400000c000b */
[----:B01----:R-:W-:Y:S01]  /*27d70*/  ENDCOLLECTIVE ;  /* 0x000000000000791b */ /* 0x003fe20003800000 */
.L_x_740:
[----:B------:R-:W-:Y:S01]  /*27d80*/  MOV R13, R140 ;  /* 0x0000008c000d7202 */ /* 0x000fe20000000f00 */
[----:B------:R-:W-:Y:S02]  /*27d90*/  IMAD.MOV.U32 R12, RZ, RZ, R9 ;  /* 0x000000ffff0c7224 */ /* 0x000fe400078e0009 */
[----:B------:R-:W-:-:S07]  /*27da0*/  IMAD.MOV.U32 R138, RZ, RZ, R14 ;  /* 0x000000ffff8a7224 */ /* 0x000fce00078e000e */
[----:B------:R-:W-:Y:S05]  /*27db0*/  WARPSYNC.COLLECTIVE R15, `(.L_x_741) ;  /* 0x000000000f087348 */ /* 0x000fea0003c00000 */
[----:B------:R0:W1:Y:S02]  /*27dc0*/  SHFL.IDX P6, R14, R13, R12, R11 ;  /* 0x0000000c0d0e7389 */ /* 0x00006400000c000b */
[----:B01----:R-:W-:Y:S01]  /*27dd0*/  ENDCOLLECTIVE ;  /* 0x000000000000791b */ /* 0x003fe20003800000 */
.L_x_741:
[----:B------:R-:W-:Y:S01]  /*27de0*/  MOV R13, R6 ;  /* 0x00000006000d7202 */ /* 0x000fe20000000f00 */
[----:B------:R-:W-:Y:S01]  /*27df0*/  IMAD.MOV.U32 R12, RZ, RZ, R3 ;  /* 0x000000ffff0c7224 */ /* 0x000fe200078e0003 */
[----:B------:R-:W-:Y:S02]  /*27e00*/  SEL R6, R8, R7, P0 ;  /* 0x0000000708067207 */ /* 0x000fe40000000000 */
[----:B------:R-:W-:Y:S02]  /*27e10*/  SEL R8, R10, R21, P0 ;  /* 0x000000150a087207 */ /* 0x000fe40000000000 */
[----:B------:R-:W-:Y:S02]  /*27e20*/  SEL R7, R53, R82, P0 ;  /* 0x0000005235077207 */ /* 0x000fe40000000000 */
[----:B------:R-:W-:Y:S01]  /*27e30*/  SEL R10, R21, R10, P0 ;  /* 0x0000000a150a7207 */ /* 0x000fe20000000000 */
[----:B------:R-:W-:-:S07]  /*27e40*/  IMAD.MOV.U32 R121, RZ, RZ, R14 ;  /* 0x000000ffff797224 */ /* 0x000fce00078e000e */
[----:B------:R-:W-:Y:S05]  /*27e50*/  WARPSYNC.COLLECTIVE R15, `(.L_x_742) ;  /* 0x000000000f087348 */ /* 0x000fea0003c00000 */
[----:B------:R0:W1:Y:S02]  /*27e60*/  SHFL.IDX P6, R14, R13, R12, R11 ;  /* 0x0000000c0d0e7389 */ /* 0x00006400000c000b */
[----:B01----:R-:W-:Y:S01]  /*27e70*/  ENDCOLLECTIVE ;  /* 0x000000000000791b */ /* 0x003fe20003800000 */
.L_x_742:
[----:B------:R-:W-:Y:S01]  /*27e80*/  MOV R13, R5 ;  /* 0x00000005000d7202 */ /* 0x000fe20000000f00 */
[----:B------:R-:W-:Y:S01]  /*27e90*/  IMAD.MOV.U32 R12, RZ, RZ, R9 ;  /* 0x000000ffff0c7224 */ /* 0x000fe200078e0009 */
[----:B------:R-:W-:Y:S02]  /*27ea0*/  SEL R5, R82, R53, P0 ;  /* 0x0000003552057207 */ /* 0x000fe40000000000 */
[----:B------:R-:W-:Y:S02]  /*27eb0*/  SEL R9, R86, R55, P0 ;  /* 0x0000003756097207 */ /* 0x000fe40000000000 */
[----:B------:R-:W-:Y:S01]  /*27ec0*/  SEL R53, R122, R113, P0 ;  /* 0x000000717a357207 */ /* 0x000fe20000000000 */
[----:B------:R-:W-:-:S07]  /*27ed0*/  IMAD.MOV.U32 R75, RZ, RZ, R14 ;  /* 0x000000ffff4b7224 */ /* 0x000fce00078e000e */
[----:B------:R-:W-:Y:S05]  /*27ee0*/  WARPSYNC.COLLECTIVE R15, `(.L_x_743) ;  /* 0x000000000f087348 */ /* 0x000fea0003c00000 */
[----:B------:R0:W1:Y:S02]  /*27ef0*/  SHFL.IDX P6, R14, R13, R12, R11 ;  /* 0x0000000c0d0e7389 */ /* 0x00006400000c000b */
[----:B01----:R-:W-:Y:S01]  /*27f00*/  ENDCOLLECTIVE ;  /* 0x000000000000791b */ /* 0x003fe20003800000 */
.L_x_743:
[----:B------:R-:W-:Y:S02]  /*27f10*/  SEL R12, R24, R25, P0 ;  /* 0x00000019180c7207 */ /* 0x000fe40000000000 */
[----:B------:R-:W-:Y:S02]  /*27f20*/  SEL R11, R55, R86, P0 ;  /* 0x00000056370b7207 */ /* 0x000fe40000000000 */
[----:B------:R-:W-:Y:S02]  /*27f30*/  SEL R13, R90, R57, P0 ;  /* 0x000000395a0d7207 */ /* 0x000fe40000000000 */
[----:B------:R-:W-:Y:S02]  /*27f40*/  SEL R15, R57, R90, P0 ;  /* 0x0000005a390f7207 */ /* 0x000fe40000000000 */
[----:B------:R-:W-:Y:S01]  /*27f50*/  SEL R55, R113, R122, P0 ;  /* 0x0000007a71377207 */ /* 0x000fe20000000000 */
[----:B------:R-:W-:Y:S01]  /*27f60*/  IMAD.MOV.U32 R20, RZ, RZ, R14 ;  /* 0x000000ffff147224 */ /* 0x000fe200078e000e */
        /* <DEDUP_REMOVED lines=36> */
[----:B------:R-:W-:Y:S01]  /*281b0*/  MOV R78, RZ ;  /* 0x000000ff004e7202 */ /* 0x000fe20000000f00 */
[----:B------:R-:W-:Y:S06]  /*281c0*/  BRA `(.L_x_744) ;  /* 0xffffff4000d87947 */ /* 0x000fec000383ffff */
.L_x_514:
[----:B------:R-:W-:Y:S01]  /*281d0*/  IMAD.MOV.U32 R13, RZ, RZ, R3 ;  /* 0x000000ffff0d7224 */ /* 0x000fe200078e0003 */
[----:B------:R-:W-:Y:S01]  /*281e0*/  MOV R11, 0x181f ;  /* 0x0000181f000b7802 */ /* 0x000fe20000000f00 */
[----:B------:R-:W-:Y:S02]  /*281f0*/  IMAD.MOV.U32 R12, RZ, RZ, RZ ;  /* 0x000000ffff0c7224 */ /* 0x000fe400078e00ff */
[----:B------:R-:W-:-:S07]  /*28200*/  IMAD.MOV.U32 R15, RZ, RZ, -0x1 ;  /* 0xffffffffff0f7424 */ /* 0x000fce00078e00ff */
[----:B0-----:R-:W-:Y:S05]  /*28210*/  WARPSYNC.COLLECTIVE R15, `(.L_x_745) ;  /* 0x000000000f087348 */ /* 0x001fea0003c00000 */
[----:B------:R1:W2:Y:S02]  /*28220*/  SHFL.IDX P6, R14, R13, R12, R11 ;  /* 0x0000000c0d0e7389 */ /* 0x0002a400000c000b */
[----:B012---:R-:W-:Y:S01]  /*28230*/  ENDCOLLECTIVE ;  /* 0x000000000000791b */ /* 0x007fe20003800000 */
.L_x_745:
[----:B------:R-:W-:Y:S01]  /*28240*/  MOV R13, R2 ;  /* 0x00000002000d7202 */ /* 0x000fe20000000f00 */
[----:B------:R-:W-:-:S07]  /*28250*/  IMAD.MOV.U32 R0, RZ, RZ, R14 ;  /* 0x000000ffff007224 */ /* 0x000fce00078e000e */
[----:B------:R-:W-:Y:S05]  /*28260*/  WARPSYNC.COLLECTIVE R15, `(.L_x_746) ;  /* 0x000000000f087348 */ /* 0x000fea0003c00000 */
[----:B------:R0:W1:Y:S02]  /*28270*/  SHFL.IDX P6, R14, R13, R12, R11 ;  /* 0x0000000c0d0e7389 */ /* 0x00006400000c000b */
[----:B01----:R-:W-:Y:S01]  /*28280*/  ENDCOLLECTIVE ;  /* 0x000000000000791b */ /* 0x003fe20003800000 */
.L_x_746:
[----:B------:R-:W-:Y:S05]  /*28290*/  BRA `(.L_x_747) ;  /* 0xffffff6000647947 */ /* 0x000fea000383ffff */
.L_x_517:
[----:B------:R-:W-:Y:S01]  /*282a0*/  BSSY B1, `(.L_x_748) ;  /* 0x0000008000017945 */ /* 0x000fe20003800000 */
[----:B----4-:R-:W-:Y:S01]  /*282b0*/  IMAD.MOV.U32 R13, RZ, RZ, R3 ;  /* 0x000000ffff0d7224 */ /* 0x010fe200078e0003 */
[----:B------:R-:W-:Y:S01]  /*282c0*/  MOV R11, 0x181f ;  /* 0x0000181f000b7802 */ /* 0x000fe20000000f00 */
[----:B------:R-:W-:Y:S02]  /*282d0*/  IMAD.MOV.U32 R12, RZ, RZ, 0x1 ;  /* 0x00000001ff0c7424 */ /* 0x000fe400078e00ff */
[----:B------:R-:W-:-:S07]  /*282e0*/  IMAD.MOV.U32 R15, RZ, RZ, -0x1 ;  /* 0xffffffffff0f7424 */ /* 0x000fce00078e00ff */
[----:B0123--:R-:W-:Y:S05]  /*282f0*/  WARPSYNC.COLLECTIVE R15, `(.L_x_749) ;  /* 0x000000000f087348 */ /* 0x00ffea0003c00000 */
[----:B---3--:R3:W4:Y:S02]  /*28300*/  SHFL.IDX P6, R14, R13, R12, R11 ;  /* 0x0000000c0d0e7389 */ /* 0x00872400000c000b */
[----:B01234-:R-:W-:Y:S01]  /*28310*/  ENDCOLLECTIVE ;  /* 0x000000000000791b */ /* 0x01ffe20003800000 */
.L_x_749:
[----:B------:R-:W-:Y:S05]  /*28320*/  BSYNC B1 ;  /* 0x0000000000017941 */ /* 0x000fea0003800000 */
.L_x_748:
[----:B------:R-:W-:Y:S01]  /*28330*/  MOV R13, R2 ;  /* 0x00000002000d7202 */ /* 0x000fe20000000f00 */
[----:B------:R-:W-:Y:S01]  /*28340*/  IMAD.MOV.U32 R12, RZ, RZ, 0x1 ;  /* 0x00000001ff0c7424 */ /* 0x000fe200078e00ff */
[----:B------:R-:W-:Y:S01]  /*28350*/  MOV R15, 0xffffffff ;  /* 0xffffffff000f7802 */ /* 0x000fe20000000f00 */
[----:B------:R-:W-:Y:S02]  /*28360*/  IMAD.MOV.U32 R11, RZ, RZ, 0x181f ;  /* 0x0000181fff0b7424 */ /* 0x000fe400078e00ff */
[----:B------:R-:W-:-:S07]  /*28370*/  IMAD.MOV.U32 R0, RZ, RZ, R14 ;  /* 0x000000ffff007224 */ /* 0x000fce00078e000e */
[----:B------:R-:W-:Y:S05]  /*28380*/  WARPSYNC.COLLECTIVE R15, `(.L_x_750) ;  /* 0x000000000f087348 */ /* 0x000fea0003c00000 */
[----:B------:R0:W1:Y:S02]  /*28390*/  SHFL.IDX P6, R14, R13, R12, R11 ;  /* 0x0000000c0d0e7389 */ /* 0x00006400000c000b */
[----:B01----:R-:W-:Y:S01]  /*283a0*/  ENDCOLLECTIVE ;  /* 0x000000000000791b */ /* 0x003fe20003800000 */
.L_x_750:
[----:B------:R-:W-:Y:S05]  /*283b0*/  BRA `(.L_x_751) ;  /* 0xffffff6000847947 */ /* 0x000fea000383ffff */
.L_x_520:
        /* <DEDUP_REMOVED lines=8> */
.L_x_753:
[----:B------:R-:W-:Y:S05]  /*28440*/  BSYNC B1 ;  /* 0x0000000000017941 */ /* 0x000fea0003800000 */
.L_x_752:
        /* <DEDUP_REMOVED lines=8> */
.L_x_754:
[----:B------:R-:W-:Y:S05]  /*284d0*/  BRA `(.L_x_755) ;  /* 0xffffff6000a47947 */ /* 0x000fea000383ffff */
.L_x_523:
[----:B------:R-:W-:Y:S01]  /*284e0*/  BSSY B1, `(.L_x_756) ;  /* 0x0000008000017945 */ /* 0x000fe20003800000 */
[----:B0-----:R-:W-:Y:S01]  /*284f0*/  IMAD.MOV.U32 R13, RZ, RZ, R3 ;  /* 0x000000ffff0d7224 */ /* 0x001fe200078e0003 */
[----:B------:R-:W-:Y:S01]  /*28500*/  MOV R11, 0x181f ;  /* 0x0000181f000b7802 */ /* 0x000fe20000000f00 */
[----:B------:R-:W-:Y:S02]  /*28510*/  IMAD.MOV.U32 R12, RZ, RZ, 0x3 ;  /* 0x00000003ff0c7424 */ /* 0x000fe400078e00ff */
[----:B------:R-:W-:-:S07]  /*28520*/  IMAD.MOV.U32 R15, RZ, RZ, -0x1 ;  /* 0xffffffffff0f7424 */ /* 0x000fce00078e00ff */
[----:B-1234-:R-:W-:Y:S05]  /*28530*/  WARPSYNC.COLLECTIVE R15, `(.L_x_757) ;  /* 0x000000000f087348 */ /* 0x01efea0003c00000 */
[----:B----4-:R0:W4:Y:S02]  /*28540*/  SHFL.IDX P6, R14, R13, R12, R11 ;  /* 0x0000000c0d0e7389 */ /* 0x01012400000c000b */
[----:B01234-:R-:W-:Y:S01]  /*28550*/  ENDCOLLECTIVE ;  /* 0x000000000000791b */ /* 0x01ffe20003800000 */
.L_x_757:
[----:B------:R-:W-:Y:S05]  /*28560*/  BSYNC B1 ;  /* 0x0000000000017941 */ /* 0x000fea0003800000 */
.L_x_756:
        /* <DEDUP_REMOVED lines=8> */
.L_x_758:
[----:B------:R-:W-:Y:S05]  /*285f0*/  BRA `(.L_x_759) ;  /* 0xffffff6000c47947 */ /* 0x000fea000383ffff */
.L_x_540:
[----:B------:R-:W0:Y:S01]  /*28600*/  S2R R5, SR_TID.X ;  /* 0x0000000000057919 */ /* 0x000e220000002100 */
[----:B------:R-:W-:Y:S01]  /*28610*/  BSSY B1, `(.L_x_760) ;  /* 0x000000a000017945 */ /* 0x000fe20003800000 */
[----:B------:R-:W-:Y:S01]  /*28620*/  IMAD.MOV.U32 R12, RZ, RZ, RZ ;  /* 0x000000ffff0c7224 */ /* 0x000fe200078e00ff */
[----:B------:R-:W-:Y:S01]  /*28630*/  MOV R11, 0x1f ;  /* 0x0000001f000b7802 */ /* 0x000fe20000000f00 */
[----:B------:R-:W-:Y:S01]  /*28640*/  IMAD.MOV.U32 R15, RZ, RZ, -0x1 ;  /* 0xffffffffff0f7424 */ /* 0x000fe200078e00ff */
[----:B0-----:R-:W-:-:S04]  /*28650*/  SHF.R.U32.HI R5, RZ, 0x5, R5 ;  /* 0x00000005ff057819 */ /* 0x001fc80000011605 */
[----:B------:R-:W-:-:S05]  /*28660*/  LOP3.LUT R5, R5, 0x3, RZ, 0xc0, !PT ;  /* 0x0000000305057812 */ /* 0x000fca00078ec0ff */
[----:B------:R-:W-:-:S07]  /*28670*/  IMAD.MOV.U32 R13, RZ, RZ, R5 ;  /* 0x000000ffff0d7224 */ /* 0x000fce00078e0005 */
[----:B------:R-:W-:Y:S05]  /*28680*/  WARPSYNC.COLLECTIVE R15, `(.L_x_761) ;  /* 0x000000000f087348 */ /* 0x000fea0003c00000 */
[----:B------:R0:W1:Y:S02]  /*28690*/  SHFL.IDX P6, R14, R13, R12, R11 ;  /* 0x0000000c0d0e7389 */ /* 0x00006400000c000b */
[----:B01----:R-:W-:Y:S01]  /*286a0*/  ENDCOLLECTIVE ;  /* 0x000000000000791b */ /* 0x003fe20003800000 */
.L_x_761:
[----:B------:R-:W-:Y:S05]  /*286b0*/  BSYNC B1 ;  /* 0x0000000000017941 */ /* 0x000fea0003800000 */
.L_x_760:
[----:B------:R-:W-:Y:S05]  /*286c0*/  BRA `(.L_x_762) ;  /* 0xffffff7400e87947 */ /* 0x000fea000383ffff */
.L_x_542:
[----:B------:R-:W-:Y:S01]  /*286d0*/  BSSY B1, `(.L_x_763) ;  /* 0x0000006000017945 */ /* 0x000fe20003800000 */
[----:B------:R-:W-:-:S07]  /*286e0*/  IMAD.MOV.U32 R15, RZ, RZ, -0x1 ;  /* 0xffffffffff0f7424 */ /* 0x000fce00078e00ff */
[----:B0-----:R-:W-:Y:S05]  /*286f0*/  WARPSYNC.COLLECTIVE R15, `(.L_x_764) ;  /* 0x000000000f0c7348 */ /* 0x001fea0003c00000 */
[----:B------:R-:W-:Y:S02]  /*28700*/  ELECT P6, UR62, PT ;  /* 0x00000000003e782f */ /* 0x000fe400038c0000 */
[----:B------:R-:W-:Y:S01]  /*28710*/  MOV R14, UR62 ;  /* 0x0000003e000e7c02 */ /* 0x000fe20008000f00 */
[----:B0-----:R-:W-:Y:S10]  /*28720*/  ENDCOLLECTIVE ;  /* 0x000000000000791b */ /* 0x001ff40003800000 */
.L_x_764:
[----:B------:R-:W-:Y:S05]  /*28730*/  BSYNC B1 ;  /* 0x0000000000017941 */ /* 0x000fea0003800000 */
.L_x_763:
[----:B------:R-:W-:Y:S05]  /*28740*/  BRA `(.L_x_541) ;  /* 0xffffff7400e07947 */ /* 0x000fea000383ffff */
.L_x_544:
[----:B0-----:R-:W2:Y:S02]  /*28750*/  LDL R5, [R1+0x4] ;  /* 0x0000040001057983 */ /* 0x001ea40000100800 */
[----:B--2---:R0:W1:Y:S02]  /*28760*/  SYNCS.PHASECHK.TRANS64.TRYWAIT P0, [R5+URZ+0x38820], R4 ;  /* 0x03882004050075a7 */ /* 0x004064000800017f */
[----:B-1----:R-:W-:Y:S05]  /*28770*/  @!P0 NANOSLEEP.SYNCS 0x989680 ;  /* 0x009896800000895d */ /* 0x002fea0003900000 */
[----:B------:R-:W1:Y:S02]  /*28780*/  @!P0 SYNCS.PHASECHK.TRANS64 P0, [R5+URZ+0x38820], R4 ;  /* 0x03882004050085a7 */ /* 0x000e64000800007f */
[----:B-1----:R-:W-:Y:S05]  /*28790*/  @!P0 BRA `(.L_x_544) ;  /* 0xfffffffc00ec8947 */ /* 0x002fea000383ffff */
[----:B------:R-:W-:Y:S05]  /*287a0*/  BRA `(.L_x_765) ;  /* 0xffffff7400f07947 */ /* 0x000fea000383ffff */
.L_x_548:
[----:B0-----:R0:W1:Y:S02]  /*287b0*/  SYNCS.PHASECHK.TRANS64.TRYWAIT P0, [R7+URZ+0x388a0], R10 ;  /* 0x0388a00a070075a7 */ /* 0x001064000800017f */
[----:B-1----:R-:W-:Y:S05]  /*287c0*/  @!P0 NANOSLEEP.SYNCS 0x989680 ;  /* 0x009896800000895d */ /* 0x002fea0003900000 */
[----:B------:R-:W1:Y:S02]  /*287d0*/  @!P0 SYNCS.PHASECHK.TRANS64 P0, [R7+URZ+0x388a0], R10 ;  /* 0x0388a00a070085a7 */ /* 0x000e64000800007f */
[----:B-1----:R-:W-:Y:S05]  /*287e0*/  @!P0 BRA `(.L_x_548) ;  /* 0xfffffffc00f08947 */ /* 0x002fea000383ffff */
[----:B------:R-:W-:Y:S05]  /*287f0*/  BRA `(.L_x_766) ;  /* 0xffffff7800187947 */ /* 0x000fea000383ffff */
.L_x_554:
[----:B-1----:R1:W2:Y:S02]  /*28800*/  SYNCS.PHASECHK.TRANS64.TRYWAIT P0, [R7+URZ+0x388c0], R10 ;  /* 0x0388c00a070075a7 */ /* 0x0022a4000800017f */
[----:B--2---:R-:W-:Y:S05]  /*28810*/  @!P0 NANOSLEEP.SYNCS 0x989680 ;  /* 0x009896800000895d */ /* 0x004fea0003900000 */
[----:B------:R-:W2:Y:S02]  /*28820*/  @!P0 SYNCS.PHASECHK.TRANS64 P0, [R7+URZ+0x388c0], R10 ;  /* 0x0388c00a070085a7 */ /* 0x000ea4000800007f */
[----:B--2---:R-:W-:Y:S05]  /*28830*/  @!P0 BRA `(.L_x_554) ;  /* 0xfffffffc00f08947 */ /* 0x004fea000383ffff */
[----:B------:R-:W-:Y:S05]  /*28840*/  BRA `(.L_x_767) ;  /* 0xffffff7800dc7947 */ /* 0x000fea000383ffff */
.L_x_562:
[----:B0-----:R0:W1:Y:S02]  /*28850*/  SYNCS.PHASECHK.TRANS64.TRYWAIT P1, [R8+URZ+0x388a0], R7 ;  /* 0x0388a007080075a7 */ /* 0x001064000802017f */
[----:B-1----:R-:W-:Y:S05]  /*28860*/  @!P1 NANOSLEEP.SYNCS 0x989680 ;  /* 0x009896800000995d */ /* 0x002fea0003900000 */
[----:B------:R-:W1:Y:S02]  /*28870*/  @!P1 SYNCS.PHASECHK.TRANS64 P1, [R8+URZ+0x388a0], R7 ;  /* 0x0388a007080095a7 */ /* 0x000e64000802007f */
[----:B-1----:R-:W-:Y:S05]  /*28880*/  @!P1 BRA `(.L_x_562) ;  /* 0xfffffffc00f09947 */ /* 0x002fea000383ffff */
[----:B------:R-:W-:Y:S05]  /*28890*/  BRA `(.L_x_768) ;  /* 0xffffff7c00f07947 */ /* 0x000fea000383ffff */
.L_x_568:
[----:B-1----:R1:W2:Y:S02]  /*288a0*/  SYNCS.PHASECHK.TRANS64.TRYWAIT P1, [R8+URZ+0x388c0], R7 ;  /* 0x0388c007080075a7 */ /* 0x0022a4000802017f */
[----:B--2---:R-:W-:Y:S05]  /*288b0*/  @!P1 NANOSLEEP.SYNCS 0x989680 ;  /* 0x009896800000995d */ /* 0x004fea0003900000 */
[----:B------:R-:W2:Y:S02]  /*288c0*/  @!P1 SYNCS.PHASECHK.TRANS64 P1, [R8+URZ+0x388c0], R7 ;  /* 0x0388c007080095a7 */ /* 0x000ea4000802007f */
[----:B--2---:R-:W-:Y:S05]  /*288d0*/  @!P1 BRA `(.L_x_568) ;  /* 0xfffffffc00f09947 */ /* 0x004fea000383ffff */
[----:B------:R-:W-:Y:S05]  /*288e0*/  BRA `(.L_x_769) ;  /* 0xffffff8000b07947 */ /* 0x000fea000383ffff */
.L_x_584:
[----:B------:R-:W0:Y:S01]  /*288f0*/  S2R R4, SR_TID.X ;  /* 0x0000000000047919 */ /* 0x000e220000002100 */
[----:B------:R-:W-:Y:S01]  /*28900*/  BSSY B0, `(.L_x_770) ;  /* 0x000000a000007945 */ /* 0x000fe20003800000 */
[----:B------:R-:W-:Y:S01]  /*28910*/  IMAD.MOV.U32 R12, RZ, RZ, RZ ;  /* 0x000000ffff0c7224 */ /* 0x000fe200078e00ff */
[----:B------:R-:W-:Y:S01]  /*28920*/  MOV R15, 0xffffffff ;  /* 0xffffffff000f7802 */ /* 0x000fe20000000f00 */
[----:B------:R-:W-:Y:S01]  /*28930*/  IMAD.MOV.U32 R11, RZ, RZ, 0x1f ;  /* 0x0000001fff0b7424 */ /* 0x000fe200078e00ff */
[----:B0-----:R-:W-:-:S04]  /*28940*/  SHF.R.U32.HI R4, RZ, 0x5, R4 ;  /* 0x00000005ff047819 */ /* 0x001fc80000011604 */
[----:B------:R-:W-:-:S04]  /*28950*/  LOP3.LUT R4, R4, 0x3, RZ, 0xc0, !PT ;  /* 0x0000000304047812 */ /* 0x000fc800078ec0ff */
[----:B------:R-:W-:-:S07]  /*28960*/  MOV R13, R4 ;  /* 0x00000004000d7202 */ /* 0x000fce0000000f00 */
[----:B-1----:R-:W-:Y:S05]  /*28970*/  WARPSYNC.COLLECTIVE R15, `(.L_x_771) ;  /* 0x000000000f087348 */ /* 0x002fea0003c00000 */
[----:B------:R0:W2:Y:S02]  /*28980*/  SHFL.IDX P6, R14, R13, R12, R11 ;  /* 0x0000000c0d0e7389 */ /* 0x0000a400000c000b */
[----:B012---:R-:W-:Y:S01]  /*28990*/  ENDCOLLECTIVE ;  /* 0x000000000000791b */ /* 0x007fe20003800000 */
.L_x_771:
[----:B------:R-:W-:Y:S05]  /*289a0*/  BSYNC B0 ;  /* 0x0000000000007941 */ /* 0x000fea0003800000 */
.L_x_770:
[----:B------:R-:W-:Y:S05]  /*289b0*/  BRA `(.L_x_772) ;  /* 0xffffff8c008c7947 */ /* 0x000fea000383ffff */
.L_x_586:
[----:B------:R-:W-:Y:S01]  /*289c0*/  BSSY B0, `(.L_x_773) ;  /* 0x0000006000007945 */ /* 0x000fe20003800000 */
[----:B------:R-:W-:-:S07]  /*289d0*/  IMAD.MOV.U32 R15, RZ, RZ, -0x1 ;  /* 0xffffffffff0f7424 */ /* 0x000fce00078e00ff */
[----:B01----:R-:W-:Y:S05]  /*289e0*/  WARPSYNC.COLLECTIVE R15, `(.L_x_774) ;  /* 0x000000000f0c7348 */ /* 0x003fea0003c00000 */
[----:B------:R-:W-:Y:S02]  /*289f0*/  ELECT P6, UR62, PT ;  /* 0x00000000003e782f */ /* 0x000fe400038c0000 */
[----:B------:R-:W-:Y:S01]  /*28a00*/  MOV R14, UR62 ;  /* 0x0000003e000e7c02 */ /* 0x000fe20008000f00 */
[----:B01----:R-:W-:Y:S10]  /*28a10*/  ENDCOLLECTIVE ;  /* 0x000000000000791b */ /* 0x003ff40003800000 */
.L_x_774:
[----:B------:R-:W-:Y:S05]  /*28a20*/  BSYNC B0 ;  /* 0x0000000000007941 */ /* 0x000fea0003800000 */
.L_x_773:
[----:B------:R-:W-:Y:S05]  /*28a30*/  BRA `(.L_x_775) ;  /* 0xffffff8c00987947 */ /* 0x000fea000383ffff */
.L_x_588:
[----:B0-----:R0:W1:Y:S02]  /*28a40*/  SYNCS.PHASECHK.TRANS64.TRYWAIT P0, [R0+URZ+0x38880], R3 ;  /* 0x03888003000075a7 */ /* 0x001064000800017f */
[----:B-1----:R-:W-:Y:S05]  /*28a50*/  @!P0 NANOSLEEP.SYNCS 0x989680 ;  /* 0x009896800000895d */ /* 0x002fea0003900000 */
[----:B------:R-:W1:Y:S02]  /*28a60*/  @!P0 SYNCS.PHASECHK.TRANS64 P0, [R0+URZ+0x38880], R3 ;  /* 0x03888003000085a7 */ /* 0x000e64000800007f */
[----:B-1----:R-:W-:Y:S05]  /*28a70*/  @!P0 BRA `(.L_x_588) ;  /* 0xfffffffc00f08947 */ /* 0x002fea000383ffff */
[----:B------:R-:W-:Y:S05]  /*28a80*/  BRA `(.L_x_776) ;  /* 0xffffff9000107947 */ /* 0x000fea000383ffff */
.L_x_590:
[----:B-1----:R1:W2:Y:S02]  /*28a90*/  SYNCS.PHASECHK.TRANS64.TRYWAIT P0, [R0+URZ+0x38840], R3 ;  /* 0x03884003000075a7 */ /* 0x0022a4000800017f */
[----:B--2---:R-:W-:Y:S05]  /*28aa0*/  @!P0 NANOSLEEP.SYNCS 0x989680 ;  /* 0x009896800000895d */ /* 0x004fea0003900000 */
[----:B------:R-:W2:Y:S02]  /*28ab0*/  @!P0 SYNCS.PHASECHK.TRANS64 P0, [R0+URZ+0x38840], R3 ;  /* 0x03884003000085a7 */ /* 0x000ea4000800007f */
[----:B--2---:R-:W-:Y:S05]  /*28ac0*/  @!P0 BRA `(.L_x_590) ;  /* 0xfffffffc00f08947 */ /* 0x004fea000383ffff */
[----:B------:R-:W-:Y:S05]  /*28ad0*/  BRA `(.L_x_777) ;  /* 0xffffff9000847947 */ /* 0x000fea000383ffff */
.L_x_594:
[----:B------:R-:W2:Y:S01]  /*28ae0*/  LDL.LU R11, [R1+0x58] ;  /* 0x00005800010b7983 */ /* 0x000ea20000300800 */
[----:B------:R-:W-:Y:S01]  /*28af0*/  IMAD.MOV.U32 R13, RZ, RZ, R3 ;  /* 0x000000ffff0d7224 */ /* 0x000fe200078e0003 */
[----:B------:R-:W-:Y:S01]  /*28b00*/  MOV R12, RZ ;  /* 0x000000ff000c7202 */ /* 0x000fe20000000f00 */
[----:B------:R-:W-:Y:S01]  /*28b10*/  IMAD.MOV.U32 R15, RZ, RZ, -0x1 ;  /* 0xffffffffff0f7424 */ /* 0x000fe200078e00ff */
[----:B------:R-:W-:-:S04]  /*28b20*/  LOP3.LUT R8, R8, 0x7f, RZ, 0xc0, !PT ;  /* 0x0000007f08087812 */ /* 0x000fc800078ec0ff */
[----:B------:R-:W-:-:S04]  /*28b30*/  SHF.R.U32.HI R5, RZ, 0x3, R8 ;  /* 0x00000003ff057819 */ /* 0x000fc80000011608 */
[----:B------:R-:W-:-:S05]  /*28b40*/  IADD3 R0, R5, R17, RZ ;  /* 0x0000001105007210 */ /* 0x000fca0007ffe0ff */
[----:B------:R-:W-:Y:S02]  /*28b50*/  VIADD R5, R0, 0x10 ;  /* 0x0000001000057836 */ /* 0x000fe40000000000 */
[----:B--2---:R-:W-:Y:S02]  /*28b60*/  IMAD R2, R11, R7, RZ ;  /* 0x000000070b027224 */ /* 0x004fe400078e02ff */
[----:B------:R-:W-:-:S03]  /*28b70*/  IMAD.MOV.U32 R11, RZ, RZ, 0x181f ;  /* 0x0000181fff0b7424 */ /* 0x000fc600078e00ff */
[----:B------:R-:W-:-:S13]  /*28b80*/  ISETP.GE.AND P2, PT, R0, R2, PT ;  /* 0x000000020000720c */ /* 0x000fda0003f46270 */
[----:B0----5:R-:W-:Y:S05]  /*28b90*/  WARPSYNC.COLLECTIVE R15, `(.L_x_778) ;  /* 0x000000000f087348 */ /* 0x021fea0003c00000 */
[----:B------:R1:W2:Y:S02]  /*28ba0*/  SHFL.IDX P6, R14, R13, R12, R11 ;  /* 0x0000000c0d0e7389 */ /* 0x0002a400000c000b */
[----:B012--5:R-:W-:Y:S01]  /*28bb0*/  ENDCOLLECTIVE ;  /* 0x000000000000791b */ /* 0x027fe20003800000 */
.L_x_778:
[----:B------:R-:W-:Y:S01]  /*28bc0*/  IMAD.MOV.U32 R13, RZ, RZ, R4 ;  /* 0x000000ffff0d7224 */ /* 0x000fe200078e0004 */
[----:B------:R-:W-:-:S07]  /*28bd0*/  MOV R6, R14 ;  /* 0x0000000e00067202 */ /* 0x000fce0000000f00 */
[----:B------:R-:W-:Y:S05]  /*28be0*/  WARPSYNC.COLLECTIVE R15, `(.L_x_779) ;  /* 0x000000000f087348 */ /* 0x000fea0003c00000 */
[----:B------:R0:W1:Y:S02]  /*28bf0*/  SHFL.IDX P6, R14, R13, R12, R11 ;  /* 0x0000000c0d0e7389 */ /* 0x00006400000c000b */
[----:B01----:R-:W-:Y:S01]  /*28c00*/  ENDCOLLECTIVE ;  /* 0x000000000000791b */ /* 0x003fe20003800000 */
.L_x_779:
[----:B------:R-:W-:Y:S01]  /*28c10*/  MOV R13, R3 ;  /* 0x00000003000d7202 */ /* 0x000fe20000000f00 */
[----:B------:R-:W-:Y:S02]  /*28c20*/  IMAD.MOV.U32 R12, RZ, RZ, 0x1 ;  /* 0x00000001ff0c7424 */ /* 0x000fe400078e00ff */
[----:B------:R-:W-:-:S07]  /*28c30*/  IMAD.MOV.U32 R7, RZ, RZ, R14 ;  /* 0x000000ffff077224 */ /* 0x000fce00078e000e */
[----:B------:R-:W-:Y:S05]  /*28c40*/  WARPSYNC.COLLECTIVE R15, `(.L_x_780) ;  /* 0x000000000f087348 */ /* 0x000fea0003c00000 */
[----:B------:R0:W1:Y:S02]  /*28c50*/  SHFL.IDX P6, R14, R13, R12, R11 ;  /* 0x0000000c0d0e7389 */ /* 0x00006400000c000b */
[----:B01----:R-:W-:Y:S01]  /*28c60*/  ENDCOLLECTIVE ;  /* 0x000000000000791b */ /* 0x003fe20003800000 */
.L_x_780:
[----:B------:R-:W-:-:S05]  /*28c70*/  @!P2 IADD3 R7, P3, R10, R7, RZ ;  /* 0x000000070a07a210 */ /* 0x000fca0007f7e0ff */
[----:B------:R-:W-:-:S05]  /*28c80*/  @!P2 IMAD.X R6, RZ, RZ, R6, P3 ;  /* 0x000000ffff06a224 */ /* 0x000fca00018e0606 */
[----:B------:R-:W-:Y:S02]  /*28c90*/  @!P2 LOP3.LUT R7, R7, R6, RZ, 0x3c, !PT ;  /* 0x000000060707a212 */ /* 0x000fe400078e3cff */
[----:B------:R-:W-:Y:S02]  /*28ca0*/  MOV R13, R4 ;  /* 0x00000004000d7202 */ /* 0x000fe40000000f00 */
[----:B------:R-:W-:-:S04]  /*28cb0*/  @!P2 LOP3.LUT R6, R7, R6, RZ, 0x3c, !PT ;  /* 0x000000060706a212 */ /* 0x000fc800078e3cff */
[----:B------:R-:W-:Y:S01]  /*28cc0*/  @!P2 LOP3.LUT R7, R7, R6, RZ, 0x3c, !PT ;  /* 0x000000060707a212 */ /* 0x000fe200078e3cff */
[----:B------:R-:W-:-:S07]  /*28cd0*/  IMAD.MOV.U32 R8, RZ, RZ, R14 ;  /* 0x000000ffff087224 */ /* 0x000fce00078e000e */
[----:B------:R-:W-:Y:S05]  /*28ce0*/  WARPSYNC.COLLECTIVE R15, `(.L_x_781) ;  /* 0x000000000f087348 */ /* 0x000fea0003c00000 */
[----:B------:R0:W1:Y:S02]  /*28cf0*/  SHFL.IDX P6, R14, R13, R12, R11 ;  /* 0x0000000c0d0e7389 */ /* 0x00006400000c000b */
[----:B01----:R-:W-:Y:S01]  /*28d00*/  ENDCOLLECTIVE ;  /* 0x000000000000791b */ /* 0x003fe20003800000 */
.L_x_781:
        /* <DEDUP_REMOVED lines=12> */
.L_x_782:
[----:B------:R-:W-:Y:S02]  /*28dd0*/  @!P2 IADD3 R7, P3, R10, R5, RZ ;  /* 0x000000050a07a210 */ /* 0x000fe40007f7e0ff */
[----:B------:R-:W-:-:S03]  /*28de0*/  IADD3 R5, R0, 0x20, RZ ;  /* 0x0000002000057810 */ /* 0x000fc60007ffe0ff */
        /* <DEDUP_REMOVED lines=8> */
[----:B------:R-:W-:Y:S04]  /*28e70*/  @!P2 LDGSTS.E.BYPASS.LTC128B.128 [R9+0x20c00], desc[UR42][R6.64], !P0 ;  /* 0x20c000000609afae */ /* 0x000fe8000c101d6a */
[----:B------:R0:W-:Y:S01]  /*28e80*/  @!P2 LDGSTS.E.BYPASS.LTC128B.128 [R9+0x24c00], desc[UR42][R6.64+0x80], !P1 ;  /* 0x24c000800609afae */ /* 0x0001e2000c901d6a */
[----:B------:R-:W-:Y:S02]  /*28e90*/  ISETP.GE.AND P2, PT, R5, R2, PT ;  /* 0x000000020500720c */ /* 0x000fe40003f46270 */
[----:B0-----:R-:W-:-:S11]  /*28ea0*/  MOV R6, R14 ;  /* 0x0000000e00067202 */ /* 0x001fd60000000f00 */
[----:B------:R-:W-:Y:S05]  /*28eb0*/  WARPSYNC.COLLECTIVE R15, `(.L_x_783) ;  /* 0x000000000f087348 */ /* 0x000fea0003c00000 */
[----:B------:R0:W1:Y:S02]  /*28ec0*/  SHFL.IDX P6, R14, R13, R12, R11 ;  /* 0x0000000c0d0e7389 */ /* 0x00006400000c000b */
[----:B01----:R-:W-:Y:S01]  /*28ed0*/  ENDCOLLECTIVE ;  /* 0x000000000000791b */ /* 0x003fe20003800000 */
.L_x_783:
[----:B------:R-:W-:Y:S02]  /*28ee0*/  IMAD.MOV.U32 R13, RZ, RZ, R3 ;  /* 0x000000ffff0d7224 */ /* 0x000fe400078e0003 */
[----:B------:R-:W-:Y:S02]  /*28ef0*/  IMAD.MOV.U32 R12, RZ, RZ, 0x3 ;  /* 0x00000003ff0c7424 */ /* 0x000fe400078e00ff */
[----:B------:R-:W-:-:S07]  /*28f00*/  IMAD.MOV.U32 R5, RZ, RZ, R14 ;  /* 0x000000ffff057224 */ /* 0x000fce00078e000e */
[----:B------:R-:W-:Y:S05]  /*28f10*/  WARPSYNC.COLLECTIVE R15, `(.L_x_784) ;  /* 0x000000000f087348 */ /* 0x000fea0003c00000 */
[----:B------:R0:W1:Y:S02]  /*28f20*/  SHFL.IDX P6, R14, R13, R12, R11 ;  /* 0x0000000c0d0e7389 */ /* 0x00006400000c000b */
[----:B01----:R-:W-:Y:S01]  /*28f30*/  ENDCOLLECTIVE ;  /* 0x000000000000791b */ /* 0x003fe20003800000 */
.L_x_784:
[----:B------:R-:W-:-:S04]  /*28f40*/  @!P2 IADD3 R5, P3, R10, R5, RZ ;  /* 0x000000050a05a210 */ /* 0x000fc80007f7e0ff */
[----:B------:R-:W-:-:S05]  /*28f50*/  @!P2 IADD3.X R6, RZ, R6, RZ, P3, !PT ;  /* 0x00000006ff06a210 */ /* 0x000fca0001ffe4ff */
[----:B------:R-:W-:Y:S02]  /*28f60*/  @!P2 IMAD.MOV.U32 R7, RZ, RZ, R6 ;  /* 0x000000ffff07a224 */ /* 0x000fe400078e0006 */
[----:B------:R-:W-:Y:S01]  /*28f70*/  @!P2 IMAD.MOV.U32 R6, RZ, RZ, R5 ;  /* 0x000000ffff06a224 */ /* 0x000fe200078e0005 */
[----:B------:R-:W-:Y:S01]  /*28f80*/  IADD3 R5, R0, 0x30, RZ ;  /* 0x0000003000057810 */ /* 0x000fe20007ffe0ff */
[----:B------:R-:W-:-:S03]  /*28f90*/  IMAD.MOV.U32 R13, RZ, RZ, R4 ;  /* 0x000000ffff0d7224 */ /* 0x000fc600078e0004 */
        /* <DEDUP_REMOVED lines=10> */
.L_x_785:
[----:B------:R-:W-:Y:S02]  /*29040*/  IMAD.MOV.U32 R13, RZ, RZ, R3 ;  /* 0x000000ffff0d7224 */ /* 0x000fe400078e0003 */
[----:B------:R-:W-:Y:S02]  /*29050*/  IMAD.MOV.U32 R12, RZ, RZ, 0x4 ;  /* 0x00000004ff0c7424 */ /* 0x000fe400078e00ff */
[----:B------:R-:W-:-:S07]  /*29060*/  IMAD.MOV.U32 R5, RZ, RZ, R14 ;  /* 0x000000ffff057224 */ /* 0x000fce00078e000e */
[----:B------:R-:W-:Y:S05]  /*29070*/  WARPSYNC.COLLECTIVE R15, `(.L_x_786) ;  /* 0x000000000f087348 */ /* 0x000fea0003c00000 */
[----:B------:R0:W1:Y:S02]  /*29080*/  SHFL.IDX P6, R14, R13, R12, R11 ;  /* 0x0000000c0d0e7389 */ /* 0x00006400000c000b */
[----:B01----:R-:W-:Y:S01]  /*29090*/  ENDCOLLECTIVE ;  /* 0x000000000000791b */ /* 0x003fe20003800000 */
.L_x_786:
        /* <DEDUP_REMOVED lines=16> */
.L_x_787:
[----:B------:R-:W-:Y:S02]  /*291a0*/  IMAD.MOV.U32 R13, RZ, RZ, R3 ;  /* 0x000000ffff0d7224 */ /* 0x000fe400078e0003 */
[----:B------:R-:W-:Y:S02]  /*291b0*/  IMAD.MOV.U32 R12, RZ, RZ, 0x5 ;  /* 0x00000005ff0c7424 */ /* 0x000fe400078e00ff */
[----:B------:R-:W-:-:S07]  /*291c0*/  IMAD.MOV.U32 R5, RZ, RZ, R14 ;  /* 0x000000ffff057224 */ /* 0x000fce00078e000e */
[----:B------:R-:W-:Y:S05]  /*291d0*/  WARPSYNC.COLLECTIVE R15, `(.L_x_788) ;  /* 0x000000000f087348 */ /* 0x000fea0003c00000 */
[----:B------:R0:W1:Y:S02]  /*291e0*/  SHFL.IDX P6, R14, R13, R12, R11 ;  /* 0x0000000c0d0e7389 */ /* 0x00006400000c000b */
[----:B01----:R-:W-:Y:S01]  /*291f0*/  ENDCOLLECTIVE ;  /* 0x000000000000791b */ /* 0x003fe20003800000 */
.L_x_788:
        /* <DEDUP_REMOVED lines=16> */
.L_x_789:
[----:B------:R-:W-:Y:S01]  /*29300*/  MOV R13, R3 ;  /* 0x00000003000d7202 */ /* 0x000fe20000000f00 */
[----:B------:R-:W-:Y:S02]  /*29310*/  IMAD.MOV.U32 R12, RZ, RZ, 0x6 ;  /* 0x00000006ff0c7424 */ /* 0x000fe400078e00ff */
[----:B------:R-:W-:-:S07]  /*29320*/  IMAD.MOV.U32 R5, RZ, RZ, R14 ;  /* 0x000000ffff057224 */ /* 0x000fce00078e000e */
[----:B------:R-:W-:Y:S05]  /*29330*/  WARPSYNC.COLLECTIVE R15, `(.L_x_790) ;  /* 0x000000000f087348 */ /* 0x000fea0003c00000 */
[----:B------:R0:W1:Y:S02]  /*29340*/  SHFL.IDX P6, R14, R13, R12, R11 ;  /* 0x0000000c0d0e7389 */ /* 0x00006400000c000b */
[----:B01----:R-:W-:Y:S01]  /*29350*/  ENDCOLLECTIVE ;  /* 0x000000000000791b */ /* 0x003fe20003800000 */
.L_x_790:
[----:B------:R-:W-:-:S04]  /*29360*/  @!P2 IADD3 R5, P3, R10, R5, RZ ;  /* 0x000000050a05a210 */ /* 0x000fc80007f7e0ff */
[----:B------:R-:W-:-:S05]  /*29370*/  @!P2 IADD3.X R6, RZ, R6, RZ, P3, !PT ;  /* 0x00000006ff06a210 */ /* 0x000fca0001ffe4ff */
[----:B------:R-:W-:Y:S02]  /*29380*/  @!P2 IMAD.MOV.U32 R7, RZ, RZ, R6 ;  /* 0x000000ffff07a224 */ /* 0x000fe400078e0006 */
[----:B------:R-:W-:Y:S01]  /*29390*/  @!P2 IMAD.MOV.U32 R6, RZ, RZ, R5 ;  /* 0x000000ffff06a224 */ /* 0x000fe200078e0005 */
[----:B------:R-:W-:-:S04]  /*293a0*/  MOV R13, R4 ;  /* 0x00000004000d7202 */ /* 0x000fc80000000f00 */
[----:B------:R-:W-:Y:S01]  /*293b0*/  @!PT LDS RZ, [RZ] ;  /* 0x00000000fffff984 */ /* 0x000fe20000000800 */
[----:B------:R-:W-:Y:S01]  /*293c0*/  @!PT LDS RZ, [RZ] ;  /* 0x00000000fffff984 */ /* 0x000fe20000000800 */
[----:B------:R-:W-:Y:S01]  /*293d0*/  @!PT LDS RZ, [RZ] ;  /* 0x00000000fffff984 */ /* 0x000fe20000000800 */
[----:B------:R-:W-:Y:S04]  /*293e0*/  @!P2 LDGSTS.E.BYPASS.LTC128B.128 [R9+0x22c00], desc[UR42][R6.64], !P0 ;  /* 0x22c000000609afae */ /* 0x000fe8000c101d6a */
[----:B------:R0:W-:Y:S02]  /*293f0*/  @!P2 LDGSTS.E.BYPASS.LTC128B.128 [R9+0x26c00], desc[UR42][R6.64+0x80], !P1 ;  /* 0x26c000800609afae */ /* 0x0001e4000c901d6a */
[----:B0-----:R-:W-:-:S07]  /*29400*/  IMAD.MOV.U32 R6, RZ, RZ, R14 ;  /* 0x000000ffff067224 */ /* 0x001fce00078e000e */
[----:B------:R-:W-:Y:S05]  /*29410*/  WARPSYNC.COLLECTIVE R15, `(.L_x_791) ;  /* 0x000000000f087348 */ /* 0x000fea0003c00000 */
[----:B------:R0:W1:Y:S02]  /*29420*/  SHFL.IDX P6, R14, R13, R12, R11 ;  /* 0x0000000c0d0e7389 */ /* 0x00006400000c000b */
[----:B01----:R-:W-:Y:S01]  /*29430*/  ENDCOLLECTIVE ;  /* 0x000000000000791b */ /* 0x003fe20003800000 */
.L_x_791:
[----:B------:R-:W-:-:S05]  /*29440*/  VIADD R7, R0, 0x60 ;  /* 0x0000006000077836 */ /* 0x000fca0000000000 */
[----:B------:R-:W-:Y:S02]  /*29450*/  ISETP.GE.AND P2, PT, R7, R2, PT ;  /* 0x000000020700720c */ /* 0x000fe40003f46270 */
[----:B------:R-:W-:Y:S01]  /*29460*/  MOV R13, R3 ;  /* 0x00000003000d7202 */ /* 0x000fe20000000f00 */
[----:B------:R-:W-:Y:S02]  /*29470*/  IMAD.MOV.U32 R12, RZ, RZ, 0x7 ;  /* 0x00000007ff0c7424 */ /* 0x000fe400078e00ff */
[----:B------:R-:W-:-:S08]  /*29480*/  IMAD.MOV.U32 R5, RZ, RZ, R14 ;  /* 0x000000ffff057224 */ /* 0x000fd000078e000e */
[----:B------:R-:W-:Y:S05]  /*29490*/  WARPSYNC.COLLECTIVE R15, `(.L_x_792) ;  /* 0x000000000f087348 */ /* 0x000fea0003c00000 */
[----:B------:R0:W1:Y:S02]  /*294a0*/  SHFL.IDX P6, R14, R13, R12, R11 ;  /* 0x0000000c0d0e7389 */ /* 0x00006400000c000b */
[----:B01----:R-:W-:Y:S01]  /*294b0*/  ENDCOLLECTIVE ;  /* 0x000000000000791b */ /* 0x003fe20003800000 */
.L_x_792:
[----:B------:R-:W-:-:S04]  /*294c0*/  @!P2 IADD3 R5, P3, R10, R5, RZ ;  /* 0x000000050a05a210 */ /* 0x000fc80007f7e0ff */
[----:B------:R-:W-:-:S05]  /*294d0*/  @!P2 IADD3.X R6, RZ, R6, RZ, P3, !PT ;  /* 0x00000006ff06a210 */ /* 0x000fca0001ffe4ff */
[----:B------:R-:W-:Y:S01]  /*294e0*/  @!P2 IMAD.MOV.U32 R7, RZ, RZ, R6 ;  /* 0x000000ffff07a224 */ /* 0x000fe200078e0006 */
[----:B------:R-:W-:Y:S01]  /*294f0*/  MOV R13, R4 ;  /* 0x00000004000d7202 */ /* 0x000fe20000000f00 */
[----:B------:R-:W-:-:S05]  /*29500*/  @!P2 IMAD.MOV.U32 R6, RZ, RZ, R5 ;  /* 0x000000ffff06a224 */ /* 0x000fca00078e0005 */
[----:B------:R-:W-:Y:S01]  /*29510*/  @!PT LDS RZ, [RZ] ;  /* 0x00000000fffff984 */ /* 0x000fe20000000800 */
[----:B------:R-:W-:Y:S01]  /*29520*/  @!PT LDS RZ, [RZ] ;  /* 0x00000000fffff984 */ /* 0x000fe20000000800 */
[----:B------:R-:W-:Y:S01]  /*29530*/  @!PT LDS RZ, [RZ] ;  /* 0x00000000fffff984 */ /* 0x000fe20000000800 */
[----:B------:R0:W-:Y:S01]  /*29540*/  @!P2 LDGSTS.E.BYPASS.LTC128B.128 [R9+0x23400], desc[UR42][R6.64], !P0 ;  /* 0x234000000609afae */ /* 0x0001e2000c101d6a */
[----:B------:R-:W-:-:S03]  /*29550*/  IMAD.MOV.U32 R5, RZ, RZ, R14 ;  /* 0x000000ffff057224 */ /* 0x000fc600078e000e */
[----:B------:R0:W-:Y:S04]  /*29560*/  @!P2 LDGSTS.E.BYPASS.LTC128B.128 [R9+0x27400], desc[UR42][R6.64+0x80], !P1 ;  /* 0x274000800609afae */ /* 0x0001e8000c901d6a */
[----:B0-----:R-:W-:Y:S05]  /*29570*/  WARPSYNC.COLLECTIVE R15, `(.L_x_793) ;  /* 0x000000000f087348 */ /* 0x001fea0003c00000 */
[----:B------:R1:W2:Y:S02]  /*29580*/  SHFL.IDX P6, R14, R13, R12, R11 ;  /* 0x0000000c0d0e7389 */ /* 0x0002a400000c000b */
[----:B012---:R-:W-:Y:S01]  /*29590*/  ENDCOLLECTIVE ;  /* 0x000000000000791b */ /* 0x007fe20003800000 */
.L_x_793:
[----:B------:R-:W-:Y:S01]  /*295a0*/  IMAD.MOV.U32 R3, RZ, RZ, R14 ;  /* 0x000000ffff037224 */ /* 0x000fe200078e000e */
[----:B------:R-:W-:Y:S06]  /*295b0*/  BRA `(.L_x_794) ;  /* 0xffffff9400287947 */ /* 0x000fec000383ffff */
.L_x_599:
[----:B---3--:R-:W3:Y:S02]  /*295c0*/  LDL R2, [R1+0x4] ;  /* 0x0000040001027983 */ /* 0x008ee40000100800 */
[----:B---3--:R3:W4:Y:S02]  /*295d0*/  SYNCS.PHASECHK.TRANS64.TRYWAIT P0, [R2+URZ+0x38820], R0 ;  /* 0x03882000020075a7 */ /* 0x008724000800017f */
[----:B----4-:R-:W-:Y:S05]  /*295e0*/  @!P0 NANOSLEEP.SYNCS 0x989680 ;  /* 0x009896800000895d */ /* 0x010fea0003900000 */
[----:B------:R-:W4:Y:S02]  /*295f0*/  @!P0 SYNCS.PHASECHK.TRANS64 P0, [R2+URZ+0x38820], R0 ;  /* 0x03882000020085a7 */ /* 0x000f24000800007f */
[----:B----4-:R-:W-:Y:S05]  /*29600*/  @!P0 BRA `(.L_x_599) ;  /* 0xfffffffc00ec8947 */ /* 0x010fea000383ffff */
[----:B------:R-:W-:Y:S05]  /*29610*/  BRA `(.L_x_795) ;  /* 0xffffff9400987947 */ /* 0x000fea000383ffff */
.L_x_605:
[----:B---3--:R3:W0:Y:S02]  /*29620*/  SYNCS.PHASECHK.TRANS64.TRYWAIT P0, [R6+URZ+0x38880], R5 ;  /* 0x03888005060075a7 */ /* 0x008624000800017f */
[----:B0-----:R-:W-:Y:S05]  /*29630*/  @!P0 NANOSLEEP.SYNCS 0x989680 ;  /* 0x009896800000895d */ /* 0x001fea0003900000 */
[----:B------:R-:W0:Y:S02]  /*29640*/  @!P0 SYNCS.PHASECHK.TRANS64 P0, [R6+URZ+0x38880], R5 ;  /* 0x03888005060085a7 */ /* 0x000e24000800007f */
[----:B0-----:R-:W-:Y:S05]  /*29650*/  @!P0 BRA `(.L_x_605) ;  /* 0xfffffffc00f08947 */ /* 0x001fea000383ffff */
[----:B------:R-:W-:Y:S05]  /*29660*/  BRA `(.L_x_796) ;  /* 0xffffff98005c7947 */ /* 0x000fea000383ffff */
.L_x_611:
[----:B--2---:R2:W0:Y:S02]  /*29670*/  SYNCS.PHASECHK.TRANS64.TRYWAIT P0, [R6+URZ+0x38840], R5 ;  /* 0x03884005060075a7 */ /* 0x004424000800017f */
[----:B0-----:R-:W-:Y:S05]  /*29680*/  @!P0 NANOSLEEP.SYNCS 0x989680 ;  /* 0x009896800000895d */ /* 0x001fea0003900000 */
[----:B------:R-:W0:Y:S02]  /*29690*/  @!P0 SYNCS.PHASECHK.TRANS64 P0, [R6+URZ+0x38840], R5 ;  /* 0x03884005060085a7 */ /* 0x000e24000800007f */
[----:B0-----:R-:W-:Y:S05]  /*296a0*/  @!P0 BRA `(.L_x_611) ;  /* 0xfffffffc00f08947 */ /* 0x001fea000383ffff */
[----:B------:R-:W-:Y:S05]  /*296b0*/  BRA `(.L_x_797) ;  /* 0xffffff9c00287947 */ /* 0x000fea000383ffff */
.L_x_618:
[----:B---3--:R3:W0:Y:S02]  /*296c0*/  SYNCS.PHASECHK.TRANS64.TRYWAIT P0, [R20+URZ+0x38870], R4 ;  /* 0x03887004140075a7 */ /* 0x008624000800017f */
[----:B0-----:R-:W-:Y:S05]  /*296d0*/  @!P0 NANOSLEEP.SYNCS 0x989680 ;  /* 0x009896800000895d */ /* 0x001fea0003900000 */
[----:B------:R-:W0:Y:S02]  /*296e0*/  @!P0 SYNCS.PHASECHK.TRANS64 P0, [R20+URZ+0x38870], R4 ;  /* 0x03887004140085a7 */ /* 0x000e24000800007f */
[----:B0-----:R-:W-:Y:S05]  /*296f0*/  @!P0 BRA `(.L_x_618) ;  /* 0xfffffffc00f08947 */ /* 0x001fea000383ffff */
[----:B------:R-:W-:Y:S05]  /*29700*/  BRA `(.L_x_798) ;  /* 0xffffffa0000c7947 */ /* 0x000fea000383ffff */
.L_x_620:
[----:B------:R0:W0:Y:S02]  /*29710*/  SYNCS.PHASECHK.TRANS64.TRYWAIT P0, [R20+URZ+0x38860], R2 ;  /* 0x03886002140075a7 */ /* 0x000024000800017f */
[----:B0-----:R-:W-:Y:S05]  /*29720*/  @!P0 NANOSLEEP.SYNCS 0x989680 ;  /* 0x009896800000895d */ /* 0x001fea0003900000 */
[----:B------:R-:W0:Y:S02]  /*29730*/  @!P0 SYNCS.PHASECHK.TRANS64 P0, [R20+URZ+0x38860], R2 ;  /* 0x03886002140085a7 */ /* 0x000e24000800007f */
[----:B0-----:R-:W-:Y:S05]  /*29740*/  @!P0 BRA `(.L_x_620) ;  /* 0xfffffffc00f08947 */ /* 0x001fea000383ffff */
[----:B------:R-:W-:Y:S05]  /*29750*/  BRA `(.L_x_799) ;  /* 0xffffffa000147947 */ /* 0x000fea000383ffff */
.L_x_627:
[----:B--2---:R2:W4:Y:S02]  /*29760*/  SYNCS.PHASECHK.TRANS64.TRYWAIT P1, [R18+URZ+0x38870], R0 ;  /* 0x03887000120075a7 */ /* 0x004524000802017f */
[----:B----4-:R-:W-:Y:S05]  /*29770*/  @!P1 NANOSLEEP.SYNCS 0x989680 ;  /* 0x009896800000995d */ /* 0x010fea0003900000 */
[----:B------:R-:W4:Y:S02]  /*29780*/  @!P1 SYNCS.PHASECHK.TRANS64 P1, [R18+URZ+0x38870], R0 ;  /* 0x03887000120095a7 */ /* 0x000f24000802007f */
[----:B----4-:R-:W-:Y:S05]  /*29790*/  @!P1 BRA `(.L_x_627) ;  /* 0xfffffffc00f09947 */ /* 0x010fea000383ffff */
[----:B------:R-:W-:Y:S05]  /*297a0*/  BRA `(.L_x_800) ;  /* 0xffffffa800c47947 */ /* 0x000fea000383ffff */
.L_x_629:
[----:B--2---:R2:W4:Y:S02]  /*297b0*/  SYNCS.PHASECHK.TRANS64.TRYWAIT P1, [R18+URZ+0x38860], R0 ;  /* 0x03886000120075a7 */ /* 0x004524000802017f */
[----:B----4-:R-:W-:Y:S05]  /*297c0*/  @!P1 NANOSLEEP.SYNCS 0x989680 ;  /* 0x009896800000995d */ /* 0x010fea0003900000 */
[----:B------:R-:W4:Y:S02]  /*297d0*/  @!P1 SYNCS.PHASECHK.TRANS64 P1, [R18+URZ+0x38860], R0 ;  /* 0x03886000120095a7 */ /* 0x000f24000802007f */
[----:B----4-:R-:W-:Y:S05]  /*297e0*/  @!P1 BRA `(.L_x_629) ;  /* 0xfffffffc00f09947 */ /* 0x010fea000383ffff */
[----:B------:R-:W-:Y:S05]  /*297f0*/  BRA `(.L_x_801) ;  /* 0xffffffa800cc7947 */ /* 0x000fea000383ffff */
.L_x_633:
[----:B------:R-:W-:Y:S01]  /*29800*/  BSSY B0, `(.L_x_802) ;  /* 0x0000008000007945 */ /* 0x000fe20003800000 */
[----:B------:R-:W-:Y:S01]  /*29810*/  IMAD.MOV.U32 R13, RZ, RZ, R16 ;  /* 0x000000ffff0d7224 */ /* 0x000fe200078e0010 */
[----:B------:R-:W-:Y:S01]  /*29820*/  MOV R12, RZ ;  /* 0x000000ff000c7202 */ /* 0x000fe20000000f00 */
[----:B------:R-:W-:Y:S02]  /*29830*/  IMAD.MOV.U32 R11, RZ, RZ, 0x1f ;  /* 0x0000001fff0b7424 */ /* 0x000fe400078e00ff */
[----:B------:R-:W-:-:S07]  /*29840*/  IMAD.MOV.U32 R15, RZ, RZ, -0x1 ;  /* 0xffffffffff0f7424 */ /* 0x000fce00078e00ff */
[----:B01----:R-:W-:Y:S05]  /*29850*/  WARPSYNC.COLLECTIVE R15, `(.L_x_803) ;  /* 0x000000000f087348 */ /* 0x003fea0003c00000 */
[----:B------:R2:W3:Y:S02]  /*29860*/  SHFL.IDX P6, R14, R13, R12, R11 ;  /* 0x0000000c0d0e7389 */ /* 0x0004e400000c000b */
[----:B0123--:R-:W-:Y:S01]  /*29870*/  ENDCOLLECTIVE ;  /* 0x000000000000791b */ /* 0x00ffe20003800000 */
.L_x_803:
[----:B------:R-:W-:Y:S05]  /*29880*/  BSYNC B0 ;  /* 0x0000000000007941 */ /* 0x000fea0003800000 */
.L_x_802:
[----:B------:R-:W-:Y:S01]  /*29890*/  IMAD.MOV.U32 R13, RZ, RZ, R16 ;  /* 0x000000ffff0d7224 */ /* 0x000fe200078e0010 */
[----:B------:R-:W-:Y:S01]  /*298a0*/  MOV R11, 0x1f ;  /* 0x0000001f000b7802 */ /* 0x000fe20000000f00 */
[----:B------:R-:W-:Y:S01]  /*298b0*/  IMAD.MOV.U32 R12, RZ, RZ, 0x1 ;  /* 0x00000001ff0c7424 */ /* 0x000fe200078e00ff */
[----:B------:R-:W-:Y:S01]  /*298c0*/  MOV R0, R14 ;  /* 0x0000000e00007202 */ /* 0x000fe20000000f00 */
[----:B------:R-:W-:Y:S01]  /*298d0*/  IMAD.MOV.U32 R15, RZ, RZ, -0x1 ;  /* 0xffffffffff0f7424 */ /* 0x000fe200078e00ff */
[----:B------:R-:W-:-:S07]  /*298e0*/  IADD3 R5, R19, R7, RZ ;  /* 0x0000000713057210 */ /* 0x000fce0007ffe0ff */
[----:B------:R-:W-:Y:S05]  /*298f0*/  WARPSYNC.COLLECTIVE R15, `(.L_x_804) ;  /* 0x000000000f087348 */ /* 0x000fea0003c00000 */
[----:B------:R0:W1:Y:S02]  /*29900*/  SHFL.IDX P6, R14, R13, R12, R11 ;  /* 0x0000000c0d0e7389 */ /* 0x00006400000c000b */
[----:B01----:R-:W-:Y:S01]  /*29910*/  ENDCOLLECTIVE ;  /* 0x000000000000791b */ /* 0x003fe20003800000 */
.L_x_804:
[----:B------:R-:W-:Y:S02]  /*29920*/  ULDC UR4, c[0x0][0xc3c] ;  /* 0x00030f0000047ab9 */ /* 0x000fe40000000800 */
[----:B------:R-:W-:-:S13]  /*29930*/  ISETP.GE.OR P1, PT, R5, UR4, !P0 ;  /* 0x0000000405007c0c */ /* 0x000fda000c726670 */
[----:B------:R-:W0:Y:S01]  /*29940*/  @!P1 LDC.64 R2, c[0x0][0xc80] ;  /* 0x00032000ff029b82 */ /* 0x000e220000000a00 */
[----:B------:R-:W-:Y:S02]  /*29950*/  IMAD.MOV.U32 R11, RZ, RZ, RZ ;  /* 0x000000ffff0b7224 */ /* 0x000fe400078e00ff */
[----:B------:R-:W-:Y:S02]  /*29960*/  IMAD.MOV.U32 R4, RZ, RZ, R14 ;  /* 0x000000ffff047224 */ /* 0x000fe400078e000e */
[----:B0-----:R-:W-:-:S06]  /*29970*/  @!P1 IMAD.WIDE R2, R5, 0x4, R2 ;  /* 0x0000000405029825 */ /* 0x001fcc00078e0202 */
[----:B------:R0:W2:Y:S01]  /*29980*/  @!P1 LDG.E R3, desc[UR42][R2.64] ;  /* 0x0000002a02039981 */ /* 0x0000a2000c1e1900 */
[C---:B------:R-:W-:Y:S02]  /*29990*/  ISETP.GE.U32.AND P2, PT, R7.reuse, 0x2, PT ;  /* 0x000000020700780c */ /* 0x040fe40003f46070 */
[C---:B------:R-:W-:Y:S02]  /*299a0*/  ISETP.GE.U32.AND P3, PT, R7.reuse, 0x4, PT ;  /* 0x000000040700780c */ /* 0x040fe40003f66070 */
[C---:B------:R-:W-:Y:S02]  /*299b0*/  ISETP.GE.U32.AND P4, PT, R7.reuse, 0x8, PT ;  /* 0x000000080700780c */ /* 0x040fe40003f86070 */
[C---:B------:R-:W-:Y:S01]  /*299c0*/  ISETP.GE.U32.AND P5, PT, R7.reuse, 0x10, PT ;  /* 0x000000100700780c */ /* 0x040fe20003fa6070 */
[----:B0-----:R-:W-:Y:S02]  /*299d0*/  IMAD.MOV.U32 R2, RZ, RZ, RZ ;  /* 0x000000ffff027224 */ /* 0x001fe400078e00ff */
[----:B--2---:R-:W-:Y:S01]  /*299e0*/  @!P1 IMAD.MOV.U32 R2, RZ, RZ, R3 ;  /* 0x000000ffff029224 */ /* 0x004fe200078e0003 */
[----:B------:R-:W-:-:S04]  /*299f0*/  ISETP.NE.AND P1, PT, R7, RZ, PT ;  /* 0x000000ff0700720c */ /* 0x000fc80003f25270 */
[----:B------:R-:W-:-:S09]  /*29a00*/  MOV R13, R2 ;  /* 0x00000002000d7202 */ /* 0x000fd20000000f00 */
[----:B------:R-:W-:Y:S05]  /*29a10*/  WARPSYNC.COLLECTIVE R15, `(.L_x_805) ;  /* 0x000000000f087348 */ /* 0x000fea0003c00000 */
[----:B------:R0:W1:Y:S02]  /*29a20*/  SHFL.UP P6, R14, R13, R12, R11 ;  /* 0x0400000c0d0e7389 */ /* 0x00006400000c000b */
[----:B01----:R-:W-:Y:S01]  /*29a30*/  ENDCOLLECTIVE ;  /* 0x000000000000791b */ /* 0x003fe20003800000 */
.L_x_805:
[----:B------:R-:W-:Y:S02]  /*29a40*/  IMAD.MOV.U32 R12, RZ, RZ, 0x2 ;  /* 0x00000002ff0c7424 */ /* 0x000fe400078e00ff */
[----:B------:R-:W-:-:S05]  /*29a50*/  IMAD.MOV.U32 R3, RZ, RZ, R14 ;  /* 0x000000ffff037224 */ /* 0x000fca00078e000e */
[----:B------:R-:W-:-:S04]  /*29a60*/  SEL R3, R3, RZ, P1 ;  /* 0x000000ff03037207 */ /* 0x000fc80000800000 */
[----:B------:R-:W-:-:S05]  /*29a70*/  IADD3 R3, R2, R3, RZ ;  /* 0x0000000302037210 */ /* 0x000fca0007ffe0ff */
[----:B------:R-:W-:-:S07]  /*29a80*/  IMAD.MOV.U32 R13, RZ, RZ, R3 ;  /* 0x000000ffff0d7224 */ /* 0x000fce00078e0003 */
[----:B------:R-:W-:Y:S05]  /*29a90*/  WARPSYNC.COLLECTIVE R15, `(.L_x_806) ;  /* 0x000000000f087348 */ /* 0x000fea0003c00000 */
[----:B------:R0:W1:Y:S02]  /*29aa0*/  SHFL.UP P6, R14, R13, R12, R11 ;  /* 0x0400000c0d0e7389 */ /* 0x00006400000c000b */
[----:B01----:R-:W-:Y:S01]  /*29ab0*/  ENDCOLLECTIVE ;  /* 0x000000000000791b */ /* 0x003fe20003800000 */
.L_x_806:
[----:B------:R-:W-:Y:S02]  /*29ac0*/  MOV R12, 0x4 ;  /* 0x00000004000c7802 */ /* 0x000fe40000000f00 */
[----:B------:R-:W-:-:S04]  /*29ad0*/  MOV R5, R14 ;  /* 0x0000000e00057202 */ /* 0x000fc80000000f00 */
[----:B------:R-:W-:-:S05]  /*29ae0*/  SEL R5, R5, RZ, P2 ;  /* 0x000000ff05057207 */ /* 0x000fca0001000000 */
[----:B------:R-:W-:-:S04]  /*29af0*/  IMAD.IADD R3, R3, 0x1, R5 ;  /* 0x0000000103037824 */ /* 0x000fc800078e0205 */
[----:B------:R-:W-:-:S07]  /*29b00*/  IMAD.MOV.U32 R13, RZ, RZ, R3 ;  /* 0x000000ffff0d7224 */ /* 0x000fce00078e0003 */
[----:B------:R-:W-:Y:S05]  /*29b10*/  WARPSYNC.COLLECTIVE R15, `(.L_x_807) ;  /* 0x000000000f087348 */ /* 0x000fea0003c00000 */
[----:B------:R0:W1:Y:S02]  /*29b20*/  SHFL.UP P6, R14, R13, R12, R11 ;  /* 0x0400000c0d0e7389 */ /* 0x00006400000c000b */
[----:B01----:R-:W-:Y:S01]  /*29b30*/  ENDCOLLECTIVE ;  /* 0x000000000000791b */ /* 0x003fe20003800000 */
.L_x_807:
[----:B------:R-:W-:Y:S02]  /*29b40*/  IMAD.MOV.U32 R12, RZ, RZ, 0x8 ;  /* 0x00000008ff0c7424 */ /* 0x000fe400078e00ff */
[----:B------:R-:W-:-:S05]  /*29b50*/  IMAD.MOV.U32 R5, RZ, RZ, R14 ;  /* 0x000000ffff057224 */ /* 0x000fca00078e000e */
[----:B------:R-:W-:-:S05]  /*29b60*/  SEL R5, R5, RZ, P3 ;  /* 0x000000ff05057207 */ /* 0x000fca0001800000 */
[----:B------:R-:W-:-:S05]  /*29b70*/  IMAD.IADD R3, R3, 0x1, R5 ;  /* 0x0000000103037824 */ /* 0x000fca00078e0205 */
[----:B------:R-:W-:-:S07]  /*29b80*/  MOV R13, R3 ;  /* 0x00000003000d7202 */ /* 0x000fce0000000f00 */
[----:B------:R-:W-:Y:S05]  /*29b90*/  WARPSYNC.COLLECTIVE R15, `(.L_x_808) ;  /* 0x000000000f087348 */ /* 0x000fea0003c00000 */
[----:B------:R0:W1:Y:S02]  /*29ba0*/  SHFL.UP P6, R14, R13, R12, R11 ;  /* 0x0400000c0d0e7389 */ /* 0x00006400000c000b */
[----:B01----:R-:W-:Y:S01]  /*29bb0*/  ENDCOLLECTIVE ;  /* 0x000000000000791b */ /* 0x003fe20003800000 */
.L_x_808:
        /* <DEDUP_REMOVED lines=8> */
.L_x_809:
[----:B------:R-:W-:Y:S01]  /*29c40*/  MOV R12, 0x1f ;  /* 0x0000001f000c7802 */ /* 0x000fe20000000f00 */
[----:B------:R-:W-:Y:S01]  /*29c50*/  IMAD.MOV.U32 R11, RZ, RZ, 0x1f ;  /* 0x0000001fff0b7424 */ /* 0x000fe200078e00ff */
[----:B------:R-:W-:-:S04]  /*29c60*/  MOV R5, R14 ;  /* 0x0000000e00057202 */ /* 0x000fc80000000f00 */
[----:B------:R-:W-:-:S05]  /*29c70*/  SEL R5, R5, RZ, P5 ;  /* 0x000000ff05057207 */ /* 0x000fca0002800000 */
[----:B------:R-:W-:-:S04]  /*29c80*/  IMAD.IADD R3, R3, 0x1, R5 ;  /* 0x0000000103037824 */ /* 0x000fc800078e0205 */
[----:B------:R-:W-:-:S07]  /*29c90*/  IMAD.MOV.U32 R13, RZ, RZ, R3 ;  /* 0x000000ffff0d7224 */ /* 0x000fce00078e0003 */
[----:B------:R-:W-:Y:S05]  /*29ca0*/  WARPSYNC.COLLECTIVE R15, `(.L_x_810) ;  /* 0x000000000f087348 */ /* 0x000fea0003c00000 */
[----:B------:R0:W1:Y:S02]  /*29cb0*/  SHFL.IDX P6, R14, R13, R12, R11 ;  /* 0x0000000c0d0e7389 */ /* 0x00006400000c000b */
[----:B01----:R-:W-:Y:S01]  /*29cc0*/  ENDCOLLECTIVE ;  /* 0x000000000000791b */ /* 0x003fe20003800000 */
.L_x_810:
[----:B------:R-:W-:Y:S01]  /*29cd0*/  IMAD.MOV.U32 R6, RZ, RZ, R14 ;  /* 0x000000ffff067224 */ /* 0x000fe200078e000e */
[----:B------:R-:W-:Y:S06]  /*29ce0*/  BRA `(.L_x_811) ;  /* 0xffffffb000907947 */ /* 0x000fec000383ffff */
.L_x_638:
[----:B------:R-:W-:Y:S01]  /*29cf0*/  BSSY B0, `(.L_x_812) ;  /* 0x0000008000007945 */ /* 0x000fe20003800000 */
[----:B-----5:R-:W-:Y:S01]  /*29d00*/  MOV R13, R2 ;  /* 0x00000002000d7202 */ /* 0x020fe20000000f00 */
[----:B------:R-:W-:Y:S01]  /*29d10*/  IMAD.MOV.U32 R12, RZ, RZ, 0x1 ;  /* 0x00000001ff0c7424 */ /* 0x000fe200078e00ff */
[----:B------:R-:W-:Y:S01]  /*29d20*/  MOV R15, 0xffffffff ;  /* 0xffffffff000f7802 */ /* 0x000fe20000000f00 */
[----:B------:R-:W-:-:S07]  /*29d30*/  IMAD.MOV.U32 R11, RZ, RZ, RZ ;  /* 0x000000ffff0b7224 */ /* 0x000fce00078e00ff */
[----:B012---:R-:W-:Y:S05]  /*29d40*/  WARPSYNC.COLLECTIVE R15, `(.L_x_813) ;  /* 0x000000000f087348 */ /* 0x007fea0003c00000 */
[----:B------:R3:W4:Y:S02]  /*29d50*/  SHFL.UP P6, R14, R13, R12, R11 ;  /* 0x0400000c0d0e7389 */ /* 0x00072400000c000b */
[----:B01234-:R-:W-:Y:S01]  /*29d60*/  ENDCOLLECTIVE ;  /* 0x000000000000791b */ /* 0x01ffe20003800000 */
.L_x_813:
[----:B------:R-:W-:Y:S05]  /*29d70*/  BSYNC B0 ;  /* 0x0000000000007941 */ /* 0x000fea0003800000 */
.L_x_812:
[----:B------:R-:W-:Y:S01]  /*29d80*/  IMAD.MOV.U32 R3, RZ, RZ, R14 ;  /* 0x000000ffff037224 */ /* 0x000fe200078e000e */
[----:B------:R-:W-:Y:S01]  /*29d90*/  MOV R15, 0xffffffff ;  /* 0xffffffff000f7802 */ /* 0x000fe20000000f00 */
[----:B------:R-:W-:Y:S02]  /*29da0*/  IMAD.MOV.U32 R12, RZ, RZ, 0x2 ;  /* 0x00000002ff0c7424 */ /* 0x000fe400078e00ff */
[----:B------:R-:W-:Y:S01]  /*29db0*/  IMAD.MOV.U32 R11, RZ, RZ, RZ ;  /* 0x000000ffff0b7224 */ /* 0x000fe200078e00ff */
[----:B------:R-:W-:-:S05]  /*29dc0*/  SEL R3, R3, RZ, P1 ;  /* 0x000000ff03037207 */ /* 0x000fca0000800000 */
[----:B------:R-:W-:-:S05]  /*29dd0*/  IMAD.IADD R3, R2, 0x1, R3 ;  /* 0x0000000102037824 */ /* 0x000fca00078e0203 */
[----:B------:R-:W-:-:S07]  /*29de0*/  MOV R13, R3 ;  /* 0x00000003000d7202 */ /* 0x000fce0000000f00 */
[----:B------:R-:W-:Y:S05]  /*29df0*/  WARPSYNC.COLLECTIVE R15, `(.L_x_814) ;  /* 0x000000000f087348 */ /* 0x000fea0003c00000 */
[----:B------:R0:W1:Y:S02]  /*29e00*/  SHFL.UP P6, R14, R13, R12, R11 ;  /* 0x0400000c0d0e7389 */ /* 0x00006400000c000b */
[----:B01----:R-:W-:Y:S01]  /*29e10*/  ENDCOLLECTIVE ;  /* 0x000000000000791b */ /* 0x003fe20003800000 */
.L_x_814:
        /* <DEDUP_REMOVED lines=8> */
.L_x_815:
        /* <DEDUP_REMOVED lines=8> */
.L_x_816:
        /* <DEDUP_REMOVED lines=8> */
.L_x_817:
[----:B------:R-:W-:Y:S02]  /*29fa0*/  IMAD.MOV.U32 R12, RZ, RZ, 0x1f ;  /* 0x0000001fff0c7424 */ /* 0x000fe400078e00ff */
[----:B------:R-:W-:Y:S02]  /*29fb0*/  IMAD.MOV.U32 R11, RZ, RZ, 0x1f ;  /* 0x0000001fff0b7424 */ /* 0x000fe400078e00ff */
[----:B------:R-:W-:-:S05]  /*29fc0*/  IMAD.MOV.U32 R5, RZ, RZ, R14 ;  /* 0x000000ffff057224 */ /* 0x000fca00078e000e */
[----:B------:R-:W-:-:S05]  /*29fd0*/  SEL R5, R5, RZ, P5 ;  /* 0x000000ff05057207 */ /* 0x000fca0002800000 */
[----:B------:R-:W-:-:S05]  /*29fe0*/  IMAD.IADD R5, R3, 0x1, R5 ;  /* 0x0000000103057824 */ /* 0x000fca00078e0205 */
[----:B------:R-:W-:-:S07]  /*29ff0*/  MOV R13, R5 ;  /* 0x00000005000d7202 */ /* 0x000fce0000000f00 */
[----:B------:R-:W-:Y:S05]  /*2a000*/  WARPSYNC.COLLECTIVE R15, `(.L_x_818) ;  /* 0x000000000f087348 */ /* 0x000fea0003c00000 */
[----:B------:R0:W1:Y:S02]  /*2a010*/  SHFL.IDX P6, R14, R13, R12, R11 ;  /* 0x0000000c0d0e7389 */ /* 0x00006400000c000b */
[----:B01----:R-:W-:Y:S01]  /*2a020*/  ENDCOLLECTIVE ;  /* 0x000000000000791b */ /* 0x003fe20003800000 */
.L_x_818:
[----:B------:R-:W-:Y:S01]  /*2a030*/  MOV R6, R14 ;  /* 0x0000000e00067202 */ /* 0x000fe20000000f00 */
[----:B------:R-:W-:Y:S06]  /*2a040*/  BRA `(.L_x_819) ;  /* 0xffffffb000587947 */ /* 0x000fec000383ffff */
.L_x_640:
[----:B------:R-:W-:Y:S01]  /*2a050*/  BSSY B0, `(.L_x_820) ;  /* 0x0000006000007945 */ /* 0x000fe20003800000 */
[----:B------:R-:W-:Y:S01]  /*2a060*/  PLOP3.LUT P6, PT, P6, PT, PT, 0x8, 0x0 ;  /* 0x000000000000781c */ /* 0x000fe200037ce170 */
[----:B------:R-:W-:-:S12]  /*2a070*/  IMAD.MOV.U32 R15, RZ, RZ, -0x1 ;  /* 0xffffffffff0f7424 */ /* 0x000fd800078e00ff */
[----:B01----:R-:W-:Y:S05]  /*2a080*/  WARPSYNC.COLLECTIVE R15, `(.L_x_821) ;  /* 0x000000000f087348 */ /* 0x003fea0003c00000 */
[----:B------:R-:W-:Y:S01]  /*2a090*/  VOTE.ANY R14, PT, P6 ;  /* 0x00000000000e7806 */ /* 0x000fe200030e0100 */
[----:B01----:R-:W-:Y:S06]  /*2a0a0*/  ENDCOLLECTIVE ;  /* 0x000000000000791b */ /* 0x003fec0003800000 */
.L_x_821:
[----:B------:R-:W-:Y:S05]  /*2a0b0*/  BSYNC B0 ;  /* 0x0000000000007941 */ /* 0x000fea0003800000 */
.L_x_820:
[----:B------:R-:W-:Y:S01]  /*2a0c0*/  IMAD.MOV.U32 R4, RZ, RZ, R14 ;  /* 0x000000ffff047224 */ /* 0x000fe200078e000e */
[----:B------:R-:W-:Y:S01]  /*2a0d0*/  MOV R13, R2 ;  /* 0x00000002000d7202 */ /* 0x000fe20000000f00 */
[----:B------:R-:W-:Y:S01]  /*2a0e0*/  IMAD.MOV.U32 R11, RZ, RZ, 0x1f ;  /* 0x0000001fff0b7424 */ /* 0x000fe200078e00ff */
[----:B------:R-:W-:Y:S01]  /*2a0f0*/  MOV R15, 0xffffffff ;  /* 0xffffffff000f7802 */ /* 0x000fe20000000f00 */
[----:B------:R-:W0:Y:S02]  /*2a100*/  POPC R3, R4 ;  /* 0x0000000400037309 */ /* 0x000e240000000000 */
[----:B0-----:R-:W-:-:S07]  /*2a110*/  IMAD.MOV.U32 R12, RZ, RZ, R3 ;  /* 0x000000ffff0c7224 */ /* 0x001fce00078e0003 */
[----:B------:R-:W-:Y:S05]  /*2a120*/  WARPSYNC.COLLECTIVE R15, `(.L_x_822) ;  /* 0x000000000f087348 */ /* 0x000fea0003c00000 */
[----:B------:R0:W1:Y:S02]  /*2a130*/  SHFL.IDX P6, R14, R13, R12, R11 ;  /* 0x0000000c0d0e7389 */ /* 0x00006400000c000b */
[----:B01----:R-:W-:Y:S01]  /*2a140*/  ENDCOLLECTIVE ;  /* 0x000000000000791b */ /* 0x003fe20003800000 */
.L_x_822:
[----:B------:R-:W-:Y:S01]  /*2a150*/  IMAD.MOV.U32 R2, RZ, RZ, R14 ;  /* 0x000000ffff027224 */ /* 0x000fe200078e000e */
[----:B------:R-:W-:Y:S06]  /*2a160*/  BRA `(.L_x_823) ;  /* 0xffffffb000487947 */ /* 0x000fec000383ffff */
.L_x_642:
[----:B------:R-:W-:Y:S01]  /*2a170*/  BSSY B0, `(.L_x_824) ;  /* 0x0000007000007945 */ /* 0x000fe20003800000 */
[----:B------:R-:W-:Y:S01]  /*2a180*/  IMAD.MOV.U32 R13, RZ, RZ, R5 ;  /* 0x000000ffff0d7224 */ /* 0x000fe200078e0005 */
[----:B------:R-:W-:Y:S01]  /*2a190*/  MOV R11, 0x1f ;  /* 0x0000001f000b7802 */ /* 0x000fe20000000f00 */
[----:B------:R-:W-:-:S07]  /*2a1a0*/  IMAD.MOV.U32 R15, RZ, RZ, -0x1 ;  /* 0xffffffffff0f7424 */ /* 0x000fce00078e00ff */
[----:B0123--:R-:W-:Y:S05]  /*2a1b0*/  WARPSYNC.COLLECTIVE R15, `(.L_x_825) ;  /* 0x000000000f087348 */ /* 0x00ffea0003c00000 */
[----:B------:R4:W0:Y:S02]  /*2a1c0*/  SHFL.IDX P6, R14, R13, R12, R11 ;  /* 0x0000000c0d0e7389 */ /* 0x00082400000c000b */
[----:B01234-:R-:W-:Y:S01]  /*2a1d0*/  ENDCOLLECTIVE ;  /* 0x000000000000791b */ /* 0x01ffe20003800000 */
.L_x_825:
[----:B------:R-:W-:Y:S05]  /*2a1e0*/  BSYNC B0 ;  /* 0x0000000000007941 */ /* 0x000fea0003800000 */
.L_x_824:
[----:B------:R-:W-:Y:S01]  /*2a1f0*/  IMAD.MOV.U32 R4, RZ, RZ, R14 ;  /* 0x000000ffff047224 */ /* 0x000fe200078e000e */
[----:B------:R-:W-:Y:S06]  /*2a200*/  BRA `(.L_x_641) ;  /* 0xffffffb0003c7947 */ /* 0x000fec000383ffff */
.L_x_646:
[----:B--2---:R2:W3:Y:S02]  /*2a210*/  SYNCS.PHASECHK.TRANS64.TRYWAIT P0, [R0+URZ+0x38820], R3 ;  /* 0x03882003000075a7 */ /* 0x0044e4000800017f */
[----:B---3--:R-:W-:Y:S05]  /*2a220*/  @!P0 NANOSLEEP.SYNCS 0x989680 ;  /* 0x009896800000895d */ /* 0x008fea0003900000 */
[----:B------:R-:W3:Y:S02]  /*2a230*/  @!P0 SYNCS.PHASECHK.TRANS64 P0, [R0+URZ+0x38820], R3 ;  /* 0x03882003000085a7 */ /* 0x000ee4000800007f */
[----:B---3--:R-:W-:Y:S05]  /*2a240*/  @!P0 BRA `(.L_x_646) ;  /* 0xfffffffc00f08947 */ /* 0x008fea000383ffff */
[----:B------:R-:W-:Y:S05]  /*2a250*/  BRA `(.L_x_826) ;  /* 0xffffffb400307947 */ /* 0x000fea000383ffff */
.L_x_647:
[----:B------:R-:W3:Y:S01]  /*2a260*/  S2R R2, SR_TID.X ;  /* 0x0000000000027919 */ /* 0x000ee20000002100 */
[----:B------:R-:W-:Y:S01]  /*2a270*/  BSSY B0, `(.L_x_827) ;  /* 0x000000a000007945 */ /* 0x000fe20003800000 */
[----:B------:R-:W-:Y:S01]  /*2a280*/  IMAD.MOV.U32 R12, RZ, RZ, RZ ;  /* 0x000000ffff0c7224 */ /* 0x000fe200078e00ff */
[----:B------:R-:W-:Y:S01]  /*2a290*/  MOV R15, 0xffffffff ;  /* 0xffffffff000f7802 */ /* 0x000fe20000000f00 */
[----:B------:R-:W-:Y:S01]  /*2a2a0*/  IMAD.MOV.U32 R11, RZ, RZ, 0x1f ;  /* 0x0000001fff0b7424 */ /* 0x000fe200078e00ff */
[----:B---3--:R-:W-:-:S04]  /*2a2b0*/  SHF.R.U32.HI R2, RZ, 0x5, R2 ;  /* 0x00000005ff027819 */ /* 0x008fc80000011602 */
[----:B------:R-:W-:-:S04]  /*2a2c0*/  LOP3.LUT R2, R2, 0x3, RZ, 0xc0, !PT ;  /* 0x0000000302027812 */ /* 0x000fc800078ec0ff */
[----:B------:R-:W-:-:S07]  /*2a2d0*/  MOV R13, R2 ;  /* 0x00000002000d7202 */ /* 0x000fce0000000f00 */
[----:B012---:R-:W-:Y:S05]  /*2a2e0*/  WARPSYNC.COLLECTIVE R15, `(.L_x_828) ;  /* 0x000000000f087348 */ /* 0x007fea0003c00000 */
[----:B------:R3:W4:Y:S02]  /*2a2f0*/  SHFL.IDX P6, R14, R13, R12, R11 ;  /* 0x0000000c0d0e7389 */ /* 0x00072400000c000b */
[----:B01234-:R-:W-:Y:S01]  /*2a300*/  ENDCOLLECTIVE ;  /* 0x000000000000791b */ /* 0x01ffe20003800000 */
.L_x_828:
[----:B------:R-:W-:Y:S05]  /*2a310*/  BSYNC B0 ;  /* 0x0000000000007941 */ /* 0x000fea0003800000 */
.L_x_827:
[----:B------:R-:W-:Y:S05]  /*2a320*/  BRA `(.L_x_829) ;  /* 0xffffffb400187947 */ /* 0x000fea000383ffff */
.L_x_648:
[----:B------:R-:W-:Y:S01]  /*2a330*/  BSSY B0, `(.L_x_830) ;  /* 0x0000006000007945 */ /* 0x000fe20003800000 */
[----:B------:R-:W-:-:S07]  /*2a340*/  IMAD.MOV.U32 R15, RZ, RZ, -0x1 ;  /* 0xffffffffff0f7424 */ /* 0x000fce00078e00ff */
[----:B0123--:R-:W-:Y:S05]  /*2a350*/  WARPSYNC.COLLECTIVE R15, `(.L_x_831) ;  /* 0x000000000f0c7348 */ /* 0x00ffea0003c00000 */
[----:B------:R-:W-:Y:S02]  /*2a360*/  ELECT P6, UR62, PT ;  /* 0x00000000003e782f */ /* 0x000fe400038c0000 */
[----:B------:R-:W-:Y:S01]  /*2a370*/  MOV R14, UR62 ;  /* 0x0000003e000e7c02 */ /* 0x000fe20008000f00 */
[----:B0123--:R-:W-:Y:S10]  /*2a380*/  ENDCOLLECTIVE ;  /* 0x000000000000791b */ /* 0x00fff40003800000 */
.L_x_831:
[----:B------:R-:W-:Y:S05]  /*2a390*/  BSYNC B0 ;  /* 0x0000000000007941 */ /* 0x000fea0003800000 */
.L_x_830:
[----:B------:R-:W-:Y:S05]  /*2a3a0*/  BRA `(.L_x_832) ;  /* 0xffffffb4000c7947 */ /* 0x000fea000383ffff */
.L_x_650:
[----:B--2---:R2:W3:Y:S02]  /*2a3b0*/  SYNCS.PHASECHK.TRANS64.TRYWAIT P1, [R6+URZ], R5 ;  /* 0x00000005060075a7 */ /* 0x0044e4000802017f */
[----:B---3--:R-:W-:Y:S05]  /*2a3c0*/  @!P1 NANOSLEEP.SYNCS 0x989680 ;  /* 0x009896800000995d */ /* 0x008fea0003900000 */
[----:B------:R-:W3:Y:S02]  /*2a3d0*/  @!P1 SYNCS.PHASECHK.TRANS64 P1, [R6+URZ], R5 ;  /* 0x00000005060095a7 */ /* 0x000ee4000802007f */
[----:B---3--:R-:W-:Y:S05]  /*2a3e0*/  @!P1 BRA `(.L_x_650) ;  /* 0xfffffffc00f09947 */ /* 0x008fea000383ffff */
[----:B------:R-:W-:Y:S05]  /*2a3f0*/  BRA `(.L_x_833) ;  /* 0xffffffb400487947 */ /* 0x000fea000383ffff */
.L_x_651:
[----:B---3--:R3:W4:Y:S02]  /*2a400*/  SYNCS.PHASECHK.TRANS64.TRYWAIT P1, [R7+URZ], R2 ;  /* 0x00000002070075a7 */ /* 0x008724000802017f */
[----:B----4-:R-:W-:Y:S05]  /*2a410*/  @!P1 NANOSLEEP.SYNCS 0x989680 ;  /* 0x009896800000995d */ /* 0x010fea0003900000 */
[----:B------:R-:W4:Y:S02]  /*2a420*/  @!P1 SYNCS.PHASECHK.TRANS64 P1, [R7+URZ], R2 ;  /* 0x00000002070095a7 */ /* 0x000f24000802007f */
[----:B----4-:R-:W-:Y:S05]  /*2a430*/  @!P1 BRA `(.L_x_651) ;  /* 0xfffffffc00f09947 */ /* 0x010fea000383ffff */
[----:B------:R-:W-:Y:S05]  /*2a440*/  BRA `(.L_x_834) ;  /* 0xffffffb4003c7947 */ /* 0x000fea000383ffff */
.L_x_653:
[----:B----4-:R4:W0:Y:S02]  /*2a450*/  SYNCS.PHASECHK.TRANS64.TRYWAIT P1, [R4+URZ+0x38860], R5 ;  /* 0x03886005040075a7 */ /* 0x010824000802017f */
[----:B0-----:R-:W-:Y:S05]  /*2a460*/  @!P1 NANOSLEEP.SYNCS 0x989680 ;  /* 0x009896800000995d */ /* 0x001fea0003900000 */
[----:B------:R-:W0:Y:S02]  /*2a470*/  @!P1 SYNCS.PHASECHK.TRANS64 P1, [R4+URZ+0x38860], R5 ;  /* 0x03886005040095a7 */ /* 0x000e24000802007f */
[----:B0-----:R-:W-:Y:S05]  /*2a480*/  @!P1 BRA `(.L_x_653) ;  /* 0xfffffffc00f09947 */ /* 0x001fea000383ffff */
[----:B------:R-:W-:Y:S05]  /*2a490*/  BRA `(.L_x_835) ;  /* 0xffffffb400407947 */ /* 0x000fea000383ffff */
.L_x_655:
[----:B------:R0:W0:Y:S02]  /*2a4a0*/  SYNCS.PHASECHK.TRANS64.TRYWAIT P1, [R3+URZ+0x38860], R2 ;  /* 0x03886002030075a7 */ /* 0x000024000802017f */
[----:B0-----:R-:W-:Y:S05]  /*2a4b0*/  @!P1 NANOSLEEP.SYNCS 0x989680 ;  /* 0x009896800000995d */ /* 0x001fea0003900000 */
[----:B------:R-:W0:Y:S02]  /*2a4c0*/  @!P1 SYNCS.PHASECHK.TRANS64 P1, [R3+URZ+0x38860], R2 ;  /* 0x03886002030095a7 */ /* 0x000e24000802007f */
[----:B0-----:R-:W-:Y:S05]  /*2a4d0*/  @!P1 BRA `(.L_x_655) ;  /* 0xfffffffc00f09947 */ /* 0x001fea000383ffff */
[----:B------:R-:W-:Y:S05]  /*2a4e0*/  BRA `(.L_x_836) ;  /* 0xffffffb400407947 */ /* 0x000fea000383ffff */
.L_x_657:
[----:B------:R0:W0:Y:S02]  /*2a4f0*/  SYNCS.PHASECHK.TRANS64.TRYWAIT P0, [R4+URZ+0x38880], R5 ;  /* 0x03888005040075a7 */ /* 0x000024000800017f */
[----:B0-----:R-:W-:Y:S05]  /*2a500*/  @!P0 NANOSLEEP.SYNCS 0x989680 ;  /* 0x009896800000895d */ /* 0x001fea0003900000 */
[----:B------:R-:W0:Y:S02]  /*2a510*/  @!P0 SYNCS.PHASECHK.TRANS64 P0, [R4+URZ+0x38880], R5 ;  /* 0x03888005040085a7 */ /* 0x000e24000800007f */
[----:B0-----:R-:W-:Y:S05]  /*2a520*/  @!P0 BRA `(.L_x_657) ;  /* 0xfffffffc00f08947 */ /* 0x001fea000383ffff */
[----:B------:R-:W-:Y:S05]  /*2a530*/  BRA `(.L_x_658) ;  /* 0xffffffb4003c7947 */ /* 0x000fea000383ffff */
.L_x_837:
        /* <DEDUP_REMOVED lines=12> */
.L_x_2898:


//--------------------- .text._ZN7cutlass13device_kernelIN5flash11enable_sm90INS1_16FlashAttnFwdSm90INS1_25CollectiveMainloopFwdSm90ILi2EN4cute5tupleIJNS5_1CILi1EEES8_S8_EEENS6_IJNS7_ILi128EEENS7_ILi64EEENS7_ILi256EEEEEELi256ENS_12float_e4m3_tEfNS_4arch4Sm90ELb0ELb1ELb1ELb0ELb0ELb0ELb0ELb1ELb1ELb1ELb0ELb0EEENS1_21CollectiveEpilogueFwdINS6_IJSA_SC_SB_EEES9_NS_10bfloat16_tESG_Li256ELb0ELb1ELb0ELb1EEENS1_30DynamicPersistentTileSchedulerILi256ELi128ELb0ELb1ELb1EEEEEEEEEvNT_6ParamsE --------------------------
	.section	.text._ZN7cutlass13device_kernelIN5flash11enable_sm90INS1_16FlashAttnFwdSm90INS1_25CollectiveMainloopFwdSm90ILi2EN4cute5tupleIJNS5_1CILi1EEES8_S8_EEENS6_IJNS7_ILi128EEENS7_ILi64EEENS7_ILi256EEEEEELi256ENS_12float_e4m3_tEfNS_4arch4Sm90ELb0ELb1ELb1ELb0ELb0ELb0ELb0ELb1ELb1ELb1ELb0ELb0EEENS1_21CollectiveEpilogueFwdINS6_IJSA_SC_SB_EEES9_NS_10bfloat16_tESG_Li256ELb0ELb1ELb0ELb1EEENS1_30DynamicPersistentTileSchedulerILi256ELi128ELb0ELb1ELb1EEEEEEEEEvNT_6ParamsE,"ax",@progbits
	.align	128
.text._ZN7cutlass13device_kernelIN5flash11enable_sm90INS1_16FlashAttnFwdSm90INS1_25CollectiveMainloopFwdSm90ILi2EN4cute5tupleIJNS5_1CILi1EEES8_S8_EEENS6_IJNS7_ILi128EEENS7_ILi64EEENS7_ILi256EEEEEELi256ENS_12float_e4m3_tEfNS_4arch4Sm90ELb0ELb1ELb1ELb0ELb0ELb0ELb0ELb1ELb1ELb1ELb0ELb0EEENS1_21CollectiveEpilogueFwdINS6_IJSA_SC_SB_EEES9_NS_10bfloat16_tESG_Li256ELb0ELb1ELb0ELb1EEENS1_30DynamicPersistentTileSchedulerILi256ELi128ELb0ELb1ELb1EEEEEEEEEvNT_6ParamsE:
        .type           _ZN7cutlass13device_kernelIN5flash11enable_sm90INS1_16FlashAttnFwdSm90INS1_25CollectiveMainloopFwdSm90ILi2EN4cute5tupleIJNS5_1CILi1EEES8_S8_EEENS6_IJNS7_ILi128EEENS7_ILi64EEENS7_ILi256EEEEEELi256ENS_12float_e4m3_tEfNS_4arch4Sm90ELb0ELb1ELb1ELb0ELb0ELb0ELb0ELb1ELb1ELb1ELb0ELb0EEENS1_21CollectiveEpilogueFwdINS6_IJSA_SC_SB_EEES9_NS_10bfloat16_tESG_Li256ELb0ELb1ELb0ELb1EEENS1_30DynamicPersistentTileSchedulerILi256ELi128ELb0ELb1ELb1EEEEEEEEEvNT_6ParamsE,@function
        .size           _ZN7cutlass13device_kernelIN5flash11enable_sm90INS1_16FlashAttnFwdSm90INS1_25CollectiveMainloopFwdSm90ILi2EN4cute5tupleIJNS5_1CILi1EEES8_S8_EEENS6_IJNS7_ILi128EEENS7_ILi64EEENS7_ILi256EEEEEELi256ENS_12float_e4m3_tEfNS_4arch4Sm90ELb0ELb1ELb1ELb0ELb0ELb0ELb0ELb1ELb1ELb1ELb0ELb0EEENS1_21CollectiveEpilogueFwdINS6_IJSA_SC_SB_EEES9_NS_10bfloat16_tESG_Li256ELb0ELb1ELb0ELb1EEENS1_30DynamicPersistentTileSchedulerILi256ELi128ELb0ELb1ELb1EEEEEEEEEvNT_6ParamsE,(.L_x_2899 - _ZN7cutlass13device_kernelIN5flash11enable_sm90INS1_16FlashAttnFwdSm90INS1_25CollectiveMainloopFwdSm90ILi2EN4cute5tupleIJNS5_1CILi1EEES8_S8_EEENS6_IJNS7_ILi128EEENS7_ILi64EEENS7_ILi256EEEEEELi256ENS_12float_e4m3_tEfNS_4arch4Sm90ELb0ELb1ELb1ELb0ELb0ELb0ELb0ELb1ELb1ELb1ELb0ELb0EEENS1_21CollectiveEpilogueFwdINS6_IJSA_SC_SB_EEES9_NS_10bfloat16_tESG_Li256ELb0ELb1ELb0ELb1EEENS1_30DynamicPersistentTileSchedulerILi256ELi128ELb0ELb1ELb1EEEEEEEEEvNT_6ParamsE)
        .other          _ZN7cutlass13device_kernelIN5flash11enable_sm90INS1_16FlashAttnFwdSm90INS1_25CollectiveMainloopFwdSm90ILi2EN4cute5tupleIJNS5_1CILi1EEES8_S8_EEENS6_IJNS7_ILi128EEENS7_ILi64EEENS7_ILi256EEEEEELi256ENS_12float_e4m3_tEfNS_4arch4Sm90ELb0ELb1ELb1ELb0ELb0ELb0ELb0ELb1ELb1ELb1ELb0ELb0EEENS1_21CollectiveEpilogueFwdINS6_IJSA_SC_SB_EEES9_NS_10bfloat16_tESG_Li256ELb0ELb1ELb0ELb1EEENS1_30DynamicPersistentTileSchedulerILi256ELi128ELb0ELb1ELb1EEEEEEEEEvNT_6ParamsE,@"STO_CUDA_ENTRY STV_DEFAULT"
_ZN7cutlass13device_kernelIN5flash11enable_sm90INS1_16FlashAttnFwdSm90INS1_25CollectiveMainloopFwdSm90ILi2EN4cute5tupleIJNS5_1CILi1EEES8_S8_EEENS6_IJNS7_ILi128EEENS7_ILi64EEENS7_ILi256EEEEEELi256ENS_12float_e4m3_tEfNS_4arch4Sm90ELb0ELb1ELb1ELb0ELb0ELb0ELb0ELb1ELb1ELb1ELb0ELb0EEENS1_21CollectiveEpilogueFwdINS6_IJSA_SC_SB_EEES9_NS_10bfloat16_tESG_Li256ELb0ELb1ELb0ELb1EEENS1_30DynamicPersistentTileSchedulerILi256ELi128ELb0ELb1ELb1EEEEEEEEEvNT_6ParamsE:
        /* <DEDUP_REMOVED lines=18> */
.L_x_839:
[----:B------:R-:W-:Y:S05]  /*0120*/  BSYNC B0 ;  /* 0x0000000000007941 */ /* 0x000fea0003800000 */
.L_x_838:
        /* <DEDUP_REMOVED lines=41> */
.L_x_840:
        /* <DEDUP_REMOVED lines=22> */
.L_x_841:
        /* <DEDUP_REMOVED lines=18> */
.L_x_842:
        /* <DEDUP_REMOVED lines=22> */
.L_x_843:
        /* <DEDUP_REMOVED lines=22> */
.L_x_844:
[----:B------:R-:W-:Y:S01]  /*0900*/  PLOP3.LUT P0, PT, PT, PT, UP0, 0x80, 0x0 ;  /* 0x000000000000781c */ /* 0x000fe20003f0f008 */
[----:B------:R-:W-:Y:S01]  /*0910*/  UMOV UR38, 0x1 ;  /* 0x0000000100267882 */ /* 0x000fe20000000000 */
[----:B------:R-:W-:Y:S01]  /*0920*/  NOP ;  /* 0x0000000000007918 */ /* 0x000fe20000000000 */
[----:B------:R-:W-:Y:S01]  /*0930*/  USEL UR38, UR38, 0x2, !UP0 ;  /* 0x0000000226267887 */ /* 0x000fe2000c000000 */
[----:B------:R-:W-:Y:S01]  /*0940*/  ULDC.64 UR50, c[0x0][0x208] ;  /* 0x0000820000327ab9 */ /* 0x000fe20000000a00 */
[----:B012-4-:R-:W-:Y:S08]  /*0950*/  BAR.SYNC.DEFER_BLOCKING 0x0 ;  /* 0x0000000000007b1d */ /* 0x017ff00000010000 */
[----:B------:R-:W-:Y:S05]  /*0960*/  @!P0 BRA `(.L_x_845) ;  /* 0x000000f000688947 */ /* 0x000fea0003800000 */
.L_x_846:
[----:B------:R-:W-:-:S08]  /*0970*/  NOP ;  /* 0x0000000000007918 */ /* 0x000fd00000000000 */
[----:B------:R-:W0:Y:S02]  /*0980*/  USETMAXREG.TRY_ALLOC.CTAPOOL UP0, 0xf0 ;  /* 0x000000f0000079c8 */ /* 0x000e240008000600 */
[----:B0-----:R-:W-:-:S13]  /*0990*/  PLOP3.LUT P0, PT, PT, PT, UP0, 0x80, 0x0 ;  /* 0x000000000000781c */ /* 0x001fda0003f0f008 */
[----:B------:R-:W-:Y:S05]  /*09a0*/  @!P0 BRA `(.L_x_846) ;  /* 0xfffffffc00f08947 */ /* 0x000fea000383ffff */
[----:B------:R-:W0:Y:S01]  /*09b0*/  S2R R2, SR_TID.X ;  /* 0x0000000000027919 */ /* 0x000e220000002100 */
[----:B------:R-:W1:Y:S08]  /*09c0*/  S2UR UR4, SR_CTAID.X ;  /* 0x00000000000479c3 */ /* 0x000e700000002500 */
[----:B------:R-:W-:Y:S08]  /*09d0*/  BAR.ARV 0x4, 0x180 ;  /* 0x0106000000007b1d */ /* 0x000ff00000002000 */
        /* <DEDUP_REMOVED lines=9> */
[----:B------:R-:W-:Y:S01]  /*0a70*/  UMOV UR46, URZ ;  /* 0x0000003f002e7c82 */ /* 0x000fe20008000000 */
[----:B------:R-:W-:Y:S02]  /*0a80*/  UMOV UR45, URZ ;  /* 0x0000003f002d7c82 */ /* 0x000fe40008000000 */
[----:B------:R-:W-:Y:S01]  /*0a90*/  SHF.R.S32.HI R0, RZ, 0x1f, R201 ;  /* 0x0000001fff007819 */ /* 0x000fe200000114c9 */
[----:B------:R-:W-:-:S03]  /*0aa0*/  UMOV UR52, URZ ;  /* 0x0000003f00347c82 */ /* 0x000fc60008000000 */
[CC--:B------:R-:W-:Y:S02]  /*0ab0*/  LEA.HI R3, R0.reuse, R201.reuse, RZ, 0x7 ;  /* 0x000000c900037211 */ /* 0x0c0fe400078f38ff */
[-C--:B------:R-:W-:Y:S02]  /*0ac0*/  LEA.HI R4, R0, R201.reuse, RZ, 0x5 ;  /* 0x000000c900047211 */ /* 0x080fe400078f28ff */
[----:B------:R-:W-:Y:S02]  /*0ad0*/  LOP3.LUT R2, R3, 0xffffff80, RZ, 0xc0, !PT ;  /* 0xffffff8003027812 */ /* 0x000fe400078ec0ff */
[----:B------:R-:W-:Y:S01]  /*0ae0*/  SHF.R.S32.HI R194, RZ, 0x7, R3 ;  /* 0x00000007ffc27819 */ /* 0x000fe20000011403 */
[----:B------:R-:W-:Y:S02]  /*0af0*/  IMAD.SHL.U32 R6, R4, 0x20, RZ ;  /* 0x0000002004067824 */ /* 0x000fe400078e00ff */
[----:B------:R-:W-:Y:S01]  /*0b00*/  IMAD.IADD R193, R201, 0x1, -R2 ;  /* 0x00000001c9c17824 */ /* 0x000fe200078e0a02 */
[----:B------:R-:W-:-:S02]  /*0b10*/  LEA.HI R2, R0, R201, RZ, 0x4 ;  /* 0x000000c900027211 */ /* 0x000fc400078f20ff */
[----:B------:R-:W-:Y:S02]  /*0b20*/  LOP3.LUT R7, R6, 0xfffffc00, RZ, 0xc0, !PT ;  /* 0xfffffc0006077812 */ /* 0x000fe400078ec0ff */
[----:B------:R-:W-:Y:S02]  /*0b30*/  SHF.R.S32.HI R8, RZ, 0x1f, R193 ;  /* 0x0000001fff087819 */ /* 0x000fe400000114c1 */
[----:B------:R-:W-:Y:S02]  /*0b40*/  SHF.R.S32.HI R5, RZ, 0x4, R2 ;  /* 0x00000004ff057819 */ /* 0x000fe40000011402 */
[----:B------:R-:W-:Y:S02]  /*0b50*/  LEA.HI R9, R8, R193, RZ, 0x2 ;  /* 0x000000c108097211 */ /* 0x000fe400078f10ff */
[C---:B------:R-:W-:Y:S02]  /*0b60*/  LOP3.LUT R4, R2.reuse, 0x3fffff0, RZ, 0xc0, !PT ;  /* 0x03fffff002047812 */ /* 0x040fe400078ec0ff */
[----:B------:R-:W-:-:S02]  /*0b70*/  LEA.HI R2, R2, R5, RZ, 0x1 ;  /* 0x0000000502027211 */ /* 0x000fc400078f08ff */
[-C--:B------:R-:W-:Y:S01]  /*0b80*/  LEA.HI R6, R0, R201.reuse, RZ, 0x2 ;  /* 0x000000c900067211 */ /* 0x080fe200078f10ff */
[----:B------:R-:W-:Y:S01]  /*0b90*/  IMAD.IADD R4, R201, 0x1, -R4 ;  /* 0x00000001c9047824 */ /* 0x000fe200078e0a04 */
[--C-:B------:R-:W-:Y:S02]  /*0ba0*/  SHF.R.S32.HI R10, RZ, 0x2, R9.reuse ;  /* 0x00000002ff0a7819 */ /* 0x100fe40000011409 */
[----:B------:R-:W-:Y:S01]  /*0bb0*/  SHF.R.S32.HI R11, RZ, 0x1f, R9 ;  /* 0x0000001fff0b7819 */ /* 0x000fe20000011409 */
[----:B------:R-:W-:Y:S01]  /*0bc0*/  IMAD R7, R4, 0x40, R7 ;  /* 0x0000004004077824 */ /* 0x000fe200078e0207 */
[----:B------:R-:W-:Y:S02]  /*0bd0*/  LOP3.LUT R2, R2, 0x1ffffffe, RZ, 0xc0, !PT ;  /* 0x1ffffffe02027812 */ /* 0x000fe400078ec0ff */
[----:B------:R-:W-:Y:S02]  /*0be0*/  LOP3.LUT R6, R6, 0xfffffffc, RZ, 0xc0, !PT ;  /* 0xfffffffc06067812 */ /* 0x000fe400078ec0ff */
[----:B------:R-:W-:Y:S01]  /*0bf0*/  LEA.HI R0, R0, R201, RZ, 0x3 ;  /* 0x000000c900007211 */ /* 0x000fe200078f18ff */
[----:B------:R-:W-:Y:S01]  /*0c00*/  IMAD.IADD R196, R5, 0x1, -R2 ;  /* 0x0000000105c47824 */ /* 0x000fe200078e0a02 */
[----:B------:R-:W-:Y:S01]  /*0c10*/  LEA.HI R11, R11, R10, RZ, 0x3 ;  /* 0x0000000a0b0b7211 */ /* 0x000fe200078f18ff */
[----:B------:R-:W-:Y:S01]  /*0c20*/  IMAD.IADD R6, R201, 0x1, -R6 ;  /* 0x00000001c9067824 */ /* 0x000fe200078e0a06 */
[----:B------:R-:W-:Y:S01]  /*0c30*/  LOP3.LUT R2, R0, 0xfffffff8, RZ, 0xc0, !PT ;  /* 0xfffffff800027812 */ /* 0x000fe200078ec0ff */
[----:B------:R-:W-:Y:S01]  /*0c40*/  IMAD R196, R196, 0x8, R7 ;  /* 0x00000008c4c47824 */ /* 0x000fe200078e0207 */
[----:B------:R-:W-:-:S02]  /*0c50*/  LOP3.LUT R11, R11, 0xfffffff8, RZ, 0xc0, !PT ;  /* 0xfffffff80b0b7812 */ /* 0x000fc400078ec0ff */
[----:B------:R-:W-:Y:S01]  /*0c60*/  LEA.HI R8, R8, R193, RZ, 0x5 ;  /* 0x000000c108087211 */ /* 0x000fe200078f28ff */
[----:B------:R-:W-:Y:S01]  /*0c70*/  IMAD.IADD R23, R201, 0x1, -R2 ;  /* 0x00000001c9177824 */ /* 0x000fe200078e0a02 */
[----:B------:R-:W-:Y:S01]  /*0c80*/  LEA.HI R3, R3, R194, RZ, 0x1 ;  /* 0x000000c203037211 */ /* 0x000fe200078f08ff */
[----:B------:R-:W-:Y:S01]  /*0c90*/  IMAD.IADD R11, R10, 0x1, -R11 ;  /* 0x000000010a0b7824 */ /* 0x000fe200078e0a0b */
[----:B------:R-:W-:Y:S01]  /*0ca0*/  SHF.R.S32.HI R8, RZ, 0x5, R8 ;  /* 0x00000005ff087819 */ /* 0x000fe20000011408 */
[----:B------:R-:W-:Y:S01]  /*0cb0*/  IMAD.SHL.U32 R16, R23, 0x8, RZ ;  /* 0x0000000817107824 */ /* 0x000fe200078e00ff */
[----:B------:R-:W-:Y:S02]  /*0cc0*/  LEA.HI R4, R6, R6, RZ, 0x1 ;  /* 0x0000000606047211 */ /* 0x000fe400078f08ff */
[----:B------:R-:W-:Y:S01]  /*0cd0*/  LOP3.LUT R3, R3, 0x3fffffe, RZ, 0xc0, !PT ;  /* 0x03fffffe03037812 */ /* 0x000fe200078ec0ff */
[----:B------:R-:W-:Y:S01]  /*0ce0*/  IMAD R8, R8, 0x10, R11 ;  /* 0x0000001008087824 */ /* 0x000fe200078e020b */
[----:B------:R-:W-:Y:S01]  /*0cf0*/  LOP3.LUT R5, R4, 0x1ffffffe, RZ, 0xc0, !PT ;  /* 0x1ffffffe04057812 */ /* 0x000fe200078ec0ff */
[----:B------:R-:W-:Y:S01]  /*0d00*/  VIADD R19, R16, 0x40 ;  /* 0x0000004010137836 */ /* 0x000fe20000000000 */
[----:B------:R-:W-:Y:S01]  /*0d10*/  LOP3.LUT R2, R9, 0x7ffffffc, RZ, 0xc0, !PT ;  /* 0x7ffffffc09027812 */ /* 0x000fe200078ec0ff */
[----:B------:R-:W-:Y:S01]  /*0d20*/  IMAD.IADD R3, R194, 0x1, -R3 ;  /* 0x00000001c2037824 */ /* 0x000fe200078e0a03 */
[----:B------:R-:W-:Y:S01]  /*0d30*/  SHF.R.S32.HI R192, RZ, 0x3, R0 ;  /* 0x00000003ffc07819 */ /* 0x000fe20000011400 */
[C---:B------:R-:W-:Y:S01]  /*0d40*/  VIADD R18, R16.reuse, 0x80 ;  /* 0x0000008010127836 */ /* 0x040fe20000000000 */
[----:B------:R-:W-:Y:S01]  /*0d50*/  SHF.R.S32.HI R200, RZ, 0x1f, R16 ;  /* 0x0000001fffc87819 */ /* 0x000fe20000011410 */
[----:B------:R-:W-:Y:S01]  /*0d60*/  VIADD R22, R16, 0xc0 ;  /* 0x000000c010167836 */ /* 0x000fe20000000000 */
[----:B------:R-:W-:Y:S01]  /*0d70*/  SHF.R.S32.HI R199, RZ, 0x1f, R19 ;  /* 0x0000001fffc77819 */ /* 0x000fe20000011413 */
[----:B------:R-:W-:Y:S01]  /*0d80*/  IMAD.IADD R6, R6, 0x1, -R5 ;  /* 0x0000000106067824 */ /* 0x000fe200078e0a05 */
[----:B------:R-:W-:Y:S01]  /*0d90*/  SHF.R.S32.HI R198, RZ, 0x1f, R18 ;  /* 0x0000001fffc67819 */ /* 0x000fe20000011412 */
[----:B------:R-:W-:Y:S01]  /*0da0*/  IMAD R195, R3, 0x40, R8 ;  /* 0x0000004003c37824 */ /* 0x000fe200078e0208 */
[----:B------:R-:W-:Y:S01]  /*0db0*/  SHF.R.S32.HI R197, RZ, 0x1f, R22 ;  /* 0x0000001fffc57819 */ /* 0x000fe20000011416 */
[----:B------:R-:W-:-:S02]  /*0dc0*/  IMAD.IADD R2, R193, 0x1, -R2 ;  /* 0x00000001c1027824 */ /* 0x000fc400078e0a02 */
[----:B------:R-:W-:-:S07]  /*0dd0*/  IMAD R17, R6, 0x8, R195 ;  /* 0x0000000806117824 */ /* 0x000fce00078e02c3 */
.L_x_947:
[----:B------:R-:W-:Y:S01]  /*0de0*/  ULDC UR5, c[0x0][0xc60] ;  /* 0x0003180000057ab9 */ /* 0x000fe20000000800 */
[----:B------:R-:W-:Y:S01]  /*0df0*/  UMOV UR8, UR4 ;  /* 0x0000000400087c82 */ /* 0x000fe20008000000 */
[----:B------:R-:W-:-:S11]  /*0e00*/  UISETP.NE.AND UP0, UPT, UR5, 0x1, UPT ;  /* 0x000000010500788c */ /* 0x000fd6000bf05270 */
[----:B------:R-:W-:Y:S01]  /*0e10*/  @UP0 ULDC UR6, c[0x0][0xc64] ;  /* 0x0003190000060ab9 */ /* 0x000fe20000000800 */
[----:B------:R-:W-:Y:S01]  /*0e20*/  @UP0 ULDC UR9, c[0x0][0xc68] ;  /* 0x00031a0000090ab9 */ /* 0x000fe20000000800 */
[----:B------:R-:W-:-:S04]  /*0e30*/  UIMAD.WIDE.U32 UR6, UR4, UR6, URZ ;  /* 0x00000006040672a5 */ /* 0x000fc8000f8e003f */
[----:B------:R-:W-:-:S03]  /*0e40*/  @UP0 USHF.R.U32.HI UR8, URZ, UR9, UR7 ;  /* 0x000000093f080299 */ /* 0x000fc60008011607 */
[----:B------:R-:W-:Y:S02]  /*0e50*/  ULDC UR6, c[0x0][0xc78] ;  /* 0x00031e0000067ab9 */ /* 0x000fe40000000800 */
[----:B------:R-:W-:Y:S02]  /*0e60*/  UISETP.GE.AND UP0, UPT, UR8, UR6, UPT ;  /* 0x000000060800728c */ /* 0x000fe4000bf06270 */
[----:B------:R-:W-:-:S04]  /*0e70*/  UIADD3 UR6, -UR8, URZ, URZ ;  /* 0x0000003f08067290 */ /* 0x000fc8000fffe13f */
[----:B------:R-:W-:Y:S01]  /*0e80*/  PLOP3.LUT P0, PT, PT, PT, UP0, 0x80, 0x0 ;  /* 0x000000000000781c */ /* 0x000fe20003f0f008 */
[----:B------:R-:W-:-:S12]  /*0e90*/  UIMAD UR9, UR5, UR6, UR4 ;  /* 0x00000006050972a4 */ /* 0x000fd8000f8e0204 */
[----:B012345:R-:W-:Y:S05]  /*0ea0*/  @!P0 BRA `(.L_x_847) ;  /* 0x0000000000208947 */ /* 0x03ffea0003800000 */
[----:B------:R-:W-:Y:S01]  /*0eb0*/  ULDC UR7, c[0x0][0xc6c] ;  /* 0x00031b0000077ab9 */ /* 0x000fe20000000800 */
[----:B------:R-:W-:Y:S01]  /*0ec0*/  UMOV UR6, UR9 ;  /* 0x0000000900067c82 */ /* 0x000fe20008000000 */
[----:B------:R-:W-:-:S11]  /*0ed0*/  UISETP.NE.AND UP0, UPT, UR7, 0x1, UPT ;  /* 0x000000010700788c */ /* 0x000fd6000bf05270 */
[----:B------:R-:W-:Y:S02]  /*0ee0*/  @UP0 ULDC.64 UR10, c[0x0][0xc70] ;  /* 0x00031c00000a0ab9 */ /* 0x000fe40000000a00 */
[----:B------:R-:W-:-:S04]  /*0ef0*/  UIMAD.WIDE.U32 UR4, UR9, UR10, URZ ;  /* 0x0000000a090472a5 */ /* 0x000fc8000f8e003f */
[----:B------:R-:W-:-:S04]  /*0f00*/  @UP0 USHF.R.U32.HI UR6, URZ, UR11, UR5 ;  /* 0x0000000b3f060299 */ /* 0x000fc80008011605 */
[----:B------:R-:W-:Y:S01]  /*0f10*/  UIMAD UR4, UR6, UR7, URZ ;  /* 0x00000007060472a4 */ /* 0x000fe2000f8e023f */
[----:B------:R-:W-:Y:S11]  /*0f20*/  BRA `(.L_x_848) ;  /* 0x00000000001c7947 */ /* 0x000ff60003800000 */
.L_x_847:
[----:B------:R-:W-:Y:S01]  /*0f30*/  ULDC UR7, c[0x0][0xc54] ;  /* 0x0003150000077ab9 */ /* 0x000fe20000000800 */
[----:B------:R-:W-:Y:S01]  /*0f40*/  UMOV UR6, UR9 ;  /* 0x0000000900067c82 */ /* 0x000fe20008000000 */
[----:B------:R-:W-:-:S11]  /*0f50*/  UISETP.NE.AND UP0, UPT, UR7, 0x1, UPT ;  /* 0x000000010700788c */ /* 0x000fd6000bf05270 */
[----:B------:R-:W-:Y:S02]  /*0f60*/  @UP0 ULDC.64 UR10, c[0x0][0xc58] ;  /* 0x00031600000a0ab9 */ /* 0x000fe40000000a00 */
[----:B------:R-:W-:-:S04]  /*0f70*/  UIMAD.WIDE.U32 UR4, UR9, UR10, URZ ;  /* 0x0000000a090472a5 */ /* 0x000fc8000f8e003f */
[----:B------:R-:W-:-:S04]  /*0f80*/  @UP0 USHF.R.U32.HI UR6, URZ, UR11, UR5 ;  /* 0x0000000b3f060299 */ /* 0x000fc80008011605 */
[----:B------:R-:W-:-:S12]  /*0f90*/  UIMAD UR4, UR6, UR7, URZ ;  /* 0x00000007060472a4 */ /* 0x000fd8000f8e023f */
.L_x_848:
[----:B------:R-:W-:Y:S01]  /*0fa0*/  ULOP3.LUT UR6, URZ, UR6, URZ, 0x33, !UPT ;  /* 0x000000063f067292 */ /* 0x000fe2000f8e333f */
[----:B------:R-:W-:Y:S01]  /*0fb0*/  ULDC UR7, c[0x0][0x448] ;  /* 0x0001120000077ab9 */ /* 0x000fe20000000800 */
[----:B------:R-:W-:Y:S01]  /*0fc0*/  ULDC UR5, c[0x0][0xc3c] ;  /* 0x00030f0000057ab9 */ /* 0x000fe20000000800 */
[----:B------:R-:W-:Y:S02]  /*0fd0*/  UISETP.NE.AND UP1, UPT, UR7, 0x1, UPT ;  /* 0x000000010700788c */ /* 0x000fe4000bf25270 */
[----:B------:R-:W-:Y:S01]  /*0fe0*/  UIADD3 UR6, UR6, UR5, URZ ;  /* 0x0000000506067290 */ /* 0x000fe2000fffe03f */
[----:B------:R-:W-:Y:S01]  /*0ff0*/  ULDC.64 UR10, c[0x0][0x418] ;  /* 0x00010600000a7ab9 */ /* 0x000fe20000000a00 */
[----:B------:R-:W-:Y:S01]  /*1000*/  UIADD3 UR4, UR9, -UR4, URZ ;  /* 0x8000000409047290 */ /* 0x000fe2000fffe03f */
[----:B------:R-:W-:Y:S01]  /*1010*/  ULDC UR37, c[0x0][0xc48] ;  /* 0x0003120000257ab9 */ /* 0x000fe20000000800 */
[----:B------:R-:W-:Y:S02]  /*1020*/  UISETP.NE.U32.AND UP0, UPT, UR10, URZ, UPT ;  /* 0x0000003f0a00728c */ /* 0x000fe4000bf05070 */
[----:B------:R-:W-:-:S02]  /*1030*/  USHF.L.U32 UR36, UR6, 0x7, URZ ;  /* 0x0000000706247899 */ /* 0x000fc4000800063f */
[----:B------:R-:W-:Y:S01]  /*1040*/  UISETP.NE.AND UP2, UPT, UR37, 0x1, UPT ;  /* 0x000000012500788c */ /* 0x000fe2000bf45270 */
[----:B------:R-:W-:Y:S01]  /*1050*/  ULDC UR13, c[0x0][0xc54] ;  /* 0x00031500000d7ab9 */ /* 0x000fe20000000800 */
[----:B------:R-:W-:Y:S02]  /*1060*/  UISETP.NE.AND.EX UP0, UPT, UR11, URZ, UPT, UP0 ;  /* 0x0000003f0b00728c */ /* 0x000fe4000bf05300 */
[----:B------:R-:W-:Y:S02]  /*1070*/  UIADD3 UR10, UR36, 0x7f, URZ ;  /* 0x0000007f240a7890 */ /* 0x000fe4000fffe03f */
[----:B------:R-:W-:Y:S01]  /*1080*/  UIMAD UR13, UR8, UR13, UR4 ;  /* 0x0000000d080d72a4 */ /* 0x000fe2000f8e0204 */
[----:B------:R-:W-:Y:S01]  /*1090*/  ULDC UR43, c[0x0][0x424] ;  /* 0x00010900002b7ab9 */ /* 0x000fe20000000800 */
[----:B------:R-:W-:Y:S01]  /*10a0*/  ULDC UR53, c[0x0][0x288] ;  /* 0x0000a20000357ab9 */ /* 0x000fe20000000800 */
[----:B------:R-:W-:Y:S01]  /*10b0*/  ULDC.64 UR4, c[0x0][0x9e0] ;  /* 0x0002780000047ab9 */ /* 0x000fe20000000a00 */
[----:B------:R-:W-:Y:S01]  /*10c0*/  @UP1 ULDC UR8, c[0x0][0x44c] ;  /* 0x0001130000081ab9 */ /* 0x000fe20000000800 */
[----:B------:R-:W-:-:S02]  /*10d0*/  UIADD3 UR11, -UR53, 0x1, URZ ;  /* 0x00000001350b7890 */ /* 0x000fc4000fffe13f */
[----:B------:R-:W-:Y:S02]  /*10e0*/  UISETP.GE.AND UP3, UPT, UR5, 0x1, UPT ;  /* 0x000000010500788c */ /* 0x000fe4000bf66270 */
[----:B------:R-:W-:Y:S02]  /*10f0*/  USEL UR43, UR43, 0x1, UP0 ;  /* 0x000000012b2b7887 */ /* 0x000fe40008000000 */
[----:B------:R-:W-:Y:S01]  /*1100*/  UIMAD.WIDE.U32 UR8, UR10, UR8, URZ ;  /* 0x000000080a0872a5 */ /* 0x000fe2000f8e003f */
[----:B------:R-:W-:Y:S01]  /*1110*/  ULDC UR12, c[0x0][0x2f0] ;  /* 0x0000bc00000c7ab9 */ /* 0x000fe20000000800 */
[----:B------:R-:W-:Y:S01]  /*1120*/  @UP1 ULDC UR15, c[0x0][0x450] ;  /* 0x00011400000f1ab9 */ /* 0x000fe20000000800 */
[----:B------:R-:W-:Y:S01]  /*1130*/  @UP2 ULDC UR6, c[0x0][0xc4c] ;  /* 0x0003130000062ab9 */ /* 0x000fe20000000800 */
[----:B------:R-:W-:Y:S01]  /*1140*/  UIMAD UR11, UR43, UR12, UR11 ;  /* 0x0000000c2b0b72a4 */ /* 0x000fe2000f8e020b */
[----:B------:R-:W-:Y:S01]  /*1150*/  PLOP3.LUT P1, PT, PT, PT, UP3, 0x80, 0x0 ;  /* 0x000000000000781c */ /* 0x000fe20003f2f038 */
[----:B------:R-:W-:-:S02]  /*1160*/  @UP1 USHF.R.U32.HI UR10, URZ, UR15, UR9 ;  /* 0x0000000f3f0a1299 */ /* 0x000fc40008011609 */
[----:B------:R-:W-:Y:S01]  /*1170*/  UIMAD.WIDE.U32 UR6, UR13, UR6, URZ ;  /* 0x000000060d0672a5 */ /* 0x000fe2000f8e003f */
[----:B------:R-:W-:Y:S01]  /*1180*/  @UP2 ULDC UR14, c[0x0][0xc50] ;  /* 0x00031400000e2ab9 */ /* 0x000fe20000000800 */
[----:B------:R-:W-:Y:S01]  /*1190*/  UIADD3 UR10, UR11, UR10, URZ ;  /* 0x0000000a0b0a7290 */ /* 0x000fe2000fffe03f */
[----:B------:R-:W-:Y:S01]  /*11a0*/  UMOV UR44, UR13 ;  /* 0x0000000d002c7c82 */ /* 0x000fe20008000000 */
[----:B------:R-:W-:Y:S02]  /*11b0*/  @UP2 USHF.R.U32.HI UR44, URZ, UR14, UR7 ;  /* 0x0000000e3f2c2299 */ /* 0x000fe40008011607 */
[----:B------:R-:W-:Y:S02]  /*11c0*/  UIADD3 UR4, UR10, UR4, URZ ;  /* 0x000000040a047290 */ /* 0x000fe4000fffe03f */
[----:B------:R-:W-:-:S04]  /*11d0*/  UIADD3 UR6, -UR44, URZ, URZ ;  /* 0x0000003f2c067290 */ /* 0x000fc8000fffe13f */
[----:B------:R-:W-:Y:S01]  /*11e0*/  UIMAD UR37, UR37, UR6, UR13 ;  /* 0x00000006252572a4 */ /* 0x000fe2000f8e020d */
[----:B------:R-:W-:Y:S01]  /*11f0*/  IMAD.U32 R0, RZ, RZ, UR4 ;  /* 0x00000004ff007e24 */ /* 0x000fe2000f8e00ff */
[----:B------:R-:W-:Y:S10]  /*1200*/  @!P1 BRA `(.L_x_849) ;  /* 0x0000000000409947 */ /* 0x000ff40003800000 */
[----:B------:R-:W-:Y:S01]  /*1210*/  ISETP.LT.AND P0, PT, RZ, UR10, PT ;  /* 0x0000000aff007c0c */ /* 0x000fe2000bf01270 */
[----:B------:R-:W-:-:S12]  /*1220*/  UIADD3 UR4, UR10, -0x1, URZ ;  /* 0xffffffff0a047890 */ /* 0x000fd8000fffe03f */
[----:B------:R-:W-:Y:S05]  /*1230*/  @P0 BRA `(.L_x_850) ;  /* 0x00000000001c0947 */ /* 0x000fea0003800000 */
[----:B------:R-:W-:Y:S02]  /*1240*/  UISETP.NE.AND UP0, UPT, UR5, 0x1, UPT ;  /* 0x000000010500788c */ /* 0x000fe4000bf05270 */
[----:B------:R-:W-:-:S09]  /*1250*/  UIADD3 UR4, -UR10, URZ, URZ ;  /* 0x0000003f0a047290 */ /* 0x000fd2000fffe13f */
[----:B------:R-:W-:Y:S02]  /*1260*/  @UP0 ULDC.64 UR8, c[0x0][0x9e8] ;  /* 0x00027a0000080ab9 */ /* 0x000fe40000000a00 */
[----:B------:R-:W-:-:S04]  /*1270*/  UIMAD.WIDE.U32 UR6, UR4, UR8, URZ ;  /* 0x00000008040672a5 */ /* 0x000fc8000f8e003f */
[----:B------:R-:W-:-:S04]  /*1280*/  @UP0 USHF.R.U32.HI UR4, URZ, UR9, UR7 ;  /* 0x000000093f040299 */ /* 0x000fc80008011607 */
[----:B------:R-:W-:Y:S01]  /*1290*/  ULOP3.LUT UR4, URZ, UR4, URZ, 0x33, !UPT ;  /* 0x000000043f047292 */ /* 0x000fe2000f8e333f */
[----:B------:R-:W-:Y:S11]  /*12a0*/  BRA `(.L_x_851) ;  /* 0x0000000000107947 */ /* 0x000ff60003800000 */
.L_x_850:
[----:B------:R-:W-:-:S11]  /*12b0*/  UISETP.NE.AND UP0, UPT, UR5, 0x1, UPT ;  /* 0x000000010500788c */ /* 0x000fd6000bf05270 */
[----:B------:R-:W-:Y:S02]  /*12c0*/  @UP0 ULDC.64 UR8, c[0x0][0x9e8] ;  /* 0x00027a0000080ab9 */ /* 0x000fe40000000a00 */
[----:B------:R-:W-:-:S04]  /*12d0*/  UIMAD.WIDE.U32 UR6, UR4, UR8, URZ ;  /* 0x00000008040672a5 */ /* 0x000fc8000f8e003f */
[----:B------:R-:W-:-:S12]  /*12e0*/  @UP0 USHF.R.U32.HI UR4, URZ, UR9, UR7 ;  /* 0x000000093f040299 */ /* 0x000fd80008011607 */
.L_x_851:
[----:B------:R-:W-:-:S06]  /*12f0*/  UIMAD UR4, UR4, UR5, UR5 ;  /* 0x00000005040472a4 */ /* 0x000fcc000f8e0205 */
[----:B------:R-:W-:-:S07]  /*1300*/  VIMNMX R0, R0, UR4, PT ;  /* 0x0000000400007c48 */ /* 0x000fce000bfe0100 */
.L_x_849:
[----:B------:R-:W-:Y:S01]  /*1310*/  UIMAD UR4, UR43, UR12, 0x3f ;  /* 0x0000003f2b0474a4 */ /* 0x000fe2000f8e020c */
[----:B------:R-:W-:Y:S01]  /*1320*/  VIADD R0, R0, 0x3f ;  /* 0x0000003f00007836 */ /* 0x000fe20000000000 */
[----:B------:R-:W-:Y:S01]  /*1330*/  @UP1 ULDC UR6, c[0x0][0x44c] ;  /* 0x0001130000061ab9 */ /* 0x000fe20000000800 */
[----:B------:R-:W-:Y:S01]  /*1340*/  @UP1 ULDC UR10, c[0x0][0x450] ;  /* 0x00011400000a1ab9 */ /* 0x000fe20000000800 */
[----:B------:R-:W-:Y:S02]  /*1350*/  USHF.R.S32.HI UR8, URZ, 0x1f, UR4 ;  /* 0x0000001f3f087899 */ /* 0x000fe40008011404 */
[----:B------:R-:W-:Y:S01]  /*1360*/  UIMAD.WIDE.U32 UR6, UR36, UR6, URZ ;  /* 0x00000006240672a5 */ /* 0x000fe2000f8e003f */
[----:B------:R-:W-:Y:S01]  /*1370*/  SHF.R.S32.HI R3, RZ, 0x1f, R0 ;  /* 0x0000001fff037819 */ /* 0x000fe20000011400 */
[----:B------:R-:W-:Y:S01]  /*1380*/  UMOV UR9, UR36 ;  /* 0x0000002400097c82 */ /* 0x000fe20008000000 */
[----:B------:R-:W-:Y:S02]  /*1390*/  ULEA.HI UR8, UR8, UR4, URZ, 0x6 ;  /* 0x0000000408087291 */ /* 0x000fe4000f8f303f */
[----:B------:R-:W-:Y:S01]  /*13a0*/  @UP1 USHF.R.U32.HI UR9, URZ, UR10, UR7 ;  /* 0x0000000a3f091299 */ /* 0x000fe20008011607 */
[----:B------:R-:W-:Y:S01]  /*13b0*/  LEA.HI R3, R3, R0, RZ, 0x6 ;  /* 0x0000000003037211 */ /* 0x000fe200078f30ff */
[----:B------:R-:W-:-:S02]  /*13c0*/  UIMAD UR53, UR43, UR12, -UR53 ;  /* 0x0000000c2b3572a4 */ /* 0x000fc4000f8e0a35 */
[----:B------:R-:W-:Y:S01]  /*13d0*/  USHF.R.S32.HI UR8, URZ, 0x6, UR8 ;  /* 0x000000063f087899 */ /* 0x000fe20008011408 */
[----:B------:R-:W-:Y:S01]  /*13e0*/  SHF.R.S32.HI R3, RZ, 0x6, R3 ;  /* 0x00000006ff037819 */ /* 0x000fe20000011403 */
[----:B------:R-:W-:-:S03]  /*13f0*/  UIADD3 UR4, UR53, UR9, URZ ;  /* 0x0000000935047290 */ /* 0x000fc6000fffe03f */
[----:B------:R-:W-:Y:S01]  /*1400*/  ULDC UR9, c[0x0][0x9dc] ;  /* 0x0002770000097ab9 */ /* 0x000fe20000000800 */
[----:B------:R-:W-:Y:S01]  /*1410*/  VIMNMX R58, R3, UR8, PT ;  /* 0x00000008033a7c48 */ /* 0x000fe2000bfe0100 */
[----:B------:R-:W-:Y:S01]  /*1420*/  UIADD3 UR9, UR4, -UR9, URZ ;  /* 0x8000000904097290 */ /* 0x000fe2000fffe03f */
[----:B------:R-:W-:Y:S11]  /*1430*/  @!P1 BRA `(.L_x_852) ;  /* 0x0000000000449947 */ /* 0x000ff60003800000 */
[----:B------:R-:W-:-:S06]  /*1440*/  UISETP.GT.AND UP0, UPT, UR4, -0x1, UPT ;  /* 0xffffffff0400788c */ /* 0x000fcc000bf04270 */
[----:B------:R-:W-:-:S13]  /*1450*/  PLOP3.LUT P0, PT, PT, PT, UP0, 0x80, 0x0 ;  /* 0x000000000000781c */ /* 0x000fda0003f0f008 */
[----:B------:R-:W-:Y:S05]  /*1460*/  @P0 BRA `(.L_x_853) ;  /* 0x00000000001c0947 */ /* 0x000fea0003800000 */
[----:B------:R-:W-:Y:S02]  /*1470*/  UISETP.NE.AND UP0, UPT, UR5, 0x1, UPT ;  /* 0x000000010500788c */ /* 0x000fe4000bf05270 */
[----:B------:R-:W-:-:S09]  /*1480*/  ULOP3.LUT UR4, URZ, UR4, URZ, 0x33, !UPT ;  /* 0x000000043f047292 */ /* 0x000fd2000f8e333f */
[----:B------:R-:W-:Y:S02]  /*1490*/  @UP0 ULDC.64 UR10, c[0x0][0x9e8] ;  /* 0x00027a00000a0ab9 */ /* 0x000fe40000000a00 */
[----:B------:R-:W-:-:S04]  /*14a0*/  UIMAD.WIDE.U32 UR6, UR4, UR10, URZ ;  /* 0x0000000a040672a5 */ /* 0x000fc8000f8e003f */
[----:B------:R-:W-:-:S04]  /*14b0*/  @UP0 USHF.R.U32.HI UR4, URZ, UR11, UR7 ;  /* 0x0000000b3f040299 */ /* 0x000fc80008011607 */
[----:B------:R-:W-:Y:S01]  /*14c0*/  ULOP3.LUT UR4, URZ, UR4, URZ, 0x33, !UPT ;  /* 0x000000043f047292 */ /* 0x000fe2000f8e333f */
[----:B------:R-:W-:Y:S11]  /*14d0*/  BRA `(.L_x_854) ;  /* 0x0000000000107947 */ /* 0x000ff60003800000 */
.L_x_853:
[----:B------:R-:W-:-:S11]  /*14e0*/  UISETP.NE.AND UP0, UPT, UR5, 0x1, UPT ;  /* 0x000000010500788c */ /* 0x000fd6000bf05270 */
[----:B------:R-:W-:Y:S02]  /*14f0*/  @UP0 ULDC.64 UR10, c[0x0][0x9e8] ;  /* 0x00027a00000a0ab9 */ /* 0x000fe40000000a00 */
[----:B------:R-:W-:-:S04]  /*1500*/  UIMAD.WIDE.U32 UR6, UR4, UR10, URZ ;  /* 0x0000000a040672a5 */ /* 0x000fc8000f8e003f */
[----:B------:R-:W-:-:S12]  /*1510*/  @UP0 USHF.R.U32.HI UR4, URZ, UR11, UR7 ;  /* 0x0000000b3f040299 */ /* 0x000fd80008011607 */
.L_x_854:
[----:B------:R-:W-:-:S04]  /*1520*/  UIMAD UR4, UR4, UR5, URZ ;  /* 0x00000005040472a4 */ /* 0x000fc8000f8e023f */
[----:B------:R-:W-:-:S04]  /*1530*/  UISETP.LT.AND UP0, UPT, UR9, UR4, UPT ;  /* 0x000000040900728c */ /* 0x000fc8000bf01270 */
[----:B------:R-:W-:-:S12]  /*1540*/  USEL UR9, UR9, UR4, !UP0 ;  /* 0x0000000409097287 */ /* 0x000fd8000c000000 */
.L_x_852:
[----:B------:R-:W-:Y:S01]  /*1550*/  USHF.R.S32.HI UR4, URZ, 0x1f, UR9 ;  /* 0x0000001f3f047899 */ /* 0x000fe20008011409 */
[----:B------:R-:W-:Y:S01]  /*1560*/  PLOP3.LUT P0, PT, PT, PT, PT, 0x80, 0x0 ;  /* 0x000000000000781c */ /* 0x000fe20003f0f070 */
[----:B------:R-:W-:Y:S01]  /*1570*/  IMAD.MOV.U32 R0, RZ, RZ, RZ ;  /* 0x000000ffff007224 */ /* 0x000fe200078e00ff */
[----:B------:R-:W-:Y:S01]  /*1580*/  CS2R R150, SRZ ;  /* 0x0000000000967805 */ /* 0x000fe2000001ff00 */
[----:B------:R-:W-:Y:S01]  /*1590*/  ULEA.HI UR4, UR4, UR9, URZ, 0x6 ;  /* 0x0000000904047291 */ /* 0x000fe2000f8f303f */
[----:B------:R-:W-:Y:S01]  /*15a0*/  IMAD.MOV.U32 R3, RZ, RZ, RZ ;  /* 0x000000ffff037224 */ /* 0x000fe200078e00ff */
[----:B------:R-:W-:Y:S02]  /*15b0*/  CS2R R26, SRZ ;  /* 0x00000000001a7805 */ /* 0x000fe4000001ff00 */
[----:B------:R-:W-:Y:S01]  /*15c0*/  CS2R R108, SRZ ;  /* 0x00000000006c7805 */ /* 0x000fe2000001ff00 */
[----:B------:R-:W-:Y:S01]  /*15d0*/  USHF.R.S32.HI UR4, URZ, 0x6, UR4 ;  /* 0x000000063f047899 */ /* 0x000fe20008011404 */
[----:B------:R-:W-:-:S02]  /*15e0*/  CS2R R144, SRZ ;  /* 0x0000000000907805 */ /* 0x000fc4000001ff00 */
[----:B------:R-:W-:Y:S02]  /*15f0*/  CS2R R100, SRZ ;  /* 0x0000000000647805 */ /* 0x000fe4000001ff00 */
[----:B------:R-:W-:Y:S01]  /*1600*/  CS2R R142, SRZ ;  /* 0x00000000008e7805 */ /* 0x000fe2000001ff00 */
[----:B------:R-:W-:Y:S01]  /*1610*/  UISETP.LT.AND UP0, UPT, URZ, UR4, UPT ;  /* 0x000000043f00728c */ /* 0x000fe2000bf01270 */
[----:B------:R-:W-:Y:S02]  /*1620*/  CS2R R30, SRZ ;  /* 0x00000000001e7805 */ /* 0x000fe4000001ff00 */
[----:B------:R-:W-:Y:S02]  /*1630*/  CS2R R136, SRZ ;  /* 0x0000000000887805 */ /* 0x000fe4000001ff00 */
[----:B------:R-:W-:Y:S01]  /*1640*/  CS2R R92, SRZ ;  /* 0x00000000005c7805 */ /* 0x000fe2000001ff00 */
[----:B------:R-:W-:Y:S01]  /*1650*/  USEL UR39, URZ, UR4, !UP0 ;  /* 0x000000043f277287 */ /* 0x000fe2000c000000 */
[----:B------:R-:W-:-:S02]  /*1660*/  CS2R R134, SRZ ;  /* 0x0000000000867805 */ /* 0x000fc4000001ff00 */
[----:B------:R-:W-:Y:S02]  /*1670*/  CS2R R34, SRZ ;  /* 0x0000000000227805 */ /* 0x000fe4000001ff00 */
[----:B------:R-:W-:Y:S02]  /*1680*/  CS2R R128, SRZ ;  /* 0x0000000000807805 */ /* 0x000fe4000001ff00 */
[----:B------:R-:W-:Y:S02]  /*1690*/  CS2R R84, SRZ ;  /* 0x0000000000547805 */ /* 0x000fe4000001ff00 */
[----:B------:R-:W-:Y:S02]  /*16a0*/  CS2R R126, SRZ ;  /* 0x00000000007e7805 */ /* 0x000fe4000001ff00 */
[----:B------:R-:W-:Y:S02]  /*16b0*/  ISETP.GT.AND P1, PT, R58, UR39, PT ;  /* 0x000000273a007c0c */ /* 0x000fe4000bf24270 */
        /* <DEDUP_REMOVED lines=14> */
[----:B------:R-:W-:Y:S01]  /*17a0*/  CS2R R44, SRZ ;  /* 0x00000000002c7805 */ /* 0x000fe2000001ff00 */
[----:B------:R-:W-:Y:S01]  /*17b0*/  IMAD.MOV.U32 R95, RZ, RZ, RZ ;  /* 0x000000ffff5f7224 */ /* 0x000fe200078e00ff */
[----:B------:R-:W-:Y:S02]  /*17c0*/  CS2R R54, SRZ ;  /* 0x0000000000367805 */ /* 0x000fe4000001ff00 */
[----:B------:R-:W-:Y:S01]  /*17d0*/  CS2R R88, SRZ ;  /* 0x0000000000587805 */ /* 0x000fe2000001ff00 */
[----:B------:R-:W-:Y:S01]  /*17e0*/  IMAD.MOV.U32 R90, RZ, RZ, RZ ;  /* 0x000000ffff5a7224 */ /* 0x000fe200078e00ff */
        /* <DEDUP_REMOVED lines=32> */
[----:B------:R-:W-:Y:S02]  /*19f0*/  IMAD.MOV.U32 R160, RZ, RZ, RZ ;  /* 0x000000ffffa07224 */ /* 0x000fe400078e00ff */
[----:B------:R-:W-:Y:S01]  /*1a00*/  IMAD.MOV.U32 R5, RZ, RZ, RZ ;  /* 0x000000ffff057224 */ /* 0x000fe200078e00ff */
[----:B------:R-:W-:Y:S06]  /*1a10*/  @!P1 BRA `(.L_x_855) ;  /* 0x000000a800c09947 */ /* 0x000fec0003800000 */
[----:B------:R-:W0:Y:S01]  /*1a20*/  SHFL.IDX PT, R0, R194, RZ, 0x1f ;  /* 0x00001fffc2007589 */ /* 0x000e2200000e0000 */
[----:B------:R-:W1:Y:S01]  /*1a30*/  S2UR UR40, SR_CgaCtaId ;  /* 0x00000000002879c3 */ /* 0x000e620000008800 */
[----:B------:R-:W-:Y:S01]  /*1a40*/  UMOV UR41, 0x400 ;  /* 0x0000040000297882 */ /* 0x000fe20000000000 */
        /* <DEDUP_REMOVED lines=28> */
.L_x_856:
        /* <DEDUP_REMOVED lines=11> */
[----:B------:R-:W-:Y:S01]  /*1cc0*/  @UP1 USHF.R.S32.HI UR12, URZ, 0x1f, UR44 ;  /* 0x0000001f3f0c1899 */ /* 0x000fe2000801142c */
[----:B------:R-:W-:Y:S01]  /*1cd0*/  @UP0 ULDC.64 UR16, c[0x0][0x9a8] ;  /* 0x00026a0000100ab9 */ /* 0x000fe20000000a00 */
[----:B------:R-:W-:Y:S01]  /*1ce0*/  @UP1 ULDC.64 UR14, c[0x0][0x9b8] ;  /* 0x00026e00000e1ab9 */ /* 0x000fe20000000a00 */
[----:B------:R-:W-:Y:S02]  /*1cf0*/  @UP0 UIMAD UR10, UR10, UR16, URZ ;  /* 0x000000100a0a02a4 */ /* 0x000fe4000f8e023f */
[----:B------:R-:W-:Y:S02]  /*1d00*/  @UP1 UIMAD UR12, UR12, UR14, URZ ;  /* 0x0000000e0c0c12a4 */ /* 0x000fe4000f8e023f */
[----:B------:R-:W-:Y:S02]  /*1d10*/  @UP0 UIMAD.WIDE.U32 UR8, UR44, UR16, URZ ;  /* 0x000000102c0802a5 */ /* 0x000fe4000f8e003f */
[----:B------:R-:W-:-:S02]  /*1d20*/  @UP0 UIMAD UR17, UR44, UR17, UR10 ;  /* 0x000000112c1102a4 */ /* 0x000fc4000f8e020a */
[----:B------:R-:W-:Y:S02]  /*1d30*/  @UP0 USHF.R.S32.HI UR16, URZ, 0x1f, UR37 ;  /* 0x0000001f3f100899 */ /* 0x000fe40008011425 */
[----:B------:R-:W-:Y:S02]  /*1d40*/  @UP1 UIMAD.WIDE.U32 UR10, UR44, UR14, URZ ;  /* 0x0000000e2c0a12a5 */ /* 0x000fe4000f8e003f */
[----:B------:R-:W-:Y:S02]  /*1d50*/  @UP1 UIMAD UR18, UR44, UR15, UR12 ;  /* 0x0000000f2c1212a4 */ /* 0x000fe4000f8e020c */
[----:B------:R-:W-:Y:S01]  /*1d60*/  @UP1 USHF.R.S32.HI UR19, URZ, 0x1f, UR37 ;  /* 0x0000001f3f131899 */ /* 0x000fe20008011425 */
[----:B------:R-:W-:Y:S01]  /*1d70*/  @UP0 ULDC.64 UR14, c[0x0][0x9b0] ;  /* 0x00026c00000e0ab9 */ /* 0x000fe20000000a00 */
[----:B------:R-:W-:Y:S01]  /*1d80*/  @UP1 ULDC.64 UR12, c[0x0][0x9c0] ;  /* 0x00027000000c1ab9 */ /* 0x000fe20000000a00 */
[----:B------:R-:W-:Y:S02]  /*1d90*/  @UP0 UIMAD UR16, UR16, UR14, URZ ;  /* 0x0000000e101002a4 */ /* 0x000fe4000f8e023f */
[----:B------:R-:W-:-:S02]  /*1da0*/  @UP0 UIADD3 UR9, UR9, UR17, URZ ;  /* 0x0000001109090290 */ /* 0x000fc4000fffe03f */
[----:B------:R-:W-:Y:S02]  /*1db0*/  @UP1 UIMAD UR17, UR19, UR12, URZ ;  /* 0x0000000c131112a4 */ /* 0x000fe4000f8e023f */
[----:B------:R-:W-:Y:S02]  /*1dc0*/  @UP1 UIADD3 UR11, UR11, UR18, URZ ;  /* 0x000000120b0b1290 */ /* 0x000fe4000fffe03f */
[----:B------:R-:W-:Y:S02]  /*1dd0*/  @UP0 UIMAD UR16, UR37, UR15, UR16 ;  /* 0x0000000f251002a4 */ /* 0x000fe4000f8e0210 */
[----:B------:R-:W-:Y:S02]  /*1de0*/  @UP0 UIMAD.WIDE.U32 UR14, UR37, UR14, UR8 ;  /* 0x0000000e250e02a5 */ /* 0x000fe4000f8e0008 */
[----:B------:R-:W-:Y:S02]  /*1df0*/  @UP1 UIMAD UR8, UR37, UR13, UR17 ;  /* 0x0000000d250812a4 */ /* 0x000fe4000f8e0211 */
[----:B------:R-:W-:-:S02]  /*1e00*/  @UP1 UIMAD.WIDE.U32 UR12, UR37, UR12, UR10 ;  /* 0x0000000c250c12a5 */ /* 0x000fc4000f8e000a */
[----:B------:R-:W-:Y:S02]  /*1e10*/  @UP0 UIADD3 UR9, UR15, UR16, URZ ;  /* 0x000000100f090290 */ /* 0x000fe4000fffe03f */
[----:B------:R-:W-:Y:S02]  /*1e20*/  @UP0 ULEA UR6, UP2, UR14, UR6, 0x2 ;  /* 0x000000060e060291 */ /* 0x000fe4000f84103f */
[----:B------:R-:W-:Y:S02]  /*1e30*/  @UP1 UIADD3 UR8, UR13, UR8, URZ ;  /* 0x000000080d081290 */ /* 0x000fe4000fffe03f */
[----:B------:R-:W-:Y:S02]  /*1e40*/  @UP1 ULEA UR4, UP3, UR12, UR4, 0x2 ;  /* 0x000000040c041291 */ /* 0x000fe4000f86103f */
[----:B------:R-:W-:Y:S01]  /*1e50*/  @UP0 ULEA.HI.X UR7, UR14, UR7, UR9, 0x2, UP2 ;  /* 0x000000070e070291 */ /* 0x000fe200090f1409 */
[----:B------:R-:W-:Y:S01]  /*1e60*/  IMAD.U32 R4, RZ, RZ, UR6 ;  /* 0x00000006ff047e24 */ /* 0x000fe2000f8e00ff */
[----:B------:R-:W-:-:S02]  /*1e70*/  @UP1 ULEA.HI.X UR5, UR12, UR5, UR8, 0x2, UP3 ;  /* 0x000000050c051291 */ /* 0x000fc400098f1408 */
[----:B------:R-:W-:Y:S02]  /*1e80*/  IMAD.U32 R6, RZ, RZ, UR4 ;  /* 0x00000004ff067e24 */ /* 0x000fe4000f8e00ff */
[----:B------:R-:W-:Y:S02]  /*1e90*/  IMAD.U32 R5, RZ, RZ, UR7 ;  /* 0x00000007ff057e24 */ /* 0x000fe4000f8e00ff */
[----:B------:R-:W-:-:S03]  /*1ea0*/  IMAD.U32 R7, RZ, RZ, UR5 ;  /* 0x00000005ff077e24 */ /* 0x000fc6000f8e00ff */
[----:B------:R-:W2:Y:S04]  /*1eb0*/  @P0 LDG.E R3, desc[UR50][R4.64] ;  /* 0x0000003204030981 */ /* 0x000ea8000c1e1900 */
[----:B------:R-:W2:Y:S01]  /*1ec0*/  @P1 LDG.E R0, desc[UR50][R6.64] ;  /* 0x0000003206001981 */ /* 0x000ea2000c1e1900 */
[----:B------:R-:W-:Y:S01]  /*1ed0*/  ULEA.HI UR4, UR46, UR46, URZ, 0x1 ;  /* 0x0000002e2e047291 */ /* 0x000fe2000f8f083f */
[----:B------:R-:W-:-:S03]  /*1ee0*/  IMAD.U32 R9, RZ, RZ, UR47 ;  /* 0x0000002fff097e24 */ /* 0x000fc6000f8e00ff */
[----:B------:R-:W-:Y:S02]  /*1ef0*/  ULOP3.LUT UR4, UR4, 0xfffffffe, URZ, 0xc0, !UPT ;  /* 0xfffffffe04047892 */ /* 0x000fe4000f8ec03f */
[----:B------:R-:W-:Y:S02]  /*1f00*/  ISETP.NE.AND P0, PT, R9, 0x3, PT ;  /* 0x000000030900780c */ /* 0x000fe40003f05270 */
[----:B------:R-:W-:-:S06]  /*1f10*/  UIADD3 UR4, UR46, -UR4, URZ ;  /* 0x800000042e047290 */ /* 0x000fcc000fffe03f */
[----:B------:R-:W-:Y:S01]  /*1f20*/  IMAD.U32 R8, RZ, RZ, UR4 ;  /* 0x00000004ff087e24 */ /* 0x000fe2000f8e00ff */
[----:B------:R-:W-:-:S04]  /*1f30*/  ULDC UR4, c[0x0][0x9d8] ;  /* 0x0002760000047ab9 */ /* 0x000fc80000000800 */
[----:B------:R-:W-:-:S04]  /*1f40*/  SHF.L.U32 R8, R8, 0x1f, RZ ;  /* 0x0000001f08087819 */ /* 0x000fc800000006ff */
[----:B------:R-:W0:Y:S01]  /*1f50*/  SYNCS.PHASECHK.TRANS64.TRYWAIT P1, [UR41+0x28400], R8 ;  /* 0x02840008ff0075a7 */ /* 0x000e220008020169 */
[----:B--2---:R-:W-:-:S04]  /*1f60*/  FMUL.FTZ R0, R3, R0 ;  /* 0x0000000003007220 */ /* 0x004fc80000410000 */
[----:B------:R-:W-:Y:S01]  /*1f70*/  FMUL.FTZ R0, R0, UR4 ;  /* 0x0000000400007c20 */ /* 0x000fe20008410000 */
[----:B0-----:R-:W-:Y:S06]  /*1f80*/  @!P1 BRA `(.L_x_857) ;  /* 0x0000012000089947 */ /* 0x001fec0003800000 */
.L_x_1034:
[----:B------:R-:W-:Y:S05]  /*1f90*/  @!P0 BRA `(.L_x_858) ;  /* 0x0000000000048947 */ /* 0x000fea0003800000 */
[----:B------:R-:W-:Y:S01]  /*1fa0*/  BPT.TRAP 0x1 ;  /* 0x000000040000795c */ /* 0x000fe20000300000 */
.L_x_858:
[----:B------:R-:W-:Y:S02]  /*1fb0*/  IMAD.U32 R6, RZ, RZ, UR52 ;  /* 0x00000034ff067e24 */ /* 0x000fe4000f8e00ff */
[----:B0-----:R-:W-:-:S03]  /*1fc0*/  IMAD.U32 R3, RZ, RZ, UR45 ;  /* 0x0000002dff037e24 */ /* 0x001fc6000f8e00ff */
[----:B------:R-:W-:Y:S02]  /*1fd0*/  LEA R6, R6, UR41, 0x3 ;  /* 0x0000002906067c11 */ /* 0x000fe4000f8e18ff */
[----:B------:R-:W-:-:S04]  /*1fe0*/  SHF.L.U32 R3, R3, 0x1f, RZ ;  /* 0x0000001f03037819 */ /* 0x000fc800000006ff */
[----:B------:R0:W1:Y:S01]  /*1ff0*/  SYNCS.PHASECHK.TRANS64.TRYWAIT P2, [R6+URZ+0x28430], R3 ;  /* 0x02843003060075a7 */ /* 0x000062000804017f */
[----:B------:R-:W-:Y:S05]  /*2000*/  @!P0 BRA `(.L_x_859) ;  /* 0x0000000000048947 */ /* 0x000fea0003800000 */
[----:B------:R-:W-:Y:S01]  /*2010*/  BPT.TRAP 0x1 ;  /* 0x000000040000795c */ /* 0x000fe20000300000 */
.L_x_859:
[----:B------:R-:W2:Y:S02]  /*2020*/  S2R R4, SR_TID.X ;  /* 0x0000000000047919 */ /* 0x000ea40000002100 */
[----:B--2---:R-:W-:Y:S01]  /*2030*/  LOP3.LUT P1, RZ, R4, 0x7f, RZ, 0xc0, !PT ;  /* 0x0000007f04ff7812 */ /* 0x004fe2000782c0ff */
[----:B-1----:R-:W-:-:S12]  /*2040*/  @P2 BRA `(.L_x_860) ;  /* 0x0000000000082947 */ /* 0x002fd80003800000 */
[----:B------:R-:W1:Y:S02]  /*2050*/  SYNCS.PHASECHK.TRANS64.TRYWAIT P2, [R6+URZ+0x28430], R3 ;  /* 0x02843003060075a7 */ /* 0x000e64000804017f */
[----:B-1----:R-:W-:Y:S05]  /*2060*/  @!P2 BRA `(.L_x_861) ;  /* 0x0000011c00e8a947 */ /* 0x002fea0003800000 */
.L_x_860:
[----:B------:R-:W-:Y:S05]  /*2070*/  WARPSYNC.ALL ;  /* 0x0000000000007948 */ /* 0x000fea0003800000 */
[----:B------:R-:W-:Y:S01]  /*2080*/  UIADD3 UR4, UR41, 0x20000, URZ ;  /* 0x0002000029047890 */ /* 0x000fe2000fffe03f */
[----:B------:R-:W-:Y:S01]  /*2090*/  WARPGROUP.ARRIVE ;  /* 0x00000000000079c5 */ /* 0x000fe20000000000 */
[----:B------:R-:W-:Y:S01]  /*20a0*/  ULOP3.LUT UR32, UR49, 0x10000, URZ, 0xfc, !UPT ;  /* 0x0001000031207892 */ /* 0x000fe2000f8efc3f */
[----:B01----:R-:W-:Y:S01]  /*20b0*/  VIADD R3, R17, UR36 ;  /* 0x0000002411037c36 */ /* 0x003fe20008000000 */
[----:B------:R-:W-:Y:S01]  /*20c0*/  USHF.R.U32.HI UR4, URZ, 0x4, UR4 ;  /* 0x000000043f047899 */ /* 0x000fe20008011604 */
[----:B------:R-:W0:Y:S01]  /*20d0*/  LDC R13, c[0x0][0x2f0] ;  /* 0x0000bc00ff0d7b82 */ /* 0x000e220000000800 */
[----:B------:R-:W-:Y:S01]  /*20e0*/  UMOV UR33, 0x40000040 ;  /* 0x4000004000217882 */ /* 0x000fe20000000000 */
[----:B------:R-:W-:Y:S01]  /*20f0*/  UMOV UR35, 0x40000040 ;  /* 0x4000004000237882 */ /* 0x000fe20000000000 */
[----:B------:R-:W-:Y:S01]  /*2100*/  ULOP3.LUT UR4, UR4, 0x3fff, URZ, 0xc0, !UPT ;  /* 0x00003fff04047892 */ /* 0x000fe2000f8ec03f */
[----:B------:R-:W-:Y:S01]  /*2110*/  IMAD.MOV.U32 R4, RZ, RZ, R3 ;  /* 0x000000ffff047224 */ /* 0x000fe200078e0003 */
[----:B------:R-:W-:Y:S01]  /*2120*/  UMOV UR5, 0x40000040 ;  /* 0x4000004000057882 */ /* 0x000fe20000000000 */
[----:B------:R-:W-:Y:S01]  /*2130*/  UMOV UR7, 0x40000040 ;  /* 0x4000004000077882 */ /* 0x000fe20000000000 */
[----:B------:R-:W-:Y:S01]  /*2140*/  ULOP3.LUT UR48, UR4, 0x10000, URZ, 0xfc, !UPT ;  /* 0x0001000004307892 */ /* 0x000fe2000f8efc3f */
[----:B------:R-:W1:Y:S01]  /*2150*/  LDC R14, c[0x0][0x288] ;  /* 0x0000a200ff0e7b82 */ /* 0x000e620000000800 */
[----:B------:R-:W-:Y:S01]  /*2160*/  UIADD3 UR4, UR32, 0x2, URZ ;  /* 0x0000000220047890 */ /* 0x000fe2000fffe03f */
[----:B------:R-:W-:Y:S01]  /*2170*/  IMAD.MOV.U32 R7, RZ, RZ, -0x40 ;  /* 0xffffffc0ff077424 */ /* 0x000fe200078e00ff */
[----:B------:R-:W-:-:S02]  /*2180*/  ULEA UR34, UR52, UR48, 0xa ;  /* 0x0000003034227291 */ /* 0x000fc4000f8e503f */
[----:B------:R-:W-:Y:S02]  /*2190*/  UIADD3 UR8, UR32, 0x4, URZ ;  /* 0x0000000420087890 */ /* 0x000fe4000fffe03f */
[----:B------:R-:W-:Y:S02]  /*21a0*/  UIADD3 UR6, UR34, 0x2, URZ ;  /* 0x0000000222067890 */ /* 0x000fe4000fffe03f */
[----:B------:R-:W-:Y:S01]  /*21b0*/  UIADD3 UR10, UR34, 0x4, URZ ;  /* 0x00000004220a7890 */ /* 0x000fe2000fffe03f */
[----:B------:R-:W-:Y:S02]  /*21c0*/  UMOV UR9, 0x40000040 ;  /* 0x4000004000097882 */ /* 0x000fe40000000000 */
[----:B------:R-:W-:Y:S01]  /*21d0*/  QGMMA.64x64x32.F32.E4M3.E4M3 R24, gdesc[UR32], RZ, !UPT, gsb0 ;  /* 0x00e00000201879f3 */ /* 0x000fe2000c0008ff */
[----:B------:R-:W-:Y:S01]  /*21e0*/  UMOV UR11, 0x40000040 ;  /* 0x40000040000b7882 */ /* 0x000fe20000000000 */
[----:B------:R-:W-:Y:S02]  /*21f0*/  UIADD3 UR12, UR32, 0x6, URZ ;  /* 0x00000006200c7890 */ /* 0x000fe4000fffe03f */
[----:B------:R-:W-:Y:S01]  /*2200*/  UIADD3 UR14, UR34, 0x6, URZ ;  /* 0x00000006220e7890 */ /* 0x000fe2000fffe03f */
[----:B------:R-:W-:Y:S01]  /*2210*/  UMOV UR13, 0x40000040 ;  /* 0x40000040000d7882 */ /* 0x000fe20000000000 */
[----:B------:R-:W-:Y:S01]  /*2220*/  UMOV UR15, 0x40000040 ;  /* 0x40000040000f7882 */ /* 0x000fe20000000000 */
[----:B------:R-:W-:-:S02]  /*2230*/  UIADD3 UR16, UR32, 0x400, URZ ;  /* 0x0000040020107890 */ /* 0x000fc4000fffe03f */
[----:B------:R-:W-:Y:S01]  /*2240*/  UIADD3 UR18, UR34, 0x200, URZ ;  /* 0x0000020022127890 */ /* 0x000fe2000fffe03f */
[----:B------:R-:W-:Y:S01]  /*2250*/  UMOV UR17, 0x40000040 ;  /* 0x4000004000117882 */ /* 0x000fe20000000000 */
[----:B------:R-:W-:Y:S01]  /*2260*/  UMOV UR19, 0x40000040 ;  /* 0x4000004000137882 */ /* 0x000fe20000000000 */
[----:B------:R-:W-:Y:S02]  /*2270*/  UIADD3 UR20, UR32, 0x402, URZ ;  /* 0x0000040220147890 */ /* 0x000fe4000fffe03f */
[----:B------:R-:W-:Y:S01]  /*2280*/  UIADD3 UR22, UR34, 0x202, URZ ;  /* 0x0000020222167890 */ /* 0x000fe2000fffe03f */
[----:B------:R-:W-:Y:S01]  /*2290*/  UMOV UR21, 0x40000040 ;  /* 0x4000004000157882 */ /* 0x000fe20000000000 */
        /* <DEDUP_REMOVED lines=9> */
[----:B------:R-:W-:Y:S02]  /*2330*/  ULDC UR49, c[0x0][0x9dc] ;  /* 0x0002770000317ab9 */ /* 0x000fe40000000800 */
[----:B------:R-:W-:Y:S01]  /*2340*/  ULOP3.LUT UR49, URZ, UR49, URZ, 0x33, !UPT ;  /* 0x000000313f317292 */ /* 0x000fe2000f8e333f */
[----:B------:R-:W-:Y:S02]  /*2350*/  WARPGROUP.DEPBAR.LE gsb0, 0x0 ;  /* 0x00008000000079c5 */ /* 0x000fe40000010000 */
[----:B------:R-:W-:-:S06]  /*2360*/  WARPGROUP.ARRIVE ;  /* 0x00000000000079c5 */ /* 0x000fcc0000000000 */
[----:B------:R-:W-:Y:S01]  /*2370*/  QGMMA.64x64x32.F32.E4M3.E4M3 R24, gdesc[UR4], R24, gsb0 ;  /* 0x00e00000041879f3 */ /* 0x000fe20008000818 */
[----:B------:R-:W-:Y:S02]  /*2380*/  ULDC UR6, c[0x0][0x448] ;  /* 0x0001120000067ab9 */ /* 0x000fe40000000800 */
[----:B------:R-:W-:-:S06]  /*2390*/  UISETP.NE.AND UP0, UPT, UR6, 0x1, UPT ;  /* 0x000000010600788c */ /* 0x000fcc000bf05270 */
[----:B------:R-:W-:Y:S02]  /*23a0*/  PLOP3.LUT P2, PT, PT, PT, UP0, 0x80, 0x0 ;  /* 0x000000000000781c */ /* 0x000fe40003f4f008 */
[----:B------:R-:W-:-:S03]  /*23b0*/  PLOP3.LUT P3, PT, PT, PT, UP0, 0x80, 0x0 ;  /* 0x000000000000781c */ /* 0x000fc60003f6f008 */
[----:B------:R-:W-:-:S08]  /*23c0*/  @UP0 ULDC UR6, c[0x0][0x44c] ;  /* 0x0001130000060ab9 */ /* 0x000fd00000000800 */
[----:B------:R-:W-:Y:S01]  /*23d0*/  @P2 IMAD.HI.U32 R5, R3, UR6, RZ ;  /* 0x0000000603052c27 */ /* 0x000fe2000f8e00ff */
[----:B------:R-:W-:-:S03]  /*23e0*/  @UP0 ULDC UR6, c[0x0][0x450] ;  /* 0x0001140000060ab9 */ /* 0x000fc60000000800 */
[----:B------:R-:W-:Y:S01]  /*23f0*/  @!P1 VIADD R3, R6, 0x28440 ;  /* 0x0002844006039836 */ /* 0x000fe20000000000 */
[----:B------:R-:W-:Y:S01]  /*2400*/  @P3 SHF.R.U32.HI R4, RZ, UR6, R5 ;  /* 0x00000006ff043c19 */ /* 0x000fe20008011605 */
[----:B------:R-:W-:Y:S02]  /*2410*/  ULDC.64 UR6, c[0x0][0x9e0] ;  /* 0x0002780000067ab9 */ /* 0x000fe40000000a00 */
[----:B------:R-:W-:Y:S01]  /*2420*/  UISETP.GE.AND UP1, UPT, UR7, 0x1, UPT ;  /* 0x000000010700788c */ /* 0x000fe2000bf26270 */
[----:B------:R-:W-:-:S05]  /*2430*/  @!P1 PRMT R3, RZ, 0x654, R3 ;  /* 0x00000654ff039816 */ /* 0x000fca0000000003 */
[----:B------:R-:W-:Y:S01]  /*2440*/  PLOP3.LUT P2, PT, PT, PT, UP1, 0x40, 0x0 ;  /* 0x000000000000781c */ /* 0x000fe20003f4e818 */
[----:B------:R-:W-:Y:S02]  /*2450*/  WARPGROUP.DEPBAR.LE gsb0, 0x0 ;  /* 0x00008000000079c5 */ /* 0x000fe40000010000 */
[----:B------:R-:W-:-:S06]  /*2460*/  WARPGROUP.ARRIVE ;  /* 0x00000000000079c5 */ /* 0x000fcc0000000000 */
[----:B------:R-:W-:Y:S03]  /*2470*/  QGMMA.64x64x32.F32.E4M3.E4M3 R24, gdesc[UR8], R24, gsb0 ;  /* 0x00e00000081879f3 */ /* 0x000fe60008000818 */
        /* <DEDUP_REMOVED lines=16> */
[C---:B------:R-:W-:Y:S01]  /*2580*/  FMUL.FTZ R34, R0.reuse, R34 ;  /* 0x0000002200227220 */ /* 0x040fe20000410000 */
[C---:B------:R-:W-:Y:S01]  /*2590*/  FMUL.FTZ R42, R0.reuse, R42 ;  /* 0x0000002a002a7220 */ /* 0x040fe20000410000 */
[C---:B------:R-:W-:Y:S01]  /*25a0*/  FMUL.FTZ R24, R0.reuse, R24 ;  /* 0x0000001800187220 */ /* 0x040fe20000410000 */
[C---:B------:R-:W-:Y:S01]  /*25b0*/  FMUL.FTZ R25, R0.reuse, R25 ;  /* 0x0000001900197220 */ /* 0x040fe20000410000 */
[----:B------:R2:W3:Y:S01]  /*25c0*/  MUFU.TANH R11, R34 ;  /* 0x00000022000b7308 */ /* 0x0004e20000002400 */
[C---:B------:R-:W-:Y:S01]  /*25d0*/  FMUL.FTZ R26, R0.reuse, R26 ;  /* 0x0000001a001a7220 */ /* 0x040fe20000410000 */
[C---:B------:R-:W-:Y:S01]  /*25e0*/  FMUL.FTZ R28, R0.reuse, R28 ;  /* 0x0000001c001c7220 */ /* 0x040fe20000410000 */
[C---:B------:R-:W-:Y:S01]  /*25f0*/  FMUL.FTZ R29, R0.reuse, R29 ;  /* 0x0000001d001d7220 */ /* 0x040fe20000410000 */
[C---:B------:R-:W-:Y:S01]  /*2600*/  FMUL.FTZ R32, R0.reuse, R32 ;  /* 0x0000002000207220 */ /* 0x040fe20000410000 */
[C---:B------:R-:W-:Y:S01]  /*2610*/  FMUL.FTZ R33, R0.reuse, R33 ;  /* 0x0000002100217220 */ /* 0x040fe20000410000 */
[C---:B------:R-:W-:Y:S01]  /*2620*/  FMUL.FTZ R36, R0.reuse, R36 ;  /* 0x0000002400247220 */ /* 0x040fe20000410000 */
[----:B------:R-:W-:Y:S01]  /*2630*/  FMUL.FTZ R37, R0, R37 ;  /* 0x0000002500257220 */ /* 0x000fe20000410000 */
[----:B------:R4:W0:Y:S01]  /*2640*/  MUFU.TANH R21, R42 ;  /* 0x0000002a00157308 */ /* 0x0008220000002400 */
[----:B--2---:R-:W-:-:S02]  /*2650*/  IMAD R34, R58, R7, 0x40 ;  /* 0x000000403a227424 */ /* 0x004fc400078e0207 */
[C---:B------:R-:W-:Y:S01]  /*2660*/  FMUL.FTZ R40, R0.reuse, R40 ;  /* 0x0000002800287220 */ /* 0x040fe20000410000 */
[C---:B------:R-:W-:Y:S01]  /*2670*/  FMUL.FTZ R41, R0.reuse, R41 ;  /* 0x0000002900297220 */ /* 0x040fe20000410000 */
[----:B------:R-:W-:Y:S01]  /*2680*/  FMUL.FTZ R43, R0, R43 ;  /* 0x0000002b002b7220 */ /* 0x000fe20000410000 */
[----:B------:R-:W-:Y:S02]  /*2690*/  VIADD R5, R34, 0x1 ;  /* 0x0000000122057836 */ /* 0x000fe40000000000 */
[C---:B------:R-:W-:Y:S01]  /*26a0*/  FMUL.FTZ R44, R0.reuse, R44 ;  /* 0x0000002c002c7220 */ /* 0x040fe20000410000 */
[C---:B------:R-:W-:Y:S01]  /*26b0*/  FMUL.FTZ R45, R0.reuse, R45 ;  /* 0x0000002d002d7220 */ /* 0x040fe20000410000 */
[C---:B------:R-:W-:Y:S01]  /*26c0*/  FMUL.FTZ R46, R0.reuse, R46 ;  /* 0x0000002e002e7220 */ /* 0x040fe20000410000 */
[----:B----4-:R-:W2:Y:S01]  /*26d0*/  SHFL.IDX PT, R42, R4, RZ, 0x1c1f ;  /* 0x001c1fff042a7589 */ /* 0x010ea200000e0000 */
[C---:B------:R-:W-:Y:S01]  /*26e0*/  FMUL.FTZ R47, R0.reuse, R47 ;  /* 0x0000002f002f7220 */ /* 0x040fe20000410000 */
[C---:B------:R-:W-:Y:S01]  /*26f0*/  FMUL.FTZ R48, R0.reuse, R48 ;  /* 0x0000003000307220 */ /* 0x040fe20000410000 */
[C---:B------:R-:W-:Y:S01]  /*2700*/  FMUL.FTZ R49, R0.reuse, R49 ;  /* 0x0000003100317220 */ /* 0x040fe20000410000 */
[C---:B------:R-:W-:Y:S01]  /*2710*/  FMUL.FTZ R50, R0.reuse, R50 ;  /* 0x0000003200327220 */ /* 0x040fe20000410000 */
[C---:B------:R-:W-:Y:S01]  /*2720*/  FMUL.FTZ R51, R0.reuse, R51 ;  /* 0x0000003300337220 */ /* 0x040fe20000410000 */
[C---:B------:R-:W-:Y:S01]  /*2730*/  FMUL.FTZ R52, R0.reuse, R52 ;  /* 0x0000003400347220 */ /* 0x040fe20000410000 */
[C---:B------:R-:W-:Y:S01]  /*2740*/  FMUL.FTZ R53, R0.reuse, R53 ;  /* 0x0000003500357220 */ /* 0x040fe20000410000 */
[C---:B------:R-:W-:Y:S01]  /*2750*/  FMUL.FTZ R54, R0.reuse, R54 ;  /* 0x0000003600367220 */ /* 0x040fe20000410000 */
[----:B------:R-:W-:Y:S01]  /*2760*/  FMUL.FTZ R55, R0, R55 ;  /* 0x0000003700377220 */ /* 0x000fe20000410000 */
[----:B------:R-:W-:-:S02]  /*2770*/  IMAD R6, R2, -0x2, R5 ;  /* 0xfffffffe02067824 */ /* 0x000fc400078e0205 */
[C---:B------:R-:W-:Y:S01]  /*2780*/  FMUL.FTZ R35, R0.reuse, R35 ;  /* 0x0000002300237220 */ /* 0x040fe20000410000 */
[C---:B------:R-:W-:Y:S01]  /*2790*/  FMUL.FTZ R39, R0.reuse, R39 ;  /* 0x0000002700277220 */ /* 0x040fe20000410000 */
[----:B------:R-:W4:Y:S01]  /*27a0*/  MUFU.TANH R24, R24 ;  /* 0x0000001800187308 */ /* 0x000f220000002400 */
[----:B0-----:R-:W-:Y:S02]  /*27b0*/  IMAD R5, R13, UR43, R6 ;  /* 0x0000002b0d057c24 */ /* 0x001fe4000f8e0206 */
[C---:B------:R-:W-:Y:S01]  /*27c0*/  FMUL.FTZ R27, R0.reuse, R27 ;  /* 0x0000001b001b7220 */ /* 0x040fe20000410000 */
[C---:B------:R-:W-:Y:S01]  /*27d0*/  FMUL.FTZ R38, R0.reuse, R38 ;  /* 0x0000002600267220 */ /* 0x040fe20000410000 */
[----:B------:R0:W-:Y:S01]  /*27e0*/  @!P1 SYNCS.ARRIVE.TRANS64.RED.A1T0 RZ, [R3+URZ], RZ ;  /* 0x000000ff03ff99a7 */ /* 0x0001e2000810043f */
[C---:B------:R-:W-:Y:S01]  /*27f0*/  FMUL.FTZ R31, R0.reuse, R31 ;  /* 0x0000001f001f7220 */ /* 0x040fe20000410000 */
[----:B-1----:R-:W-:Y:S02]  /*2800*/  IMAD.IADD R5, R5, 0x1, -R14 ;  /* 0x0000000105057824 */ /* 0x002fe400078e0a0e */
[----:B------:R-:W-:Y:S01]  /*2810*/  FMUL.FTZ R30, R0, R30 ;  /* 0x0000001e001e7220 */ /* 0x000fe20000410000 */
[----:B------:R-:W1:Y:S01]  /*2820*/  MUFU.TANH R25, R25 ;  /* 0x0000001900197308 */ /* 0x000e620000002400 */
[----:B0-----:R-:W-:-:S07]  /*2830*/  IMAD R3, R13, UR43, R34 ;  /* 0x0000002b0d037c24 */ /* 0x001fce000f8e0222 */
[----:B------:R-:W0:Y:S08]  /*2840*/  MUFU.TANH R26, R26 ;  /* 0x0000001a001a7308 */ /* 0x000e300000002400 */
        /* <DEDUP_REMOVED lines=23> */
[----:B------:R5:W0:Y:S08]  /*29c0*/  MUFU.TANH R9, R27 ;  /* 0x0000001b00097308 */ /* 0x000a300000002400 */
[----:B------:R3:W0:Y:S01]  /*29d0*/  MUFU.TANH R15, R38 ;  /* 0x00000026000f7308 */ /* 0x0006220000002400 */
[----:B-----5:R-:W-:-:S07]  /*29e0*/  IMAD R27, R2, -0x2, R3 ;  /* 0xfffffffe021b7824 */ /* 0x020fce00078e0203 */
[----:B------:R5:W0:Y:S01]  /*29f0*/  MUFU.TANH R10, R31 ;  /* 0x0000001f000a7308 */ /* 0x000a220000002400 */
[----:B---3--:R-:W-:-:S05]  /*2a00*/  VIADD R38, R5, UR6 ;  /* 0x0000000605267c36 */ /* 0x008fca0008000000 */
[----:B--2---:R-:W-:Y:S02]  /*2a10*/  VIADDMNMX R3, R42, R38, R27, PT ;  /* 0x000000262a037246 */ /* 0x004fe4000380011b */
[----:B------:R2:W3:Y:S01]  /*2a20*/  MUFU.TANH R8, R30 ;  /* 0x0000001e00087308 */ /* 0x0004e20000002400 */
[----:B-----5:R-:W-:-:S04]  /*2a30*/  VIADD R31, R5, UR49 ;  /* 0x00000031051f7c36 */ /* 0x020fc80008000000 */
[----:B------:R-:W-:Y:S01]  /*2a40*/  IMAD.IADD R5, R31, 0x1, R42 ;  /* 0x000000011f057824 */ /* 0x000fe200078e022a */
[----:B--2---:R-:W-:Y:S01]  /*2a50*/  LEA R30, R58, 0xffffffc0, 0x6 ;  /* 0xffffffc03a1e7811 */ /* 0x004fe200078e30ff */
[----:B01--4-:R-:W-:Y:S06]  /*2a60*/  @P2 BRA `(.L_x_862) ;  /* 0x00000000005c2947 */ /* 0x013fec0003800000 */
[----:B------:R-:W-:Y:S01]  /*2a70*/  IMAD R7, R13, UR43, R42 ;  /* 0x0000002b0d077c24 */ /* 0x000fe2000f8e022a */
[----:B------:R-:W-:Y:S03]  /*2a80*/  BSSY B0, `(.L_x_863) ;  /* 0x0000011000007945 */ /* 0x000fe60003800000 */
[----:B------:R-:W-:-:S05]  /*2a90*/  IMAD.IADD R7, R7, 0x1, -R14 ;  /* 0x0000000107077824 */ /* 0x000fca00078e0a0e */
[----:B------:R-:W-:-:S13]  /*2aa0*/  ISETP.GT.AND P2, PT, R7, -0x1, PT ;  /* 0xffffffff0700780c */ /* 0x000fda0003f44270 */
[----:B------:R-:W-:Y:S05]  /*2ab0*/  @P2 BRA `(.L_x_864) ;  /* 0x0000000000202947 */ /* 0x000fea0003800000 */
[----:B------:R-:W-:Y:S01]  /*2ac0*/  UISETP.NE.AND UP2, UPT, UR7, 0x1, UPT ;  /* 0x000000010700788c */ /* 0x000fe2000bf45270 */
[----:B------:R-:W-:-:S05]  /*2ad0*/  LOP3.LUT R7, RZ, R7, RZ, 0x33, !PT ;  /* 0x00000007ff077212 */ /* 0x000fca00078e33ff */
[----:B------:R-:W-:-:S05]  /*2ae0*/  PLOP3.LUT P2, PT, PT, PT, UP2, 0x80, 0x0 ;  /* 0x000000000000781c */ /* 0x000fca0003f4f028 */
[----:B------:R-:W-:-:S08]  /*2af0*/  @UP2 ULDC.64 UR10, c[0x0][0x9e8] ;  /* 0x00027a00000a2ab9 */ /* 0x000fd00000000a00 */
[----:B------:R-:W-:-:S05]  /*2b00*/  @P2 IMAD.HI.U32 R6, R7, UR10, RZ ;  /* 0x0000000a07062c27 */ /* 0x000fca000f8e00ff */
[----:B------:R-:W-:-:S04]  /*2b10*/  @P2 SHF.R.U32.HI R7, RZ, UR11, R6 ;  /* 0x0000000bff072c19 */ /* 0x000fc80008011606 */
[----:B------:R-:W-:Y:S01]  /*2b20*/  LOP3.LUT R7, RZ, R7, RZ, 0x33, !PT ;  /* 0x00000007ff077212 */ /* 0x000fe200078e33ff */
[----:B------:R-:W-:Y:S06]  /*2b30*/  BRA `(.L_x_865) ;  /* 0x0000000000147947 */ /* 0x000fec0003800000 */
.L_x_864:
[----:B------:R-:W-:-:S06]  /*2b40*/  UISETP.NE.AND UP2, UPT, UR7, 0x1, UPT ;  /* 0x000000010700788c */ /* 0x000fcc000bf45270 */
[----:B------:R-:W-:-:S05]  /*2b50*/  PLOP3.LUT P2, PT, PT, PT, UP2, 0x80, 0x0 ;  /* 0x000000000000781c */ /* 0x000fca0003f4f028 */
[----:B------:R-:W-:-:S08]  /*2b60*/  @UP2 ULDC.64 UR10, c[0x0][0x9e8] ;  /* 0x00027a00000a2ab9 */ /* 0x000fd00000000a00 */
[----:B------:R-:W-:-:S05]  /*2b70*/  @P2 IMAD.HI.U32 R6, R7, UR10, RZ ;  /* 0x0000000a07062c27 */ /* 0x000fca000f8e00ff */
[----:B------:R-:W-:-:S07]  /*2b80*/  @P2 SHF.R.U32.HI R7, RZ, UR11, R6 ;  /* 0x0000000bff072c19 */ /* 0x000fce0008011606 */
.L_x_865:
[----:B------:R-:W-:Y:S05]  /*2b90*/  BSYNC B0 ;  /* 0x0000000000007941 */ /* 0x000fea0003800000 */
.L_x_863:
[----:B------:R-:W-:-:S04]  /*2ba0*/  IMAD R7, R7, UR7, -R30 ;  /* 0x0000000707077c24 */ /* 0x000fc8000f8e0a1e */
[----:B------:R-:W-:-:S05]  /*2bb0*/  IMAD R6, R2, -0x2, R7 ;  /* 0xfffffffe02067824 */ /* 0x000fca00078e0207 */
[----:B------:R-:W-:Y:S02]  /*2bc0*/  VIMNMX R5, R5, R6, !PT ;  /* 0x0000000605057248 */ /* 0x000fe40007fe0100 */
[----:B------:R-:W-:-:S07]  /*2bd0*/  VIADDMNMX R3, R6, UR7, R3, PT ;  /* 0x0000000706037c46 */ /* 0x000fce000b800103 */
.L_x_862:
[C---:B------:R-:W-:Y:S01]  /*2be0*/  ISETP.GE.AND P2, PT, R34.reuse, 0x2, PT ;  /* 0x000000022200780c */ /* 0x040fe20003f46270 */
[----:B------:R-:W0:Y:S01]  /*2bf0*/  SHFL.IDX PT, R4, R4, 0x1, 0x1c1f ;  /* 0x003c1f0004047f89 */ /* 0x000e2200000e0000 */
[C---:B------:R-:W-:Y:S02]  /*2c00*/  ISETP.GE.AND P6, PT, R34.reuse, 0xa, PT ;  /* 0x0000000a2200780c */ /* 0x040fe40003fc6270 */
[----:B------:R-:W-:Y:S02]  /*2c10*/  ISETP.GT.AND P4, PT, R5, 0x1, !P2 ;  /* 0x000000010500780c */ /* 0x000fe40005784270 */
[----:B------:R-:W-:Y:S02]  /*2c20*/  ISETP.GE.AND P3, PT, R34, 0x9, PT ;  /* 0x000000092200780c */ /* 0x000fe40003f66270 */
[----:B------:R-:W-:Y:S02]  /*2c30*/  ISETP.LT.OR P4, PT, R3, 0x2, P4 ;  /* 0x000000020300780c */ /* 0x000fe40002781670 */
[----:B------:R-:W-:-:S02]  /*2c40*/  ISETP.GT.AND P5, PT, R5, 0x8, !P3 ;  /* 0x000000080500780c */ /* 0x000fc40005fa4270 */
[----:B------:R-:W-:Y:S02]  /*2c50*/  FSEL R42, R25, -INF , !P4 ;  /* 0xff800000192a7808 */ /* 0x000fe40006000000 */
[----:B------:R-:W-:Y:S02]  /*2c60*/  ISETP.GT.AND P4, PT, R5, 0x9, !P6 ;  /* 0x000000090500780c */ /* 0x000fe40007784270 */
[----:B------:R-:W-:Y:S02]  /*2c70*/  P2R R25, PR, RZ, 0x40 ;  /* 0x00000040ff197803 */ /* 0x000fe40000000000 */
[----:B------:R-:W-:Y:S02]  /*2c80*/  ISETP.LT.OR P4, PT, R3, 0xa, P4 ;  /* 0x0000000a0300780c */ /* 0x000fe40002781670 */
[----:B------:R-:W-:Y:S02]  /*2c90*/  ISETP.GE.AND P6, PT, R34, 0x11, PT ;  /* 0x000000112200780c */ /* 0x000fe40003fc6270 */
[----:B------:R-:W-:-:S02]  /*2ca0*/  FSEL R60, R29, -INF , !P4 ;  /* 0xff8000001d3c7808 */ /* 0x000fc40006000000 */
[----:B------:R-:W-:Y:S02]  /*2cb0*/  ISETP.LT.OR P5, PT, R3, 0x9, P5 ;  /* 0x000000090300780c */ /* 0x000fe40002fa1670 */
[----:B------:R-:W-:Y:S02]  /*2cc0*/  ISETP.GT.AND P4, PT, R5, 0x10, !P6 ;  /* 0x000000100500780c */ /* 0x000fe40007784270 */
[----:B------:R-:W-:Y:S02]  /*2cd0*/  FSEL R56, R28, -INF , !P5 ;  /* 0xff8000001c387808 */ /* 0x000fe40006800000 */
[----:B------:R-:W-:Y:S02]  /*2ce0*/  ISETP.LT.OR P4, PT, R3, 0x11, P4 ;  /* 0x000000110300780c */ /* 0x000fe40002781670 */
[----:B------:R-:W-:Y:S02]  /*2cf0*/  ISETP.GE.AND P5, PT, R34, 0x12, PT ;  /* 0x000000122200780c */ /* 0x000fe40003fa6270 */
[----:B------:R-:W-:-:S02]  /*2d00*/  FSEL R62, R32, -INF , !P4 ;  /* 0xff800000203e7808 */ /* 0x000fc40006000000 */
[----:B------:R-:W-:Y:S02]  /*2d10*/  ISETP.GT.AND P4, PT, R5, 0x11, !P5 ;  /* 0x000000110500780c */ /* 0x000fe40006f84270 */
[----:B------:R-:W-:Y:S02]  /*2d20*/  P2R R29, PR, RZ, 0x20 ;  /* 0x00000020ff1d7803 */ /* 0x000fe40000000000 */
[----:B------:R-:W-:Y:S02]  /*2d30*/  ISETP.LT.OR P4, PT, R3, 0x12, P4 ;  /* 0x000000120300780c */ /* 0x000fe40002781670 */
[----:B------:R-:W-:Y:S02]  /*2d40*/  ISETP.GE.AND P5, PT, R34, 0x19, PT ;  /* 0x000000192200780c */ /* 0x000fe40003fa6270 */
[----:B------:R-:W-:Y:S02]  /*2d50*/  FSEL R64, R33, -INF , !P4 ;  /* 0xff80000021407808 */ /* 0x000fe40006000000 */
[----:B------:R-:W-:-:S02]  /*2d60*/  ISETP.GT.AND P4, PT, R5, 0x18, !P5 ;  /* 0x000000180500780c */ /* 0x000fc40006f84270 */
[----:B------:R-:W-:Y:S02]  /*2d70*/  P2R R33, PR, RZ, 0x20 ;  /* 0x00000020ff217803 */ /* 0x000fe40000000000 */
[----:B------:R-:W-:Y:S02]  /*2d80*/  ISETP.LT.OR P4, PT, R3, 0x19, P4 ;  /* 0x000000190300780c */ /* 0x000fe40002781670 */
[----:B------:R-:W-:Y:S02]  /*2d90*/  ISETP.GE.AND P5, PT, R34, 0x1a, PT ;  /* 0x0000001a2200780c */ /* 0x000fe40003fa6270 */
[----:B------:R-:W-:Y:S02]  /*2da0*/  FSEL R66, R36, -INF , !P4 ;  /* 0xff80000024427808 */ /* 0x000fe40006000000 */
[----:B------:R-:W-:Y:S02]  /*2db0*/  ISETP.GT.AND P4, PT, R5, 0x19, !P5 ;  /* 0x000000190500780c */ /* 0x000fe40006f84270 */
[----:B------:R-:W-:-:S02]  /*2dc0*/  P2R R35, PR, RZ, 0x20 ;  /* 0x00000020ff237803 */ /* 0x000fc40000000000 */
[----:B------:R-:W-:Y:S02]  /*2dd0*/  ISETP.LT.OR P4, PT, R3, 0x1a, P4 ;  /* 0x0000001a0300780c */ /* 0x000fe40002781670 */
[----:B------:R-:W-:Y:S02]  /*2de0*/  ISETP.GE.AND P5, PT, R34, 0x21, PT ;  /* 0x000000212200780c */ /* 0x000fe40003fa6270 */
[----:B------:R-:W-:Y:S02]  /*2df0*/  FSEL R68, R37, -INF , !P4 ;  /* 0xff80000025447808 */ /* 0x000fe40006000000 */
[----:B------:R-:W-:Y:S02]  /*2e00*/  ISETP.GT.AND P4, PT, R5, 0x20, !P5 ;  /* 0x000000200500780c */ /* 0x000fe40006f84270 */
[----:B------:R-:W-:Y:S02]  /*2e10*/  P2R R36, PR, RZ, 0x20 ;  /* 0x00000020ff247803 */ /* 0x000fe40000000000 */
[----:B------:R-:W-:-:S02]  /*2e20*/  ISETP.LT.OR P4, PT, R3, 0x21, P4 ;  /* 0x000000210300780c */ /* 0x000fc40002781670 */
[----:B------:R-:W-:Y:S02]  /*2e30*/  ISETP.GE.AND P5, PT, R34, 0x22, PT ;  /* 0x000000222200780c */ /* 0x000fe40003fa6270 */
[----:B------:R-:W-:Y:S02]  /*2e40*/  FSEL R40, R40, -INF , !P4 ;  /* 0xff80000028287808 */ /* 0x000fe40006000000 */
[----:B------:R-:W-:Y:S02]  /*2e50*/  ISETP.GT.AND P4, PT, R5, 0x21, !P5 ;  /* 0x000000210500780c */ /* 0x000fe40006f84270 */
[----:B------:R-:W-:Y:S02]  /*2e60*/  P2R R37, PR, RZ, 0x20 ;  /* 0x00000020ff257803 */ /* 0x000fe40000000000 */
[----:B------:R-:W-:Y:S02]  /*2e70*/  ISETP.LT.OR P4, PT, R3, 0x22, P4 ;  /* 0x000000220300780c */ /* 0x000fe40002781670 */
[----:B------:R-:W-:-:S02]  /*2e80*/  ISETP.GE.AND P5, PT, R34, 0x29, PT ;  /* 0x000000292200780c */ /* 0x000fc40003fa6270 */
[----:B------:R-:W-:Y:S02]  /*2e90*/  FSEL R70, R41, -INF , !P4 ;  /* 0xff80000029467808 */ /* 0x000fe40006000000 */
[----:B------:R-:W-:Y:S02]  /*2ea0*/  ISETP.GT.AND P4, PT, R5, 0x28, !P5 ;  /* 0x000000280500780c */ /* 0x000fe40006f84270 */
[----:B------:R-:W-:Y:S02]  /*2eb0*/  P2R R39, PR, RZ, 0x20 ;  /* 0x00000020ff277803 */ /* 0x000fe40000000000 */
        /* <DEDUP_REMOVED lines=11> */
[----:B------:R-:W-:Y:S02]  /*2f70*/  P2R R28, PR, RZ, 0x40 ;  /* 0x00000040ff1c7803 */ /* 0x000fe40000000000 */
[----:B------:R-:W-:Y:S02]  /*2f80*/  FSEL R48, R48, -INF , !P4 ;  /* 0xff80000030307808 */ /* 0x000fe40006000000 */
[----:B------:R-:W-:-:S04]  /*2f90*/  ISETP.GE.AND P4, PT, R34, 0x32, PT ;  /* 0x000000322200780c */ /* 0x000fc80003f86270 */
[----:B------:R-:W-:-:S04]  /*2fa0*/  ISETP.GT.AND P5, PT, R5, 0x31, !P4 ;  /* 0x000000310500780c */ /* 0x000fc800067a4270 */
[----:B------:R-:W-:-:S04]  /*2fb0*/  ISETP.LT.OR P5, PT, R3, 0x32, P5 ;  /* 0x000000320300780c */ /* 0x000fc80002fa1670 */
[----:B------:R-:W-:Y:S02]  /*2fc0*/  FSEL R74, R49, -INF , !P5 ;  /* 0xff800000314a7808 */ /* 0x000fe40006800000 */
[----:B------:R-:W-:-:S04]  /*2fd0*/  ISETP.GE.AND P5, PT, R34, 0x39, PT ;  /* 0x000000392200780c */ /* 0x000fc80003fa6270 */
[----:B------:R-:W-:-:S04]  /*2fe0*/  ISETP.GT.AND P6, PT, R5, 0x38, !P5 ;  /* 0x000000380500780c */ /* 0x000fc80006fc4270 */
[----:B------:R-:W-:-:S04]  /*2ff0*/  ISETP.LT.OR P6, PT, R3, 0x39, P6 ;  /* 0x000000390300780c */ /* 0x000fc800037c1670 */
[----:B------:R-:W-:Y:S02]  /*3000*/  FSEL R52, R52, -INF , !P6 ;  /* 0xff80000034347808 */ /* 0x000fe40007000000 */
[----:B------:R-:W-:-:S04]  /*3010*/  ISETP.GE.AND P6, PT, R34, 0x1, PT ;  /* 0x000000012200780c */ /* 0x000fc80003fc6270 */
[----:B------:R-:W-:Y:S02]  /*3020*/  P2R R6, PR, RZ, 0x40 ;  /* 0x00000040ff067803 */ /* 0x000fe40000000000 */
[----:B------:R-:W-:-:S04]  /*3030*/  ISETP.GT.AND P6, PT, R5, RZ, !P6 ;  /* 0x000000ff0500720c */ /* 0x000fc800077c4270 */
[----:B------:R-:W-:-:S04]  /*3040*/  ISETP.LT.OR P6, PT, R3, 0x1, P6 ;  /* 0x000000010300780c */ /* 0x000fc800037c1670 */
[----:B------:R-:W-:Y:S02]  /*3050*/  FSEL R32, R24, -INF , !P6 ;  /* 0xff80000018207808 */ /* 0x000fe40007000000 */
[----:B------:R-:W-:-:S04]  /*3060*/  ISETP.GE.AND P6, PT, R34, 0x3a, PT ;  /* 0x0000003a2200780c */ /* 0x000fc80003fc6270 */
[----:B------:R-:W-:Y:S02]  /*3070*/  P2R R34, PR, RZ, 0x40 ;  /* 0x00000040ff227803 */ /* 0x000fe40000000000 */
[----:B------:R-:W-:Y:S01]  /*3080*/  ISETP.GT.AND P6, PT, R5, 0x39, !P6 ;  /* 0x000000390500780c */ /* 0x000fe200077c4270 */
[----:B0-----:R-:W-:-:S03]  /*3090*/  IMAD.IADD R5, R31, 0x1, R4 ;  /* 0x000000011f057824 */ /* 0x001fc600078e0204 */
[----:B------:R-:W-:Y:S02]  /*30a0*/  ISETP.LT.OR P6, PT, R3, 0x3a, P6 ;  /* 0x0000003a0300780c */ /* 0x000fe400037c1670 */
[----:B------:R-:W-:Y:S02]  /*30b0*/  VIADDMNMX R3, R4, R38, R27, PT ;  /* 0x0000002604037246 */ /* 0x000fe4000380011b */
[----:B------:R-:W-:Y:S02]  /*30c0*/  FSEL R76, R53, -INF , !P6 ;  /* 0xff800000354c7808 */ /* 0x000fe40007000000 */
[----:B------:R-:W-:-:S13]  /*30d0*/  PLOP3.LUT P6, PT, PT, PT, UP1, 0x40, 0x0 ;  /* 0x000000000000781c */ /* 0x000fda0003fce818 */
[----:B------:R-:W-:Y:S05]  /*30e0*/  @P6 BRA `(.L_x_866) ;  /* 0x0000000000646947 */ /* 0x000fea0003800000 */
        /* <DEDUP_REMOVED lines=9> */
[----:B------:R-:W-:Y:S01]  /*3180*/  @P6 IMAD.HI.U32 R4, R7, UR10, RZ ;  /* 0x0000000a07046c27 */ /* 0x000fe2000f8e00ff */
[----:B------:R-:W-:-:S13]  /*3190*/  PLOP3.LUT P6, PT, PT, PT, UP2, 0x80, 0x0 ;  /* 0x000000000000781c */ /* 0x000fda0003fcf028 */
[----:B------:R-:W-:-:S04]  /*31a0*/  @P6 SHF.R.U32.HI R7, RZ, UR11, R4 ;  /* 0x0000000bff076c19 */ /* 0x000fc80008011604 */
[----:B------:R-:W-:Y:S01]  /*31b0*/  LOP3.LUT R7, RZ, R7, RZ, 0x33, !PT ;  /* 0x00000007ff077212 */ /* 0x000fe200078e33ff */
[----:B------:R-:W-:Y:S06]  /*31c0*/  BRA `(.L_x_869) ;  /* 0x0000000000187947 */ /* 0x000fec0003800000 */
.L_x_868:
[----:B------:R-:W-:-:S06]  /*31d0*/  UISETP.NE.AND UP2, UPT, UR7, 0x1, UPT ;  /* 0x000000010700788c */ /* 0x000fcc000bf45270 */
[----:B------:R-:W-:-:S05]  /*31e0*/  PLOP3.LUT P6, PT, PT, PT, UP2, 0x80, 0x0 ;  /* 0x000000000000781c */ /* 0x000fca0003fcf028 */
[----:B------:R-:W-:-:S08]  /*31f0*/  @UP2 ULDC.64 UR10, c[0x0][0x9e8] ;  /* 0x00027a00000a2ab9 */ /* 0x000fd00000000a00 */
[----:B------:R-:W-:Y:S01]  /*3200*/  @P6 IMAD.HI.U32 R4, R7, UR10, RZ ;  /* 0x0000000a07046c27 */ /* 0x000fe2000f8e00ff */
[----:B------:R-:W-:-:S13]  /*3210*/  PLOP3.LUT P6, PT, PT, PT, UP2, 0x80, 0x0 ;  /* 0x000000000000781c */ /* 0x000fda0003fcf028 */
[----:B------:R-:W-:-:S07]  /*3220*/  @P6 SHF.R.U32.HI R7, RZ, UR11, R4 ;  /* 0x0000000bff076c19 */ /* 0x000fce0008011604 */
.L_x_869:
[----:B------:R-:W-:Y:S05]  /*3230*/  BSYNC B0 ;  /* 0x0000000000007941 */ /* 0x000fea0003800000 */
.L_x_867:
[----:B------:R-:W-:-:S04]  /*3240*/  IMAD R7, R7, UR7, -R30 ;  /* 0x0000000707077c24 */ /* 0x000fc8000f8e0a1e */
[----:B------:R-:W-:-:S05]  /*3250*/  IMAD R4, R2, -0x2, R7 ;  /* 0xfffffffe02047824 */ /* 0x000fca00078e0207 */
[----:B------:R-:W-:Y:S02]  /*3260*/  VIMNMX R5, R5, R4, !PT ;  /* 0x0000000405057248 */ /* 0x000fe40007fe0100 */
[----:B------:R-:W-:-:S07]  /*3270*/  VIADDMNMX R3, R4, UR7, R3, PT ;  /* 0x0000000704037c46 */ /* 0x000fce000b800103 */
.L_x_866:
[----:B------:R-:W-:Y:S01]  /*3280*/  ISETP.GT.AND P2, PT, R5, 0x1, !P2 ;  /* 0x000000010500780c */ /* 0x000fe20005744270 */
[----:B------:R-:W-:Y:S01]  /*3290*/  ULDC UR10, c[0x0][0x988] ;  /* 0x00026200000a7ab9 */ /* 0x000fe20000000800 */
[----:B------:R-:W-:Y:S01]  /*32a0*/  ISETP.NE.AND P6, PT, R6, RZ, PT ;  /* 0x000000ff0600720c */ /* 0x000fe20003fc5270 */
[----:B------:R-:W-:Y:S01]  /*32b0*/  IMAD.U32 R30, RZ, RZ, UR10 ;  /* 0x0000000aff1e7e24 */ /* 0x000fe2000f8e00ff */
[----:B------:R-:W-:Y:S01]  /*32c0*/  ISETP.LT.OR P2, PT, R3, 0x2, P2 ;  /* 0x000000020300780c */ /* 0x000fe20001741670 */
[----:B------:R-:W-:Y:S01]  /*32d0*/  @UP0 ULDC UR14, c[0x0][0x44c] ;  /* 0x00011300000e0ab9 */ /* 0x000fe20000000800 */
[----:B------:R-:W-:Y:S01]  /*32e0*/  FMNMX.FTZ R6, R32, R42, !PT ;  /* 0x0000002a20067209 */ /* 0x000fe20007810000 */
[----:B------:R-:W-:Y:S01]  /*32f0*/  UIMAD.WIDE.U32 UR14, UR36, UR14, URZ ;  /* 0x0000000e240e72a5 */ /* 0x000fe2000f8e003f */
[----:B------:R-:W-:Y:S01]  /*3300*/  FSEL R9, R9, -INF , !P2 ;  /* 0xff80000009097808 */ /* 0x000fe20005000000 */
[----:B------:R-:W-:Y:S01]  /*3310*/  @UP0 ULDC UR18, c[0x0][0x450] ;  /* 0x0001140000120ab9 */ /* 0x000fe20000000800 */
[----:B------:R-:W-:Y:S01]  /*3320*/  ISETP.NE.AND P2, PT, R25, RZ, PT ;  /* 0x000000ff1900720c */ /* 0x000fe20003f45270 */
[----:B------:R-:W-:Y:S01]  /*3330*/  UMOV UR11, UR36 ;  /* 0x00000024000b7c82 */ /* 0x000fe20008000000 */
[----:B------:R-:W-:Y:S01]  /*3340*/  FMNMX.FTZ R6, R56, R6, !PT ;  /* 0x0000000638067209 */ /* 0x000fe20007810000 */
[----:B------:R-:W-:Y:S01]  /*3350*/  @UP0 USHF.R.U32.HI UR11, URZ, UR18, UR15 ;  /* 0x000000123f0b0299 */ /* 0x000fe2000801160f */
[----:B------:R-:W-:-:S02]  /*3360*/  ISETP.GT.AND P2, PT, R5, 0x9, !P2 ;  /* 0x000000090500780c */ /* 0x000fc40005744270 */
[----:B------:R-:W-:Y:S01]  /*3370*/  FMNMX.FTZ R6, R60, R6, !PT ;  /* 0x000000063c067209 */ /* 0x000fe20007810000 */
[----:B------:R-:W-:Y:S01]  /*3380*/  UIADD3 UR53, UR53, UR11, URZ ;  /* 0x0000000b35357290 */ /* 0x000fe2000fffe03f */
[----:B------:R-:W-:Y:S02]  /*3390*/  ISETP.LT.OR P2, PT, R3, 0xa, P2 ;  /* 0x0000000a0300780c */ /* 0x000fe40001741670 */
[----:B------:R-:W-:Y:S01]  /*33a0*/  FMNMX.FTZ R6, R62, R6, !PT ;  /* 0x000000063e067209 */ /* 0x000fe20007810000 */
[----:B------:R-:W-:Y:S01]  /*33b0*/  UIADD3 UR6, UR53, UR6, URZ ;  /* 0x0000000635067290 */ /* 0x000fe2000fffe03f */
[----:B------:R-:W-:Y:S02]  /*33c0*/  FSEL R10, R10, -INF , !P2 ;  /* 0xff8000000a0a7808 */ /* 0x000fe40005000000 */
[----:B------:R-:W-:Y:S02]  /*33d0*/  ISETP.NE.AND P2, PT, R28, RZ, PT ;  /* 0x000000ff1c00720c */ /* 0x000fe40003f45270 */
[----:B------:R-:W-:-:S02]  /*33e0*/  FMNMX.FTZ R6, R64, R6, !PT ;  /* 0x0000000640067209 */ /* 0x000fc40007810000 */
[----:B------:R-:W-:Y:S02]  /*33f0*/  ISETP.GT.AND P2, PT, R5, 0x10, !P2 ;  /* 0x000000100500780c */ /* 0x000fe40005744270 */
[----:B------:R-:W-:Y:S02]  /*3400*/  FMNMX.FTZ R6, R66, R6, !PT ;  /* 0x0000000642067209 */ /* 0x000fe40007810000 */
[----:B------:R-:W-:Y:S02]  /*3410*/  ISETP.LT.OR P2, PT, R3, 0x11, P2 ;  /* 0x000000110300780c */ /* 0x000fe40001741670 */
[----:B------:R-:W-:Y:S02]  /*3420*/  FMNMX.FTZ R6, R68, R6, !PT ;  /* 0x0000000644067209 */ /* 0x000fe40007810000 */
[----:B------:R-:W-:Y:S02]  /*3430*/  FSEL R11, R11, -INF , !P2 ;  /* 0xff8000000b0b7808 */ /* 0x000fe40005000000 */
[----:B------:R-:W-:-:S02]  /*3440*/  ISETP.NE.AND P2, PT, R29, RZ, PT ;  /* 0x000000ff1d00720c */ /* 0x000fc40003f45270 */
[C---:B------:R-:W-:Y:S02]  /*3450*/  ISETP.GT.AND P3, PT, R5.reuse, 0x8, !P3 ;  /* 0x000000080500780c */ /* 0x040fe40005f64270 */
[----:B------:R-:W-:Y:S02]  /*3460*/  ISETP.GT.AND P2, PT, R5, 0x11, !P2 ;  /* 0x000000110500780c */ /* 0x000fe40005744270 */
[----:B------:R-:W-:Y:S02]  /*3470*/  FMNMX.FTZ R6, R40, R6, !PT ;  /* 0x0000000628067209 */ /* 0x000fe40007810000 */
[C---:B------:R-:W-:Y:S02]  /*3480*/  ISETP.LT.OR P2, PT, R3.reuse, 0x12, P2 ;  /* 0x000000120300780c */ /* 0x040fe40001741670 */
[----:B------:R-:W-:Y:S02]  /*3490*/  ISETP.LT.OR P3, PT, R3, 0x9, P3 ;  /* 0x000000090300780c */ /* 0x000fe40001f61670 */
[----:B------:R-:W-:-:S02]  /*34a0*/  FSEL R12, R12, -INF , !P2 ;  /* 0xff8000000c0c7808 */ /* 0x000fc40005000000 */
[----:B------:R-:W-:Y:S02]  /*34b0*/  ISETP.NE.AND P2, PT, R33, RZ, PT ;  /* 0x000000ff2100720c */ /* 0x000fe40003f45270 */
[----:B------:R-:W-:Y:S02]  /*34c0*/  FMNMX.FTZ R6, R70, R6, !PT ;  /* 0x0000000646067209 */ /* 0x000fe40007810000 */
[----:B------:R-:W-:Y:S02]  /*34d0*/  ISETP.GT.AND P2, PT, R5, 0x18, !P2 ;  /* 0x000000180500780c */ /* 0x000fe40005744270 */
[----:B---3--:R-:W-:Y:S02]  /*34e0*/  FSEL R8, R8, -INF , !P3 ;  /* 0xff80000008087808 */ /* 0x008fe40005800000 */
[----:B------:R-:W-:Y:S02]  /*34f0*/  ISETP.LT.OR P2, PT, R3, 0x19, P2 ;  /* 0x000000190300780c */ /* 0x000fe40001741670 */
[----:B------:R-:W-:-:S02]  /*3500*/  ISETP.NE.AND P3, PT, R39, RZ, PT ;  /* 0x000000ff2700720c */ /* 0x000fc40003f65270 */
[----:B------:R-:W-:Y:S02]  /*3510*/  FSEL R15, R15, -INF , !P2 ;  /* 0xff8000000f0f7808 */ /* 0x000fe40005000000 */
[----:B------:R-:W-:Y:S02]  /*3520*/  ISETP.NE.AND P2, PT, R35, RZ, PT ;  /* 0x000000ff2300720c */ /* 0x000fe40003f45270 */
[----:B------:R-:W-:Y:S02]  /*3530*/  FMNMX.FTZ R6, R44, R6, !PT ;  /* 0x000000062c067209 */ /* 0x000fe40007810000 */
[----:B------:R-:W-:Y:S02]  /*3540*/  ISETP.GT.AND P2, PT, R5, 0x19, !P2 ;  /* 0x000000190500780c */ /* 0x000fe40005744270 */
[----:B------:R-:W-:Y:S02]  /*3550*/  FMNMX.FTZ R6, R72, R6, !PT ;  /* 0x0000000648067209 */ /* 0x000fe40007810000 */
[----:B------:R-:W-:-:S02]  /*3560*/  ISETP.LT.OR P2, PT, R3, 0x1a, P2 ;  /* 0x0000001a0300780c */ /* 0x000fc40001741670 */
[----:B------:R-:W-:Y:S02]  /*3570*/  FMNMX.FTZ R6, R48, R6, !PT ;  /* 0x0000000630067209 */ /* 0x000fe40007810000 */
[----:B------:R-:W-:Y:S02]  /*3580*/  FSEL R20, R20, -INF , !P2 ;  /* 0xff80000014147808 */ /* 0x000fe40005000000 */
[----:B------:R-:W-:Y:S02]  /*3590*/  ISETP.NE.AND P2, PT, R36, RZ, PT ;  /* 0x000000ff2400720c */ /* 0x000fe40003f45270 */
[----:B------:R-:W-:Y:S02]  /*35a0*/  FMNMX.FTZ R6, R74, R6, !PT ;  /* 0x000000064a067209 */ /* 0x000fe40007810000 */
[----:B------:R-:W-:Y:S02]  /*35b0*/  ISETP.GT.AND P2, PT, R5, 0x20, !P2 ;  /* 0x000000200500780c */ /* 0x000fe40005744270 */
[----:B------:R-:W-:-:S02]  /*35c0*/  FMNMX.FTZ R6, R52, R6, !PT ;  /* 0x0000000634067209 */ /* 0x000fc40007810000 */
[----:B------:R-:W-:Y:S02]  /*35d0*/  ISETP.LT.OR P2, PT, R3, 0x21, P2 ;  /* 0x000000210300780c */ /* 0x000fe40001741670 */
[----:B------:R-:W-:Y:S02]  /*35e0*/  ISETP.GT.AND P4, PT, R5, 0x31, !P4 ;  /* 0x000000310500780c */ /* 0x000fe40006784270 */
[----:B------:R-:W-:Y:S02]  /*35f0*/  FSEL R21, R21, -INF , !P2 ;  /* 0xff80000015157808 */ /* 0x000fe40005000000 */
[----:B------:R-:W-:Y:S02]  /*3600*/  ISETP.NE.AND P2, PT, R37, RZ, PT ;  /* 0x000000ff2500720c */ /* 0x000fe40003f45270 */
[C---:B------:R-:W-:Y:S02]  /*3610*/  ISETP.GT.AND P5, PT, R5.reuse, 0x38, !P5 ;  /* 0x000000380500780c */ /* 0x040fe40006fa4270 */
[----:B------:R-:W-:-:S02]  /*3620*/  ISETP.GT.AND P2, PT, R5, 0x21, !P2 ;  /* 0x000000210500780c */ /* 0x000fc40005744270 */
[C---:B------:R-:W-:Y:S02]  /*3630*/  ISETP.LT.OR P4, PT, R3.reuse, 0x32, P4 ;  /* 0x000000320300780c */ /* 0x040fe40002781670 */
[C---:B------:R-:W-:Y:S02]  /*3640*/  ISETP.LT.OR P2, PT, R3.reuse, 0x22, P2 ;  /* 0x000000220300780c */ /* 0x040fe40001741670 */
[----:B------:R-:W-:Y:S02]  /*3650*/  ISETP.LT.OR P5, PT, R3, 0x39, P5 ;  /* 0x000000390300780c */ /* 0x000fe40002fa1670 */
[----:B------:R-:W-:Y:S02]  /*3660*/  FSEL R24, R43, -INF , !P2 ;  /* 0xff8000002b187808 */ /* 0x000fe40005000000 */
[----:B------:R-:W-:Y:S02]  /*3670*/  ISETP.GT.AND P2, PT, R5, 0x28, !P3 ;  /* 0x000000280500780c */ /* 0x000fe40005f44270 */
[----:B------:R-:W-:-:S02]  /*3680*/  ISETP.NE.AND P3, PT, R45, RZ, PT ;  /* 0x000000ff2d00720c */ /* 0x000fc40003f65270 */
[----:B------:R-:W-:Y:S02]  /*3690*/  ISETP.LT.OR P2, PT, R3, 0x29, P2 ;  /* 0x000000290300780c */ /* 0x000fe40001741670 */
[C---:B------:R-:W-:Y:S02]  /*36a0*/  ISETP.GT.AND P3, PT, R5.reuse, 0x30, !P3 ;  /* 0x000000300500780c */ /* 0x040fe40005f64270 */
[----:B------:R-:W-:Y:S02]  /*36b0*/  FSEL R25, R46, -INF , !P2 ;  /* 0xff8000002e197808 */ /* 0x000fe40005000000 */
[----:B------:R-:W-:Y:S02]  /*36c0*/  ISETP.GT.AND P2, PT, R5, RZ, !P6 ;  /* 0x000000ff0500720c */ /* 0x000fe40007744270 */
[----:B------:R-:W-:Y:S02]  /*36d0*/  ISETP.NE.AND P6, PT, R34, RZ, PT ;  /* 0x000000ff2200720c */ /* 0x000fe40003fc5270 */
[----:B------:R-:W-:-:S02]  /*36e0*/  ISETP.LT.OR P2, PT, R3, 0x1, P2 ;  /* 0x000000010300780c */ /* 0x000fc40001741670 */
[----:B------:R-:W-:Y:S02]  /*36f0*/  ISETP.LT.OR P3, PT, R3, 0x31, P3 ;  /* 0x000000310300780c */ /* 0x000fe40001f61670 */
[----:B------:R-:W-:Y:S02]  /*3700*/  FSEL R4, R26, -INF , !P2 ;  /* 0xff8000001a047808 */ /* 0x000fe40005000000 */
[----:B------:R-:W-:Y:S02]  /*3710*/  FMNMX.FTZ R26, R76, R6, !PT ;  /* 0x000000064c1a7209 */ /* 0x000fe40007810000 */
[----:B------:R-:W-:-:S03]  /*3720*/  ISETP.NE.AND P2, PT, R41, RZ, PT ;  /* 0x000000ff2900720c */ /* 0x000fc60003f45270 */
[----:B------:R-:W0:Y:S01]  /*3730*/  SHFL.BFLY PT, R7, R26, 0x2, 0x1f ;  /* 0x0c401f001a077f89 */ /* 0x000e2200000e0000 */
[----:B------:R-:W-:-:S04]  /*3740*/  ISETP.GT.AND P2, PT, R5, 0x29, !P2 ;  /* 0x000000290500780c */ /* 0x000fc80005744270 */
[----:B------:R-:W-:Y:S02]  /*3750*/  ISETP.LT.OR P2, PT, R3, 0x2a, P2 ;  /* 0x0000002a0300780c */ /* 0x000fe40001741670 */
[----:B0-----:R-:W-:Y:S02]  /*3760*/  FMNMX.FTZ R28, R26, R7, !PT ;  /* 0x000000071a1c7209 */ /* 0x001fe40007810000 */
[----:B------:R-:W-:Y:S02]  /*3770*/  FMNMX.FTZ R7, R4, R9, !PT ;  /* 0x0000000904077209 */ /* 0x000fe40007810000 */
[----:B------:R-:W-:Y:S01]  /*3780*/  FSEL R26, R47, -INF , !P2 ;  /* 0xff8000002f1a7808 */ /* 0x000fe20005000000 */
[----:B------:R-:W0:Y:S01]  /*3790*/  SHFL.BFLY PT, R29, R28, 0x1, 0x1f ;  /* 0x0c201f001c1d7f89 */ /* 0x000e2200000e0000 */
[----:B------:R-:W-:Y:S01]  /*37a0*/  FMNMX.FTZ R7, R8, R7, !PT ;  /* 0x0000000708077209 */ /* 0x000fe20007810000 */
[----:B------:R-:W-:-:S03]  /*37b0*/  IMAD.U32 R47, RZ, RZ, UR10 ;  /* 0x0000000aff2f7e24 */ /* 0x000fc6000f8e00ff */
[----:B------:R-:W-:-:S04]  /*37c0*/  FMNMX.FTZ R6, R10, R7, !PT ;  /* 0x000000070a067209 */ /* 0x000fc80007810000 */
[----:B------:R-:W-:-:S04]  /*37d0*/  FMNMX.FTZ R27, R11, R6, !PT ;  /* 0x000000060b1b7209 */ /* 0x000fc80007810000 */
[----:B------:R-:W-:-:S04]  /*37e0*/  FMNMX.FTZ R6, R12, R27, !PT ;  /* 0x0000001b0c067209 */ /* 0x000fc80007810000 */
[----:B------:R-:W-:-:S04]  /*37f0*/  FMNMX.FTZ R27, R15, R6, !PT ;  /* 0x000000060f1b7209 */ /* 0x000fc80007810000 */
[----:B------:R-:W-:Y:S02]  /*3800*/  FMNMX.FTZ R6, R20, R27, !PT ;  /* 0x0000001b14067209 */ /* 0x000fe40007810000 */
[----:B0-----:R-:W-:Y:S02]  /*3810*/  FMNMX.FTZ R7, R28, R29, !PT ;  /* 0x0000001d1c077209 */ /* 0x001fe40007810000 */
[----:B------:R-:W-:Y:S02]  /*3820*/  FMNMX.FTZ R27, R21, R6, !PT ;  /* 0x00000006151b7209 */ /* 0x000fe40007810000 */
[C---:B------:R-:W-:Y:S01]  /*3830*/  FSETP.NEU.FTZ.AND P2, PT, R7.reuse, -INF , PT ;  /* 0xff8000000700780b */ /* 0x040fe20003f5d000 */
[----:B------:R-:W-:-:S01]  /*3840*/  FFMA.FTZ R28, R7, R30, -8 ;  /* 0xc1000000071c7423 */ /* 0x000fc2000001001e */
[----:B------:R-:W-:-:S04]  /*3850*/  FMNMX.FTZ R6, R24, R27, !PT ;  /* 0x0000001b18067209 */ /* 0x000fc80007810000 */
[----:B------:R-:W-:Y:S02]  /*3860*/  FMNMX.FTZ R27, R25, R6, !PT ;  /* 0x00000006191b7209 */ /* 0x000fe40007810000 */
[----:B------:R-:W-:Y:S02]  /*3870*/  FSEL R31, R28, RZ, P2 ;  /* 0x000000ff1c1f7208 */ /* 0x000fe40001000000 */
[----:B------:R-:W-:Y:S02]  /*3880*/  ISETP.GT.AND P2, PT, R5, 0x39, !P6 ;  /* 0x000000390500780c */ /* 0x000fe40007744270 */
[----:B------:R-:W-:Y:S01]  /*3890*/  FSEL R5, R50, -INF , !P3 ;  /* 0xff80000032057808 */ /* 0x000fe20005800000 */
[--C-:B------:R-:W-:Y:S01]  /*38a0*/  FFMA.FTZ R29, R32, UR10, -R31.reuse ;  /* 0x0000000a201d7c23 */ /* 0x100fe2000801081f */
[----:B------:R-:W-:Y:S01]  /*38b0*/  FMNMX.FTZ R6, R26, R27, !PT ;  /* 0x0000001b1a067209 */ /* 0x000fe20007810000 */
[--C-:B------:R-:W-:Y:S01]  /*38c0*/  FFMA.FTZ R30, R42, UR10, -R31.reuse ;  /* 0x0000000a2a1e7c23 */ /* 0x100fe2000801081f */
[----:B------:R-:W-:Y:S01]  /*38d0*/  FSEL R27, R51, -INF , !P4 ;  /* 0xff800000331b7808 */ /* 0x000fe20006000000 */
[----:B------:R0:W-:Y:S01]  /*38e0*/  MUFU.EX2 R32, R29 ;  /* 0x0000001d00207308 */ /* 0x0001e20000000800 */
[----:B------:R-:W-:Y:S01]  /*38f0*/  FMNMX.FTZ R6, R5, R6, !PT ;  /* 0x0000000605067209 */ /* 0x000fe20007810000 */
[--C-:B------:R-:W-:Y:S01]  /*3900*/  FFMA.FTZ R34, R56, UR10, -R31.reuse ;  /* 0x0000000a38227c23 */ /* 0x100fe2000801081f */
[----:B------:R-:W-:Y:S01]  /*3910*/  ISETP.LT.OR P2, PT, R3, 0x3a, P2 ;  /* 0x0000003a0300780c */ /* 0x000fe20001741670 */
[--C-:B------:R-:W-:Y:S01]  /*3920*/  FFMA.FTZ R35, R60, UR10, -R31.reuse ;  /* 0x0000000a3c237c23 */ /* 0x100fe2000801081f */
[----:B------:R-:W-:Y:S01]  /*3930*/  FSEL R3, R54, -INF , !P5 ;  /* 0xff80000036037808 */ /* 0x000fe20006800000 */
[--C-:B------:R-:W-:Y:S01]  /*3940*/  FFMA.FTZ R36, R62, UR10, -R31.reuse ;  /* 0x0000000a3e247c23 */ /* 0x100fe2000801081f */
[----:B------:R-:W-:Y:S01]  /*3950*/  FMNMX.FTZ R6, R27, R6, !PT ;  /* 0x000000061b067209 */ /* 0x000fe20007810000 */
[----:B------:R1:W2:Y:S01]  /*3960*/  MUFU.EX2 R33, R30 ;  /* 0x0000001e00217308 */ /* 0x0002a20000000800 */
[----:B------:R-:W-:Y:S01]  /*3970*/  FSEL R28, R55, -INF , !P2 ;  /* 0xff800000371c7808 */ /* 0x000fe20005000000 */
[--C-:B------:R-:W-:Y:S01]  /*3980*/  FFMA.FTZ R37, R64, UR10, -R31.reuse ;  /* 0x0000000a40257c23 */ /* 0x100fe2000801081f */
[----:B0-----:R-:W-:Y:S01]  /*3990*/  FMNMX.FTZ R29, R3, R6, !PT ;  /* 0x00000006031d7209 */ /* 0x001fe20007810000 */
[--C-:B------:R-:W-:Y:S01]  /*39a0*/  FFMA.FTZ R42, R44, UR10, -R31.reuse ;  /* 0x0000000a2c2a7c23 */ /* 0x100fe2000801081f */
[----:B------:R-:W-:-:S01]  /*39b0*/  FFMA.FTZ R38, R66, UR10, -R31 ;  /* 0x0000000a42267c23 */ /* 0x000fc2000801081f */
[--C-:B------:R-:W-:Y:S01]  /*39c0*/  FFMA.FTZ R39, R68, UR10, -R31.reuse ;  /* 0x0000000a44277c23 */ /* 0x100fe2000801081f */
[----:B------:R-:W-:Y:S01]  /*39d0*/  FMNMX.FTZ R29, R28, R29, !PT ;  /* 0x0000001d1c1d7209 */ /* 0x000fe20007810000 */
[----:B------:R-:W0:Y:S01]  /*39e0*/  MUFU.EX2 R34, R34 ;  /* 0x0000002200227308 */ /* 0x000e220000000800 */
[----:B------:R-:W-:-:S01]  /*39f0*/  FFMA.FTZ R40, R40, UR10, -R31 ;  /* 0x0000000a28287c23 */ /* 0x000fc2000801081f */
[--C-:B------:R-:W-:Y:S01]  /*3a00*/  FFMA.FTZ R41, R70, UR10, -R31.reuse ;  /* 0x0000000a46297c23 */ /* 0x100fe2000801081f */
[----:B------:R-:W-:-:S01]  /*3a10*/  FFMA.FTZ R43, R72, UR10, -R31 ;  /* 0x0000000a482b7c23 */ /* 0x000fc2000801081f */
[----:B------:R-:W1:Y:S01]  /*3a20*/  SHFL.BFLY PT, R6, R29, 0x2, 0x1f ;  /* 0x0c401f001d067f89 */ /* 0x000e6200000e0000 */
[----:B------:R-:W-:-:S01]  /*3a30*/  FFMA.FTZ R44, R48, UR10, -R31 ;  /* 0x0000000a302c7c23 */ /* 0x000fc2000801081f */
[----:B------:R-:W-:-:S02]  /*3a40*/  FFMA.FTZ R45, R74, UR10, -R31 ;  /* 0x0000000a4a2d7c23 */ /* 0x000fc4000801081f */
[----:B------:R-:W-:Y:S08]  /*3a50*/  MUFU.EX2 R35, R35 ;  /* 0x0000002300237308 */ /* 0x000ff00000000800 */
[----:B------:R-:W-:Y:S08]  /*3a60*/  MUFU.EX2 R36, R36 ;  /* 0x0000002400247308 */ /* 0x000ff00000000800 */
[----:B------:R-:W-:Y:S01]  /*3a70*/  MUFU.EX2 R37, R37 ;  /* 0x0000002500257308 */ /* 0x000fe20000000800 */
[----:B-1----:R-:W-:-:S07]  /*3a80*/  FMNMX.FTZ R30, R29, R6, !PT ;  /* 0x000000061d1e7209 */ /* 0x002fce0007810000 */
[----:B------:R-:W-:Y:S01]  /*3a90*/  MUFU.EX2 R38, R38 ;  /* 0x0000002600267308 */ /* 0x000fe20000000800 */
[----:B------:R-:W1:Y:S07]  /*3aa0*/  SHFL.BFLY PT, R29, R30, 0x1, 0x1f ;  /* 0x0c201f001e1d7f89 */ /* 0x000e6e00000e0000 */
[----:B------:R-:W-:Y:S08]  /*3ab0*/  MUFU.EX2 R39, R39 ;  /* 0x0000002700277308 */ /* 0x000ff00000000800 */
[----:B------:R-:W-:Y:S08]  /*3ac0*/  MUFU.EX2 R42, R42 ;  /* 0x0000002a002a7308 */ /* 0x000ff00000000800 */
[----:B------:R-:W-:Y:S01]  /*3ad0*/  MUFU.EX2 R43, R43 ;  /* 0x0000002b002b7308 */ /* 0x000fe20000000800 */
[----:B-1----:R-:W-:Y:S01]  /*3ae0*/  FMNMX.FTZ R6, R30, R29, !PT ;  /* 0x0000001d1e067209 */ /* 0x002fe20007810000 */
[--C-:B------:R-:W-:Y:S01]  /*3af0*/  FFMA.FTZ R29, R52, UR10, -R31.reuse ;  /* 0x0000000a341d7c23 */ /* 0x100fe2000801081f */
[----:B------:R-:W-:-:S02]  /*3b00*/  FFMA.FTZ R31, R76, UR10, -R31 ;  /* 0x0000000a4c1f7c23 */ /* 0x000fc4000801081f */
[C---:B------:R-:W-:Y:S01]  /*3b10*/  FSETP.NEU.FTZ.AND P2, PT, R6.reuse, -INF , PT ;  /* 0xff8000000600780b */ /* 0x040fe20003f5d000 */
[----:B------:R-:W-:-:S02]  /*3b20*/  FFMA.FTZ R30, R6, R47, -8 ;  /* 0xc1000000061e7423 */ /* 0x000fc4000001002f */
[----:B------:R-:W-:Y:S03]  /*3b30*/  MUFU.EX2 R40, R40 ;  /* 0x0000002800287308 */ /* 0x000fe60000000800 */
[----:B------:R-:W-:Y:S02]  /*3b40*/  FSEL R46, R30, RZ, P2 ;  /* 0x000000ff1e2e7208 */ /* 0x000fe40001000000 */
[----:B------:R-:W-:-:S03]  /*3b50*/  PLOP3.LUT P2, PT, PT, PT, UP1, 0x40, 0x0 ;  /* 0x000000000000781c */ /* 0x000fc60003f4e818 */
[--C-:B------:R-:W-:Y:S01]  /*3b60*/  FFMA.FTZ R4, R4, UR10, -R46.reuse ;  /* 0x0000000a04047c23 */ /* 0x100fe2000801082e */
[----:B------:R-:W-:-:S01]  /*3b70*/  FFMA.FTZ R9, R9, UR10, -R46 ;  /* 0x0000000a09097c23 */ /* 0x000fc2000801082e */
[--C-:B------:R-:W-:Y:S01]  /*3b80*/  FFMA.FTZ R8, R8, UR10, -R46.reuse ;  /* 0x0000000a08087c23 */ /* 0x100fe2000801082e */
[----:B------:R-:W-:-:S01]  /*3b90*/  FFMA.FTZ R10, R10, UR10, -R46 ;  /* 0x0000000a0a0a7c23 */ /* 0x000fc2000801082e */
[--C-:B------:R-:W-:Y:S01]  /*3ba0*/  FFMA.FTZ R11, R11, UR10, -R46.reuse ;  /* 0x0000000a0b0b7c23 */ /* 0x100fe2000801082e */
[----:B------:R2:W-:Y:S01]  /*3bb0*/  MUFU.EX2 R30, R31 ;  /* 0x0000001f001e7308 */ /* 0x0005e20000000800 */
[----:B------:R-:W-:-:S01]  /*3bc0*/  FFMA.FTZ R12, R12, UR10, -R46 ;  /* 0x0000000a0c0c7c23 */ /* 0x000fc2000801082e */
[--C-:B------:R-:W-:Y:S01]  /*3bd0*/  FFMA.FTZ R15, R15, UR10, -R46.reuse ;  /* 0x0000000a0f0f7c23 */ /* 0x100fe2000801082e */
[----:B------:R-:W-:-:S01]  /*3be0*/  FFMA.FTZ R20, R20, UR10, -R46 ;  /* 0x0000000a14147c23 */ /* 0x000fc2000801082e */
[--C-:B------:R-:W-:Y:S01]  /*3bf0*/  FFMA.FTZ R21, R21, UR10, -R46.reuse ;  /* 0x0000000a15157c23 */ /* 0x100fe2000801082e */
[----:B------:R-:W-:-:S01]  /*3c00*/  FFMA.FTZ R24, R24, UR10, -R46 ;  /* 0x0000000a18187c23 */ /* 0x000fc2000801082e */
[--C-:B------:R-:W-:Y:S01]  /*3c10*/  FFMA.FTZ R25, R25, UR10, -R46.reuse ;  /* 0x0000000a19197c23 */ /* 0x100fe2000801082e */
[----:B------:R-:W-:-:S01]  /*3c20*/  FFMA.FTZ R26, R26, UR10, -R46 ;  /* 0x0000000a1a1a7c23 */ /* 0x000fc2000801082e */
[----:B------:R-:W-:Y:S01]  /*3c30*/  MUFU.EX2 R4, R4 ;  /* 0x0000000400047308 */ /* 0x000fe20000000800 */
[----:B--2---:R-:W-:-:S01]  /*3c40*/  FADD.FTZ R31, R32, R33 ;  /* 0x00000021201f7221 */ /* 0x004fc20000010000 */
[--C-:B------:R-:W-:Y:S01]  /*3c50*/  FFMA.FTZ R5, R5, UR10, -R46.reuse ;  /* 0x0000000a05057c23 */ /* 0x100fe2000801082e */
[----:B------:R-:W-:-:S01]  /*3c60*/  FFMA.FTZ R27, R27, UR10, -R46 ;  /* 0x0000000a1b1b7c23 */ /* 0x000fc2000801082e */
[--C-:B------:R-:W-:Y:S01]  /*3c70*/  FFMA.FTZ R3, R3, UR10, -R46.reuse ;  /* 0x0000000a03037c23 */ /* 0x100fe2000801082e */
[----:B------:R-:W-:-:S03]  /*3c80*/  FFMA.FTZ R28, R28, UR10, -R46 ;  /* 0x0000000a1c1c7c23 */ /* 0x000fc6000801082e */
[----:B------:R-:W1:Y:S08]  /*3c90*/  MUFU.EX2 R9, R9 ;  /* 0x0000000900097308 */ /* 0x000e700000000800 */
[----:B------:R-:W2:Y:S08]  /*3ca0*/  MUFU.EX2 R8, R8 ;  /* 0x0000000800087308 */ /* 0x000eb00000000800 */
[----:B------:R0:W3:Y:S08]  /*3cb0*/  MUFU.EX2 R47, R10 ;  /* 0x0000000a002f7308 */ /* 0x0000f00000000800 */
[----:B------:R-:W4:Y:S01]  /*3cc0*/  MUFU.EX2 R11, R11 ;  /* 0x0000000b000b7308 */ /* 0x000f220000000800 */
[----:B0-----:R-:W-:-:S01]  /*3cd0*/  FADD.FTZ R10, R34, R31 ;  /* 0x0000001f220a7221 */ /* 0x001fc20000010000 */
[----:B-1----:R-:W-:-:S03]  /*3ce0*/  FADD.FTZ R31, R4, R9 ;  /* 0x00000009041f7221 */ /* 0x002fc60000010000 */
[C---:B------:R-:W-:Y:S01]  /*3cf0*/  FADD.FTZ R49, R35.reuse, R10 ;  /* 0x0000000a23317221 */ /* 0x040fe20000010000 */
[----:B------:R-:W-:Y:S01]  /*3d00*/  F2FP.SATFINITE.E4M3.F32.PACK_AB_MERGE_C R35, R35, R34, RZ ;  /* 0x000000222323723e */ /* 0x000fe200048070ff */
[----:B--2---:R-:W-:Y:S01]  /*3d10*/  FADD.FTZ R10, R8, R31 ;  /* 0x0000001f080a7221 */ /* 0x004fe20000010000 */
[----:B------:R-:W0:Y:S01]  /*3d20*/  MUFU.EX2 R12, R12 ;  /* 0x0000000c000c7308 */ /* 0x000e220000000800 */
[----:B------:R-:W-:-:S01]  /*3d30*/  FADD.FTZ R34, R36, R49 ;  /* 0x0000003124227221 */ /* 0x000fc20000010000 */
[----:B------:R-:W-:Y:S01]  /*3d40*/  F2FP.SATFINITE.E4M3.F32.PACK_AB_MERGE_C R188, R33, R32, R35 ;  /* 0x0000002021bc723e */ /* 0x000fe20004807023 */
[----:B---3--:R-:W-:-:S01]  /*3d50*/  FADD.FTZ R10, R47, R10 ;  /* 0x0000000a2f0a7221 */ /* 0x008fc20000010000 */
[----:B------:R-:W-:Y:S01]  /*3d60*/  F2FP.SATFINITE.E4M3.F32.PACK_AB_MERGE_C R32, R39, R38, RZ ;  /* 0x000000262720723e */ /* 0x000fe200048070ff */
[----:B------:R-:W-:-:S01]  /*3d70*/  FADD.FTZ R31, R37, R34 ;  /* 0x00000022251f7221 */ /* 0x000fc20000010000 */
[----:B------:R-:W-:Y:S02]  /*3d80*/  F2FP.SATFINITE.E4M3.F32.PACK_AB_MERGE_C R33, R43, R42, RZ ;  /* 0x0000002a2b21723e */ /* 0x000fe400048070ff */
[----:B------:R-:W1:Y:S01]  /*3d90*/  MUFU.EX2 R15, R15 ;  /* 0x0000000f000f7308 */ /* 0x000e620000000800 */
[----:B------:R-:W-:-:S01]  /*3da0*/  FADD.FTZ R38, R38, R31 ;  /* 0x0000001f26267221 */ /* 0x000fc20000010000 */
[----:B----4-:R-:W-:Y:S01]  /*3db0*/  FADD.FTZ R31, R11, R10 ;  /* 0x0000000a0b1f7221 */ /* 0x010fe20000010000 */
[----:B------:R-:W-:-:S02]  /*3dc0*/  F2FP.SATFINITE.E4M3.F32.PACK_AB_MERGE_C R190, R37, R36, R32 ;  /* 0x0000002425be723e */ /* 0x000fc40004807020 */
[----:B------:R-:W-:Y:S01]  /*3dd0*/  FADD.FTZ R39, R39, R38 ;  /* 0x0000002627277221 */ /* 0x000fe20000010000 */
[----:B------:R-:W-:Y:S02]  /*3de0*/  F2FP.SATFINITE.E4M3.F32.PACK_AB_MERGE_C R47, R47, R8, RZ ;  /* 0x000000082f2f723e */ /* 0x000fe400048070ff */
[----:B------:R-:W2:Y:S01]  /*3df0*/  MUFU.EX2 R20, R20 ;  /* 0x0000001400147308 */ /* 0x000ea20000000800 */
[----:B0-----:R-:W-:-:S01]  /*3e00*/  FADD.FTZ R32, R12, R31 ;  /* 0x0000001f0c207221 */ /* 0x001fc20000010000 */
[----:B------:R-:W-:Y:S01]  /*3e10*/  FADD.FTZ R34, R40, R39 ;  /* 0x0000002728227221 */ /* 0x000fe20000010000 */
[----:B------:R-:W-:-:S05]  /*3e20*/  F2FP.SATFINITE.E4M3.F32.PACK_AB_MERGE_C R189, R9, R4, R47 ;  /* 0x0000000409bd723e */ /* 0x000fca000480702f */
[----:B------:R-:W0:Y:S01]  /*3e30*/  MUFU.EX2 R21, R21 ;  /* 0x0000001500157308 */ /* 0x000e220000000800 */
[----:B-1----:R-:W-:-:S07]  /*3e40*/  FADD.FTZ R31, R15, R32 ;  /* 0x000000200f1f7221 */ /* 0x002fce0000010000 */
[----:B------:R-:W1:Y:S01]  /*3e50*/  MUFU.EX2 R41, R41 ;  /* 0x0000002900297308 */ /* 0x000e620000000800 */
[----:B--2---:R-:W-:-:S01]  /*3e60*/  FADD.FTZ R32, R20, R31 ;  /* 0x0000001f14207221 */ /* 0x004fc20000010000 */
[----:B------:R-:W-:-:S04]  /*3e70*/  F2FP.SATFINITE.E4M3.F32.PACK_AB_MERGE_C R20, R20, R15, RZ ;  /* 0x0000000f1414723e */ /* 0x000fc800048070ff */
[----:B------:R-:W-:Y:S02]  /*3e80*/  F2FP.SATFINITE.E4M3.F32.PACK_AB_MERGE_C R191, R12, R11, R20 ;  /* 0x0000000b0cbf723e */ /* 0x000fe40004807014 */
[----:B------:R-:W2:Y:S01]  /*3e90*/  MUFU.EX2 R24, R24 ;  /* 0x0000001800187308 */ /* 0x000ea20000000800 */
[----:B0-----:R-:W-:-:S07]  /*3ea0*/  FADD.FTZ R15, R21, R32 ;  /* 0x00000020150f7221 */ /* 0x001fce0000010000 */
[----:B------:R-:W0:Y:S01]  /*3eb0*/  MUFU.EX2 R25, R25 ;  /* 0x0000001900197308 */ /* 0x000e220000000800 */
[C---:B-1----:R-:W-:Y:S01]  /*3ec0*/  F2FP.SATFINITE.E4M3.F32.PACK_AB_MERGE_C R184, R41.reuse, R40, R33 ;  /* 0x0000002829b8723e */ /* 0x042fe20004807021 */
[----:B------:R-:W-:-:S04]  /*3ed0*/  FADD.FTZ R41, R41, R34 ;  /* 0x0000002229297221 */ /* 0x000fc80000010000 */
[----:B------:R-:W-:Y:S02]  /*3ee0*/  FADD.FTZ R42, R42, R41 ;  /* 0x000000292a2a7221 */ /* 0x000fe40000010000 */
[----:B------:R-:W-:Y:S01]  /*3ef0*/  MUFU.EX2 R29, R29 ;  /* 0x0000001d001d7308 */ /* 0x000fe20000000800 */
[----:B--2---:R-:W-:-:S01]  /*3f00*/  FADD.FTZ R8, R24, R15 ;  /* 0x0000000f18087221 */ /* 0x004fc20000010000 */
[----:B------:R-:W-:-:S06]  /*3f10*/  FADD.FTZ R43, R43, R42 ;  /* 0x0000002a2b2b7221 */ /* 0x000fcc0000010000 */
[----:B------:R-:W1:Y:S01]  /*3f20*/  MUFU.EX2 R26, R26 ;  /* 0x0000001a001a7308 */ /* 0x000e620000000800 */
[----:B0-----:R-:W-:-:S07]  /*3f30*/  FADD.FTZ R9, R25, R8 ;  /* 0x0000000819097221 */ /* 0x001fce0000010000 */
[----:B------:R-:W-:Y:S08]  /*3f40*/  MUFU.EX2 R44, R44 ;  /* 0x0000002c002c7308 */ /* 0x000ff00000000800 */
[----:B------:R-:W-:Y:S01]  /*3f50*/  MUFU.EX2 R45, R45 ;  /* 0x0000002d002d7308 */ /* 0x000fe20000000800 */
[C---:B-1----:R-:W-:Y:S01]  /*3f60*/  F2FP.SATFINITE.E4M3.F32.PACK_AB_MERGE_C R25, R26.reuse, R25, RZ ;  /* 0x000000191a19723e */ /* 0x042fe200048070ff */
[----:B------:R-:W-:-:S03]  /*3f70*/  FADD.FTZ R26, R26, R9 ;  /* 0x000000091a1a7221 */ /* 0x000fc60000010000 */
[----:B------:R-:W-:-:S03]  /*3f80*/  F2FP.SATFINITE.E4M3.F32.PACK_AB_MERGE_C R185, R24, R21, R25 ;  /* 0x0000001518b9723e */ /* 0x000fc60004807019 */
[----:B------:R-:W0:Y:S08]  /*3f90*/  MUFU.EX2 R5, R5 ;  /* 0x0000000500057308 */ /* 0x000e300000000800 */
[----:B------:R1:W2:Y:S08]  /*3fa0*/  MUFU.EX2 R10, R27 ;  /* 0x0000001b000a7308 */ /* 0x0002b00000000800 */
[----:B------:R-:W3:Y:S01]  /*3fb0*/  MUFU.EX2 R3, R3 ;  /* 0x0000000300037308 */ /* 0x000ee20000000800 */
[----:B-1----:R-:W-:Y:S01]  /*3fc0*/  F2FP.SATFINITE.E4M3.F32.PACK_AB_MERGE_C R27, R30, R29, RZ ;  /* 0x0000001d1e1b723e */ /* 0x002fe200048070ff */
[----:B0-----:R-:W-:-:S03]  /*3fd0*/  FADD.FTZ R9, R5, R26 ;  /* 0x0000001a05097221 */ /* 0x001fc60000010000 */
[----:B------:R-:W-:Y:S01]  /*3fe0*/  F2FP.SATFINITE.E4M3.F32.PACK_AB_MERGE_C R186, R45, R44, R27 ;  /* 0x0000002c2dba723e */ /* 0x000fe2000480701b */
[----:B------:R-:W-:-:S02]  /*3ff0*/  FADD.FTZ R44, R44, R43 ;  /* 0x0000002b2c2c7221 */ /* 0x000fc40000010000 */
[----:B------:R-:W0:Y:S01]  /*4000*/  MUFU.EX2 R28, R28 ;  /* 0x0000001c001c7308 */ /* 0x000e220000000800 */
[----:B--2---:R-:W-:-:S01]  /*4010*/  FADD.FTZ R4, R10, R9 ;  /* 0x000000090a047221 */ /* 0x004fc20000010000 */
[----:B------:R-:W-:-:S04]  /*4020*/  FADD.FTZ R44, R45, R44 ;  /* 0x0000002c2d2c7221 */ /* 0x000fc80000010000 */
[----:B------:R-:W-:Y:S01]  /*4030*/  FADD.FTZ R29, R29, R44 ;  /* 0x0000002c1d1d7221 */ /* 0x000fe20000010000 */
[----:B---3--:R-:W-:-:S01]  /*4040*/  FADD.FTZ R9, R3, R4 ;  /* 0x0000000403097221 */ /* 0x008fc20000010000 */
[----:B0-----:R-:W-:Y:S02]  /*4050*/  F2FP.SATFINITE.E4M3.F32.PACK_AB_MERGE_C R8, R28, R3, RZ ;  /* 0x000000031c08723e */ /* 0x001fe400048070ff */
[----:B------:R-:W-:-:S01]  /*4060*/  FADD.FTZ R3, R30, R29 ;  /* 0x0000001d1e037221 */ /* 0x000fc20000010000 */
[----:B------:R-:W-:Y:S01]  /*4070*/  FADD.FTZ R4, R28, R9 ;  /* 0x000000091c047221 */ /* 0x000fe20000010000 */
[----:B------:R-:W-:Y:S01]  /*4080*/  F2FP.SATFINITE.E4M3.F32.PACK_AB_MERGE_C R187, R10, R5, R8 ;  /* 0x000000050abb723e */ /* 0x000fe20004807008 */
[----:B------:R-:W-:Y:S01]  /*4090*/  VIADD R5, R58, 0xfffffffe ;  /* 0xfffffffe3a057836 */ /* 0x000fe20000000000 */
[----:B------:R-:W-:Y:S06]  /*40a0*/  @P2 BRA `(.L_x_870) ;  /* 0x0000000000442947 */ /* 0x000fec0003800000 */
        /* <DEDUP_REMOVED lines=10> */
.L_x_871:
[----:B------:R-:W-:-:S11]  /*4150*/  UISETP.NE.AND UP2, UPT, UR7, 0x1, UPT ;  /* 0x000000010700788c */ /* 0x000fd6000bf45270 */
[----:B------:R-:W-:Y:S02]  /*4160*/  @UP2 ULDC.64 UR14, c[0x0][0x9e8] ;  /* 0x00027a00000e2ab9 */ /* 0x000fe40000000a00 */
[----:B------:R-:W-:-:S04]  /*4170*/  UIMAD.WIDE.U32 UR18, UR11, UR14, URZ ;  /* 0x0000000e0b1272a5 */ /* 0x000fc8000f8e003f */
[----:B------:R-:W-:-:S12]  /*4180*/  @UP2 USHF.R.U32.HI UR11, URZ, UR15, UR19 ;  /* 0x0000000f3f0b2299 */ /* 0x000fd80008011613 */
.L_x_872:
[----:B------:R-:W-:-:S04]  /*4190*/  UIMAD UR7, UR11, UR7, UR7 ;  /* 0x000000070b0772a4 */ /* 0x000fc8000f8e0207 */
[----:B------:R-:W-:-:S04]  /*41a0*/  UISETP.LT.AND UP2, UPT, UR6, UR7, UPT ;  /* 0x000000070600728c */ /* 0x000fc8000bf41270 */
[----:B------:R-:W-:-:S12]  /*41b0*/  USEL UR6, UR6, UR7, UP2 ;  /* 0x0000000706067287 */ /* 0x000fd80009000000 */
.L_x_870:
[----:B------:R-:W-:Y:S01]  /*41c0*/  USHF.R.S32.HI UR7, URZ, 0x1f, UR6 ;  /* 0x0000001f3f077899 */ /* 0x000fe20008011406 */
[----:B------:R-:W-:Y:S02]  /*41d0*/  CS2R R150, SRZ ;  /* 0x0000000000967805 */ /* 0x000fe4000001ff00 */
[----:B------:R-:W-:Y:S02]  /*41e0*/  CS2R R148, SRZ ;  /* 0x0000000000947805 */ /* 0x000fe4000001ff00 */
[----:B------:R-:W-:Y:S01]  /*41f0*/  CS2R R146, SRZ ;  /* 0x0000000000927805 */ /* 0x000fe2000001ff00 */
[----:B------:R-:W-:Y:S01]  /*4200*/  ULEA.HI UR7, UR7, UR6, URZ, 0x6 ;  /* 0x0000000607077291 */ /* 0x000fe2000f8f303f */
[----:B------:R-:W-:Y:S02]  /*4210*/  CS2R R144, SRZ ;  /* 0x0000000000907805 */ /* 0x000fe4000001ff00 */
[----:B------:R-:W-:Y:S02]  /*4220*/  CS2R R142, SRZ ;  /* 0x00000000008e7805 */ /* 0x000fe4000001ff00 */
[----:B------:R-:W-:Y:S01]  /*4230*/  CS2R R140, SRZ ;  /* 0x00000000008c7805 */ /* 0x000fe2000001ff00 */
[----:B------:R-:W-:Y:S01]  /*4240*/  USHF.R.S32.HI UR7, URZ, 0x6, UR7 ;  /* 0x000000063f077899 */ /* 0x000fe20008011407 */
[----:B------:R-:W-:-:S02]  /*4250*/  CS2R R138, SRZ ;  /* 0x00000000008a7805 */ /* 0x000fc4000001ff00 */
[----:B------:R-:W-:Y:S02]  /*4260*/  CS2R R136, SRZ ;  /* 0x0000000000887805 */ /* 0x000fe4000001ff00 */
[----:B------:R-:W-:Y:S01]  /*4270*/  CS2R R134, SRZ ;  /* 0x0000000000867805 */ /* 0x000fe2000001ff00 */
[----:B------:R-:W-:Y:S01]  /*4280*/  UISETP.LT.AND UP2, UPT, UR39, UR7, UPT ;  /* 0x000000072700728c */ /* 0x000fe2000bf41270 */
[----:B------:R-:W-:Y:S02]  /*4290*/  CS2R R132, SRZ ;  /* 0x0000000000847805 */ /* 0x000fe4000001ff00 */
[----:B------:R-:W-:Y:S02]  /*42a0*/  CS2R R130, SRZ ;  /* 0x0000000000827805 */ /* 0x000fe4000001ff00 */
[----:B------:R-:W-:Y:S01]  /*42b0*/  CS2R R128, SRZ ;  /* 0x0000000000807805 */ /* 0x000fe2000001ff00 */
[----:B------:R-:W-:Y:S01]  /*42c0*/  USEL UR58, UR39, UR7, !UP2 ;  /* 0x00000007273a7287 */ /* 0x000fe2000d000000 */
[----:B------:R-:W-:-:S02]  /*42d0*/  CS2R R126, SRZ ;  /* 0x00000000007e7805 */ /* 0x000fc4000001ff00 */
[----:B------:R-:W-:Y:S02]  /*42e0*/  CS2R R124, SRZ ;  /* 0x00000000007c7805 */ /* 0x000fe4000001ff00 */
[----:B------:R-:W-:Y:S02]  /*42f0*/  CS2R R122, SRZ ;  /* 0x00000000007a7805 */ /* 0x000fe4000001ff00 */
[----:B------:R-:W-:Y:S02]  /*4300*/  CS2R R120, SRZ ;  /* 0x0000000000787805 */ /* 0x000fe4000001ff00 */
[----:B------:R-:W-:Y:S02]  /*4310*/  CS2R R118, SRZ ;  /* 0x0000000000767805 */ /* 0x000fe4000001ff00 */
[----:B------:R-:W-:Y:S02]  /*4320*/  ISETP.GE.AND P2, PT, R5, UR58, PT ;  /* 0x0000003a05007c0c */ /* 0x000fe4000bf46270 */
        /* <DEDUP_REMOVED lines=47> */
[----:B------:R-:W-:Y:S06]  /*4620*/  @!P2 BRA `(.L_x_873) ;  /* 0x000000280020a947 */ /* 0x000fec0003800000 */
[----:B------:R-:W-:Y:S01]  /*4630*/  IMAD.MOV.U32 R151, RZ, RZ, RZ ;  /* 0x000000ffff977224 */ /* 0x000fe200078e00ff */
[----:B------:R-:W-:Y:S01]  /*4640*/  ULDC UR54, c[0x0][0x9e4] ;  /* 0x0002790000367ab9 */ /* 0x000fe20000000800 */
[----:B------:R-:W-:Y:S01]  /*4650*/  ULDC UR53, c[0x0][0x988] ;  /* 0x0002620000357ab9 */ /* 0x000fe20000000800 */
[----:B------:R-:W-:-:S05]  /*4660*/  ULDC UR55, c[0x0][0x9e0] ;  /* 0x0002780000377ab9 */ /* 0x000fca0000000800 */
.L_x_891:
[----:B------:R-:W-:Y:S01]  /*4670*/  UIADD3 UR57, UR52, 0x1, URZ ;  /* 0x0000000134397890 */ /* 0x000fe2000fffe03f */
[----:B------:R-:W-:-:S03]  /*4680*/  ISETP.NE.AND P3, PT, RZ, UR42, PT ;  /* 0x0000002aff007c0c */ /* 0x000fc6000bf65270 */
[----:B------:R-:W-:-:S04]  /*4690*/  UISETP.NE.AND UP2, UPT, UR57, 0x2, UPT ;  /* 0x000000023900788c */ /* 0x000fc8000bf45270 */
[----:B------:R-:W-:Y:S02]  /*46a0*/  USEL UR56, URZ, 0x1, UP2 ;  /* 0x000000013f387887 */ /* 0x000fe40009000000 */
[----:B------:R-:W-:Y:S02]  /*46b0*/  USEL UR57, UR57, URZ, UP2 ;  /* 0x0000003f39397287 */ /* 0x000fe40009000000 */
[----:B------:R-:W-:Y:S02]  /*46c0*/  ULOP3.LUT UR56, UR45, UR56, URZ, 0x3c, !UPT ;  /* 0x000000382d387292 */ /* 0x000fe4000f8e3c3f */
[----:B------:R-:W-:Y:S10]  /*46d0*/  @P3 BRA `(.L_x_874) ;  /* 0x00000000002c3947 */ /* 0x000ff40003800000 */
[----:B------:R-:W-:Y:S05]  /*46e0*/  @!P0 BRA `(.L_x_875) ;  /* 0x0000000000048947 */ /* 0x000fea0003800000 */
[----:B------:R-:W-:Y:S01]  /*46f0*/  BPT.TRAP 0x1 ;  /* 0x000000040000795c */ /* 0x000fe20000300000 */
.L_x_875:
[----:B------:R-:W-:Y:S01]  /*4700*/  ULEA UR6, UR57, UR41, 0x3 ;  /* 0x0000002939067291 */ /* 0x000fe2000f8e183f */
[----:B------:R-:W-:-:S05]  /*4710*/  IMAD.U32 R8, RZ, RZ, UR56 ;  /* 0x00000038ff087e24 */ /* 0x000fca000f8e00ff */
[----:B------:R-:W-:-:S04]  /*4720*/  SHF.L.U32 R8, R8, 0x1f, RZ ;  /* 0x0000001f08087819 */ /* 0x000fc800000006ff */
[----:B------:R0:W1:Y:S01]  /*4730*/  SYNCS.PHASECHK.TRANS64.TRYWAIT P2, [UR6+0x28430], R8 ;  /* 0x02843008ff0075a7 */ /* 0x0000620008040146 */
[----:B------:R-:W-:Y:S05]  /*4740*/  @!P0 BRA `(.L_x_876) ;  /* 0x0000000000048947 */ /* 0x000fea0003800000 */
[----:B------:R-:W-:Y:S01]  /*4750*/  BPT.TRAP 0x1 ;  /* 0x000000040000795c */ /* 0x000fe20000300000 */
.L_x_876:
[----:B-1----:R-:W-:Y:S05]  /*4760*/  @P2 BRA `(.L_x_874) ;  /* 0x0000000000082947 */ /* 0x002fea0003800000 */
[----:B------:R-:W1:Y:S02]  /*4770*/  SYNCS.PHASECHK.TRANS64.TRYWAIT P2, [UR6+0x28430], R8 ;  /* 0x02843008ff0075a7 */ /* 0x000e640008040146 */
[----:B-1----:R-:W-:Y:S05]  /*4780*/  @!P2 BRA `(.L_x_877) ;  /* 0x000000f80034a947 */ /* 0x002fea0003800000 */
.L_x_874:
[----:B-1----:R-:W1:Y:S01]  /*4790*/  S2R R9, SR_TID.X ;  /* 0x0000000000097919 */ /* 0x002e620000002100 */
[----:B------:R-:W-:Y:S01]  /*47a0*/  ULEA UR34, UR57, UR48, 0xa ;  /* 0x0000003039227291 */ /* 0x000fe2000f8e503f */
[----:B------:R-:W-:Y:S01]  /*47b0*/  UMOV UR35, 0x40000040 ;  /* 0x4000004000237882 */ /* 0x000fe20000000000 */
[----:B------:R-:W-:Y:S02]  /*47c0*/  UMOV UR7, 0x40000040 ;  /* 0x4000004000077882 */ /* 0x000fe40000000000 */
[----:B------:R-:W-:Y:S02]  /*47d0*/  UIADD3 UR6, UR34, 0x2, URZ ;  /* 0x0000000222067890 */ /* 0x000fe4000fffe03f */
[----:B------:R-:W-:Y:S01]  /*47e0*/  UIADD3 UR10, UR34, 0x4, URZ ;  /* 0x00000004220a7890 */ /* 0x000fe2000fffe03f */
[----:B------:R-:W-:Y:S01]  /*47f0*/  UMOV UR11, 0x40000040 ;  /* 0x40000040000b7882 */ /* 0x000fe20000000000 */
        /* <DEDUP_REMOVED lines=10> */
[----:B-1----:R-:W-:-:S05]  /*48a0*/  SHF.R.U32.HI R9, RZ, 0x7, R9 ;  /* 0x00000007ff097819 */ /* 0x002fca0000011609 */
[----:B0-----:R-:W-:-:S05]  /*48b0*/  VIADD R8, R9, 0x8 ;  /* 0x0000000809087836 */ /* 0x001fca0000000000 */
[----:B------:R0:W-:Y:S06]  /*48c0*/  BAR.SYNC.DEFER_BLOCKING R8, 0x100 ;  /* 0x000400080000751d */ /* 0x0001ec0000010000 */
[----:B------:R-:W-:-:S06]  /*48d0*/  WARPGROUP.ARRIVE ;  /* 0x00000000000079c5 */ /* 0x000fcc0000000000 */
[----:B------:R-:W-:Y:S03]  /*48e0*/  QGMMA.64x64x32.F32.E4M3.E4M3 R152, gdesc[UR32], RZ, !UPT, gsb0 ;  /* 0x00e00000209879f3 */ /* 0x000fe6000c0008ff */
        /* <DEDUP_REMOVED lines=22> */
[----:B0-----:R-:W-:Y:S05]  /*4a50*/  @P3 BRA `(.L_x_878) ;  /* 0x00000000002c3947 */ /* 0x001fea0003800000 */
[----:B------:R-:W-:Y:S05]  /*4a60*/  @!P0 BRA `(.L_x_879) ;  /* 0x0000000000048947 */ /* 0x000fea0003800000 */
[----:B------:R-:W-:Y:S01]  /*4a70*/  BPT.TRAP 0x1 ;  /* 0x000000040000795c */ /* 0x000fe20000300000 */
.L_x_879:
[----:B------:R-:W-:Y:S01]  /*4a80*/  ULEA UR6, UR52, UR41, 0x3 ;  /* 0x0000002934067291 */ /* 0x000fe2000f8e183f */
[----:B------:R-:W-:-:S05]  /*4a90*/  IMAD.U32 R8, RZ, RZ, UR45 ;  /* 0x0000002dff087e24 */ /* 0x000fca000f8e00ff */
[----:B------:R-:W-:-:S04]  /*4aa0*/  SHF.L.U32 R8, R8, 0x1f, RZ ;  /* 0x0000001f08087819 */ /* 0x000fc800000006ff */
[----:B------:R0:W1:Y:S01]  /*4ab0*/  SYNCS.PHASECHK.TRANS64.TRYWAIT P2, [UR6+0x28450], R8 ;  /* 0x02845008ff0075a7 */ /* 0x0000620008040146 */
[----:B------:R-:W-:Y:S05]  /*4ac0*/  @!P0 BRA `(.L_x_880) ;  /* 0x0000000000048947 */ /* 0x000fea0003800000 */
[----:B------:R-:W-:Y:S01]  /*4ad0*/  BPT.TRAP 0x1 ;  /* 0x000000040000795c */ /* 0x000fe20000300000 */
.L_x_880:
[----:B-1----:R-:W-:Y:S05]  /*4ae0*/  @P2 BRA `(.L_x_878) ;  /* 0x0000000000082947 */ /* 0x002fea0003800000 */
[----:B------:R-:W1:Y:S02]  /*4af0*/  SYNCS.PHASECHK.TRANS64.TRYWAIT P2, [UR6+0x28450], R8 ;  /* 0x02845008ff0075a7 */ /* 0x000e640008040146 */
[----:B-1----:R-:W-:Y:S05]  /*4b00*/  @!P2 BRA `(.L_x_881) ;  /* 0x000000f4006ca947 */ /* 0x002fea0003800000 */
.L_x_878:
[----:B------:R-:W-:Y:S01]  /*4b10*/  UIADD3 UR6, UR41, 0x8000, URZ ;  /* 0x0000800029067890 */ /* 0x000fe2000fffe03f */
[----:B------:R-:W-:Y:S01]  /*4b20*/  WARPGROUP.ARRIVE ;  /* 0x00000000000079c5 */ /* 0x000fe20000000000 */
[----:B------:R-:W-:-:S05]  /*4b30*/  UMOV UR7, 0x80000020 ;  /* 0x8000002000077882 */ /* 0x000fca0000000000 */
[----:B------:R-:W2:Y:S01]  /*4b40*/  S2R R14, SR_TID.X ;  /* 0x00000000000e7919 */ /* 0x000ea20000002100 */
[----:B------:R-:W-:Y:S01]  /*4b50*/  USHF.R.U32.HI UR6, URZ, 0x4, UR6 ;  /* 0x000000043f067899 */ /* 0x000fe20008011606 */
[----:B------:R-:W-:Y:S01]  /*4b60*/  PLOP3.LUT P2, PT, PT, PT, UP0, 0x80, 0x0 ;  /* 0x000000000000781c */ /* 0x000fe20003f4f008 */
[----:B------:R-:W3:Y:S01]  /*4b70*/  LDC R13, c[0x0][0x2f0] ;  /* 0x0000bc00ff0d7b82 */ /* 0x000ee20000000800 */
[----:B------:R-:W-:Y:S01]  /*4b80*/  PLOP3.LUT P3, PT, PT, PT, UP0, 0x80, 0x0 ;  /* 0x000000000000781c */ /* 0x000fe20003f6f008 */
[----:B------:R-:W-:Y:S01]  /*4b90*/  ULOP3.LUT UR6, UR6, 0x3fff, URZ, 0xc0, !UPT ;  /* 0x00003fff06067892 */ /* 0x000fe2000f8ec03f */
[----:B-1----:R-:W-:Y:S02]  /*4ba0*/  IMAD.U32 R9, RZ, RZ, UR57 ;  /* 0x00000039ff097e24 */ /* 0x002fe4000f8e00ff */
[C---:B------:R-:W-:Y:S01]  /*4bb0*/  FMUL.FTZ R11, R0.reuse, R155 ;  /* 0x0000009b000b7220 */ /* 0x040fe20000410000 */
[C---:B------:R-:W-:Y:S01]  /*4bc0*/  FMUL.FTZ R155, R0.reuse, R171 ;  /* 0x000000ab009b7220 */ /* 0x040fe20000410000 */
[----:B------:R-:W-:Y:S01]  /*4bd0*/  ULOP3.LUT UR6, UR6, 0x10000, URZ, 0xfc, !UPT ;  /* 0x0001000006067892 */ /* 0x000fe2000f8efc3f */
[----:B------:R-:W-:Y:S01]  /*4be0*/  IMAD.SHL.U32 R171, R5, 0x40, RZ ;  /* 0x0000004005ab7824 */ /* 0x000fe200078e00ff */
[----:B------:R-:W-:Y:S01]  /*4bf0*/  @!P1 LEA R9, R9, UR41, 0x3 ;  /* 0x0000002909099c11 */ /* 0x000fe2000f8e18ff */
[C---:B------:R-:W-:Y:S01]  /*4c00*/  FMUL.FTZ R21, R0.reuse, R162 ;  /* 0x000000a200157220 */ /* 0x040fe20000410000 */
[----:B------:R-:W-:Y:S01]  /*4c10*/  ULEA UR6, UR52, UR6, 0xa ;  /* 0x0000000634067291 */ /* 0x000fe2000f8e503f */
[C---:B------:R-:W-:Y:S01]  /*4c20*/  FMUL.FTZ R162, R0.reuse, R179 ;  /* 0x000000b300a27220 */ /* 0x040fe20000410000 */
[C---:B------:R-:W-:Y:S01]  /*4c30*/  FMUL.FTZ R10, R0.reuse, R154 ;  /* 0x0000009a000a7220 */ /* 0x040fe20000410000 */
[----:B------:R-:W-:Y:S01]  /*4c40*/  FMUL.FTZ R154, R0, R170 ;  /* 0x000000aa009a7220 */ /* 0x000fe20000410000 */
[----:B------:R-:W-:-:S02]  /*4c50*/  @!P1 VIADD R9, R9, 0x28440 ;  /* 0x0002844009099836 */ /* 0x000fc40000000000 */
[C---:B------:R-:W-:Y:S01]  /*4c60*/  FMUL.FTZ R15, R0.reuse, R159 ;  /* 0x0000009f000f7220 */ /* 0x040fe20000410000 */
[C---:B------:R-:W-:Y:S01]  /*4c70*/  FMUL.FTZ R20, R0.reuse, R163 ;  /* 0x000000a300147220 */ /* 0x040fe20000410000 */
[C---:B------:R-:W-:Y:S01]  /*4c80*/  FMUL.FTZ R170, R0.reuse, R173 ;  /* 0x000000ad00aa7220 */ /* 0x040fe20000410000 */
[C---:B------:R-:W-:Y:S01]  /*4c90*/  FMUL.FTZ R12, R0.reuse, R158 ;  /* 0x0000009e000c7220 */ /* 0x040fe20000410000 */
[----:B------:R-:W-:Y:S01]  /*4ca0*/  QGMMA.64x256x32.F32.E4M3.E4M3 R24, R188, gdesc[UR4], R24, gsb0 ;  /* 0x03e00004bc187df3 */ /* 0x000fe20008000818 */
[----:B------:R-:W-:Y:S01]  /*4cb0*/  UIADD3 UR6, UR6, 0x2, URZ ;  /* 0x0000000206067890 */ /* 0x000fe2000fffe03f */
[C---:B------:R-:W-:Y:S01]  /*4cc0*/  FMUL.FTZ R159, R0.reuse, R160 ;  /* 0x000000a0009f7220 */ /* 0x040fe20000410000 */
[----:B------:R-:W-:Y:S01]  /*4cd0*/  UMOV UR7, 0x80000020 ;  /* 0x8000002000077882 */ /* 0x000fe20000000000 */
[C---:B------:R-:W-:Y:S01]  /*4ce0*/  FMUL.FTZ R163, R0.reuse, R164 ;  /* 0x000000a400a37220 */ /* 0x040fe20000410000 */
[C---:B------:R-:W-:Y:S01]  /*4cf0*/  FMUL.FTZ R173, R0.reuse, R176 ;  /* 0x000000b000ad7220 */ /* 0x040fe20000410000 */
[C---:B------:R-:W-:Y:S01]  /*4d00*/  FMUL.FTZ R160, R0.reuse, R161 ;  /* 0x000000a100a07220 */ /* 0x040fe20000410000 */
[C---:B------:R-:W-:Y:S01]  /*4d10*/  FMUL.FTZ R164, R0.reuse, R165 ;  /* 0x000000a500a47220 */ /* 0x040fe20000410000 */
[C---:B------:R-:W-:Y:S01]  /*4d20*/  FMUL.FTZ R158, R0.reuse, R174 ;  /* 0x000000ae009e7220 */ /* 0x040fe20000410000 */
[C---:B------:R-:W-:Y:S01]  /*4d30*/  FMUL.FTZ R157, R0.reuse, R157 ;  /* 0x0000009d009d7220 */ /* 0x040fe20000410000 */
[----:B--2---:R-:W-:Y:S01]  /*4d40*/  SHF.R.U32.HI R202, RZ, 0x7, R14 ;  /* 0x00000007ffca7819 */ /* 0x004fe2000001160e */
[C---:B------:R-:W-:Y:S01]  /*4d50*/  FMUL.FTZ R174, R0.reuse, R177 ;  /* 0x000000b100ae7220 */ /* 0x040fe20000410000 */
[----:B------:R-:W1:Y:S01]  /*4d60*/  LDC R14, c[0x0][0x288] ;  /* 0x0000a200ff0e7b82 */ /* 0x000e620000000800 */
[C---:B------:R-:W-:Y:S01]  /*4d70*/  FMUL.FTZ R161, R0.reuse, R178 ;  /* 0x000000b200a17220 */ /* 0x040fe20000410000 */
[C---:B------:R-:W-:Y:S01]  /*4d80*/  FMUL.FTZ R181, R0.reuse, R181 ;  /* 0x000000b500b57220 */ /* 0x040fe20000410000 */
[----:B------:R-:W-:Y:S01]  /*4d90*/  FMUL.FTZ R165, R0, R182 ;  /* 0x000000b600a57220 */ /* 0x000fe20000410000 */
[----:B------:R-:W-:Y:S01]  /*4da0*/  @!P1 PRMT R9, RZ, 0x654, R9 ;  /* 0x00000654ff099816 */ /* 0x000fe20000000009 */
[----:B------:R-:W2:Y:S08]  /*4db0*/  MUFU.TANH R10, R10 ;  /* 0x0000000a000a7308 */ /* 0x000eb00000002400 */
[----:B------:R-:W4:Y:S08]  /*4dc0*/  MUFU.TANH R11, R11 ;  /* 0x0000000b000b7308 */ /* 0x000f300000002400 */
        /* <DEDUP_REMOVED lines=18> */
[----:B------:R-:W1:Y:S01]  /*4ef0*/  MUFU.TANH R165, R165 ;  /* 0x000000a500a57308 */ /* 0x000e620000002400 */
[----:B------:R-:W-:-:S02]  /*4f00*/  WARPGROUP.DEPBAR.LE gsb0, 0x0 ;  /* 0x00008000000079c5 */ /* 0x000fc40000010000 */
[----:B------:R-:W-:Y:S01]  /*4f10*/  WARPGROUP.ARRIVE ;  /* 0x00000000000079c5 */ /* 0x000fe20000000000 */
[C---:B------:R-:W-:Y:S01]  /*4f20*/  FMUL.FTZ R188, R0.reuse, R152 ;  /* 0x0000009800bc7220 */ /* 0x040fe20000410000 */
[C---:B------:R-:W-:Y:S01]  /*4f30*/  FMUL.FTZ R152, R0.reuse, R166 ;  /* 0x000000a600987220 */ /* 0x040fe20000410000 */
[C---:B------:R-:W-:Y:S01]  /*4f40*/  FMUL.FTZ R166, R0.reuse, R168 ;  /* 0x000000a800a67220 */ /* 0x040fe20000410000 */
[C---:B------:R-:W-:Y:S01]  /*4f50*/  FMUL.FTZ R168, R0.reuse, R169 ;  /* 0x000000a900a87220 */ /* 0x040fe20000410000 */
[C---:B------:R-:W-:Y:S01]  /*4f60*/  FMUL.FTZ R169, R0.reuse, R172 ;  /* 0x000000ac00a97220 */ /* 0x040fe20000410000 */
[----:B------:R-:W-:Y:S01]  /*4f70*/  QGMMA.64x256x32.F32.E4M3.E4M3 R24, R184, gdesc[UR4], R24, gsb0 ;  /* 0x03e00004b8187df3 */ /* 0x000fe20008000818 */
[----:B------:R-:W-:Y:S01]  /*4f80*/  VIADD R172, R17, UR36 ;  /* 0x0000002411ac7c36 */ /* 0x000fe20008000000 */
[----:B------:R-:W-:Y:S01]  /*4f90*/  @UP0 ULDC UR6, c[0x0][0x44c] ;  /* 0x0001130000060ab9 */ /* 0x000fe20000000800 */
[C---:B------:R-:W-:Y:S01]  /*4fa0*/  FMUL.FTZ R189, R0.reuse, R153 ;  /* 0x0000009900bd7220 */ /* 0x040fe20000410000 */
[----:B------:R-:W-:Y:S01]  /*4fb0*/  FMUL.FTZ R153, R0, R167 ;  /* 0x000000a700997220 */ /* 0x000fe20000410000 */
[----:B0-----:R-:W-:Y:S01]  /*4fc0*/  @P2 IMAD.HI.U32 R8, R172, UR6, RZ ;  /* 0x00000006ac082c27 */ /* 0x001fe2000f8e00ff */
[----:B------:R-:W-:Y:S01]  /*4fd0*/  @UP0 ULDC UR6, c[0x0][0x450] ;  /* 0x0001140000060ab9 */ /* 0x000fe20000000800 */
[----:B------:R-:W-:-:S02]  /*4fe0*/  IADD3 R167, -R171, 0x1, RZ ;  /* 0x00000001aba77810 */ /* 0x000fc40007ffe1ff */
[C---:B------:R-:W-:Y:S01]  /*4ff0*/  FMUL.FTZ R190, R0.reuse, R156 ;  /* 0x0000009c00be7220 */ /* 0x040fe20000410000 */
[C---:B------:R-:W-:Y:S01]  /*5000*/  FMUL.FTZ R156, R0.reuse, R175 ;  /* 0x000000af009c7220 */ /* 0x040fe20000410000 */
[----:B------:R-:W-:Y:S01]  /*5010*/  @P3 SHF.R.U32.HI R172, RZ, UR6, R8 ;  /* 0x00000006ffac3c19 */ /* 0x000fe20008011608 */
[----:B------:R-:W-:Y:S01]  /*5020*/  FMUL.FTZ R175, R0, R180 ;  /* 0x000000b400af7220 */ /* 0x000fe20000410000 */
[----:B------:R-:W-:Y:S01]  /*5030*/  IADD3 R8, -R202, 0xb, RZ ;  /* 0x0000000bca087810 */ /* 0x000fe20007ffe1ff */
[----:B------:R-:W-:Y:S02]  /*5040*/  IMAD R176, R2, -0x2, R167 ;  /* 0xfffffffe02b07824 */ /* 0x000fe400078e02a7 */
[----:B------:R-:W-:Y:S01]  /*5050*/  FMUL.FTZ R167, R0, R183 ;  /* 0x000000b700a77220 */ /* 0x000fe20000410000 */
[----:B------:R-:W0:Y:S01]  /*5060*/  SHFL.IDX PT, R179, R172, RZ, 0x1c1f ;  /* 0x001c1fffacb37589 */ /* 0x000e2200000e0000 */
[----:B------:R-:W-:Y:S01]  /*5070*/  PLOP3.LUT P2, PT, PT, PT, UP1, 0x40, 0x0 ;  /* 0x000000000000781c */ /* 0x000fe20003f4e818 */
        /* <DEDUP_REMOVED lines=10> */
[----:B------:R-:W0:Y:S01]  /*5120*/  MUFU.TANH R167, R167 ;  /* 0x000000a700a77308 */ /* 0x000e220000002400 */
[----:B------:R-:W-:-:S02]  /*5130*/  WARPGROUP.DEPBAR.LE gsb0, 0x0 ;  /* 0x00008000000079c5 */ /* 0x000fc40000010000 */
[----:B------:R0:W-:Y:S06]  /*5140*/  BAR.ARV R8, 0x100 ;  /* 0x000400080000751d */ /* 0x0001ec0000002000 */
[----:B------:R3:W-:Y:S02]  /*5150*/  @!P1 SYNCS.ARRIVE.TRANS64.RED.A1T0 RZ, [R9+URZ], RZ ;  /* 0x000000ff09ff99a7 */ /* 0x0007e4000810043f */
[----:B---3--:R-:W-:-:S04]  /*5160*/  IMAD R9, R13, UR43, R176 ;  /* 0x0000002b0d097c24 */ /* 0x008fc8000f8e02b0 */
[----:B-1----:R-:W-:-:S04]  /*5170*/  IMAD.IADD R9, R9, 0x1, -R14 ;  /* 0x0000000109097824 */ /* 0x002fc800078e0a0e */
[C---:B------:R-:W-:Y:S02]  /*5180*/  VIADD R180, R9.reuse, UR55 ;  /* 0x0000003709b47c36 */ /* 0x040fe40008000000 */
[----:B------:R-:W-:Y:S02]  /*5190*/  VIADD R182, R9, UR49 ;  /* 0x0000003109b67c36 */ /* 0x000fe40008000000 */
[--C-:B0-----:R-:W-:Y:S02]  /*51a0*/  IMAD.IADD R176, R180, 0x1, R179.reuse ;  /* 0x00000001b4b07824 */ /* 0x101fe400078e02b3 */
[----:B------:R-:W-:Y:S01]  /*51b0*/  IMAD.IADD R177, R182, 0x1, R179 ;  /* 0x00000001b6b17824 */ /* 0x000fe200078e02b3 */
[----:B--2-4-:R-:W-:Y:S06]  /*51c0*/  @P2 BRA `(.L_x_882) ;  /* 0x00000000005c2947 */ /* 0x014fec0003800000 */
[----:B------:R-:W-:Y:S01]  /*51d0*/  IMAD R9, R13, UR43, R179 ;  /* 0x0000002b0d097c24 */ /* 0x000fe2000f8e02b3 */
[----:B------:R-:W-:Y:S03]  /*51e0*/  BSSY B0, `(.L_x_883) ;  /* 0x0000011000007945 */ /* 0x000fe60003800000 */
[----:B------:R-:W-:-:S05]  /*51f0*/  IMAD.IADD R178, R9, 0x1, -R14 ;  /* 0x0000000109b27824 */ /* 0x000fca00078e0a0e */
[----:B------:R-:W-:-:S13]  /*5200*/  ISETP.GT.AND P2, PT, R178, -0x1, PT ;  /* 0xffffffffb200780c */ /* 0x000fda0003f44270 */
[----:B------:R-:W-:Y:S05]  /*5210*/  @P2 BRA `(.L_x_884) ;  /* 0x0000000000202947 */ /* 0x000fea0003800000 */
[----:B------:R-:W-:Y:S01]  /*5220*/  IMAD.U32 R183, RZ, RZ, UR54 ;  /* 0x00000036ffb77e24 */ /* 0x000fe2000f8e00ff */
[----:B------:R-:W-:-:S04]  /*5230*/  LOP3.LUT R179, RZ, R178, RZ, 0x33, !PT ;  /* 0x000000b2ffb37212 */ /* 0x000fc800078e33ff */
[----:B------:R-:W-:-:S13]  /*5240*/  ISETP.NE.AND P2, PT, R183, 0x1, PT ;  /* 0x00000001b700780c */ /* 0x000fda0003f45270 */
[----:B------:R-:W0:Y:S02]  /*5250*/  @P2 LDC.64 R8, c[0x0][0x9e8] ;  /* 0x00027a00ff082b82 */ /* 0x000e240000000a00 */
[----:B0-----:R-:W-:-:S05]  /*5260*/  @P2 IMAD.HI.U32 R8, R179, R8, RZ ;  /* 0x00000008b3082227 */ /* 0x001fca00078e00ff */
[----:B------:R-:W-:-:S04]  /*5270*/  @P2 SHF.R.U32.HI R179, RZ, R9, R8 ;  /* 0x00000009ffb32219 */ /* 0x000fc80000011608 */
[----:B------:R-:W-:Y:S01]  /*5280*/  LOP3.LUT R178, RZ, R179, RZ, 0x33, !PT ;  /* 0x000000b3ffb27212 */ /* 0x000fe200078e33ff */
[----:B------:R-:W-:Y:S06]  /*5290*/  BRA `(.L_x_885) ;  /* 0x0000000000147947 */ /* 0x000fec0003800000 */
.L_x_884:
[----:B------:R-:W-:-:S05]  /*52a0*/  IMAD.U32 R183, RZ, RZ, UR54 ;  /* 0x00000036ffb77e24 */ /* 0x000fca000f8e00ff */
[----:B------:R-:W-:-:S13]  /*52b0*/  ISETP.NE.AND P2, PT, R183, 0x1, PT ;  /* 0x00000001b700780c */ /* 0x000fda0003f45270 */
[----:B------:R-:W0:Y:S02]  /*52c0*/  @P2 LDC.64 R8, c[0x0][0x9e8] ;  /* 0x00027a00ff082b82 */ /* 0x000e240000000a00 */
[----:B0-----:R-:W-:-:S05]  /*52d0*/  @P2 IMAD.HI.U32 R8, R178, R8, RZ ;  /* 0x00000008b2082227 */ /* 0x001fca00078e00ff */
[----:B------:R-:W-:-:S07]  /*52e0*/  @P2 SHF.R.U32.HI R178, RZ, R9, R8 ;  /* 0x00000009ffb22219 */ /* 0x000fce0000011608 */
.L_x_885:
[----:B------:R-:W-:Y:S05]  /*52f0*/  BSYNC B0 ;  /* 0x0000000000007941 */ /* 0x000fea0003800000 */
.L_x_883:
[----:B------:R-:W-:-:S04]  /*5300*/  IMAD R9, R178, R183, -R171 ;  /* 0x000000b7b2097224 */ /* 0x000fc800078e0aab */
[----:B------:R-:W-:-:S05]  /*5310*/  IMAD R9, R2, -0x2, R9 ;  /* 0xfffffffe02097824 */ /* 0x000fca00078e0209 */
[----:B------:R-:W-:Y:S02]  /*5320*/  VIADDMNMX R176, R9, R183, R176, PT ;  /* 0x000000b709b07246 */ /* 0x000fe400038001b0 */
[----:B------:R-:W-:-:S07]  /*5330*/  VIMNMX R177, R177, R9, !PT ;  /* 0x00000009b1b17248 */ /* 0x000fce0007fe0100 */
.L_x_882:
[----:B------:R-:W-:Y:S01]  /*5340*/  ISETP.GT.AND P2, PT, R5, -0x1, PT ;  /* 0xffffffff0500780c */ /* 0x000fe20003f44270 */
[----:B------:R0:W1:Y:S03]  /*5350*/  SHFL.IDX PT, R9, R172, 0x1, 0x1c1f ;  /* 0x003c1f00ac097f89 */ /* 0x00006600000e0000 */
[C---:B------:R-:W-:Y:S02]  /*5360*/  ISETP.GT.AND P5, PT, R177.reuse, RZ, P2 ;  /* 0x000000ffb100720c */ /* 0x040fe400017a4270 */
[C---:B------:R-:W-:Y:S02]  /*5370*/  ISETP.GT.AND P4, PT, R177.reuse, 0x1, P2 ;  /* 0x00000001b100780c */ /* 0x040fe40001784270 */
[----:B------:R-:W-:Y:S02]  /*5380*/  ISETP.LT.OR P5, PT, R176, 0x1, P5 ;  /* 0x00000001b000780c */ /* 0x000fe40002fa1670 */
[----:B------:R-:W-:-:S02]  /*5390*/  ISETP.GT.AND P6, PT, R177, 0x8, P2 ;  /* 0x00000008b100780c */ /* 0x000fc400017c4270 */
[----:B------:R-:W-:Y:S02]  /*53a0*/  FSEL R188, R188, -INF , !P5 ;  /* 0xff800000bcbc7808 */ /* 0x000fe40006800000 */
[C---:B------:R-:W-:Y:S02]  /*53b0*/  ISETP.GT.AND P5, PT, R177.reuse, 0x10, P2 ;  /* 0x00000010b100780c */ /* 0x040fe400017a4270 */
[----:B------:R-:W-:Y:S02]  /*53c0*/  ISETP.GT.AND P3, PT, R177, 0x9, P2 ;  /* 0x00000009b100780c */ /* 0x000fe40001764270 */
[C---:B------:R-:W-:Y:S02]  /*53d0*/  ISETP.LT.OR P5, PT, R176.reuse, 0x11, P5 ;  /* 0x00000011b000780c */ /* 0x040fe40002fa1670 */
[----:B------:R-:W-:Y:S02]  /*53e0*/  ISETP.LT.OR P4, PT, R176, 0x2, P4 ;  /* 0x00000002b000780c */ /* 0x000fe40002781670 */
[----:B------:R-:W-:-:S02]  /*53f0*/  FSEL R159, R159, -INF , !P5 ;  /* 0xff8000009f9f7808 */ /* 0x000fc40006800000 */
[----:B------:R-:W-:Y:S02]  /*5400*/  ISETP.GT.AND P5, PT, R177, 0x20, P2 ;  /* 0x00000020b100780c */ /* 0x000fe400017a4270 */
[C---:B------:R-:W-:Y:S02]  /*5410*/  ISETP.LT.OR P6, PT, R176.reuse, 0x9, P6 ;  /* 0x00000009b000780c */ /* 0x040fe400037c1670 */
[C---:B------:R-:W-:Y:S02]  /*5420*/  ISETP.LT.OR P3, PT, R176.reuse, 0xa, P3 ;  /* 0x0000000ab000780c */ /* 0x040fe40001f61670 */
[----:B------:R-:W-:Y:S02]  /*5430*/  ISETP.LT.OR P5, PT, R176, 0x21, P5 ;  /* 0x00000021b000780c */ /* 0x000fe40002fa1670 */
[----:B------:R-:W-:Y:S02]  /*5440*/  FSEL R189, R189, -INF , !P4 ;  /* 0xff800000bdbd7808 */ /* 0x000fe40006000000 */
[----:B------:R-:W-:-:S02]  /*5450*/  FSEL R190, R190, -INF , !P6 ;  /* 0xff800000bebe7808 */ /* 0x000fc40007000000 */
[----:B0-----:R-:W-:Y:S02]  /*5460*/  FSEL R172, R157, -INF , !P3 ;  /* 0xff8000009dac7808 */ /* 0x001fe40005800000 */
[C---:B------:R-:W-:Y:S02]  /*5470*/  ISETP.GT.AND P4, PT, R177.reuse, 0x11, P2 ;  /* 0x00000011b100780c */ /* 0x040fe40001784270 */
[C---:B------:R-:W-:Y:S02]  /*5480*/  ISETP.GT.AND P6, PT, R177.reuse, 0x18, P2 ;  /* 0x00000018b100780c */ /* 0x040fe400017c4270 */
[C---:B------:R-:W-:Y:S02]  /*5490*/  ISETP.GT.AND P3, PT, R177.reuse, 0x19, P2 ;  /* 0x00000019b100780c */ /* 0x040fe40001764270 */
[----:B------:R-:W-:Y:S02]  /*54a0*/  FSEL R166, R166, -INF , !P5 ;  /* 0xff800000a6a67808 */ /* 0x000fe40006800000 */
[----:B------:R-:W-:-:S02]  /*54b0*/  ISETP.GT.AND P5, PT, R177, 0x30, P2 ;  /* 0x00000030b100780c */ /* 0x000fc400017a4270 */
[C---:B------:R-:W-:Y:S02]  /*54c0*/  ISETP.LT.OR P4, PT, R176.reuse, 0x12, P4 ;  /* 0x00000012b000780c */ /* 0x040fe40002781670 */
[C---:B------:R-:W-:Y:S02]  /*54d0*/  ISETP.LT.OR P6, PT, R176.reuse, 0x19, P6 ;  /* 0x00000019b000780c */ /* 0x040fe400037c1670 */
[C---:B------:R-:W-:Y:S02]  /*54e0*/  ISETP.LT.OR P3, PT, R176.reuse, 0x1a, P3 ;  /* 0x0000001ab000780c */ /* 0x040fe40001f61670 */
[----:B------:R-:W-:Y:S02]  /*54f0*/  ISETP.LT.OR P5, PT, R176, 0x31, P5 ;  /* 0x00000031b000780c */ /* 0x000fe40002fa1670 */
[----:B------:R-:W-:Y:S02]  /*5500*/  FSEL R160, R160, -INF , !P4 ;  /* 0xff800000a0a07808 */ /* 0x000fe40006000000 */
[----:B------:R-:W-:-:S02]  /*5510*/  FSEL R163, R163, -INF , !P6 ;  /* 0xff800000a3a37808 */ /* 0x000fc40007000000 */
[----:B------:R-:W-:Y:S02]  /*5520*/  FSEL R164, R164, -INF , !P3 ;  /* 0xff800000a4a47808 */ /* 0x000fe40005800000 */
[C---:B------:R-:W-:Y:S02]  /*5530*/  ISETP.GT.AND P4, PT, R177.reuse, 0x21, P2 ;  /* 0x00000021b100780c */ /* 0x040fe40001784270 */
[C---:B------:R-:W-:Y:S02]  /*5540*/  ISETP.GT.AND P6, PT, R177.reuse, 0x28, P2 ;  /* 0x00000028b100780c */ /* 0x040fe400017c4270 */
[----:B------:R-:W-:Y:S02]  /*5550*/  ISETP.GT.AND P3, PT, R177, 0x29, P2 ;  /* 0x00000029b100780c */ /* 0x000fe40001764270 */
[----:B------:R-:W-:Y:S02]  /*5560*/  FSEL R173, R173, -INF , !P5 ;  /* 0xff800000adad7808 */ /* 0x000fe40006800000 */
[----:B------:R-:W-:-:S02]  /*5570*/  PLOP3.LUT P5, PT, PT, PT, UP1, 0x40, 0x0 ;  /* 0x000000000000781c */ /* 0x000fc40003fae818 */
[C---:B------:R-:W-:Y:S02]  /*5580*/  ISETP.LT.OR P4, PT, R176.reuse, 0x22, P4 ;  /* 0x00000022b000780c */ /* 0x040fe40002781670 */
[C---:B------:R-:W-:Y:S02]  /*5590*/  ISETP.LT.OR P6, PT, R176.reuse, 0x29, P6 ;  /* 0x00000029b000780c */ /* 0x040fe400037c1670 */
[----:B------:R-:W-:Y:S02]  /*55a0*/  ISETP.LT.OR P3, PT, R176, 0x2a, P3 ;  /* 0x0000002ab000780c */ /* 0x000fe40001f61670 */
[----:B------:R-:W-:Y:S02]  /*55b0*/  FSEL R168, R168, -INF , !P4 ;  /* 0xff800000a8a87808 */ /* 0x000fe40006000000 */
[----:B------:R-:W-:Y:S02]  /*55c0*/  FSEL R169, R169, -INF , !P6 ;  /* 0xff800000a9a97808 */ /* 0x000fe40007000000 */
[----:B------:R-:W-:-:S02]  /*55d0*/  FSEL R170, R170, -INF , !P3 ;  /* 0xff800000aaaa7808 */ /* 0x000fc40005800000 */
[C---:B------:R-:W-:Y:S02]  /*55e0*/  ISETP.GT.AND P4, PT, R177.reuse, 0x31, P2 ;  /* 0x00000031b100780c */ /* 0x040fe40001784270 */
[C---:B------:R-:W-:Y:S02]  /*55f0*/  ISETP.GT.AND P6, PT, R177.reuse, 0x38, P2 ;  /* 0x00000038b100780c */ /* 0x040fe400017c4270 */
[----:B------:R-:W-:Y:S01]  /*5600*/  ISETP.GT.AND P3, PT, R177, 0x39, P2 ;  /* 0x00000039b100780c */ /* 0x000fe20001764270 */
[--C-:B-1----:R-:W-:Y:S01]  /*5610*/  IMAD.IADD R177, R182, 0x1, R9.reuse ;  /* 0x00000001b6b17824 */ /* 0x102fe200078e0209 */
[C---:B------:R-:W-:Y:S02]  /*5620*/  ISETP.LT.OR P4, PT, R176.reuse, 0x32, P4 ;  /* 0x00000032b000780c */ /* 0x040fe40002781670 */
[C---:B------:R-:W-:Y:S02]  /*5630*/  ISETP.LT.OR P6, PT, R176.reuse, 0x39, P6 ;  /* 0x00000039b000780c */ /* 0x040fe400037c1670 */
[----:B------:R-:W-:Y:S01]  /*5640*/  ISETP.LT.OR P3, PT, R176, 0x3a, P3 ;  /* 0x0000003ab000780c */ /* 0x000fe20001f61670 */
[----:B------:R-:W-:Y:S01]  /*5650*/  IMAD.IADD R176, R180, 0x1, R9 ;  /* 0x00000001b4b07824 */ /* 0x000fe200078e0209 */
[----:B------:R-:W-:-:S02]  /*5660*/  FSEL R174, R174, -INF , !P4 ;  /* 0xff800000aeae7808 */ /* 0x000fc40006000000 */
[----:B------:R-:W-:Y:S02]  /*5670*/  FSEL R175, R175, -INF , !P6 ;  /* 0xff800000afaf7808 */ /* 0x000fe40007000000 */
[----:B------:R-:W-:Y:S01]  /*5680*/  FSEL R157, R181, -INF , !P3 ;  /* 0xff800000b59d7808 */ /* 0x000fe20005800000 */
[----:B------:R-:W-:Y:S06]  /*5690*/  @P5 BRA `(.L_x_886) ;  /* 0x00000000005c5947 */ /* 0x000fec0003800000 */
        /* <DEDUP_REMOVED lines=13> */
.L_x_888:
[----:B------:R-:W-:-:S05]  /*5770*/  IMAD.U32 R180, RZ, RZ, UR54 ;  /* 0x00000036ffb47e24 */ /* 0x000fca000f8e00ff */
[----:B------:R-:W-:-:S13]  /*5780*/  ISETP.NE.AND P3, PT, R180, 0x1, PT ;  /* 0x00000001b400780c */ /* 0x000fda0003f65270 */
[----:B------:R-:W0:Y:S02]  /*5790*/  @P3 LDC.64 R8, c[0x0][0x9e8] ;  /* 0x00027a00ff083b82 */ /* 0x000e240000000a00 */
[----:B0-----:R-:W-:-:S05]  /*57a0*/  @P3 IMAD.HI.U32 R8, R178, R8, RZ ;  /* 0x00000008b2083227 */ /* 0x001fca00078e00ff */
[----:B------:R-:W-:-:S07]  /*57b0*/  @P3 SHF.R.U32.HI R178, RZ, R9, R8 ;  /* 0x00000009ffb23219 */ /* 0x000fce0000011608 */
.L_x_889:
[----:B------:R-:W-:Y:S05]  /*57c0*/  BSYNC B0 ;  /* 0x0000000000007941 */ /* 0x000fea0003800000 */
.L_x_887:
[----:B------:R-:W-:-:S04]  /*57d0*/  IMAD R171, R178, R180, -R171 ;  /* 0x000000b4b2ab7224 */ /* 0x000fc800078e0aab */
[----:B------:R-:W-:-:S05]  /*57e0*/  IMAD R171, R2, -0x2, R171 ;  /* 0xfffffffe02ab7824 */ /* 0x000fca00078e02ab */
[----:B------:R-:W-:Y:S02]  /*57f0*/  VIADDMNMX R176, R171, R180, R176, PT ;  /* 0x000000b4abb07246 */ /* 0x000fe400038001b0 */
[----:B------:R-:W-:-:S07]  /*5800*/  VIMNMX R177, R177, R171, !PT ;  /* 0x000000abb1b17248 */ /* 0x000fce0007fe0100 */
.L_x_886:
[----:B------:R-:W-:Y:S01]  /*5810*/  FMNMX.FTZ R8, R188, R7, !PT ;  /* 0x00000007bc087209 */ /* 0x000fe20007810000 */
[----:B------:R-:W-:Y:S01]  /*5820*/  UMOV UR10, UR53 ;  /* 0x00000035000a7c82 */ /* 0x000fe20008000000 */
[----:B------:R-:W-:Y:S01]  /*5830*/  ISETP.GT.AND P3, PT, R177, 0x1, P2 ;  /* 0x00000001b100780c */ /* 0x000fe20001764270 */
[----:B------:R-:W-:Y:S01]  /*5840*/  IMAD.U32 R179, RZ, RZ, UR10 ;  /* 0x0000000affb37e24 */ /* 0x000fe2000f8e00ff */
[----:B------:R-:W-:Y:S02]  /*5850*/  FMNMX.FTZ R9, R189, R8, !PT ;  /* 0x00000008bd097209 */ /* 0x000fe40007810000 */
[----:B------:R-:W-:Y:S02]  /*5860*/  ISETP.LT.OR P3, PT, R176, 0x2, P3 ;  /* 0x00000002b000780c */ /* 0x000fe40001f61670 */
[----:B------:R-:W-:Y:S02]  /*5870*/  FMNMX.FTZ R9, R190, R9, !PT ;  /* 0x00000009be097209 */ /* 0x000fe40007810000 */
[----:B------:R-:W-:-:S02]  /*5880*/  FSEL R11, R11, -INF , !P3 ;  /* 0xff8000000b0b7808 */ /* 0x000fc40005800000 */
[----:B------:R-:W-:Y:S02]  /*5890*/  FMNMX.FTZ R8, R172, R9, !PT ;  /* 0x00000009ac087209 */ /* 0x000fe40007810000 */
[----:B------:R-:W-:Y:S02]  /*58a0*/  ISETP.GT.AND P3, PT, R177, RZ, P2 ;  /* 0x000000ffb100720c */ /* 0x000fe40001764270 */
[----:B------:R-:W-:Y:S02]  /*58b0*/  FMNMX.FTZ R9, R159, R8, !PT ;  /* 0x000000089f097209 */ /* 0x000fe40007810000 */
[----:B------:R-:W-:Y:S02]  /*58c0*/  ISETP.LT.OR P3, PT, R176, 0x1, P3 ;  /* 0x00000001b000780c */ /* 0x000fe40001f61670 */
[----:B------:R-:W-:Y:S02]  /*58d0*/  FMNMX.FTZ R8, R160, R9, !PT ;  /* 0x00000009a0087209 */ /* 0x000fe40007810000 */
[----:B------:R-:W-:-:S02]  /*58e0*/  ISETP.GT.AND P5, PT, R177, 0x8, P2 ;  /* 0x00000008b100780c */ /* 0x000fc400017a4270 */
[----:B------:R-:W-:Y:S02]  /*58f0*/  FMNMX.FTZ R9, R163, R8, !PT ;  /* 0x00000008a3097209 */ /* 0x000fe40007810000 */
[C---:B------:R-:W-:Y:S02]  /*5900*/  ISETP.GT.AND P6, PT, R177.reuse, 0x9, P2 ;  /* 0x00000009b100780c */ /* 0x040fe400017c4270 */
[----:B------:R-:W-:Y:S02]  /*5910*/  FMNMX.FTZ R9, R164, R9, !PT ;  /* 0x00000009a4097209 */ /* 0x000fe40007810000 */
[----:B------:R-:W-:Y:S02]  /*5920*/  ISETP.LT.OR P5, PT, R176, 0x9, P5 ;  /* 0x00000009b000780c */ /* 0x000fe40002fa1670 */
[----:B------:R-:W-:Y:S02]  /*5930*/  FMNMX.FTZ R9, R166, R9, !PT ;  /* 0x00000009a6097209 */ /* 0x000fe40007810000 */
[----:B------:R-:W-:-:S02]  /*5940*/  ISETP.GT.AND P4, PT, R177, 0x10, P2 ;  /* 0x00000010b100780c */ /* 0x000fc40001784270 */
[----:B------:R-:W-:Y:S02]  /*5950*/  FMNMX.FTZ R8, R168, R9, !PT ;  /* 0x00000009a8087209 */ /* 0x000fe40007810000 */
[----:B------:R-:W-:Y:S02]  /*5960*/  ISETP.LT.OR P6, PT, R176, 0xa, P6 ;  /* 0x0000000ab000780c */ /* 0x000fe400037c1670 */
[----:B------:R-:W-:Y:S02]  /*5970*/  FMNMX.FTZ R9, R169, R8, !PT ;  /* 0x00000008a9097209 */ /* 0x000fe40007810000 */
[----:B------:R-:W-:Y:S02]  /*5980*/  FSEL R12, R12, -INF , !P5 ;  /* 0xff8000000c0c7808 */ /* 0x000fe40006800000 */
        /* <DEDUP_REMOVED lines=9> */
[----:B------:R-:W-:Y:S02]  /*5a20*/  FSEL R21, R21, -INF , !P4 ;  /* 0xff80000015157808 */ /* 0x000fe40006000000 */
[C---:B------:R-:W-:Y:S01]  /*5a30*/  ISETP.LT.OR P5, PT, R176.reuse, 0x12, P5 ;  /* 0x00000012b000780c */ /* 0x040fe20002fa1670 */
[----:B------:R-:W0:Y:S01]  /*5a40*/  SHFL.BFLY PT, R8, R9, 0x2, 0x1f ;  /* 0x0c401f0009087f89 */ /* 0x000e2200000e0000 */
[----:B------:R-:W-:Y:S02]  /*5a50*/  ISETP.GT.AND P4, PT, R177, 0x19, P2 ;  /* 0x00000019b100780c */ /* 0x000fe40001784270 */
[----:B------:R-:W-:Y:S02]  /*5a60*/  ISETP.LT.OR P6, PT, R176, 0x19, P6 ;  /* 0x00000019b000780c */ /* 0x000fe400037c1670 */
[----:B------:R-:W-:-:S02]  /*5a70*/  FSEL R20, R20, -INF , !P5 ;  /* 0xff80000014147808 */ /* 0x000fc40006800000 */
[----:B------:R-:W-:Y:S02]  /*5a80*/  FSEL R152, R152, -INF , !P6 ;  /* 0xff80000098987808 */ /* 0x000fe40007000000 */
[C---:B------:R-:W-:Y:S02]  /*5a90*/  ISETP.LT.OR P4, PT, R176.reuse, 0x1a, P4 ;  /* 0x0000001ab000780c */ /* 0x040fe40002781670 */
[----:B------:R-:W-:Y:S02]  /*5aa0*/  ISETP.GT.AND P5, PT, R177, 0x21, P2 ;  /* 0x00000021b100780c */ /* 0x000fe400017a4270 */
[----:B------:R-:W-:Y:S02]  /*5ab0*/  FSEL R153, R153, -INF , !P4 ;  /* 0xff80000099997808 */ /* 0x000fe40006000000 */
[----:B------:R-:W-:Y:S02]  /*5ac0*/  ISETP.GT.AND P6, PT, R177, 0x28, P2 ;  /* 0x00000028b100780c */ /* 0x000fe400017c4270 */
[----:B------:R-:W-:-:S02]  /*5ad0*/  ISETP.LT.OR P5, PT, R176, 0x22, P5 ;  /* 0x00000022b000780c */ /* 0x000fc40002fa1670 */
[----:B------:R-:W-:Y:S02]  /*5ae0*/  ISETP.LT.OR P6, PT, R176, 0x29, P6 ;  /* 0x00000029b000780c */ /* 0x000fe400037c1670 */
[----:B------:R-:W-:Y:S02]  /*5af0*/  FSEL R155, R155, -INF , !P5 ;  /* 0xff8000009b9b7808 */ /* 0x000fe40006800000 */
[----:B------:R-:W-:Y:S02]  /*5b00*/  ISETP.GT.AND P5, PT, R177, 0x30, P2 ;  /* 0x00000030b100780c */ /* 0x000fe400017a4270 */
[----:B0-----:R-:W-:Y:S02]  /*5b10*/  FMNMX.FTZ R171, R9, R8, !PT ;  /* 0x0000000809ab7209 */ /* 0x001fe40007810000 */
[----:B------:R-:W-:Y:S02]  /*5b20*/  FSEL R9, R10, -INF , !P3 ;  /* 0xff8000000a097808 */ /* 0x000fe40005800000 */
[----:B------:R-:W-:Y:S01]  /*5b30*/  ISETP.GT.AND P3, PT, R177, 0x20, P2 ;  /* 0x00000020b100780c */ /* 0x000fe20001764270 */
[----:B------:R-:W0:Y:S01]  /*5b40*/  SHFL.BFLY PT, R8, R171, 0x1, 0x1f ;  /* 0x0c201f00ab087f89 */ /* 0x000e2200000e0000 */
[----:B------:R-:W-:-:S02]  /*5b50*/  FMNMX.FTZ R10, R9, R6, !PT ;  /* 0x00000006090a7209 */ /* 0x000fc40007810000 */
[----:B------:R-:W-:Y:S02]  /*5b60*/  ISETP.LT.OR P3, PT, R176, 0x21, P3 ;  /* 0x00000021b000780c */ /* 0x000fe40001f61670 */
[----:B------:R-:W-:Y:S02]  /*5b70*/  FSEL R158, R158, -INF , !P6 ;  /* 0xff8000009e9e7808 */ /* 0x000fe40007000000 */
[----:B------:R-:W-:Y:S02]  /*5b80*/  FSEL R154, R154, -INF , !P3 ;  /* 0xff8000009a9a7808 */ /* 0x000fe40005800000 */
[C---:B------:R-:W-:Y:S02]  /*5b90*/  ISETP.GT.AND P3, PT, R177.reuse, 0x29, P2 ;  /* 0x00000029b100780c */ /* 0x040fe40001764270 */
[----:B------:R-:W-:Y:S02]  /*5ba0*/  ISETP.GT.AND P6, PT, R177, 0x31, P2 ;  /* 0x00000031b100780c */ /* 0x000fe400017c4270 */
[----:B------:R-:W-:-:S02]  /*5bb0*/  ISETP.LT.OR P3, PT, R176, 0x2a, P3 ;  /* 0x0000002ab000780c */ /* 0x000fc40001f61670 */
[----:B------:R-:W-:Y:S02]  /*5bc0*/  ISETP.LT.OR P5, PT, R176, 0x31, P5 ;  /* 0x00000031b000780c */ /* 0x000fe40002fa1670 */
[----:B------:R-:W-:Y:S02]  /*5bd0*/  FSEL R156, R156, -INF , !P3 ;  /* 0xff8000009c9c7808 */ /* 0x000fe40005800000 */
[----:B------:R-:W-:Y:S02]  /*5be0*/  ISETP.GT.AND P3, PT, R177, 0x38, P2 ;  /* 0x00000038b100780c */ /* 0x000fe40001764270 */
[----:B------:R-:W-:Y:S02]  /*5bf0*/  ISETP.LT.OR P6, PT, R176, 0x32, P6 ;  /* 0x00000032b000780c */ /* 0x000fe400037c1670 */
[----:B------:R-:W-:Y:S02]  /*5c00*/  FSEL R161, R161, -INF , !P5 ;  /* 0xff800000a1a17808 */ /* 0x000fe40006800000 */
[----:B0-----:R-:W-:-:S02]  /*5c10*/  FMNMX.FTZ R8, R171, R8, !PT ;  /* 0x00000008ab087209 */ /* 0x001fc40007810000 */
[----:B------:R-:W-:Y:S02]  /*5c20*/  FMNMX.FTZ R171, R11, R10, !PT ;  /* 0x0000000a0bab7209 */ /* 0x000fe40007810000 */
[----:B------:R-:W-:Y:S01]  /*5c30*/  ISETP.GT.AND P2, PT, R177, 0x39, P2 ;  /* 0x00000039b100780c */ /* 0x000fe20001744270 */
[----:B------:R-:W-:-:S01]  /*5c40*/  FFMA.FTZ R179, R8, R179, -8 ;  /* 0xc100000008b37423 */ /* 0x000fc200000100b3 */
[----:B------:R-:W-:Y:S02]  /*5c50*/  FMNMX.FTZ R10, R12, R171, !PT ;  /* 0x000000ab0c0a7209 */ /* 0x000fe40007810000 */
[----:B------:R-:W-:Y:S02]  /*5c60*/  ISETP.LT.OR P3, PT, R176, 0x39, P3 ;  /* 0x00000039b000780c */ /* 0x000fe40001f61670 */
[----:B------:R-:W-:Y:S02]  /*5c70*/  FMNMX.FTZ R10, R15, R10, !PT ;  /* 0x0000000a0f0a7209 */ /* 0x000fe40007810000 */
[----:B------:R-:W-:-:S02]  /*5c80*/  FSEL R162, R162, -INF , !P6 ;  /* 0xff800000a2a27808 */ /* 0x000fc40007000000 */
[----:B------:R-:W-:Y:S02]  /*5c90*/  FMNMX.FTZ R171, R21, R10, !PT ;  /* 0x0000000a15ab7209 */ /* 0x000fe40007810000 */
[----:B------:R-:W-:Y:S02]  /*5ca0*/  ISETP.LT.OR P2, PT, R176, 0x3a, P2 ;  /* 0x0000003ab000780c */ /* 0x000fe40001741670 */
[----:B------:R-:W-:Y:S02]  /*5cb0*/  FMNMX.FTZ R171, R20, R171, !PT ;  /* 0x000000ab14ab7209 */ /* 0x000fe40007810000 */
[----:B------:R-:W-:Y:S02]  /*5cc0*/  FSEL R165, R165, -INF , !P3 ;  /* 0xff800000a5a57808 */ /* 0x000fe40005800000 */
[----:B------:R-:W-:Y:S02]  /*5cd0*/  FMNMX.FTZ R10, R152, R171, !PT ;  /* 0x000000ab980a7209 */ /* 0x000fe40007810000 */
[----:B------:R-:W-:-:S02]  /*5ce0*/  FSEL R167, R167, -INF , !P2 ;  /* 0xff800000a7a77808 */ /* 0x000fc40005000000 */
[----:B------:R-:W-:Y:S02]  /*5cf0*/  FMNMX.FTZ R171, R153, R10, !PT ;  /* 0x0000000a99ab7209 */ /* 0x000fe40007810000 */
[----:B------:R-:W-:Y:S02]  /*5d00*/  FSETP.NEU.FTZ.AND P4, PT, R8, -INF , PT ;  /* 0xff8000000800780b */ /* 0x000fe40003f9d000 */
[----:B------:R-:W-:Y:S02]  /*5d10*/  FMNMX.FTZ R178, R154, R171, !PT ;  /* 0x000000ab9ab27209 */ /* 0x000fe40007810000 */
[----:B------:R-:W-:Y:S02]  /*5d20*/  FSEL R179, R179, RZ, P4 ;  /* 0x000000ffb3b37208 */ /* 0x000fe40002000000 */
[----:B------:R-:W-:-:S03]  /*5d30*/  FMNMX.FTZ R181, R155, R178, !PT ;  /* 0x000000b29bb57209 */ /* 0x000fc60007810000 */
        /* <DEDUP_REMOVED lines=12> */
[----:B------:R-:W-:Y:S01]  /*5e00*/  FSEL R178, R8, RZ, P4 ;  /* 0x000000ff08b27208 */ /* 0x000fe20002000000 */
        /* <DEDUP_REMOVED lines=10> */
[----:B------:R-:W-:Y:S01]  /*5eb0*/  FFMA.FTZ R179, R157, UR10, -R179 ;  /* 0x0000000a9db37c23 */ /* 0x000fe200080108b3 */
[----:B------:R-:W-:-:S01]  /*5ec0*/  FADD.FTZ R178, -R178, R7 ;  /* 0x00000007b2b27221 */ /* 0x000fc20000010100 */
[----:B------:R-:W-:Y:S02]  /*5ed0*/  MUFU.EX2 R171, R171 ;  /* 0x000000ab00ab7308 */ /* 0x000fe40000000800 */
[----:B------:R-:W0:Y:S01]  /*5ee0*/  SHFL.BFLY PT, R183, R176, 0x2, 0x1f ;  /* 0x0c401f00b0b77f89 */ /* 0x000e2200000e0000 */
[----:B------:R-:W-:-:S05]  /*5ef0*/  FMUL.FTZ R175, R178, UR10 ;  /* 0x0000000ab2af7c20 */ /* 0x000fca0008410000 */
[----:B------:R-:W-:Y:S08]  /*5f00*/  MUFU.EX2 R177, R177 ;  /* 0x000000b100b17308 */ /* 0x000ff00000000800 */
[----:B------:R-:W1:Y:S08]  /*5f10*/  MUFU.EX2 R175, R175 ;  /* 0x000000af00af7308 */ /* 0x000e700000000800 */
[----:B------:R-:W-:Y:S01]  /*5f20*/  MUFU.EX2 R172, R172 ;  /* 0x000000ac00ac7308 */ /* 0x000fe20000000800 */
[----:B0-----:R-:W-:-:S05]  /*5f30*/  FMNMX.FTZ R183, R176, R183, !PT ;  /* 0x000000b7b0b77209 */ /* 0x001fca0007810000 */
[----:B------:R-:W0:Y:S02]  /*5f40*/  SHFL.BFLY PT, R176, R183, 0x1, 0x1f ;  /* 0x0c201f00b7b07f89 */ /* 0x000e2400000e0000 */
[----:B------:R-:W-:Y:S08]  /*5f50*/  MUFU.EX2 R159, R159 ;  /* 0x0000009f009f7308 */ /* 0x000ff00000000800 */
[----:B------:R2:W-:Y:S08]  /*5f60*/  MUFU.EX2 R7, R179 ;  /* 0x000000b300077308 */ /* 0x0005f00000000800 */
[----:B------:R-:W-:Y:S01]  /*5f70*/  MUFU.EX2 R160, R160 ;  /* 0x000000a000a07308 */ /* 0x000fe20000000800 */
[----:B0-----:R-:W-:Y:S01]  /*5f80*/  FMNMX.FTZ R157, R183, R176, !PT ;  /* 0x000000b0b79d7209 */ /* 0x001fe20007810000 */
[----:B------:R-:W-:-:S06]  /*5f90*/  IMAD.U32 R176, RZ, RZ, UR10 ;  /* 0x0000000affb07e24 */ /* 0x000fcc000f8e00ff */
[----:B------:R-:W-:Y:S01]  /*5fa0*/  MUFU.EX2 R163, R163 ;  /* 0x000000a300a37308 */ /* 0x000fe20000000800 */
[C---:B------:R-:W-:Y:S01]  /*5fb0*/  FSETP.NEU.FTZ.AND P2, PT, R157.reuse, -INF , PT ;  /* 0xff8000009d00780b */ /* 0x040fe20003f5d000 */
[----:B------:R-:W-:-:S05]  /*5fc0*/  FFMA.FTZ R176, R157, R176, -8 ;  /* 0xc10000009db07423 */ /* 0x000fca00000100b0 */
[----:B------:R-:W-:Y:S01]  /*5fd0*/  FSEL R176, R176, RZ, P2 ;  /* 0x000000ffb0b07208 */ /* 0x000fe20001000000 */
[----:B------:R-:W-:Y:S04]  /*5fe0*/  MUFU.EX2 R164, R164 ;  /* 0x000000a400a47308 */ /* 0x000fe80000000800 */
[----:B------:R-:W-:-:S01]  /*5ff0*/  FFMA.FTZ R178, R11, UR10, -R176 ;  /* 0x0000000a0bb27c23 */ /* 0x000fc200080108b0 */
[--C-:B------:R-:W-:Y:S01]  /*6000*/  FFMA.FTZ R11, R12, UR10, -R176.reuse ;  /* 0x0000000a0c0b7c23 */ /* 0x100fe200080108b0 */
[----:B------:R-:W-:-:S01]  /*6010*/  FFMA.FTZ R12, R15, UR10, -R176 ;  /* 0x0000000a0f0c7c23 */ /* 0x000fc200080108b0 */
[--C-:B------:R-:W-:Y:S01]  /*6020*/  FFMA.FTZ R15, R21, UR10, -R176.reuse ;  /* 0x0000000a150f7c23 */ /* 0x100fe200080108b0 */
[----:B------:R-:W-:Y:S01]  /*6030*/  FSEL R21, R157, RZ, P2 ;  /* 0x000000ff9d157208 */ /* 0x000fe20001000000 */
[--C-:B------:R-:W-:Y:S01]  /*6040*/  FFMA.FTZ R9, R9, UR10, -R176.reuse ;  /* 0x0000000a09097c23 */ /* 0x100fe200080108b0 */
[----:B------:R-:W-:Y:S01]  /*6050*/  MUFU.EX2 R178, R178 ;  /* 0x000000b200b27308 */ /* 0x000fe20000000800 */
[----:B------:R-:W-:-:S01]  /*6060*/  FFMA.FTZ R20, R20, UR10, -R176 ;  /* 0x0000000a14147c23 */ /* 0x000fc200080108b0 */
[----:B--2---:R-:W-:Y:S01]  /*6070*/  FFMA.FTZ R179, R152, UR10, -R176 ;  /* 0x0000000a98b37c23 */ /* 0x004fe200080108b0 */
[----:B------:R-:W-:-:S01]  /*6080*/  FADD.FTZ R21, -R21, R6 ;  /* 0x0000000615157221 */ /* 0x000fc20000010100 */
[--C-:B------:R-:W-:Y:S01]  /*6090*/  FFMA.FTZ R180, R153, UR10, -R176.reuse ;  /* 0x0000000a99b47c23 */ /* 0x100fe200080108b0 */
[----:B------:R-:W-:-:S01]  /*60a0*/  FFMA.FTZ R152, R155, UR10, -R176 ;  /* 0x0000000a9b987c23 */ /* 0x000fc200080108b0 */
[--C-:B------:R-:W-:Y:S01]  /*60b0*/  FFMA.FTZ R158, R158, UR10, -R176.reuse ;  /* 0x0000000a9e9e7c23 */ /* 0x100fe200080108b0 */
[----:B------:R-:W-:Y:S01]  /*60c0*/  FMUL.FTZ R6, R21, UR10 ;  /* 0x0000000a15067c20 */ /* 0x000fe20008410000 */
[----:B------:R-:W-:Y:S01]  /*60d0*/  MUFU.EX2 R9, R9 ;  /* 0x0000000900097308 */ /* 0x000fe20000000800 */
[----:B------:R-:W-:-:S01]  /*60e0*/  FFMA.FTZ R21, R154, UR10, -R176 ;  /* 0x0000000a9a157c23 */ /* 0x000fc200080108b0 */
[----:B-1----:R-:W-:Y:S01]  /*60f0*/  FFMA.FTZ R154, R175, R3, R10 ;  /* 0x00000003af9a7223 */ /* 0x002fe2000001000a */
[----:B------:R-:W-:-:S01]  /*6100*/  FFMA.FTZ R156, R156, UR10, -R176 ;  /* 0x0000000a9c9c7c23 */ /* 0x000fc200080108b0 */
[--C-:B------:R-:W-:Y:S01]  /*6110*/  FFMA.FTZ R161, R161, UR10, -R176.reuse ;  /* 0x0000000aa1a17c23 */ /* 0x100fe200080108b0 */
[----:B------:R-:W-:-:S01]  /*6120*/  FFMA.FTZ R162, R162, UR10, -R176 ;  /* 0x0000000aa2a27c23 */ /* 0x000fc200080108b0 */
[----:B------:R-:W-:Y:S01]  /*6130*/  FADD.FTZ R154, R171, R154 ;  /* 0x0000009aab9a7221 */ /* 0x000fe20000010000 */
[----:B------:R-:W-:-:S01]  /*6140*/  FFMA.FTZ R165, R165, UR10, -R176 ;  /* 0x0000000aa5a57c23 */ /* 0x000fc200080108b0 */
[----:B------:R-:W0:Y:S01]  /*6150*/  MUFU.EX2 R6, R6 ;  /* 0x0000000600067308 */ /* 0x000e220000000800 */
[----:B------:R-:W-:-:S07]  /*6160*/  FFMA.FTZ R167, R167, UR10, -R176 ;  /* 0x0000000aa7a77c23 */ /* 0x000fce00080108b0 */
[----:B------:R-:W1:Y:S08]  /*6170*/  MUFU.EX2 R11, R11 ;  /* 0x0000000b000b7308 */ /* 0x000e700000000800 */
[----:B------:R-:W2:Y:S01]  /*6180*/  MUFU.EX2 R12, R12 ;  /* 0x0000000c000c7308 */ /* 0x000ea20000000800 */
[----:B0-----:R-:W-:-:S04]  /*6190*/  FFMA.FTZ R3, R6, R4, R9 ;  /* 0x0000000406037223 */ /* 0x001fc80000010009 */
[----:B------:R-:W-:Y:S01]  /*61a0*/  FADD.FTZ R4, R178, R3 ;  /* 0x00000003b2047221 */ /* 0x000fe20000010000 */
[----:B------:R-:W-:-:S02]  /*61b0*/  FADD.FTZ R3, R177, R154 ;  /* 0x0000009ab1037221 */ /* 0x000fc40000010000 */
[----:B------:R-:W0:Y:S01]  /*61c0*/  MUFU.EX2 R15, R15 ;  /* 0x0000000f000f7308 */ /* 0x000e220000000800 */
[----:B-1----:R-:W-:-:S01]  /*61d0*/  FADD.FTZ R153, R11, R4 ;  /* 0x000000040b997221 */ /* 0x002fc20000010000 */
[----:B------:R-:W-:-:S04]  /*61e0*/  FADD.FTZ R4, R172, R3 ;  /* 0x00000003ac047221 */ /* 0x000fc80000010000 */
[----:B------:R-:W-:Y:S02]  /*61f0*/  FADD.FTZ R3, R159, R4 ;  /* 0x000000049f037221 */ /* 0x000fe40000010000 */
[----:B------:R-:W1:Y:S01]  /*6200*/  MUFU.EX2 R20, R20 ;  /* 0x0000001400147308 */ /* 0x000e620000000800 */
[----:B--2---:R-:W-:-:S01]  /*6210*/  FADD.FTZ R154, R12, R153 ;  /* 0x000000990c9a7221 */ /* 0x004fc20000010000 */
[----:B------:R-:W-:-:S04]  /*6220*/  FADD.FTZ R4, R160, R3 ;  /* 0x00000003a0047221 */ /* 0x000fc80000010000 */
[----:B------:R-:W-:Y:S02]  /*6230*/  FADD.FTZ R3, R163, R4 ;  /* 0x00000004a3037221 */ /* 0x000fe40000010000 */
[----:B------:R-:W2:Y:S01]  /*6240*/  MUFU.EX2 R179, R179 ;  /* 0x000000b300b37308 */ /* 0x000ea20000000800 */
[----:B0-----:R-:W-:-:S01]  /*6250*/  FADD.FTZ R153, R15, R154 ;  /* 0x0000009a0f997221 */ /* 0x001fc20000010000 */
[----:B------:R-:W-:-:S06]  /*6260*/  FADD.FTZ R3, R164, R3 ;  /* 0x00000003a4037221 */ /* 0x000fcc0000010000 */
        /* <DEDUP_REMOVED lines=32> */
[----:B--2---:R-:W-:-:S03]  /*6470*/  FADD.FTZ R153, R184, R3 ;  /* 0x00000003b8997221 */ /* 0x004fc60000010000 */
[----:B------:R-:W-:Y:S01]  /*6480*/  FADD.FTZ R3, R7, R4 ;  /* 0x0000000407037221 */ /* 0x000fe20000010000 */
[----:B0-----:R-:W-:-:S01]  /*6490*/  FADD.FTZ R4, R167, R153 ;  /* 0x00000099a7047221 */ /* 0x001fc20000010000 */
[----:B------:R-:W-:Y:S06]  /*64a0*/  @!P0 BRA `(.L_x_890) ;  /* 0x0000000000048947 */ /* 0x000fec0003800000 */
[----:B------:R-:W-:Y:S01]  /*64b0*/  BPT.TRAP 0x1 ;  /* 0x000000040000795c */ /* 0x000fe20000300000 */
.L_x_890:
[----:B------:R-:W-:Y:S01]  /*64c0*/  ULEA UR6, UR52, UR41, 0x3 ;  /* 0x0000002934067291 */ /* 0x000fe2000f8e183f */
[----:B------:R-:W-:Y:S01]  /*64d0*/  ISETP.GT.AND P2, PT, R5, UR58, PT ;  /* 0x0000003a05007c0c */ /* 0x000fe2000bf44270 */
[----:B------:R-:W-:Y:S01]  /*64e0*/  UMOV UR45, UR56 ;  /* 0x00000038002d7c82 */ /* 0x000fe20008000000 */
[----:B------:R-:W-:Y:S01]  /*64f0*/  F2FP.SATFINITE.E4M3.F32.PACK_AB_MERGE_C R11, R12, R11, RZ ;  /* 0x0000000b0c0b723e */ /* 0x000fe200048070ff */
[----:B------:R-:W-:Y:S01]  /*6500*/  UIADD3 UR6, UR6, 0x28460, URZ ;  /* 0x0002846006067890 */ /* 0x000fe2000fffe03f */
[----:B------:R-:W-:Y:S01]  /*6510*/  F2FP.SATFINITE.E4M3.F32.PACK_AB_MERGE_C R7, R7, R174, RZ ;  /* 0x000000ae0707723e */ /* 0x000fe200048070ff */
[----:B------:R-:W-:Y:S01]  /*6520*/  UMOV UR52, UR57 ;  /* 0x0000003900347c82 */ /* 0x000fe20008000000 */
[----:B------:R-:W-:Y:S01]  /*6530*/  F2FP.SATFINITE.E4M3.F32.PACK_AB_MERGE_C R172, R172, R177, RZ ;  /* 0x000000b1acac723e */ /* 0x000fe200048070ff */
[----:B------:R-:W-:Y:S01]  /*6540*/  UPRMT UR6, UR40, 0x654, UR6 ;  /* 0x0000065428067896 */ /* 0x000fe20008000006 */
        /* <DEDUP_REMOVED lines=8> */
[----:B------:R-:W-:Y:S01]  /*65d0*/  F2FP.SATFINITE.E4M3.F32.PACK_AB_MERGE_C R153, R167, R184, RZ ;  /* 0x000000b8a799723e */ /* 0x000fe200048070ff */
[----:B------:R-:W-:Y:S01]  /*65e0*/  SYNCS.ARRIVE.TRANS64.RED.A1T0 RZ, [UR6], RZ ;  /* 0x000000ffffff79a7 */ /* 0x000fe20008100406 */
        /* <DEDUP_REMOVED lines=62> */
[----:B------:R-:W-:Y:S01]  /*69d0*/  FMUL.FTZ R24, R24, R175 ;  /* 0x000000af18187220 */ /* 0x000fe20000410000 */
[----:B------:R-:W-:Y:S01]  /*69e0*/  F2FP.SATFINITE.E4M3.F32.PACK_AB_MERGE_C R189, R178, R9, R11 ;  /* 0x00000009b2bd723e */ /* 0x000fe2000480700b */
[----:B------:R-:W-:Y:S01]  /*69f0*/  FMUL.FTZ R25, R25, R175 ;  /* 0x000000af19197220 */ /* 0x000fe20000410000 */
[----:B------:R-:W-:Y:S01]  /*6a00*/  F2FP.SATFINITE.E4M3.F32.PACK_AB_MERGE_C R190, R160, R159, R163 ;  /* 0x0000009fa0be723e */ /* 0x000fe200048070a3 */
[----:B------:R-:W-:Y:S01]  /*6a10*/  FMUL.FTZ R28, R28, R175 ;  /* 0x000000af1c1c7220 */ /* 0x000fe20000410000 */
[----:B------:R-:W-:Y:S01]  /*6a20*/  F2FP.SATFINITE.E4M3.F32.PACK_AB_MERGE_C R191, R20, R15, R179 ;  /* 0x0000000f14bf723e */ /* 0x000fe200048070b3 */
[-C--:B------:R-:W-:Y:S01]  /*6a30*/  FMUL.FTZ R29, R29, R175.reuse ;  /* 0x000000af1d1d7220 */ /* 0x080fe20000410000 */
[----:B------:R-:W-:Y:S01]  /*6a40*/  F2FP.SATFINITE.E4M3.F32.PACK_AB_MERGE_C R184, R181, R166, R168 ;  /* 0x000000a6b5b8723e */ /* 0x000fe200048070a8 */
[----:B------:R-:W-:Y:S01]  /*6a50*/  FMUL.FTZ R32, R32, R175 ;  /* 0x000000af20207220 */ /* 0x000fe20000410000 */
[----:B------:R-:W-:Y:S01]  /*6a60*/  F2FP.SATFINITE.E4M3.F32.PACK_AB_MERGE_C R185, R152, R21, R12 ;  /* 0x0000001598b9723e */ /* 0x000fe2000480700c */
[-C--:B------:R-:W-:Y:S01]  /*6a70*/  FMUL.FTZ R33, R33, R175.reuse ;  /* 0x000000af21217220 */ /* 0x080fe20000410000 */
        /* <DEDUP_REMOVED lines=59> */
[----:B------:R-:W-:-:S02]  /*6e30*/  VIADD R5, R5, 0xffffffff ;  /* 0xffffffff05057836 */ /* 0x000fc40000000000 */
[----:B------:R-:W-:Y:S02]  /*6e40*/  IMAD.MOV.U32 R6, RZ, RZ, R157 ;  /* 0x000000ffff067224 */ /* 0x000fe400078e009d */
[----:B------:R-:W-:Y:S01]  /*6e50*/  IMAD.MOV.U32 R7, RZ, RZ, R8 ;  /* 0x000000ffff077224 */ /* 0x000fe200078e0008 */
[----:B------:R-:W-:Y:S06]  /*6e60*/  @P2 BRA `(.L_x_891) ;  /* 0xffffffd800002947 */ /* 0x000fec000383ffff */
[----:B------:R-:W-:Y:S01]  /*6e70*/  IMAD.MOV.U32 R6, RZ, RZ, R157 ;  /* 0x000000ffff067224 */ /* 0x000fe200078e009d */
[----:B------:R-:W-:Y:S01]  /*6e80*/  UMOV UR52, UR57 ;  /* 0x0000003900347c82 */ /* 0x000fe20008000000 */
[----:B------:R-:W-:Y:S01]  /*6e90*/  IMAD.MOV.U32 R7, RZ, RZ, R8 ;  /* 0x000000ffff077224 */ /* 0x000fe200078e0008 */
[----:B------:R-:W-:-:S06]  /*6ea0*/  UMOV UR45, UR56 ;  /* 0x00000038002d7c82 */ /* 0x000fcc0008000000 */
.L_x_873:
[----:B------:R-:W0:Y:S01]  /*6eb0*/  LDC R8, c[0x0][0x448] ;  /* 0x00011200ff087b82 */ /* 0x000e220000000800 */
[----:B------:R-:W-:Y:S01]  /*6ec0*/  UIADD3 UR6, UR36, 0x7f, URZ ;  /* 0x0000007f24067890 */ /* 0x000fe2000fffe03f */
[----:B------:R-:W-:-:S05]  /*6ed0*/  IADD3 R14, -R14, 0x1, RZ ;  /* 0x000000010e0e7810 */ /* 0x000fca0007ffe1ff */
[----:B------:R-:W-:Y:S01]  /*6ee0*/  IMAD R13, R13, UR43, R14 ;  /* 0x0000002b0d0d7c24 */ /* 0x000fe2000f8e020e */
[----:B------:R-:W1:Y:S01]  /*6ef0*/  LDC R15, c[0x0][0x9e4] ;  /* 0x00027900ff0f7b82 */ /* 0x000e620000000800 */
[----:B0-----:R-:W-:Y:S02]  /*6f00*/  ISETP.NE.AND P5, PT, R8, 0x1, PT ;  /* 0x000000010800780c */ /* 0x001fe40003fa5270 */
[----:B-1----:R-:W-:-:S11]  /*6f10*/  ISETP.GE.AND P6, PT, R15, 0x1, PT ;  /* 0x000000010f00780c */ /* 0x002fd60003fc6270 */
[----:B------:R-:W0:Y:S08]  /*6f20*/  @P5 LDC R8, c[0x0][0x44c] ;  /* 0x00011300ff085b82 */ /* 0x000e300000000800 */
[----:B------:R-:W1:Y:S01]  /*6f30*/  @P5 LDC R10, c[0x0][0x450] ;  /* 0x00011400ff0a5b82 */ /* 0x000e620000000800 */
[----:B0-----:R-:W-:-:S04]  /*6f40*/  @P5 IMAD.HI.U32 R9, R8, UR6, RZ ;  /* 0x0000000608095c27 */ /* 0x001fc8000f8e00ff */
[----:B------:R-:W-:Y:S01]  /*6f50*/  IMAD.U32 R8, RZ, RZ, UR6 ;  /* 0x00000006ff087e24 */ /* 0x000fe2000f8e00ff */
[----:B------:R-:W-:Y:S01]  /*6f60*/  ULDC UR6, c[0x0][0x9dc] ;  /* 0x0002770000067ab9 */ /* 0x000fe20000000800 */
[----:B-1----:R-:W-:-:S05]  /*6f70*/  @P5 SHF.R.U32.HI R8, RZ, R10, R9 ;  /* 0x0000000aff085219 */ /* 0x002fca0000011609 */
[----:B------:R-:W-:-:S04]  /*6f80*/  IMAD.IADD R8, R13, 0x1, R8 ;  /* 0x000000010d087824 */ /* 0x000fc800078e0208 */
[----:B------:R-:W-:Y:S01]  /*6f90*/  VIADD R9, R8, -UR6 ;  /* 0x8000000608097c36 */ /* 0x000fe20008000000 */
[----:B------:R-:W-:Y:S06]  /*6fa0*/  @!P6 BRA `(.L_x_892) ;  /* 0x00000000003ce947 */ /* 0x000fec0003800000 */
[----:B------:R-:W-:-:S13]  /*6fb0*/  ISETP.GT.AND P2, PT, R8, -0x1, PT ;  /* 0xffffffff0800780c */ /* 0x000fda0003f44270 */
[----:B------:R-:W-:Y:S05]  /*6fc0*/  @P2 BRA `(.L_x_893) ;  /* 0x00000000001c2947 */ /* 0x000fea0003800000 */
[----:B------:R-:W-:Y:S02]  /*6fd0*/  ISETP.NE.AND P2, PT, R15, 0x1, PT ;  /* 0x000000010f00780c */ /* 0x000fe40003f45270 */
[----:B------:R-:W-:-:S11]  /*6fe0*/  LOP3.LUT R11, RZ, R8, RZ, 0x33, !PT ;  /* 0x00000008ff0b7212 */ /* 0x000fd600078e33ff */
[----:B------:R-:W0:Y:S02]  /*6ff0*/  @P2 LDC.64 R12, c[0x0][0x9e8] ;  /* 0x00027a00ff0c2b82 */ /* 0x000e240000000a00 */
[----:B0-----:R-:W-:-:S05]  /*7000*/  @P2 IMAD.HI.U32 R8, R11, R12, RZ ;  /* 0x0000000c0b082227 */ /* 0x001fca00078e00ff */
[----:B------:R-:W-:-:S04]  /*7010*/  @P2 SHF.R.U32.HI R11, RZ, R13, R8 ;  /* 0x0000000dff0b2219 */ /* 0x000fc80000011608 */
[----:B------:R-:W-:Y:S01]  /*7020*/  LOP3.LUT R8, RZ, R11, RZ, 0x33, !PT ;  /* 0x0000000bff087212 */ /* 0x000fe200078e33ff */
[----:B------:R-:W-:Y:S06]  /*7030*/  BRA `(.L_x_894) ;  /* 0x0000000000107947 */ /* 0x000fec0003800000 */
.L_x_893:
[----:B------:R-:W-:-:S13]  /*7040*/  ISETP.NE.AND P2, PT, R15, 0x1, PT ;  /* 0x000000010f00780c */ /* 0x000fda0003f45270 */
[----:B------:R-:W0:Y:S02]  /*7050*/  @P2 LDC.64 R10, c[0x0][0x9e8] ;  /* 0x00027a00ff0a2b82 */ /* 0x000e240000000a00 */
[----:B0-----:R-:W-:-:S05]  /*7060*/  @P2 IMAD.HI.U32 R10, R8, R10, RZ ;  /* 0x0000000a080a2227 */ /* 0x001fca00078e00ff */
[----:B------:R-:W-:-:S07]  /*7070*/  @P2 SHF.R.U32.HI R8, RZ, R11, R10 ;  /* 0x0000000bff082219 */ /* 0x000fce000001160a */
.L_x_894:
[----:B------:R-:W-:-:S05]  /*7080*/  IMAD R8, R8, R15, RZ ;  /* 0x0000000f08087224 */ /* 0x000fca00078e02ff */
[----:B------:R-:W-:-:S07]  /*7090*/  VIMNMX R9, R9, R8, !PT ;  /* 0x0000000809097248 */ /* 0x000fce0007fe0100 */
.L_x_892:
[----:B------:R-:W-:-:S05]  /*70a0*/  VIADD R9, R9, 0x3f ;  /* 0x0000003f09097836 */ /* 0x000fca0000000000 */
[----:B------:R-:W-:-:S04]  /*70b0*/  SHF.R.S32.HI R8, RZ, 0x1f, R9 ;  /* 0x0000001fff087819 */ /* 0x000fc80000011409 */
[----:B------:R-:W-:-:S04]  /*70c0*/  LEA.HI R8, R8, R9, RZ, 0x6 ;  /* 0x0000000908087211 */ /* 0x000fc800078f30ff */
[----:B------:R-:W-:-:S04]  /*70d0*/  SHF.R.S32.HI R8, RZ, 0x6, R8 ;  /* 0x00000006ff087819 */ /* 0x000fc80000011408 */
[----:B------:R-:W-:-:S04]  /*70e0*/  VIMNMX R8, R8, UR39, !PT ;  /* 0x0000002708087c48 */ /* 0x000fc8000ffe0100 */
[----:B------:R-:W-:-:S13]  /*70f0*/  ISETP.GE.AND P2, PT, R5, R8, PT ;  /* 0x000000080500720c */ /* 0x000fda0003f46270 */
[----:B------:R-:W-:Y:S05]  /*7100*/  @!P2 BRA `(.L_x_895) ;  /* 0x0000001c006ca947 */ /* 0x000fea0003800000 */
[----:B------:R-:W-:Y:S01]  /*7110*/  IMAD.MOV.U32 R21, RZ, RZ, R6 ;  /* 0x000000ffff157224 */ /* 0x000fe200078e0006 */
[----:B------:R-:W-:Y:S01]  /*7120*/  UMOV UR54, UR52 ;  /* 0x0000003400367c82 */ /* 0x000fe20008000000 */
[----:B------:R-:W-:Y:S01]  /*7130*/  IMAD.MOV.U32 R202, RZ, RZ, R7 ;  /* 0x000000ffffca7224 */ /* 0x000fe200078e0007 */
[----:B------:R-:W-:Y:S01]  /*7140*/  UMOV UR55, UR45 ;  /* 0x0000002d00377c82 */ /* 0x000fe20008000000 */
[----:B------:R-:W-:-:S05]  /*7150*/  ULDC UR52, c[0x0][0x988] ;  /* 0x0002620000347ab9 */ /* 0x000fca0000000800 */
.L_x_905:
[----:B------:R-:W-:Y:S01]  /*7160*/  ISETP.NE.AND P2, PT, RZ, UR42, PT ;  /* 0x0000002aff007c0c */ /* 0x000fe2000bf45270 */
[----:B------:R-:W-:-:S04]  /*7170*/  UISETP.NE.AND UP0, UPT, UR54, 0x1, UPT ;  /* 0x000000013600788c */ /* 0x000fc8000bf05270 */
[----:B------:R-:W-:-:S04]  /*7180*/  USEL UR45, URZ, 0x1, UP0 ;  /* 0x000000013f2d7887 */ /* 0x000fc80008000000 */
[----:B------:R-:W-:-:S04]  /*7190*/  ULOP3.LUT UR45, UR55, UR45, URZ, 0x3c, !UPT ;  /* 0x0000002d372d7292 */ /* 0x000fc8000f8e3c3f */
[----:B------:R-:W-:Y:S08]  /*71a0*/  @P2 BRA `(.L_x_896) ;  /* 0x0000000000382947 */ /* 0x000ff00003800000 */
[----:B------:R-:W-:Y:S05]  /*71b0*/  @!P0 BRA `(.L_x_897) ;  /* 0x0000000000048947 */ /* 0x000fea0003800000 */
[----:B------:R-:W-:Y:S01]  /*71c0*/  BPT.TRAP 0x1 ;  /* 0x000000040000795c */ /* 0x000fe20000300000 */
.L_x_897:
        /* <DEDUP_REMOVED lines=9> */
.L_x_898:
[----:B-1----:R-:W-:Y:S05]  /*7260*/  @P3 BRA `(.L_x_896) ;  /* 0x0000000000083947 */ /* 0x002fea0003800000 */
[----:B------:R-:W1:Y:S02]  /*7270*/  SYNCS.PHASECHK.TRANS64.TRYWAIT P3, [UR6+0x28430], R6 ;  /* 0x02843006ff0075a7 */ /* 0x000e640008060146 */
[----:B-1----:R-:W-:Y:S05]  /*7280*/  @!P3 BRA `(.L_x_899) ;  /* 0x000000cc00a4b947 */ /* 0x002fea0003800000 */
.L_x_896:
        /* <DEDUP_REMOVED lines=50> */
.L_x_901:
[----:B------:R-:W-:Y:S01]  /*75b0*/  ULEA UR6, UR54, UR41, 0x3 ;  /* 0x0000002936067291 */ /* 0x000fe2000f8e183f */
[----:B------:R-:W-:-:S05]  /*75c0*/  IMAD.U32 R6, RZ, RZ, UR55 ;  /* 0x00000037ff067e24 */ /* 0x000fca000f8e00ff */
[----:B------:R-:W-:-:S04]  /*75d0*/  SHF.L.U32 R6, R6, 0x1f, RZ ;  /* 0x0000001f06067819 */ /* 0x000fc800000006ff */
[----:B------:R0:W1:Y:S01]  /*75e0*/  SYNCS.PHASECHK.TRANS64.TRYWAIT P2, [UR6+0x28450], R6 ;  /* 0x02845006ff0075a7 */ /* 0x0000620008040146 */
[----:B------:R-:W-:Y:S05]  /*75f0*/  @!P0 BRA `(.L_x_902) ;  /* 0x0000000000048947 */ /* 0x000fea0003800000 */
[----:B------:R-:W-:Y:S01]  /*7600*/  BPT.TRAP 0x1 ;  /* 0x000000040000795c */ /* 0x000fe20000300000 */
.L_x_902:
[----:B-1----:R-:W-:Y:S05]  /*7610*/  @P2 BRA `(.L_x_900) ;  /* 0x0000000000082947 */ /* 0x002fea0003800000 */
[----:B------:R-:W1:Y:S02]  /*7620*/  SYNCS.PHASECHK.TRANS64.TRYWAIT P2, [UR6+0x28450], R6 ;  /* 0x02845006ff0075a7 */ /* 0x000e640008040146 */
[----:B-1----:R-:W-:Y:S05]  /*7630*/  @!P2 BRA `(.L_x_903) ;  /* 0x000000c800d0a947 */ /* 0x002fea0003800000 */
.L_x_900:
[----:B------:R-:W-:Y:S01]  /*7640*/  UIADD3 UR6, UR41, 0x8000, URZ ;  /* 0x0000800029067890 */ /* 0x000fe2000fffe03f */
[----:B------:R-:W-:Y:S01]  /*7650*/  WARPGROUP.ARRIVE ;  /* 0x00000000000079c5 */ /* 0x000fe20000000000 */
[----:B------:R-:W-:Y:S01]  /*7660*/  UMOV UR7, 0x80000020 ;  /* 0x8000002000077882 */ /* 0x000fe20000000000 */
[C---:B------:R-:W-:Y:S01]  /*7670*/  FMUL.FTZ R203, R0.reuse, R152 ;  /* 0x0000009800cb7220 */ /* 0x040fe20000410000 */
[----:B------:R-:W-:Y:S01]  /*7680*/  USHF.R.U32.HI UR6, URZ, 0x4, UR6 ;  /* 0x000000043f067899 */ /* 0x000fe20008011606 */
[C---:B------:R-:W-:Y:S01]  /*7690*/  FMUL.FTZ R9, R0.reuse, R154 ;  /* 0x0000009a00097220 */ /* 0x040fe20000410000 */
[C---:B------:R-:W-:Y:S01]  /*76a0*/  FMUL.FTZ R152, R0.reuse, R153 ;  /* 0x0000009900987220 */ /* 0x040fe20000410000 */
[C---:B------:R-:W-:Y:S01]  /*76b0*/  FMUL.FTZ R10, R0.reuse, R155 ;  /* 0x0000009b000a7220 */ /* 0x040fe20000410000 */
[----:B------:R-:W-:Y:S01]  /*76c0*/  ULOP3.LUT UR6, UR6, 0x3fff, URZ, 0xc0, !UPT ;  /* 0x00003fff06067892 */ /* 0x000fe2000f8ec03f */
[----:B------:R-:W1:Y:S01]  /*76d0*/  MUFU.TANH R203, R203 ;  /* 0x000000cb00cb7308 */ /* 0x000e620000002400 */
[C---:B------:R-:W-:Y:S01]  /*76e0*/  FMUL.FTZ R153, R0.reuse, R156 ;  /* 0x0000009c00997220 */ /* 0x040fe20000410000 */
[C---:B------:R-:W-:Y:S01]  /*76f0*/  FMUL.FTZ R11, R0.reuse, R158 ;  /* 0x0000009e000b7220 */ /* 0x040fe20000410000 */
[----:B------:R-:W-:Y:S01]  /*7700*/  ULOP3.LUT UR6, UR6, 0x10000, URZ, 0xfc, !UPT ;  /* 0x0001000006067892 */ /* 0x000fe2000f8efc3f */
[C---:B------:R-:W-:Y:S01]  /*7710*/  FMUL.FTZ R154, R0.reuse, R157 ;  /* 0x0000009d009a7220 */ /* 0x040fe20000410000 */
[C---:B------:R-:W-:Y:S01]  /*7720*/  FMUL.FTZ R12, R0.reuse, R159 ;  /* 0x0000009f000c7220 */ /* 0x040fe20000410000 */
[C---:B------:R-:W-:Y:S01]  /*7730*/  FMUL.FTZ R157, R0.reuse, R160 ;  /* 0x000000a0009d7220 */ /* 0x040fe20000410000 */
[----:B------:R-:W-:Y:S01]  /*7740*/  ULEA UR6, UR54, UR6, 0xa ;  /* 0x0000000636067291 */ /* 0x000fe2000f8e503f */
[----:B------:R-:W2:Y:S01]  /*7750*/  MUFU.TANH R9, R9 ;  /* 0x0000000900097308 */ /* 0x000ea20000002400 */
[C---:B------:R-:W-:Y:S01]  /*7760*/  FMUL.FTZ R13, R0.reuse, R162 ;  /* 0x000000a2000d7220 */ /* 0x040fe20000410000 */
[C---:B------:R-:W-:Y:S01]  /*7770*/  FMUL.FTZ R158, R0.reuse, R161 ;  /* 0x000000a1009e7220 */ /* 0x040fe20000410000 */
[C---:B------:R-:W-:Y:S01]  /*7780*/  FMUL.FTZ R14, R0.reuse, R163 ;  /* 0x000000a3000e7220 */ /* 0x040fe20000410000 */
[C---:B------:R-:W-:Y:S01]  /*7790*/  FMUL.FTZ R161, R0.reuse, R164 ;  /* 0x000000a400a17220 */ /* 0x040fe20000410000 */
[C---:B------:R-:W-:Y:S01]  /*77a0*/  FMUL.FTZ R20, R0.reuse, R167 ;  /* 0x000000a700147220 */ /* 0x040fe20000410000 */
[C---:B------:R-:W-:Y:S01]  /*77b0*/  FMUL.FTZ R15, R0.reuse, R166 ;  /* 0x000000a6000f7220 */ /* 0x040fe20000410000 */
[C---:B------:R-:W-:Y:S01]  /*77c0*/  FMUL.FTZ R162, R0.reuse, R165 ;  /* 0x000000a500a27220 */ /* 0x040fe20000410000 */
[----:B------:R-:W-:Y:S01]  /*77d0*/  QGMMA.64x256x32.F32.E4M3.E4M3 R24, R188, gdesc[UR4], R24, gsb0 ;  /* 0x03e00004bc187df3 */ /* 0x000fe20008000818 */
        /* <DEDUP_REMOVED lines=11> */
[----:B------:R-:W-:Y:S01]  /*7890*/  UIADD3 UR6, UR6, 0x2, URZ ;  /* 0x0000000206067890 */ /* 0x000fe2000fffe03f */
[C---:B------:R-:W-:Y:S01]  /*78a0*/  FMUL.FTZ R169, R0.reuse, R176 ;  /* 0x000000b000a97220 */ /* 0x040fe20000410000 */
[C---:B------:R-:W-:Y:S01]  /*78b0*/  FMUL.FTZ R160, R0.reuse, R175 ;  /* 0x000000af00a07220 */ /* 0x040fe20000410000 */
[----:B------:R-:W-:Y:S01]  /*78c0*/  UMOV UR7, 0x80000020 ;  /* 0x8000002000077882 */ /* 0x000fe20000000000 */
[----:B------:R-:W-:Y:S01]  /*78d0*/  FMUL.FTZ R170, R0, R177 ;  /* 0x000000b100aa7220 */ /* 0x000fe20000410000 */
[----:B------:R-:W2:Y:S01]  /*78e0*/  MUFU.TANH R153, R153 ;  /* 0x0000009900997308 */ /* 0x000ea20000002400 */
[----:B0-----:R-:W-:Y:S01]  /*78f0*/  FMNMX.FTZ R6, R152, R7, !PT ;  /* 0x0000000798067209 */ /* 0x001fe20007810000 */
[----:B------:R-:W-:Y:S01]  /*7900*/  FMUL.FTZ R165, R0, R178 ;  /* 0x000000b200a57220 */ /* 0x000fe20000410000 */
[----:B------:R-:W-:Y:S01]  /*7910*/  UMOV UR10, UR52 ;  /* 0x00000034000a7c82 */ /* 0x000fe20008000000 */
[----:B------:R-:W0:Y:S04]  /*7920*/  S2R R204, SR_TID.X ;  /* 0x0000000000cc7919 */ /* 0x000e280000002100 */
[----:B------:R-:W3:Y:S01]  /*7930*/  MUFU.TANH R11, R11 ;  /* 0x0000000b000b7308 */ /* 0x000ee20000002400 */
[----:B-1----:R-:W-:Y:S01]  /*7940*/  FMNMX.FTZ R172, R10, R167, !PT ;  /* 0x000000a70aac7209 */ /* 0x002fe20007810000 */
[----:B------:R-:W-:-:S06]  /*7950*/  FMUL.FTZ R167, R0, R179 ;  /* 0x000000b300a77220 */ /* 0x000fcc0000410000 */
[----:B------:R-:W1:Y:S01]  /*7960*/  MUFU.TANH R154, R154 ;  /* 0x0000009a009a7308 */ /* 0x000e620000002400 */
[----:B--2---:R-:W-:-:S07]  /*7970*/  FMNMX.FTZ R7, R153, R6, !PT ;  /* 0x0000000699077209 */ /* 0x004fce0007810000 */
[----:B------:R-:W2:Y:S01]  /*7980*/  MUFU.TANH R12, R12 ;  /* 0x0000000c000c7308 */ /* 0x000ea20000002400 */
[----:B---3--:R-:W-:Y:S01]  /*7990*/  FMNMX.FTZ R171, R11, R172, !PT ;  /* 0x000000ac0bab7209 */ /* 0x008fe20007810000 */
[----:B------:R-:W-:Y:S01]  /*79a0*/  FMUL.FTZ R172, R0, R180 ;  /* 0x000000b400ac7220 */ /* 0x000fe20000410000 */
[----:B------:R-:W-:-:S05]  /*79b0*/  IMAD.U32 R180, RZ, RZ, UR10 ;  /* 0x0000000affb47e24 */ /* 0x000fca000f8e00ff */
[----:B------:R-:W3:Y:S01]  /*79c0*/  MUFU.TANH R157, R157 ;  /* 0x0000009d009d7308 */ /* 0x000ee20000002400 */
[----:B-1----:R-:W-:Y:S02]  /*79d0*/  FMNMX.FTZ R6, R154, R7, !PT ;  /* 0x000000079a067209 */ /* 0x002fe40007810000 */
[----:B0-----:R-:W-:-:S05]  /*79e0*/  SHF.R.U32.HI R204, RZ, 0x7, R204 ;  /* 0x00000007ffcc7819 */ /* 0x001fca00000116cc */
[----:B------:R-:W0:Y:S01]  /*79f0*/  MUFU.TANH R13, R13 ;  /* 0x0000000d000d7308 */ /* 0x000e220000002400 */
[----:B--2---:R-:W-:-:S07]  /*7a00*/  FMNMX.FTZ R174, R12, R171, !PT ;  /* 0x000000ab0cae7209 */ /* 0x004fce0007810000 */
[----:B------:R-:W1:Y:S01]  /*7a10*/  MUFU.TANH R158, R158 ;  /* 0x0000009e009e7308 */ /* 0x000e620000002400 */
[----:B---3--:R-:W-:-:S07]  /*7a20*/  FMNMX.FTZ R7, R157, R6, !PT ;  /* 0x000000069d077209 */ /* 0x008fce0007810000 */
        /* <DEDUP_REMOVED lines=24> */
[----:B------:R-:W-:Y:S01]  /*7bb0*/  FMUL.FTZ R173, R0, R183 ;  /* 0x000000b700ad7220 */ /* 0x000fe20000410000 */
[----:B------:R-:W-:-:S05]  /*7bc0*/  IMAD.U32 R183, RZ, RZ, UR10 ;  /* 0x0000000affb77e24 */ /* 0x000fca000f8e00ff */
        /* <DEDUP_REMOVED lines=19> */
[----:B--2---:R-:W-:-:S05]  /*7d00*/  FMNMX.FTZ R175, R174, R7, !PT ;  /* 0x00000007aeaf7209 */ /* 0x004fca0007810000 */
[----:B------:R-:W2:Y:S01]  /*7d10*/  SHFL.BFLY PT, R6, R175, 0x2, 0x1f ;  /* 0x0c401f00af067f89 */ /* 0x000ea200000e0000 */
[----:B0-----:R-:W-:-:S04]  /*7d20*/  FMNMX.FTZ R176, R171, R176, !PT ;  /* 0x000000b0abb07209 */ /* 0x001fc80007810000 */
[----:B-1----:R-:W-:-:S05]  /*7d30*/  FMNMX.FTZ R176, R173, R176, !PT ;  /* 0x000000b0adb07209 */ /* 0x002fca0007810000 */
[----:B------:R-:W0:Y:S01]  /*7d40*/  SHFL.BFLY PT, R7, R176, 0x2, 0x1f ;  /* 0x0c401f00b0077f89 */ /* 0x000e2200000e0000 */
[----:B--2---:R-:W-:-:S05]  /*7d50*/  FMNMX.FTZ R177, R175, R6, !PT ;  /* 0x00000006afb17209 */ /* 0x004fca0007810000 */
[----:B------:R-:W1:Y:S01]  /*7d60*/  SHFL.BFLY PT, R6, R177, 0x1, 0x1f ;  /* 0x0c201f00b1067f89 */ /* 0x000e6200000e0000 */
[----:B------:R-:W-:Y:S02]  /*7d70*/  WARPGROUP.DEPBAR.LE gsb0, 0x0 ;  /* 0x00008000000079c5 */ /* 0x000fe40000010000 */
[----:B------:R-:W-:-:S06]  /*7d80*/  WARPGROUP.ARRIVE ;  /* 0x00000000000079c5 */ /* 0x000fcc0000000000 */
[----:B------:R-:W-:Y:S01]  /*7d90*/  QGMMA.64x256x32.F32.E4M3.E4M3 R24, R184, gdesc[UR4], R24, gsb0 ;  /* 0x03e00004b8187df3 */ /* 0x000fe20008000818 */
[----:B0-----:R-:W-:-:S05]  /*7da0*/  FMNMX.FTZ R178, R176, R7, !PT ;  /* 0x00000007b0b27209 */ /* 0x001fca0007810000 */
[----:B------:R-:W0:Y:S01]  /*7db0*/  SHFL.BFLY PT, R179, R178, 0x1, 0x1f ;  /* 0x0c201f00b2b37f89 */ /* 0x000e2200000e0000 */
[----:B-1----:R-:W-:-:S05]  /*7dc0*/  FMNMX.FTZ R7, R177, R6, !PT ;  /* 0x00000006b1077209 */ /* 0x002fca0007810000 */
[----:B------:R-:W-:-:S04]  /*7dd0*/  FFMA.FTZ R181, R7, R180, -8 ;  /* 0xc100000007b57423 */ /* 0x000fc800000100b4 */
[--C-:B------:R-:W-:Y:S01]  /*7de0*/  FFMA.FTZ R177, R168, UR10, -R181.reuse ;  /* 0x0000000aa8b17c23 */ /* 0x100fe200080108b5 */
[----:B------:R-:W-:-:S01]  /*7df0*/  FFMA.FTZ R168, R169, UR10, -R181 ;  /* 0x0000000aa9a87c23 */ /* 0x000fc200080108b5 */
[--C-:B------:R-:W-:Y:S01]  /*7e00*/  FFMA.FTZ R169, R170, UR10, -R181.reuse ;  /* 0x0000000aaaa97c23 */ /* 0x100fe200080108b5 */
[----:B------:R-:W-:-:S01]  /*7e10*/  FFMA.FTZ R170, R172, UR10, -R181 ;  /* 0x0000000aacaa7c23 */ /* 0x000fc200080108b5 */
[--C-:B------:R-:W-:Y:S01]  /*7e20*/  FFMA.FTZ R175, R203, UR10, -R181.reuse ;  /* 0x0000000acbaf7c23 */ /* 0x100fe200080108b5 */
[----:B------:R-:W-:-:S01]  /*7e30*/  FFMA.FTZ R152, R152, UR10, -R181 ;  /* 0x0000000a98987c23 */ /* 0x000fc200080108b5 */
[--C-:B------:R-:W-:Y:S01]  /*7e40*/  FFMA.FTZ R153, R153, UR10, -R181.reuse ;  /* 0x0000000a99997c23 */ /* 0x100fe200080108b5 */
[----:B0-----:R-:W-:Y:S01]  /*7e50*/  FMNMX.FTZ R6, R178, R179, !PT ;  /* 0x000000b3b2067209 */ /* 0x001fe20007810000 */
[----:B------:R-:W-:Y:S01]  /*7e60*/  FADD.FTZ R179, -R7, R202 ;  /* 0x000000ca07b37221 */ /* 0x000fe20000010100 */
[----:B------:R-:W-:-:S01]  /*7e70*/  FFMA.FTZ R154, R154, UR10, -R181 ;  /* 0x0000000a9a9a7c23 */ /* 0x000fc200080108b5 */
[----:B------:R-:W-:Y:S01]  /*7e80*/  MUFU.EX2 R175, R175 ;  /* 0x000000af00af7308 */ /* 0x000fe20000000800 */
[----:B------:R-:W-:-:S01]  /*7e90*/  FFMA.FTZ R157, R157, UR10, -R181 ;  /* 0x0000000a9d9d7c23 */ /* 0x000fc200080108b5 */
[----:B------:R-:W-:Y:S01]  /*7ea0*/  FMUL.FTZ R179, R179, UR10 ;  /* 0x0000000ab3b37c20 */ /* 0x000fe20008410000 */
[----:B------:R-:W-:-:S01]  /*7eb0*/  FADD.FTZ R21, -R6, R21 ;  /* 0x0000001506157221 */ /* 0x000fc20000010100 */
[----:B------:R-:W-:Y:S01]  /*7ec0*/  FFMA.FTZ R172, R6, R183, -8 ;  /* 0xc100000006ac7423 */ /* 0x000fe200000100b7 */
[----:B------:R-:W-:-:S01]  /*7ed0*/  FFMA.FTZ R158, R158, UR10, -R181 ;  /* 0x0000000a9e9e7c23 */ /* 0x000fc200080108b5 */
[----:B------:R-:W-:Y:S01]  /*7ee0*/  FFMA.FTZ R161, R161, UR10, -R181 ;  /* 0x0000000aa1a17c23 */ /* 0x000fe200080108b5 */
[----:B------:R-:W-:Y:S01]  /*7ef0*/  FMUL.FTZ R21, R21, UR10 ;  /* 0x0000000a15157c20 */ /* 0x000fe20008410000 */
[----:B------:R0:W1:Y:S01]  /*7f00*/  MUFU.EX2 R176, R179 ;  /* 0x000000b300b07308 */ /* 0x0000620000000800 */
[----:B------:R-:W-:-:S01]  /*7f10*/  FFMA.FTZ R178, R15, UR10, -R172 ;  /* 0x0000000a0fb27c23 */ /* 0x000fc200080108ac */
[----:B------:R-:W-:Y:S01]  /*7f20*/  FFMA.FTZ R15, R156, UR10, -R172 ;  /* 0x0000000a9c0f7c23 */ /* 0x000fe200080108ac */
[----:B------:R-:W-:-:S01]  /*7f30*/  FFMA.FTZ R162, R162, UR10, -R181 ;  /* 0x0000000aa2a27c23 */ /* 0x000fc200080108b5 */
[--C-:B------:R-:W-:Y:S01]  /*7f40*/  FFMA.FTZ R163, R163, UR10, -R181.reuse ;  /* 0x0000000aa3a37c23 */ /* 0x100fe200080108b5 */
[----:B------:R-:W-:-:S01]  /*7f50*/  FFMA.FTZ R164, R164, UR10, -R181 ;  /* 0x0000000aa4a47c23 */ /* 0x000fc200080108b5 */
[----:B------:R-:W-:Y:S01]  /*7f60*/  FFMA.FTZ R166, R166, UR10, -R181 ;  /* 0x0000000aa6a67c23 */ /* 0x000fe200080108b5 */
[----:B------:R-:W-:-:S01]  /*7f70*/  FFMA.FTZ R160, R160, UR10, -R172 ;  /* 0x0000000aa0a07c23 */ /* 0x000fc200080108ac */
[----:B------:R-:W-:Y:S01]  /*7f80*/  MUFU.EX2 R21, R21 ;  /* 0x0000001500157308 */ /* 0x000fe20000000800 */
[----:B0-----:R-:W-:-:S01]  /*7f90*/  FFMA.FTZ R179, R174, UR10, -R181 ;  /* 0x0000000aaeb37c23 */ /* 0x001fc200080108b5 */
[--C-:B------:R-:W-:Y:S01]  /*7fa0*/  FFMA.FTZ R174, R9, UR10, -R172.reuse ;  /* 0x0000000a09ae7c23 */ /* 0x100fe200080108ac */
[----:B------:R-:W-:-:S01]  /*7fb0*/  FFMA.FTZ R9, R10, UR10, -R172 ;  /* 0x0000000a0a097c23 */ /* 0x000fc200080108ac */
[--C-:B------:R-:W-:Y:S01]  /*7fc0*/  FFMA.FTZ R10, R11, UR10, -R172.reuse ;  /* 0x0000000a0b0a7c23 */ /* 0x100fe200080108ac */
[----:B------:R-:W-:-:S01]  /*7fd0*/  FFMA.FTZ R11, R12, UR10, -R172 ;  /* 0x0000000a0c0b7c23 */ /* 0x000fc200080108ac */
[--C-:B------:R-:W-:Y:S01]  /*7fe0*/  FFMA.FTZ R12, R13, UR10, -R172.reuse ;  /* 0x0000000a0d0c7c23 */ /* 0x100fe200080108ac */
[----:B------:R-:W-:-:S01]  /*7ff0*/  FFMA.FTZ R13, R14, UR10, -R172 ;  /* 0x0000000a0e0d7c23 */ /* 0x000fc200080108ac */
[----:B------:R-:W0:Y:S01]  /*8000*/  MUFU.EX2 R174, R174 ;  /* 0x000000ae00ae7308 */ /* 0x000e220000000800 */
[----:B-1----:R-:W-:-:S01]  /*8010*/  FFMA.FTZ R3, R176, R3, R175 ;  /* 0x00000003b0037223 */ /* 0x002fc200000100af */
[--C-:B------:R-:W-:Y:S01]  /*8020*/  FFMA.FTZ R181, R20, UR10, -R172.reuse ;  /* 0x0000000a14b57c23 */ /* 0x100fe200080108ac */
[----:B------:R-:W-:-:S01]  /*8030*/  FFMA.FTZ R14, R155, UR10, -R172 ;  /* 0x0000000a9b0e7c23 */ /* 0x000fc200080108ac */
[--C-:B------:R-:W-:Y:S01]  /*8040*/  FFMA.FTZ R20, R159, UR10, -R172.reuse ;  /* 0x0000000a9f147c23 */ /* 0x100fe200080108ac */
[----:B------:R-:W-:-:S01]  /*8050*/  FFMA.FTZ R165, R165, UR10, -R172 ;  /* 0x0000000aa5a57c23 */ /* 0x000fc200080108ac */
[----:B------:R-:W-:Y:S01]  /*8060*/  IMAD.U32 R183, RZ, RZ, UR53 ;  /* 0x00000035ffb77e24 */ /* 0x000fe2000f8e00ff */
[----:B------:R-:W-:Y:S01]  /*8070*/  IADD3 R159, -R204, 0xb, RZ ;  /* 0x0000000bcc9f7810 */ /* 0x000fe20007ffe1ff */
[----:B------:R-:W1:Y:S01]  /*8080*/  MUFU.EX2 R152, R152 ;  /* 0x0000009800987308 */ /* 0x000e620000000800 */
[----:B------:R-:W-:-:S01]  /*8090*/  FFMA.FTZ R167, R167, UR10, -R172 ;  /* 0x0000000aa7a77c23 */ /* 0x000fc200080108ac */
[--C-:B------:R-:W-:Y:S01]  /*80a0*/  FFMA.FTZ R171, R171, UR10, -R172.reuse ;  /* 0x0000000aabab7c23 */ /* 0x100fe200080108ac */
[----:B------:R-:W-:-:S05]  /*80b0*/  FFMA.FTZ R172, R173, UR10, -R172 ;  /* 0x0000000aadac7c23 */ /* 0x000fca00080108ac */
[----:B------:R-:W2:Y:S01]  /*80c0*/  MUFU.EX2 R9, R9 ;  /* 0x0000000900097308 */ /* 0x000ea20000000800 */
[----:B0-----:R-:W-:-:S07]  /*80d0*/  FFMA.FTZ R4, R21, R4, R174 ;  /* 0x0000000415047223 */ /* 0x001fce00000100ae */
        /* <DEDUP_REMOVED lines=34> */
[----:B------:R-:W2:Y:S08]  /*8300*/  MUFU.EX2 R20, R20 ;  /* 0x0000001400147308 */ /* 0x000eb00000000800 */
[----:B------:R-:W3:Y:S08]  /*8310*/  MUFU.EX2 R177, R177 ;  /* 0x000000b100b17308 */ /* 0x000ef00000000800 */
[----:B------:R-:W4:Y:S08]  /*8320*/  MUFU.EX2 R160, R160 ;  /* 0x000000a000a07308 */ /* 0x000f300000000800 */
[----:B------:R5:W-:Y:S08]  /*8330*/  MUFU.EX2 R180, R165 ;  /* 0x000000a500b47308 */ /* 0x000bf00000000800 */
[----:B------:R-:W4:Y:S01]  /*8340*/  MUFU.EX2 R168, R168 ;  /* 0x000000a800a87308 */ /* 0x000f220000000800 */
[----:B-----5:R-:W-:-:S05]  /*8350*/  @!P1 LEA R165, R183, UR41, 0x3 ;  /* 0x00000029b7a59c11 */ /* 0x020fca000f8e18ff */
[----:B------:R-:W-:Y:S02]  /*8360*/  @!P1 VIADD R3, R165, 0x28440 ;  /* 0x00028440a5039836 */ /* 0x000fe40000000000 */
[----:B------:R-:W5:Y:S03]  /*8370*/  MUFU.EX2 R169, R169 ;  /* 0x000000a900a97308 */ /* 0x000f660000000800 */
[----:B------:R-:W-:-:S05]  /*8380*/  @!P1 PRMT R3, RZ, 0x654, R3 ;  /* 0x00000654ff039816 */ /* 0x000fca0000000003 */
[----:B------:R-:W5:Y:S01]  /*8390*/  MUFU.EX2 R182, R167 ;  /* 0x000000a700b67308 */ /* 0x000f620000000800 */
[----:B------:R-:W-:Y:S02]  /*83a0*/  WARPGROUP.DEPBAR.LE gsb0, 0x0 ;  /* 0x00008000000079c5 */ /* 0x000fe40000010000 */
[----:B------:R0:W-:Y:S06]  /*83b0*/  BAR.ARV R159, 0x100 ;  /* 0x0004009f0000751d */ /* 0x0001ec0000002000 */
[----:B------:R-:W5:Y:S01]  /*83c0*/  MUFU.EX2 R170, R170 ;  /* 0x000000aa00aa7308 */ /* 0x000f620000000800 */
[----:B------:R3:W-:Y:S01]  /*83d0*/  @!P1 SYNCS.ARRIVE.TRANS64.RED.A1T0 RZ, [R3+URZ], RZ ;  /* 0x000000ff03ff99a7 */ /* 0x0007e2000810043f */
[----:B0-----:R-:W-:-:S01]  /*83e0*/  FADD.FTZ R159, R15, R4 ;  /* 0x000000040f9f7221 */ /* 0x001fc20000010000 */
[----:B-1----:R-:W-:-:S03]  /*83f0*/  FADD.FTZ R4, R166, R155 ;  /* 0x0000009ba6047221 */ /* 0x002fc60000010000 */
[----:B--2---:R-:W-:Y:S02]  /*8400*/  FADD.FTZ R159, R20, R159 ;  /* 0x0000009f149f7221 */ /* 0x004fe40000010000 */
[----:B------:R-:W0:Y:S01]  /*8410*/  MUFU.EX2 R156, R171 ;  /* 0x000000ab009c7308 */ /* 0x000e220000000800 */
[----:B---3--:R-:W-:-:S01]  /*8420*/  FADD.FTZ R3, R177, R4 ;  /* 0x00000004b1037221 */ /* 0x008fc20000010000 */
[----:B----4-:R-:W-:-:S03]  /*8430*/  FADD.FTZ R159, R160, R159 ;  /* 0x0000009fa09f7221 */ /* 0x010fc60000010000 */
[----:B------:R-:W-:Y:S01]  /*8440*/  FADD.FTZ R4, R168, R3 ;  /* 0x00000003a8047221 */ /* 0x000fe20000010000 */
[----:B------:R-:W-:-:S02]  /*8450*/  FADD.FTZ R159, R180, R159 ;  /* 0x0000009fb49f7221 */ /* 0x000fc40000010000 */
[----:B------:R-:W1:Y:S01]  /*8460*/  MUFU.EX2 R179, R179 ;  /* 0x000000b300b37308 */ /* 0x000e620000000800 */
[----:B-----5:R-:W-:-:S01]  /*8470*/  FADD.FTZ R3, R169, R4 ;  /* 0x00000004a9037221 */ /* 0x020fc20000010000 */
[----:B------:R-:W-:-:S03]  /*8480*/  FADD.FTZ R159, R182, R159 ;  /* 0x0000009fb69f7221 */ /* 0x000fc60000010000 */
[----:B------:R-:W-:-:S03]  /*8490*/  FADD.FTZ R4, R170, R3 ;  /* 0x00000003aa047221 */ /* 0x000fc60000010000 */
[----:B------:R-:W2:Y:S01]  /*84a0*/  MUFU.EX2 R172, R172 ;  /* 0x000000ac00ac7308 */ /* 0x000ea20000000800 */
[----:B0-----:R-:W-:-:S01]  /*84b0*/  FADD.FTZ R159, R156, R159 ;  /* 0x0000009f9c9f7221 */ /* 0x001fc20000010000 */
[----:B-1----:R-:W-:-:S03]  /*84c0*/  FADD.FTZ R3, R179, R4 ;  /* 0x00000004b3037221 */ /* 0x002fc60000010000 */
[----:B--2---:R-:W-:Y:S01]  /*84d0*/  FADD.FTZ R4, R172, R159 ;  /* 0x0000009fac047221 */ /* 0x004fe20000010000 */
[----:B------:R-:W-:Y:S06]  /*84e0*/  @!P0 BRA `(.L_x_904) ;  /* 0x0000000000048947 */ /* 0x000fec0003800000 */
[----:B------:R-:W-:Y:S01]  /*84f0*/  BPT.TRAP 0x1 ;  /* 0x000000040000795c */ /* 0x000fe20000300000 */
.L_x_904:
[----:B------:R-:W-:Y:S01]  /*8500*/  ULEA UR6, UR54, UR41, 0x3 ;  /* 0x0000002936067291 */ /* 0x000fe2000f8e183f */
[----:B------:R-:W-:Y:S01]  /*8510*/  ISETP.GT.AND P2, PT, R5, R8, PT ;  /* 0x000000080500720c */ /* 0x000fe20003f44270 */
        /* <DEDUP_REMOVED lines=16> */
[----:B------:R-:W-:Y:S01]  /*8620*/  SYNCS.ARRIVE.TRANS64.RED.A1T0 RZ, [UR6], RZ ;  /* 0x000000ffffff79a7 */ /* 0x000fe20008100406 */
        /* <DEDUP_REMOVED lines=136> */
[----:B------:R-:W-:-:S05]  /*8eb0*/  UMOV UR52, UR53 ;  /* 0x0000003500347c82 */ /* 0x000fca0008000000 */
.L_x_895:
[----:B------:R-:W-:-:S13]  /*8ec0*/  ISETP.GE.AND P2, PT, R5, UR39, PT ;  /* 0x0000002705007c0c */ /* 0x000fda000bf46270 */
[----:B------:R-:W-:Y:S05]  /*8ed0*/  @!P2 BRA `(.L_x_906) ;  /* 0x000000280020a947 */ /* 0x000fea0003800000 */
[----:B------:R-:W-:Y:S01]  /*8ee0*/  IMAD.MOV.U32 R9, RZ, RZ, R6 ;  /* 0x000000ffff097224 */ /* 0x000fe200078e0006 */
[----:B------:R-:W-:Y:S01]  /*8ef0*/  UMOV UR57, UR52 ;  /* 0x0000003400397c82 */ /* 0x000fe20008000000 */
[----:B------:R-:W-:Y:S01]  /*8f00*/  IMAD.MOV.U32 R8, RZ, RZ, R7 ;  /* 0x000000ffff087224 */ /* 0x000fe200078e0007 */
[----:B------:R-:W-:Y:S01]  /*8f10*/  UMOV UR58, UR45 ;  /* 0x0000002d003a7c82 */ /* 0x000fe20008000000 */
[----:B------:R-:W-:Y:S01]  /*8f20*/  ULDC UR53, c[0x0][0x9e4] ;  /* 0x0002790000357ab9 */ /* 0x000fe20000000800 */
[----:B------:R-:W-:Y:S01]  /*8f30*/  ULDC UR55, c[0x0][0x288] ;  /* 0x0000a20000377ab9 */ /* 0x000fe20000000800 */
[----:B------:R-:W-:Y:S01]  /*8f40*/  ULDC UR52, c[0x0][0x988] ;  /* 0x0002620000347ab9 */ /* 0x000fe20000000800 */
[----:B------:R-:W-:-:S05]  /*8f50*/  ULDC UR54, c[0x0][0x9e0] ;  /* 0x0002780000367ab9 */ /* 0x000fca0000000800 */
.L_x_924:
[----:B------:R-:W-:Y:S01]  /*8f60*/  ISETP.NE.AND P2, PT, RZ, UR42, PT ;  /* 0x0000002aff007c0c */ /* 0x000fe2000bf45270 */
[----:B------:R-:W-:-:S04]  /*8f70*/  UISETP.NE.AND UP0, UPT, UR57, 0x1, UPT ;  /* 0x000000013900788c */ /* 0x000fc8000bf05270 */
[----:B------:R-:W-:-:S04]  /*8f80*/  USEL UR45, URZ, 0x1, UP0 ;  /* 0x000000013f2d7887 */ /* 0x000fc80008000000 */
[----:B------:R-:W-:-:S04]  /*8f90*/  ULOP3.LUT UR45, UR58, UR45, URZ, 0x3c, !UPT ;  /* 0x0000002d3a2d7292 */ /* 0x000fc8000f8e3c3f */
[----:B------:R-:W-:Y:S08]  /*8fa0*/  @P2 BRA `(.L_x_907) ;  /* 0x0000000000382947 */ /* 0x000ff00003800000 */
[----:B------:R-:W-:Y:S05]  /*8fb0*/  @!P0 BRA `(.L_x_908) ;  /* 0x0000000000048947 */ /* 0x000fea0003800000 */
[----:B------:R-:W-:Y:S01]  /*8fc0*/  BPT.TRAP 0x1 ;  /* 0x000000040000795c */ /* 0x000fe20000300000 */
.L_x_908:
        /* <DEDUP_REMOVED lines=9> */
.L_x_909:
[----:B-1----:R-:W-:Y:S05]  /*9060*/  @P3 BRA `(.L_x_907) ;  /* 0x0000000000083947 */ /* 0x002fea0003800000 */
[----:B------:R-:W1:Y:S02]  /*9070*/  SYNCS.PHASECHK.TRANS64.TRYWAIT P3, [UR6+0x28430], R6 ;  /* 0x02843006ff0075a7 */ /* 0x000e640008060146 */
[----:B-1----:R-:W-:Y:S05]  /*9080*/  @!P3 BRA `(.L_x_910) ;  /* 0x000000b00054b947 */ /* 0x002fea0003800000 */
.L_x_907:
        /* <DEDUP_REMOVED lines=50> */
.L_x_912:
[----:B------:R-:W-:Y:S01]  /*93b0*/  ULEA UR6, UR57, UR41, 0x3 ;  /* 0x0000002939067291 */ /* 0x000fe2000f8e183f */
[----:B------:R-:W-:-:S05]  /*93c0*/  IMAD.U32 R6, RZ, RZ, UR58 ;  /* 0x0000003aff067e24 */ /* 0x000fca000f8e00ff */
[----:B------:R-:W-:-:S04]  /*93d0*/  SHF.L.U32 R6, R6, 0x1f, RZ ;  /* 0x0000001f06067819 */ /* 0x000fc800000006ff */
[----:B------:R0:W1:Y:S01]  /*93e0*/  SYNCS.PHASECHK.TRANS64.TRYWAIT P2, [UR6+0x28450], R6 ;  /* 0x02845006ff0075a7 */ /* 0x0000620008040146 */
[----:B------:R-:W-:Y:S05]  /*93f0*/  @!P0 BRA `(.L_x_913) ;  /* 0x0000000000048947 */ /* 0x000fea0003800000 */
[----:B------:R-:W-:Y:S01]  /*9400*/  BPT.TRAP 0x1 ;  /* 0x000000040000795c */ /* 0x000fe20000300000 */
.L_x_913:
[----:B-1----:R-:W-:Y:S05]  /*9410*/  @P2 BRA `(.L_x_911) ;  /* 0x0000000000082947 */ /* 0x002fea0003800000 */
[----:B------:R-:W1:Y:S02]  /*9420*/  SYNCS.PHASECHK.TRANS64.TRYWAIT P2, [UR6+0x28450], R6 ;  /* 0x02845006ff0075a7 */ /* 0x000e640008040146 */
[----:B-1----:R-:W-:Y:S05]  /*9430*/  @!P2 BRA `(.L_x_914) ;  /* 0x000000ac0080a947 */ /* 0x002fea0003800000 */
.L_x_911:
[----:B------:R-:W-:Y:S01]  /*9440*/  UIADD3 UR6, UR41, 0x8000, URZ ;  /* 0x0000800029067890 */ /* 0x000fe2000fffe03f */
[----:B------:R-:W-:Y:S01]  /*9450*/  WARPGROUP.ARRIVE ;  /* 0x00000000000079c5 */ /* 0x000fe20000000000 */
[----:B------:R-:W-:Y:S01]  /*9460*/  UMOV UR7, 0x80000020 ;  /* 0x8000002000077882 */ /* 0x000fe20000000000 */
[----:B01----:R-:W0:Y:S01]  /*9470*/  @P5 LDC R6, c[0x0][0x44c] ;  /* 0x00011300ff065b82 */ /* 0x003e220000000800 */
[----:B------:R-:W-:-:S03]  /*9480*/  USHF.R.U32.HI UR6, URZ, 0x4, UR6 ;  /* 0x000000043f067899 */ /* 0x000fc60008011606 */
[----:B------:R-:W1:Y:S01]  /*9490*/  S2R R202, SR_TID.X ;  /* 0x0000000000ca7919 */ /* 0x000e620000002100 */
[C---:B------:R-:W-:Y:S01]  /*94a0*/  FMUL.FTZ R13, R0.reuse, R158 ;  /* 0x0000009e000d7220 */ /* 0x040fe20000410000 */
[C---:B------:R-:W-:Y:S01]  /*94b0*/  FMUL.FTZ R158, R0.reuse, R174 ;  /* 0x000000ae009e7220 */ /* 0x040fe20000410000 */
[----:B------:R-:W-:Y:S01]  /*94c0*/  ULOP3.LUT UR6, UR6, 0x3fff, URZ, 0xc0, !UPT ;  /* 0x00003fff06067892 */ /* 0x000fe2000f8ec03f */
[C---:B------:R-:W-:Y:S01]  /*94d0*/  FMUL.FTZ R174, R0.reuse, R176 ;  /* 0x000000b000ae7220 */ /* 0x040fe20000410000 */
[C---:B------:R-:W-:Y:S01]  /*94e0*/  FMUL.FTZ R176, R0.reuse, R177 ;  /* 0x000000b100b07220 */ /* 0x040fe20000410000 */
[----:B------:R-:W2:Y:S01]  /*94f0*/  @P5 LDC R7, c[0x0][0x450] ;  /* 0x00011400ff075b82 */ /* 0x000ea20000000800 */
[----:B------:R-:W-:Y:S01]  /*9500*/  ULOP3.LUT UR6, UR6, 0x10000, URZ, 0xfc, !UPT ;  /* 0x0001000006067892 */ /* 0x000fe2000f8efc3f */
[C---:B------:R-:W-:Y:S01]  /*9510*/  FMUL.FTZ R14, R0.reuse, R162 ;  /* 0x000000a2000e7220 */ /* 0x040fe20000410000 */
[----:B------:R-:W-:Y:S02]  /*9520*/  VIADD R177, R17, UR36 ;  /* 0x0000002411b17c36 */ /* 0x000fe40008000000 */
[C---:B------:R-:W-:Y:S01]  /*9530*/  FMUL.FTZ R162, R0.reuse, R179 ;  /* 0x000000b300a27220 */ /* 0x040fe20000410000 */
[----:B------:R-:W-:Y:S01]  /*9540*/  ULEA UR6, UR57, UR6, 0xa ;  /* 0x0000000639067291 */ /* 0x000fe2000f8e503f */
[C---:B------:R-:W-:Y:S01]  /*9550*/  FMUL.FTZ R15, R0.reuse, R163 ;  /* 0x000000a3000f7220 */ /* 0x040fe20000410000 */
[C---:B------:R-:W-:Y:S01]  /*9560*/  FMUL.FTZ R163, R0.reuse, R178 ;  /* 0x000000b200a37220 */ /* 0x040fe20000410000 */
[----:B------:R-:W3:Y:S01]  /*9570*/  LDC R179, c[0x0][0x2f0] ;  /* 0x0000bc00ffb37b82 */ /* 0x000ee20000000800 */
[----:B------:R-:W-:Y:S01]  /*9580*/  FMUL.FTZ R20, R0, R152 ;  /* 0x0000009800147220 */ /* 0x000fe20000410000 */
[----:B------:R-:W-:-:S02]  /*9590*/  IMAD.SHL.U32 R178, R5, 0x40, RZ ;  /* 0x0000004005b27824 */ /* 0x000fc400078e00ff */
[C---:B------:R-:W-:Y:S01]  /*95a0*/  FMUL.FTZ R152, R0.reuse, R166 ;  /* 0x000000a600987220 */ /* 0x040fe20000410000 */
[----:B------:R-:W-:Y:S02]  /*95b0*/  IMAD.U32 R166, RZ, RZ, UR56 ;  /* 0x00000038ffa67e24 */ /* 0x000fe4000f8e00ff */
[----:B------:R-:W-:Y:S01]  /*95c0*/  FMUL.FTZ R21, R0, R153 ;  /* 0x0000009900157220 */ /* 0x000fe20000410000 */
[----:B------:R-:W-:Y:S01]  /*95d0*/  QGMMA.64x256x32.F32.E4M3.E4M3 R24, R188, gdesc[UR4], R24, gsb0 ;  /* 0x03e00004bc187df3 */ /* 0x000fe20008000818 */
[----:B------:R-:W-:Y:S01]  /*95e0*/  UIADD3 UR6, UR6, 0x2, URZ ;  /* 0x0000000206067890 */ /* 0x000fe2000fffe03f */
[----:B0-----:R-:W-:Y:S01]  /*95f0*/  @P5 IMAD.HI.U32 R6, R177, R6, RZ ;  /* 0x00000006b1065227 */ /* 0x001fe200078e00ff */
[----:B------:R-:W-:-:S03]  /*9600*/  UMOV UR7, 0x80000020 ;  /* 0x8000002000077882 */ /* 0x000fc60000000000 */
[C---:B------:R-:W-:Y:S01]  /*9610*/  FMUL.FTZ R10, R0.reuse, R154 ;  /* 0x0000009a000a7220 */ /* 0x040fe20000410000 */
[C---:B------:R-:W-:Y:S01]  /*9620*/  FMUL.FTZ R11, R0.reuse, R155 ;  /* 0x0000009b000b7220 */ /* 0x040fe20000410000 */
[C---:B------:R-:W-:Y:S01]  /*9630*/  FMUL.FTZ R153, R0.reuse, R156 ;  /* 0x0000009c00997220 */ /* 0x040fe20000410000 */
[C---:B------:R-:W-:Y:S01]  /*9640*/  FMUL.FTZ R155, R0.reuse, R157 ;  /* 0x0000009d009b7220 */ /* 0x040fe20000410000 */
[C---:B------:R-:W-:Y:S01]  /*9650*/  FMUL.FTZ R12, R0.reuse, R159 ;  /* 0x0000009f000c7220 */ /* 0x040fe20000410000 */
[C---:B------:R-:W-:Y:S01]  /*9660*/  FMUL.FTZ R154, R0.reuse, R167 ;  /* 0x000000a7009a7220 */ /* 0x040fe20000410000 */
[----:B--2---:R-:W-:Y:S01]  /*9670*/  @P5 SHF.R.U32.HI R177, RZ, R7, R6 ;  /* 0x00000007ffb15219 */ /* 0x004fe20000011606 */
[----:B------:R-:W-:Y:S01]  /*9680*/  FMUL.FTZ R159, R0, R160 ;  /* 0x000000a0009f7220 */ /* 0x000fe20000410000 */
[----:B------:R-:W-:Y:S01]  /*9690*/  IADD3 R7, -R178, 0x1, RZ ;  /* 0x00000001b2077810 */ /* 0x000fe20007ffe1ff */
[C---:B------:R-:W-:Y:S01]  /*96a0*/  FMUL.FTZ R167, R0.reuse, R168 ;  /* 0x000000a800a77220 */ /* 0x040fe20000410000 */
[C---:B------:R-:W-:Y:S01]  /*96b0*/  FMUL.FTZ R156, R0.reuse, R170 ;  /* 0x000000aa009c7220 */ /* 0x040fe20000410000 */
[----:B------:R-:W-:Y:S01]  /*96c0*/  FMUL.FTZ R157, R0, R171 ;  /* 0x000000ab009d7220 */ /* 0x000fe20000410000 */
[----:B------:R-:W-:Y:S01]  /*96d0*/  @!P1 LEA R6, R166, UR41, 0x3 ;  /* 0x00000029a6069c11 */ /* 0x000fe2000f8e18ff */
        /* <DEDUP_REMOVED lines=10> */
[----:B------:R-:W-:Y:S01]  /*9780*/  IMAD R172, R2, -0x2, R7 ;  /* 0xfffffffe02ac7824 */ /* 0x000fe200078e0207 */
[----:B-1----:R-:W-:Y:S01]  /*9790*/  SHF.R.U32.HI R202, RZ, 0x7, R202 ;  /* 0x00000007ffca7819 */ /* 0x002fe200000116ca */
[----:B------:R-:W0:Y:S01]  /*97a0*/  MUFU.TANH R20, R20 ;  /* 0x0000001400147308 */ /* 0x000e220000002400 */
[----:B------:R-:W-:-:S02]  /*97b0*/  @!P1 VIADD R6, R6, 0x28440 ;  /* 0x0002844006069836 */ /* 0x000fc40000000000 */
[----:B------:R-:W-:Y:S01]  /*97c0*/  FMUL.FTZ R181, R0, R181 ;  /* 0x000000b500b57220 */ /* 0x000fe20000410000 */
[----:B---3--:R-:W-:Y:S01]  /*97d0*/  IMAD R172, R179, UR43, R172 ;  /* 0x0000002bb3ac7c24 */ /* 0x008fe2000f8e02ac */
[----:B------:R-:W-:Y:S02]  /*97e0*/  IADD3 R173, -R202, 0xb, RZ ;  /* 0x0000000bcaad7810 */ /* 0x000fe40007ffe1ff */
[----:B------:R-:W-:Y:S01]  /*97f0*/  @!P1 PRMT R6, RZ, 0x654, R6 ;  /* 0x00000654ff069816 */ /* 0x000fe20000000006 */
[----:B------:R-:W-:Y:S01]  /*9800*/  VIADD R172, R172, -UR55 ;  /* 0x80000037acac7c36 */ /* 0x000fe20008000000 */
[----:B------:R-:W1:Y:S03]  /*9810*/  MUFU.TANH R21, R21 ;  /* 0x0000001500157308 */ /* 0x000e660000002400 */
[----:B------:R-:W-:-:S05]  /*9820*/  VIADD R183, R172, UR54 ;  /* 0x00000036acb77c36 */ /* 0x000fca0008000000 */
[----:B------:R-:W2:Y:S08]  /*9830*/  MUFU.TANH R10, R10 ;  /* 0x0000000a000a7308 */ /* 0x000eb00000002400 */
[----:B------:R-:W3:Y:S08]  /*9840*/  MUFU.TANH R11, R11 ;  /* 0x0000000b000b7308 */ /* 0x000ef00000002400 */
        /* <DEDUP_REMOVED lines=28> */
[----:B------:R-:W-:-:S06]  /*9a10*/  WARPGROUP.ARRIVE ;  /* 0x00000000000079c5 */ /* 0x000fcc0000000000 */
[----:B------:R-:W-:Y:S03]  /*9a20*/  QGMMA.64x256x32.F32.E4M3.E4M3 R24, R184, gdesc[UR4], R24, gsb0 ;  /* 0x03e00004b8187df3 */ /* 0x000fe60008000818 */
[----:B------:R-:W-:Y:S02]  /*9a30*/  WARPGROUP.DEPBAR.LE gsb0, 0x0 ;  /* 0x00008000000079c5 */ /* 0x000fe40000010000 */
[----:B------:R-:W5:Y:S01]  /*9a40*/  SHFL.IDX PT, R186, R177, RZ, 0x1c1f ;  /* 0x001c1fffb1ba7589 */ /* 0x000f6200000e0000 */
[----:B------:R-:W-:Y:S01]  /*9a50*/  VIADD R185, R172, UR49 ;  /* 0x00000031acb97c36 */ /* 0x000fe20008000000 */
[----:B------:R5:W0:Y:S01]  /*9a60*/  MUFU.TANH R184, R181 ;  /* 0x000000b500b87308 */ /* 0x000a220000002400 */
[----:B------:R0:W-:Y:S06]  /*9a70*/  BAR.ARV R173, 0x100 ;  /* 0x000400ad0000751d */ /* 0x0001ec0000002000 */
[----:B------:R0:W-:Y:S01]  /*9a80*/  @!P1 SYNCS.ARRIVE.TRANS64.RED.A1T0 RZ, [R6+URZ], RZ ;  /* 0x000000ff06ff99a7 */ /* 0x0001e2000810043f */
[----:B-----5:R-:W-:-:S02]  /*9a90*/  IMAD.IADD R181, R183, 0x1, R186 ;  /* 0x00000001b7b57824 */ /* 0x020fc400078e02ba */
[----:B------:R-:W-:Y:S01]  /*9aa0*/  IMAD.IADD R182, R185, 0x1, R186 ;  /* 0x00000001b9b67824 */ /* 0x000fe200078e02ba */
[----:B01234-:R-:W-:Y:S06]  /*9ab0*/  @!P6 BRA `(.L_x_915) ;  /* 0x00000000005ce947 */ /* 0x01ffec0003800000 */
[----:B------:R-:W-:Y:S01]  /*9ac0*/  IMAD R6, R179, UR43, R186 ;  /* 0x0000002bb3067c24 */ /* 0x000fe2000f8e02ba */
[----:B------:R-:W-:Y:S03]  /*9ad0*/  BSSY B0, `(.L_x_916) ;  /* 0x0000011000007945 */ /* 0x000fe60003800000 */
[----:B------:R-:W-:-:S05]  /*9ae0*/  VIADD R173, R6, -UR55 ;  /* 0x8000003706ad7c36 */ /* 0x000fca0008000000 */
        /* <DEDUP_REMOVED lines=10> */
.L_x_917:
[----:B------:R-:W-:-:S05]  /*9b90*/  IMAD.U32 R172, RZ, RZ, UR53 ;  /* 0x00000035ffac7e24 */ /* 0x000fca000f8e00ff */
[----:B------:R-:W-:-:S13]  /*9ba0*/  ISETP.NE.AND P2, PT, R172, 0x1, PT ;  /* 0x00000001ac00780c */ /* 0x000fda0003f45270 */
[----:B------:R-:W0:Y:S02]  /*9bb0*/  @P2 LDC.64 R6, c[0x0][0x9e8] ;  /* 0x00027a00ff062b82 */ /* 0x000e240000000a00 */
[----:B0-----:R-:W-:-:S05]  /*9bc0*/  @P2 IMAD.HI.U32 R6, R173, R6, RZ ;  /* 0x00000006ad062227 */ /* 0x001fca00078e00ff */
[----:B------:R-:W-:-:S07]  /*9bd0*/  @P2 SHF.R.U32.HI R173, RZ, R7, R6 ;  /* 0x00000007ffad2219 */ /* 0x000fce0000011606 */
.L_x_918:
[----:B------:R-:W-:Y:S05]  /*9be0*/  BSYNC B0 ;  /* 0x0000000000007941 */ /* 0x000fea0003800000 */
.L_x_916:
[----:B------:R-:W-:-:S04]  /*9bf0*/  IMAD R173, R173, R172, -R178 ;  /* 0x000000acadad7224 */ /* 0x000fc800078e0ab2 */
[----:B------:R-:W-:-:S05]  /*9c00*/  IMAD R173, R2, -0x2, R173 ;  /* 0xfffffffe02ad7824 */ /* 0x000fca00078e02ad */
[----:B------:R-:W-:Y:S02]  /*9c10*/  VIADDMNMX R181, R173, R172, R181, PT ;  /* 0x000000acadb57246 */ /* 0x000fe400038001b5 */
[----:B------:R-:W-:-:S07]  /*9c20*/  VIMNMX R182, R182, R173, !PT ;  /* 0x000000adb6b67248 */ /* 0x000fce0007fe0100 */
.L_x_915:
[----:B------:R-:W-:Y:S01]  /*9c30*/  ISETP.GT.AND P2, PT, R5, -0x1, PT ;  /* 0xffffffff0500780c */ /* 0x000fe20003f44270 */
[----:B------:R-:W0:Y:S03]  /*9c40*/  SHFL.IDX PT, R6, R177, 0x1, 0x1c1f ;  /* 0x003c1f00b1067f89 */ /* 0x000e2600000e0000 */
[C---:B------:R-:W-:Y:S02]  /*9c50*/  ISETP.GT.AND P4, PT, R182.reuse, RZ, P2 ;  /* 0x000000ffb600720c */ /* 0x040fe40001784270 */
[----:B------:R-:W-:Y:S02]  /*9c60*/  ISETP.GT.AND P3, PT, R182, 0x1, P2 ;  /* 0x00000001b600780c */ /* 0x000fe40001764270 */
[C---:B------:R-:W-:Y:S02]  /*9c70*/  ISETP.LT.OR P4, PT, R181.reuse, 0x1, P4 ;  /* 0x00000001b500780c */ /* 0x040fe40002781670 */
[----:B------:R-:W-:-:S02]  /*9c80*/  ISETP.LT.OR P3, PT, R181, 0x2, P3 ;  /* 0x00000002b500780c */ /* 0x000fc40001f61670 */
[----:B------:R-:W-:Y:S02]  /*9c90*/  FSEL R175, R20, -INF , !P4 ;  /* 0xff80000014af7808 */ /* 0x000fe40006000000 */
[----:B------:R-:W-:Y:S02]  /*9ca0*/  FSEL R173, R21, -INF , !P3 ;  /* 0xff80000015ad7808 */ /* 0x000fe40005800000 */
[C---:B------:R-:W-:Y:S02]  /*9cb0*/  ISETP.GT.AND P4, PT, R182.reuse, 0x8, P2 ;  /* 0x00000008b600780c */ /* 0x040fe40001784270 */
[----:B------:R-:W-:Y:S02]  /*9cc0*/  ISETP.GT.AND P3, PT, R182, 0x9, P2 ;  /* 0x00000009b600780c */ /* 0x000fe40001764270 */
[C---:B------:R-:W-:Y:S02]  /*9cd0*/  ISETP.LT.OR P4, PT, R181.reuse, 0x9, P4 ;  /* 0x00000009b500780c */ /* 0x040fe40002781670 */
[----:B------:R-:W-:-:S02]  /*9ce0*/  ISETP.LT.OR P3, PT, R181, 0xa, P3 ;  /* 0x0000000ab500780c */ /* 0x000fc40001f61670 */
[----:B------:R-:W-:Y:S01]  /*9cf0*/  FSEL R172, R153, -INF , !P4 ;  /* 0xff80000099ac7808 */ /* 0x000fe20006000000 */
[----:B0-----:R-:W-:Y:S01]  /*9d00*/  IMAD.IADD R177, R185, 0x1, R6 ;  /* 0x00000001b9b17824 */ /* 0x001fe200078e0206 */
[----:B------:R-:W-:Y:S02]  /*9d10*/  FSEL R155, R155, -INF , !P3 ;  /* 0xff8000009b9b7808 */ /* 0x000fe40005800000 */
[C---:B------:R-:W-:Y:S02]  /*9d20*/  ISETP.GT.AND P4, PT, R182.reuse, 0x10, P2 ;  /* 0x00000010b600780c */ /* 0x040fe40001784270 */
        /* <DEDUP_REMOVED lines=28> */
[----:B------:R-:W-:Y:S01]  /*9ef0*/  FSEL R153, R176, -INF , !P3 ;  /* 0xff800000b0997808 */ /* 0x000fe20005800000 */
[----:B------:R-:W-:Y:S01]  /*9f00*/  IMAD.IADD R176, R183, 0x1, R6 ;  /* 0x00000001b7b07824 */ /* 0x000fe200078e0206 */
[C---:B------:R-:W-:Y:S02]  /*9f10*/  ISETP.GT.AND P4, PT, R182.reuse, 0x38, P2 ;  /* 0x00000038b600780c */ /* 0x040fe40001784270 */
[----:B------:R-:W-:Y:S02]  /*9f20*/  ISETP.GT.AND P3, PT, R182, 0x39, P2 ;  /* 0x00000039b600780c */ /* 0x000fe40001764270 */
[C---:B------:R-:W-:Y:S02]  /*9f30*/  ISETP.LT.OR P4, PT, R181.reuse, 0x39, P4 ;  /* 0x00000039b500780c */ /* 0x040fe40002781670 */
[----:B------:R-:W-:-:S02]  /*9f40*/  ISETP.LT.OR P3, PT, R181, 0x3a, P3 ;  /* 0x0000003ab500780c */ /* 0x000fc40001f61670 */
[----:B------:R-:W-:Y:S02]  /*9f50*/  FSEL R174, R180, -INF , !P4 ;  /* 0xff800000b4ae7808 */ /* 0x000fe40006000000 */
[----:B------:R-:W-:Y:S01]  /*9f60*/  FSEL R171, R184, -INF , !P3 ;  /* 0xff800000b8ab7808 */ /* 0x000fe20005800000 */
[----:B------:R-:W-:Y:S08]  /*9f70*/  @!P6 BRA `(.L_x_919) ;  /* 0x00000000005ce947 */ /* 0x000ff00003800000 */
        /* <DEDUP_REMOVED lines=13> */
.L_x_921:
[----:B------:R-:W-:-:S05]  /*a050*/  IMAD.U32 R180, RZ, RZ, UR53 ;  /* 0x00000035ffb47e24 */ /* 0x000fca000f8e00ff */
[----:B------:R-:W-:-:S13]  /*a060*/  ISETP.NE.AND P3, PT, R180, 0x1, PT ;  /* 0x00000001b400780c */ /* 0x000fda0003f65270 */
[----:B------:R-:W0:Y:S02]  /*a070*/  @P3 LDC.64 R6, c[0x0][0x9e8] ;  /* 0x00027a00ff063b82 */ /* 0x000e240000000a00 */
[----:B0-----:R-:W-:-:S05]  /*a080*/  @P3 IMAD.HI.U32 R6, R179, R6, RZ ;  /* 0x00000006b3063227 */ /* 0x001fca00078e00ff */
[----:B------:R-:W-:-:S07]  /*a090*/  @P3 SHF.R.U32.HI R179, RZ, R7, R6 ;  /* 0x00000007ffb33219 */ /* 0x000fce0000011606 */
.L_x_922:
[----:B------:R-:W-:Y:S05]  /*a0a0*/  BSYNC B0 ;  /* 0x0000000000007941 */ /* 0x000fea0003800000 */
.L_x_920:
[----:B------:R-:W-:-:S04]  /*a0b0*/  IMAD R179, R179, R180, -R178 ;  /* 0x000000b4b3b37224 */ /* 0x000fc800078e0ab2 */
[----:B------:R-:W-:-:S05]  /*a0c0*/  IMAD R179, R2, -0x2, R179 ;  /* 0xfffffffe02b37824 */ /* 0x000fca00078e02b3 */
[----:B------:R-:W-:Y:S02]  /*a0d0*/  VIADDMNMX R176, R179, R180, R176, PT ;  /* 0x000000b4b3b07246 */ /* 0x000fe400038001b0 */
[----:B------:R-:W-:-:S07]  /*a0e0*/  VIMNMX R177, R177, R179, !PT ;  /* 0x000000b3b1b17248 */ /* 0x000fce0007fe0100 */
.L_x_919:
        /* <DEDUP_REMOVED lines=9> */
[----:B------:R-:W-:Y:S02]  /*a180*/  ISETP.GT.AND P4, PT, R177, 0x10, P2 ;  /* 0x00000010b100780c */ /* 0x000fe40001784270 */
[----:B------:R-:W-:Y:S02]  /*a190*/  FMNMX.FTZ R6, R159, R6, !PT ;  /* 0x000000069f067209 */ /* 0x000fe40007810000 */
[----:B------:R-:W-:Y:S02]  /*a1a0*/  ISETP.GT.AND P3, PT, R177, 0x1, P2 ;  /* 0x00000001b100780c */ /* 0x000fe40001764270 */
[----:B------:R-:W-:Y:S02]  /*a1b0*/  FMNMX.FTZ R7, R161, R6, !PT ;  /* 0x00000006a1077209 */ /* 0x000fe40007810000 */
[----:B------:R-:W-:-:S02]  /*a1c0*/  ISETP.LT.OR P4, PT, R176, 0x11, P4 ;  /* 0x00000011b000780c */ /* 0x000fc40002781670 */
        /* <DEDUP_REMOVED lines=17> */
[----:B------:R-:W-:-:S02]  /*a2e0*/  ISETP.GT.AND P4, PT, R177, RZ, P2 ;  /* 0x000000ffb100720c */ /* 0x000fc40001784270 */
[----:B------:R-:W-:Y:S02]  /*a2f0*/  FMNMX.FTZ R6, R171, R6, !PT ;  /* 0x00000006ab067209 */ /* 0x000fe40007810000 */
[----:B------:R-:W-:Y:S02]  /*a300*/  FSEL R12, R12, -INF , !P3 ;  /* 0xff8000000c0c7808 */ /* 0x000fe40005800000 */
[----:B------:R-:W-:Y:S01]  /*a310*/  ISETP.GT.AND P3, PT, R177, 0x11, P2 ;  /* 0x00000011b100780c */ /* 0x000fe20001764270 */
[----:B------:R-:W0:Y:S01]  /*a320*/  SHFL.BFLY PT, R7, R6, 0x2, 0x1f ;  /* 0x0c401f0006077f89 */ /* 0x000e2200000e0000 */
[C---:B------:R-:W-:Y:S02]  /*a330*/  ISETP.LT.OR P4, PT, R176.reuse, 0x1, P4 ;  /* 0x00000001b000780c */ /* 0x040fe40002781670 */
[----:B------:R-:W-:Y:S02]  /*a340*/  ISETP.LT.OR P3, PT, R176, 0x12, P3 ;  /* 0x00000012b000780c */ /* 0x000fe40001f61670 */
[----:B------:R-:W-:-:S02]  /*a350*/  FSEL R10, R10, -INF , !P4 ;  /* 0xff8000000a0a7808 */ /* 0x000fc40006000000 */
[----:B------:R-:W-:Y:S02]  /*a360*/  FSEL R15, R15, -INF , !P3 ;  /* 0xff8000000f0f7808 */ /* 0x000fe40005800000 */
[C---:B------:R-:W-:Y:S02]  /*a370*/  ISETP.GT.AND P3, PT, R177.reuse, 0x19, P2 ;  /* 0x00000019b100780c */ /* 0x040fe40001764270 */
[----:B------:R-:W-:Y:S02]  /*a380*/  ISETP.GT.AND P4, PT, R177, 0x20, P2 ;  /* 0x00000020b100780c */ /* 0x000fe40001784270 */
[C---:B------:R-:W-:Y:S02]  /*a390*/  ISETP.LT.OR P3, PT, R176.reuse, 0x1a, P3 ;  /* 0x0000001ab000780c */ /* 0x040fe40001f61670 */
[----:B------:R-:W-:Y:S02]  /*a3a0*/  ISETP.LT.OR P4, PT, R176, 0x21, P4 ;  /* 0x00000021b000780c */ /* 0x000fe40002781670 */
[----:B------:R-:W-:-:S02]  /*a3b0*/  FSEL R154, R154, -INF , !P3 ;  /* 0xff8000009a9a7808 */ /* 0x000fc40005800000 */
[----:B------:R-:W-:Y:S02]  /*a3c0*/  ISETP.GT.AND P3, PT, R177, 0x21, P2 ;  /* 0x00000021b100780c */ /* 0x000fe40001764270 */
[----:B------:R-:W-:Y:S02]  /*a3d0*/  FSEL R156, R156, -INF , !P4 ;  /* 0xff8000009c9c7808 */ /* 0x000fe40006000000 */
[----:B------:R-:W-:Y:S02]  /*a3e0*/  ISETP.LT.OR P3, PT, R176, 0x22, P3 ;  /* 0x00000022b000780c */ /* 0x000fe40001f61670 */
[----:B0-----:R-:W-:Y:S02]  /*a3f0*/  FMNMX.FTZ R7, R6, R7, !PT ;  /* 0x0000000706077209 */ /* 0x001fe40007810000 */
[----:B------:R-:W-:Y:S02]  /*a400*/  FSEL R157, R157, -INF , !P3 ;  /* 0xff8000009d9d7808 */ /* 0x000fe40005800000 */
[C---:B------:R-:W-:Y:S01]  /*a410*/  ISETP.GT.AND P4, PT, R177.reuse, 0x28, P2 ;  /* 0x00000028b100780c */ /* 0x040fe20001784270 */
[----:B------:R-:W0:Y:S01]  /*a420*/  SHFL.BFLY PT, R6, R7, 0x1, 0x1f ;  /* 0x0c201f0007067f89 */ /* 0x000e2200000e0000 */
[----:B------:R-:W-:-:S02]  /*a430*/  ISETP.GT.AND P3, PT, R177, 0x29, P2 ;  /* 0x00000029b100780c */ /* 0x000fc40001764270 */
[C---:B------:R-:W-:Y:S02]  /*a440*/  ISETP.LT.OR P4, PT, R176.reuse, 0x29, P4 ;  /* 0x00000029b000780c */ /* 0x040fe40002781670 */
[----:B------:R-:W-:Y:S02]  /*a450*/  ISETP.LT.OR P3, PT, R176, 0x2a, P3 ;  /* 0x0000002ab000780c */ /* 0x000fe40001f61670 */
[----:B------:R-:W-:Y:S02]  /*a460*/  FSEL R158, R158, -INF , !P4 ;  /* 0xff8000009e9e7808 */ /* 0x000fe40006000000 */
[----:B------:R-:W-:Y:S02]  /*a470*/  FSEL R160, R160, -INF , !P3 ;  /* 0xff800000a0a07808 */ /* 0x000fe40005800000 */
[----:B------:R-:W-:-:S04]  /*a480*/  ISETP.GT.AND P3, PT, R177, 0x30, P2 ;  /* 0x00000030b100780c */ /* 0x000fc80001764270 */
[----:B------:R-:W-:-:S04]  /*a490*/  ISETP.LT.OR P3, PT, R176, 0x31, P3 ;  /* 0x00000031b000780c */ /* 0x000fc80001f61670 */
[----:B------:R-:W-:Y:S02]  /*a4a0*/  FSEL R163, R163, -INF , !P3 ;  /* 0xff800000a3a37808 */ /* 0x000fe40005800000 */
[----:B------:R-:W-:Y:S02]  /*a4b0*/  ISETP.GT.AND P3, PT, R177, 0x31, P2 ;  /* 0x00000031b100780c */ /* 0x000fe40001764270 */
[----:B0-----:R-:W-:Y:S02]  /*a4c0*/  FMNMX.FTZ R7, R7, R6, !PT ;  /* 0x0000000607077209 */ /* 0x001fe40007810000 */
[----:B------:R-:W-:Y:S02]  /*a4d0*/  FMNMX.FTZ R6, R10, R9, !PT ;  /* 0x000000090a067209 */ /* 0x000fe40007810000 */
[C---:B------:R-:W-:Y:S01]  /*a4e0*/  FSETP.NEU.FTZ.AND P4, PT, R7.reuse, -INF , PT ;  /* 0xff8000000700780b */ /* 0x040fe20003f9d000 */
[----:B------:R-:W-:-:S01]  /*a4f0*/  FFMA.FTZ R178, R7, R178, -8 ;  /* 0xc100000007b27423 */ /* 0x000fc200000100b2 */
[----:B------:R-:W-:-:S02]  /*a500*/  FMNMX.FTZ R6, R11, R6, !PT ;  /* 0x000000060b067209 */ /* 0x000fc40007810000 */
[----:B------:R-:W-:Y:S02]  /*a510*/  ISETP.LT.OR P3, PT, R176, 0x32, P3 ;  /* 0x00000032b000780c */ /* 0x000fe40001f61670 */
[----:B------:R-:W-:Y:S02]  /*a520*/  FMNMX.FTZ R179, R13, R6, !PT ;  /* 0x000000060db37209 */ /* 0x000fe40007810000 */
[----:B------:R-:W-:Y:S02]  /*a530*/  FSEL R182, R178, RZ, P4 ;  /* 0x000000ffb2b67208 */ /* 0x000fe40002000000 */
[----:B------:R-:W-:Y:S02]  /*a540*/  FMNMX.FTZ R179, R12, R179, !PT ;  /* 0x000000b30cb37209 */ /* 0x000fe40007810000 */
[----:B------:R-:W-:Y:S01]  /*a550*/  FSEL R162, R162, -INF , !P3 ;  /* 0xff800000a2a27808 */ /* 0x000fe20005800000 */
[--C-:B------:R-:W-:Y:S01]  /*a560*/  FFMA.FTZ R178, R175, UR10, -R182.reuse ;  /* 0x0000000aafb27c23 */ /* 0x100fe200080108b6 */
[----:B------:R-:W-:Y:S01]  /*a570*/  FMNMX.FTZ R6, R14, R179, !PT ;  /* 0x000000b30e067209 */ /* 0x000fe20007810000 */
[--C-:B------:R-:W-:Y:S01]  /*a580*/  FFMA.FTZ R180, R169, UR10, -R182.reuse ;  /* 0x0000000aa9b47c23 */ /* 0x100fe200080108b6 */
[----:B------:R-:W-:Y:S01]  /*a590*/  ISETP.GT.AND P3, PT, R177, 0x38, P2 ;  /* 0x00000038b100780c */ /* 0x000fe20001764270 */
[--C-:B------:R-:W-:Y:S01]  /*a5a0*/  FFMA.FTZ R173, R173, UR10, -R182.reuse ;  /* 0x0000000aadad7c23 */ /* 0x100fe200080108b6 */
[----:B------:R-:W-:Y:S01]  /*a5b0*/  FMNMX.FTZ R179, R15, R6, !PT ;  /* 0x000000060fb37209 */ /* 0x000fe20007810000 */
[--C-:B------:R-:W-:Y:S01]  /*a5c0*/  FFMA.FTZ R172, R172, UR10, -R182.reuse ;  /* 0x0000000aacac7c23 */ /* 0x100fe200080108b6 */
[----:B------:R-:W-:Y:S01]  /*a5d0*/  ISETP.GT.AND P2, PT, R177, 0x39, P2 ;  /* 0x00000039b100780c */ /* 0x000fe20001744270 */
[--C-:B------:R-:W-:Y:S01]  /*a5e0*/  FFMA.FTZ R155, R155, UR10, -R182.reuse ;  /* 0x0000000a9b9b7c23 */ /* 0x100fe200080108b6 */
[----:B------:R-:W-:Y:S01]  /*a5f0*/  FMNMX.FTZ R179, R152, R179, !PT ;  /* 0x000000b398b37209 */ /* 0x000fe20007810000 */
[--C-:B------:R-:W-:Y:S01]  /*a600*/  FFMA.FTZ R159, R159, UR10, -R182.reuse ;  /* 0x0000000a9f9f7c23 */ /* 0x100fe200080108b6 */
[----:B------:R-:W-:Y:S01]  /*a610*/  ISETP.LT.OR P3, PT, R176, 0x39, P3 ;  /* 0x00000039b000780c */ /* 0x000fe20001f61670 */
[--C-:B------:R-:W-:Y:S01]  /*a620*/  FFMA.FTZ R20, R20, UR10, -R182.reuse ;  /* 0x0000000a14147c23 */ /* 0x100fe200080108b6 */
[----:B------:R-:W-:Y:S01]  /*a630*/  FMNMX.FTZ R179, R154, R179, !PT ;  /* 0x000000b39ab37209 */ /* 0x000fe20007810000 */
[--C-:B------:R-:W-:Y:S01]  /*a640*/  FFMA.FTZ R21, R21, UR10, -R182.reuse ;  /* 0x0000000a15157c23 */ /* 0x100fe200080108b6 */
[----:B------:R-:W-:Y:S01]  /*a650*/  ISETP.LT.OR P2, PT, R176, 0x3a, P2 ;  /* 0x0000003ab000780c */ /* 0x000fe20001741670 */
[--C-:B------:R-:W-:Y:S01]  /*a660*/  FFMA.FTZ R176, R161, UR10, -R182.reuse ;  /* 0x0000000aa1b07c23 */ /* 0x100fe200080108b6 */
[----:B------:R-:W-:Y:S01]  /*a670*/  FMNMX.FTZ R6, R156, R179, !PT ;  /* 0x000000b39c067209 */ /* 0x000fe20007810000 */
[--C-:B------:R-:W-:Y:S01]  /*a680*/  FFMA.FTZ R161, R164, UR10, -R182.reuse ;  /* 0x0000000aa4a17c23 */ /* 0x100fe200080108b6 */
[----:B------:R-:W-:Y:S01]  /*a690*/  FSEL R166, R166, -INF , !P3 ;  /* 0xff800000a6a67808 */ /* 0x000fe20005800000 */
[--C-:B------:R-:W-:Y:S01]  /*a6a0*/  FFMA.FTZ R164, R165, UR10, -R182.reuse ;  /* 0x0000000aa5a47c23 */ /* 0x100fe200080108b6 */
[----:B------:R-:W-:Y:S01]  /*a6b0*/  FMNMX.FTZ R175, R157, R6, !PT ;  /* 0x000000069daf7209 */ /* 0x000fe20007810000 */
[--C-:B------:R-:W-:Y:S01]  /*a6c0*/  FFMA.FTZ R165, R167, UR10, -R182.reuse ;  /* 0x0000000aa7a57c23 */ /* 0x100fe200080108b6 */
[----:B------:R-:W-:Y:S01]  /*a6d0*/  FSEL R168, R168, -INF , !P2 ;  /* 0xff800000a8a87808 */ /* 0x000fe20005000000 */
[--C-:B------:R-:W-:Y:S01]  /*a6e0*/  FFMA.FTZ R167, R170, UR10, -R182.reuse ;  /* 0x0000000aaaa77c23 */ /* 0x100fe200080108b6 */
[----:B------:R-:W-:Y:S01]  /*a6f0*/  FMNMX.FTZ R175, R158, R175, !PT ;  /* 0x000000af9eaf7209 */ /* 0x000fe20007810000 */
[--C-:B------:R-:W-:Y:S01]  /*a700*/  FFMA.FTZ R170, R153, UR10, -R182.reuse ;  /* 0x0000000a99aa7c23 */ /* 0x100fe200080108b6 */
[----:B------:R-:W-:-:S01]  /*a710*/  FFMA.FTZ R153, R174, UR10, -R182 ;  /* 0x0000000aae997c23 */ /* 0x000fc200080108b6 */
[----:B------:R-:W-:Y:S01]  /*a720*/  FFMA.FTZ R182, R171, UR10, -R182 ;  /* 0x0000000aabb67c23 */ /* 0x000fe200080108b6 */
[----:B------:R-:W-:Y:S01]  /*a730*/  FMNMX.FTZ R6, R160, R175, !PT ;  /* 0x000000afa0067209 */ /* 0x000fe20007810000 */
[----:B------:R-:W-:Y:S01]  /*a740*/  MUFU.EX2 R178, R178 ;  /* 0x000000b200b27308 */ /* 0x000fe20000000800 */
[----:B------:R-:W-:-:S02]  /*a750*/  FSEL R171, R7, RZ, P4 ;  /* 0x000000ff07ab7208 */ /* 0x000fc40002000000 */
[----:B------:R-:W-:-:S03]  /*a760*/  FMNMX.FTZ R175, R163, R6, !PT ;  /* 0x00000006a3af7209 */ /* 0x000fc60007810000 */
[----:B------:R-:W-:Y:S01]  /*a770*/  FADD.FTZ R171, -R171, R8 ;  /* 0x00000008abab7221 */ /* 0x000fe20000010100 */
[----:B------:R-:W-:Y:S01]  /*a780*/  FMNMX.FTZ R175, R162, R175, !PT ;  /* 0x000000afa2af7209 */ /* 0x000fe20007810000 */
[----:B------:R-:W-:Y:S03]  /*a790*/  MUFU.EX2 R173, R173 ;  /* 0x000000ad00ad7308 */ /* 0x000fe60000000800 */
[----:B------:R-:W-:-:S04]  /*a7a0*/  FMNMX.FTZ R175, R166, R175, !PT ;  /* 0x000000afa6af7209 */ /* 0x000fc80007810000 */
[----:B------:R-:W-:Y:S01]  /*a7b0*/  FMNMX.FTZ R175, R168, R175, !PT ;  /* 0x000000afa8af7209 */ /* 0x000fe20007810000 */
[----:B------:R-:W-:Y:S04]  /*a7c0*/  MUFU.EX2 R172, R172 ;  /* 0x000000ac00ac7308 */ /* 0x000fe80000000800 */
[----:B------:R-:W0:Y:S04]  /*a7d0*/  SHFL.BFLY PT, R6, R175, 0x2, 0x1f ;  /* 0x0c401f00af067f89 */ /* 0x000e2800000e0000 */
[----:B------:R-:W-:Y:S08]  /*a7e0*/  MUFU.EX2 R155, R155 ;  /* 0x0000009b009b7308 */ /* 0x000ff00000000800 */
[----:B------:R-:W-:Y:S08]  /*a7f0*/  MUFU.EX2 R159, R159 ;  /* 0x0000009f009f7308 */ /* 0x000ff00000000800 */
[----:B------:R-:W-:Y:S01]  /*a800*/  MUFU.EX2 R176, R176 ;  /* 0x000000b000b07308 */ /* 0x000fe20000000800 */
[----:B0-----:R-:W-:Y:S01]  /*a810*/  FMNMX.FTZ R6, R175, R6, !PT ;  /* 0x00000006af067209 */ /* 0x001fe20007810000 */
[----:B------:R-:W-:-:S06]  /*a820*/  IMAD.U32 R175, RZ, RZ, UR10 ;  /* 0x0000000affaf7e24 */ /* 0x000fcc000f8e00ff */
[----:B------:R-:W-:Y:S01]  /*a830*/  MUFU.EX2 R161, R161 ;  /* 0x000000a100a17308 */ /* 0x000fe20000000800 */
[----:B------:R-:W0:Y:S07]  /*a840*/  SHFL.BFLY PT, R169, R6, 0x1, 0x1f ;  /* 0x0c201f0006a97f89 */ /* 0x000e2e00000e0000 */
[----:B------:R-:W-:Y:S08]  /*a850*/  MUFU.EX2 R164, R164 ;  /* 0x000000a400a47308 */ /* 0x000ff00000000800 */
[----:B------:R-:W-:Y:S08]  /*a860*/  MUFU.EX2 R165, R165 ;  /* 0x000000a500a57308 */ /* 0x000ff00000000800 */
[----:B------:R-:W-:Y:S01]  /*a870*/  MUFU.EX2 R180, R180 ;  /* 0x000000b400b47308 */ /* 0x000fe20000000800 */
[----:B0-----:R-:W-:Y:S01]  /*a880*/  FMNMX.FTZ R6, R6, R169, !PT ;  /* 0x000000a906067209 */ /* 0x001fe20007810000 */
[----:B------:R-:W-:-:S03]  /*a890*/  FMUL.FTZ R169, R171, UR10 ;  /* 0x0000000aaba97c20 */ /* 0x000fc60008410000 */
[C---:B------:R-:W-:Y:S01]  /*a8a0*/  FSETP.NEU.FTZ.AND P2, PT, R6.reuse, -INF , PT ;  /* 0xff8000000600780b */ /* 0x040fe20003f5d000 */
[----:B------:R-:W-:-:S02]  /*a8b0*/  FFMA.FTZ R175, R6, R175, -8 ;  /* 0xc100000006af7423 */ /* 0x000fc400000100af */
[----:B------:R-:W0:Y:S01]  /*a8c0*/  MUFU.EX2 R169, R169 ;  /* 0x000000a900a97308 */ /* 0x000e220000000800 */
[----:B------:R-:W-:Y:S02]  /*a8d0*/  FSEL R174, R6, RZ, P2 ;  /* 0x000000ff06ae7208 */ /* 0x000fe40001000000 */
[----:B------:R-:W-:-:S03]  /*a8e0*/  FSEL R175, R175, RZ, P2 ;  /* 0x000000ffafaf7208 */ /* 0x000fc60001000000 */
[----:B------:R-:W-:Y:S02]  /*a8f0*/  FADD.FTZ R174, -R174, R9 ;  /* 0x00000009aeae7221 */ /* 0x000fe40000010100 */
[----:B------:R-:W-:-:S01]  /*a900*/  FFMA.FTZ R171, R10, UR10, -R175 ;  /* 0x0000000a0aab7c23 */ /* 0x000fc200080108af */
[--C-:B------:R-:W-:Y:S01]  /*a910*/  FFMA.FTZ R10, R11, UR10, -R175.reuse ;  /* 0x0000000a0b0a7c23 */ /* 0x100fe200080108af */
[----:B------:R-:W-:-:S01]  /*a920*/  FFMA.FTZ R11, R13, UR10, -R175 ;  /* 0x0000000a0d0b7c23 */ /* 0x000fc200080108af */
[--C-:B------:R-:W-:Y:S01]  /*a930*/  FFMA.FTZ R13, R14, UR10, -R175.reuse ;  /* 0x0000000a0e0d7c23 */ /* 0x100fe200080108af */
[----:B------:R-:W-:-:S01]  /*a940*/  FFMA.FTZ R14, R15, UR10, -R175 ;  /* 0x0000000a0f0e7c23 */ /* 0x000fc200080108af */
[--C-:B------:R-:W-:Y:S01]  /*a950*/  FFMA.FTZ R15, R152, UR10, -R175.reuse ;  /* 0x0000000a980f7c23 */ /* 0x100fe200080108af */
[----:B------:R-:W-:Y:S01]  /*a960*/  FMUL.FTZ R152, R174, UR10 ;  /* 0x0000000aae987c20 */ /* 0x000fe20008410000 */
[----:B------:R-:W-:Y:S01]  /*a970*/  MUFU.EX2 R171, R171 ;  /* 0x000000ab00ab7308 */ /* 0x000fe20000000800 */
[----:B------:R-:W-:-:S01]  /*a980*/  FFMA.FTZ R12, R12, UR10, -R175 ;  /* 0x0000000a0c0c7c23 */ /* 0x000fc200080108af */
[----:B------:R-:W-:Y:S01]  /*a990*/  FFMA.FTZ R9, R156, UR10, -R175 ;  /* 0x0000000a9c097c23 */ /* 0x000fe200080108af */
[----:B0-----:R-:W-:-:S01]  /*a9a0*/  FFMA.FTZ R156, R169, R3, R178 ;  /* 0x00000003a99c7223 */ /* 0x001fc200000100b2 */
[--C-:B------:R-:W-:Y:S01]  /*a9b0*/  FFMA.FTZ R174, R154, UR10, -R175.reuse ;  /* 0x0000000a9aae7c23 */ /* 0x100fe200080108af */
[----:B------:R-:W-:-:S01]  /*a9c0*/  FFMA.FTZ R154, R157, UR10, -R175 ;  /* 0x0000000a9d9a7c23 */ /* 0x000fc200080108af */
[----:B------:R-:W-:Y:S01]  /*a9d0*/  FFMA.FTZ R158, R158, UR10, -R175 ;  /* 0x0000000a9e9e7c23 */ /* 0x000fe200080108af */
[----:B------:R-:W-:-:S01]  /*a9e0*/  FADD.FTZ R157, R173, R156 ;  /* 0x0000009cad9d7221 */ /* 0x000fc20000010000 */
[----:B------:R-:W0:Y:S01]  /*a9f0*/  MUFU.EX2 R152, R152 ;  /* 0x0000009800987308 */ /* 0x000e220000000800 */
[----:B------:R-:W-:-:S01]  /*aa00*/  FFMA.FTZ R160, R160, UR10, -R175 ;  /* 0x0000000aa0a07c23 */ /* 0x000fc200080108af */
[----:B------:R-:W-:Y:S01]  /*aa10*/  FFMA.FTZ R163, R163, UR10, -R175 ;  /* 0x0000000aa3a37c23 */ /* 0x000fe200080108af */
[----:B------:R-:W-:-:S01]  /*aa20*/  FADD.FTZ R156, R172, R157 ;  /* 0x0000009dac9c7221 */ /* 0x000fc20000010000 */
[--C-:B------:R-:W-:Y:S01]  /*aa30*/  FFMA.FTZ R162, R162, UR10, -R175.reuse ;  /* 0x0000000aa2a27c23 */ /* 0x100fe200080108af */
[----:B------:R-:W-:-:S01]  /*aa40*/  FFMA.FTZ R166, R166, UR10, -R175 ;  /* 0x0000000aa6a67c23 */ /* 0x000fc200080108af */
[----:B------:R-:W-:Y:S01]  /*aa50*/  FFMA.FTZ R168, R168, UR10, -R175 ;  /* 0x0000000aa8a87c23 */ /* 0x000fe200080108af */
[----:B------:R-:W-:-:S01]  /*aa60*/  FADD.FTZ R156, R155, R156 ;  /* 0x0000009c9b9c7221 */ /* 0x000fc20000010000 */
[----:B------:R-:W1:Y:S08]  /*aa70*/  MUFU.EX2 R10, R10 ;  /* 0x0000000a000a7308 */ /* 0x000e700000000800 */
[----:B------:R-:W2:Y:S01]  /*aa80*/  MUFU.EX2 R11, R11 ;  /* 0x0000000b000b7308 */ /* 0x000ea20000000800 */
[----:B0-----:R-:W-:-:S07]  /*aa90*/  FFMA.FTZ R3, R152, R4, R171 ;  /* 0x0000000498037223 */ /* 0x001fce00000100ab */
[----:B------:R-:W0:Y:S01]  /*aaa0*/  MUFU.EX2 R12, R12 ;  /* 0x0000000c000c7308 */ /* 0x000e220000000800 */
[----:B-1----:R-:W-:-:S07]  /*aab0*/  FADD.FTZ R4, R10, R3 ;  /* 0x000000030a047221 */ /* 0x002fce0000010000 */
[----:B------:R-:W1:Y:S01]  /*aac0*/  MUFU.EX2 R13, R13 ;  /* 0x0000000d000d7308 */ /* 0x000e620000000800 */
[----:B--2---:R-:W-:-:S07]  /*aad0*/  FADD.FTZ R3, R11, R4 ;  /* 0x000000040b037221 */ /* 0x004fce0000010000 */
[----:B------:R-:W2:Y:S01]  /*aae0*/  MUFU.EX2 R14, R14 ;  /* 0x0000000e000e7308 */ /* 0x000ea20000000800 */
[----:B0-----:R-:W-:-:S01]  /*aaf0*/  FADD.FTZ R4, R12, R3 ;  /* 0x000000030c047221 */ /* 0x001fc20000010000 */
[----:B------:R-:W-:-:S06]  /*ab00*/  FADD.FTZ R3, R159, R156 ;  /* 0x0000009c9f037221 */ /* 0x000fcc0000010000 */
        /* <DEDUP_REMOVED lines=21> */
[----:B------:R-:W-:Y:S01]  /*ac60*/  MUFU.EX2 R8, R182 ;  /* 0x000000b600087308 */ /* 0x000fe20000000800 */
[----:B0-----:R-:W-:-:S07]  /*ac70*/  FADD.FTZ R4, R20, R3 ;  /* 0x0000000314047221 */ /* 0x001fce0000010000 */
[----:B------:R-:W0:Y:S01]  /*ac80*/  MUFU.EX2 R21, R21 ;  /* 0x0000001500157308 */ /* 0x000e220000000800 */
[----:B-1----:R-:W-:-:S07]  /*ac90*/  FADD.FTZ R157, R160, R157 ;  /* 0x0000009da09d7221 */ /* 0x002fce0000010000 */
[----:B------:R-:W1:Y:S08]  /*aca0*/  MUFU.EX2 R182, R163 ;  /* 0x000000a300b67308 */ /* 0x000e700000000800 */
        /* <DEDUP_REMOVED lines=9> */
[----:B-1----:R-:W-:-:S04]  /*ad40*/  FADD.FTZ R3, R153, R4 ;  /* 0x0000000499037221 */ /* 0x002fc80000010000 */
[----:B------:R-:W-:Y:S01]  /*ad50*/  FADD.FTZ R3, R8, R3 ;  /* 0x0000000308037221 */ /* 0x000fe20000010000 */
[----:B--2---:R-:W-:-:S04]  /*ad60*/  FADD.FTZ R157, R166, R157 ;  /* 0x0000009da69d7221 */ /* 0x004fc80000010000 */
[----:B0-----:R-:W-:Y:S01]  /*ad70*/  FADD.FTZ R4, R168, R157 ;  /* 0x0000009da8047221 */ /* 0x001fe20000010000 */
[----:B------:R-:W-:Y:S06]  /*ad80*/  @!P0 BRA `(.L_x_923) ;  /* 0x0000000000048947 */ /* 0x000fec0003800000 */
[----:B------:R-:W-:Y:S01]  /*ad90*/  BPT.TRAP 0x1 ;  /* 0x000000040000795c */ /* 0x000fe20000300000 */
.L_x_923:
        /* <DEDUP_REMOVED lines=152> */
[----:B------:R-:W-:-:S02]  /*b720*/  IMAD.MOV.U32 R9, RZ, RZ, R6 ;  /* 0x000000ffff097224 */ /* 0x000fc400078e0006 */
[----:B------:R-:W-:Y:S01]  /*b730*/  IMAD.MOV.U32 R8, RZ, RZ, R7 ;  /* 0x000000ffff087224 */ /* 0x000fe200078e0007 */
[----:B------:R-:W-:Y:S06]  /*b740*/  @P2 BRA `(.L_x_924) ;  /* 0xffffffd800042947 */ /* 0x000fec000383ffff */
[----:B------:R-:W-:-:S05]  /*b750*/  UMOV UR52, UR56 ;  /* 0x0000003800347c82 */ /* 0x000fca0008000000 */
.L_x_906:
[----:B------:R-:W-:Y:S06]  /*b760*/  BAR.ARV 0x8, 0x180 ;  /* 0x0206000000007b1d */ /* 0x000fec0000002000 */
[----:B------:R-:W-:Y:S05]  /*b770*/  @!P0 BRA `(.L_x_925) ;  /* 0x0000000000048947 */ /* 0x000fea0003800000 */
[----:B------:R-:W-:Y:S01]  /*b780*/  BPT.TRAP 0x1 ;  /* 0x000000040000795c */ /* 0x000fe20000300000 */
.L_x_925:
[----:B------:R-:W-:Y:S01]  /*b790*/  ULEA UR9, UR52, UR41, 0x3 ;  /* 0x0000002934097291 */ /* 0x000fe2000f8e183f */
[----:B------:R-:W-:-:S05]  /*b7a0*/  IMAD.U32 R0, RZ, RZ, UR45 ;  /* 0x0000002dff007e24 */ /* 0x000fca000f8e00ff */
[----:B------:R-:W-:-:S04]  /*b7b0*/  SHF.L.U32 R0, R0, 0x1f, RZ ;  /* 0x0000001f00007819 */ /* 0x000fc800000006ff */
[----:B------:R0:W1:Y:S01]  /*b7c0*/  SYNCS.PHASECHK.TRANS64.TRYWAIT P1, [UR9+0x28450], R0 ;  /* 0x02845000ff0075a7 */ /* 0x0000620008020149 */
[----:B------:R-:W-:Y:S05]  /*b7d0*/  @!P0 BRA `(.L_x_926) ;  /* 0x0000000000048947 */ /* 0x000fea0003800000 */
[----:B------:R-:W-:Y:S01]  /*b7e0*/  BPT.TRAP 0x1 ;  /* 0x000000040000795c */ /* 0x000fe20000300000 */
.L_x_926:
[----:B-1----:R-:W-:Y:S05]  /*b7f0*/  @P1 BRA `(.L_x_927) ;  /* 0x0000000000081947 */ /* 0x002fea0003800000 */
[----:B------:R-:W1:Y:S02]  /*b800*/  SYNCS.PHASECHK.TRANS64.TRYWAIT P1, [UR9+0x28450], R0 ;  /* 0x02845000ff0075a7 */ /* 0x000e640008020149 */
[----:B-1----:R-:W-:Y:S05]  /*b810*/  @!P1 BRA `(.L_x_928) ;  /* 0x0000008800a09947 */ /* 0x002fea0003800000 */
.L_x_927:
[----:B------:R-:W-:Y:S01]  /*b820*/  UIADD3 UR41, UR41, 0x8000, URZ ;  /* 0x0000800029297890 */ /* 0x000fe2000fffe03f */
[----:B------:R-:W-:Y:S01]  /*b830*/  WARPGROUP.ARRIVE ;  /* 0x00000000000079c5 */ /* 0x000fe20000000000 */
[----:B------:R-:W-:Y:S01]  /*b840*/  ULDC.64 UR4, c[0x0][0x9a0] ;  /* 0x0002680000047ab9 */ /* 0x000fe20000000a00 */
[----:B------:R-:W-:Y:S01]  /*b850*/  UMOV UR15, 0x80000020 ;  /* 0x80000020000f7882 */ /* 0x000fe20000000000 */
[----:B------:R-:W-:Y:S01]  /*b860*/  USHF.R.U32.HI UR41, URZ, 0x4, UR41 ;  /* 0x000000043f297899 */ /* 0x000fe20008011629 */
[----:B-1----:R-:W-:Y:S01]  /*b870*/  IMAD.MOV.U32 R5, RZ, RZ, 0x3f800000 ;  /* 0x3f800000ff057424 */ /* 0x002fe200078e00ff */
[----:B------:R-:W-:Y:S02]  /*b880*/  UISETP.NE.U32.AND UP0, UPT, UR4, URZ, UPT ;  /* 0x0000003f0400728c */ /* 0x000fe4000bf05070 */
[----:B------:R-:W-:Y:S02]  /*b890*/  ULOP3.LUT UR41, UR41, 0x3fff, URZ, 0xc0, !UPT ;  /* 0x00003fff29297892 */ /* 0x000fe4000f8ec03f */
[----:B------:R-:W-:-:S02]  /*b8a0*/  UISETP.NE.AND.EX UP0, UPT, UR5, URZ, UPT, UP0 ;  /* 0x0000003f0500728c */ /* 0x000fc4000bf05300 */
[----:B------:R-:W-:-:S04]  /*b8b0*/  ULOP3.LUT UR14, UR41, 0x10000, URZ, 0xfc, !UPT ;  /* 0x00010000290e7892 */ /* 0x000fc8000f8efc3f */
[----:B------:R-:W-:Y:S01]  /*b8c0*/  ULEA UR14, UR52, UR14, 0xa ;  /* 0x0000000e340e7291 */ /* 0x000fe2000f8e503f */
[----:B------:R-:W-:-:S04]  /*b8d0*/  PLOP3.LUT P1, PT, PT, PT, UP0, 0x80, 0x0 ;  /* 0x000000000000781c */ /* 0x000fc80003f2f008 */
[----:B------:R-:W-:Y:S01]  /*b8e0*/  @UP0 USHF.R.S32.HI UR8, URZ, 0x1f, UR44 ;  /* 0x0000001f3f080899 */ /* 0x000fe2000801142c */
[----:B------:R-:W-:Y:S01]  /*b8f0*/  @UP0 ULDC.64 UR12, c[0x0][0x9c8] ;  /* 0x00027200000c0ab9 */ /* 0x000fe20000000a00 */
[----:B------:R-:W-:Y:S02]  /*b900*/  @UP0 USHF.R.S32.HI UR11, URZ, 0x1f, UR37 ;  /* 0x0000001f3f0b0899 */ /* 0x000fe40008011425 */
[----:B------:R-:W-:Y:S01]  /*b910*/  QGMMA.64x256x32.F32.E4M3.E4M3 R24, R188, gdesc[UR12], R24, gsb0 ;  /* 0x03e0000cbc187df3 */ /* 0x000fe20008000818 */
[----:B------:R-:W-:Y:S02]  /*b920*/  @UP0 UIMAD UR8, UR8, UR12, URZ ;  /* 0x0000000c080802a4 */ /* 0x000fe4000f8e023f */
[----:B------:R-:W-:Y:S02]  /*b930*/  @UP0 UIMAD.WIDE.U32 UR6, UR44, UR12, URZ ;  /* 0x0000000c2c0602a5 */ /* 0x000fe4000f8e003f */
[----:B------:R-:W-:-:S03]  /*b940*/  @UP0 UIMAD UR8, UR44, UR13, UR8 ;  /* 0x0000000d2c0802a4 */ /* 0x000fc6000f8e0208 */
[----:B------:R-:W-:Y:S01]  /*b950*/  @UP0 ULDC.64 UR12, c[0x0][0x9d0] ;  /* 0x00027400000c0ab9 */ /* 0x000fe20000000a00 */
[----:B------:R-:W-:Y:S02]  /*b960*/  @UP0 UIADD3 UR7, UR7, UR8, URZ ;  /* 0x0000000807070290 */ /* 0x000fe4000fffe03f */
[----:B------:R-:W-:Y:S02]  /*b970*/  @UP0 UIMAD UR8, UR11, UR12, URZ ;  /* 0x0000000c0b0802a4 */ /* 0x000fe4000f8e023f */
[----:B------:R-:W-:Y:S02]  /*b980*/  @UP0 UIMAD.WIDE.U32 UR6, UR37, UR12, UR6 ;  /* 0x0000000c250602a5 */ /* 0x000fe4000f8e0006 */
[----:B------:R-:W-:Y:S02]  /*b990*/  @UP0 UIMAD UR8, UR37, UR13, UR8 ;  /* 0x0000000d250802a4 */ /* 0x000fe4000f8e0208 */
[----:B------:R-:W-:Y:S02]  /*b9a0*/  @UP0 ULEA UR4, UP1, UR6, UR4, 0x2 ;  /* 0x0000000406040291 */ /* 0x000fe4000f82103f */
[----:B------:R-:W-:-:S04]  /*b9b0*/  @UP0 UIADD3 UR7, UR7, UR8, URZ ;  /* 0x0000000807070290 */ /* 0x000fc8000fffe03f */
[----:B------:R-:W-:Y:S01]  /*b9c0*/  @UP0 ULEA.HI.X UR5, UR6, UR5, UR7, 0x2, UP1 ;  /* 0x0000000506050291 */ /* 0x000fe200088f1407 */
[----:B------:R-:W-:-:S05]  /*b9d0*/  IMAD.U32 R8, RZ, RZ, UR4 ;  /* 0x00000004ff087e24 */ /* 0x000fca000f8e00ff */
[----:B------:R-:W-:-:S05]  /*b9e0*/  IMAD.U32 R9, RZ, RZ, UR5 ;  /* 0x00000005ff097e24 */ /* 0x000fca000f8e00ff */
[----:B------:R1:W2:Y:S01]  /*b9f0*/  @P1 LDG.E R5, desc[UR50][R8.64] ;  /* 0x0000003208051981 */ /* 0x0002a2000c1e1900 */
[----:B------:R-:W-:Y:S01]  /*ba00*/  UIADD3 UR14, UR14, 0x2, URZ ;  /* 0x000000020e0e7890 */ /* 0x000fe2000fffe03f */
[----:B------:R-:W-:Y:S02]  /*ba10*/  UMOV UR15, 0x80000020 ;  /* 0x80000020000f7882 */ /* 0x000fe40000000000 */
[----:B0-----:R-:W0:Y:S04]  /*ba20*/  SHFL.BFLY PT, R0, R3, 0x2, 0x1f ;  /* 0x0c401f0003007f89 */ /* 0x001e2800000e0000 */
[----:B------:R-:W3:Y:S01]  /*ba30*/  SHFL.BFLY PT, R13, R4, 0x2, 0x1f ;  /* 0x0c401f00040d7f89 */ /* 0x000ee200000e0000 */
[----:B0-----:R-:W-:-:S01]  /*ba40*/  FADD.FTZ R0, R0, R3 ;  /* 0x0000000300007221 */ /* 0x001fc20000010000 */
[----:B---3--:R-:W-:-:S04]  /*ba50*/  FADD.FTZ R13, R13, R4 ;  /* 0x000000040d0d7221 */ /* 0x008fc80000010000 */
[----:B------:R-:W0:Y:S04]  /*ba60*/  SHFL.BFLY PT, R11, R0, 0x1, 0x1f ;  /* 0x0c201f00000b7f89 */ /* 0x000e2800000e0000 */
[----:B------:R-:W3:Y:S01]  /*ba70*/  SHFL.BFLY PT, R10, R13, 0x1, 0x1f ;  /* 0x0c201f000d0a7f89 */ /* 0x000ee200000e0000 */
[----:B-1----:R-:W-:Y:S02]  /*ba80*/  IMAD.MOV.U32 R8, RZ, RZ, RZ ;  /* 0x000000ffff087224 */ /* 0x002fe400078e00ff */
[----:B0-----:R-:W-:Y:S01]  /*ba90*/  FADD.FTZ R12, R0, R11 ;  /* 0x0000000b000c7221 */ /* 0x001fe20000010000 */
[----:B---3--:R-:W-:-:S04]  /*baa0*/  FADD.FTZ R14, R13, R10 ;  /* 0x0000000a0d0e7221 */ /* 0x008fc80000010000 */
        /* <DEDUP_REMOVED lines=8> */
[----:B------:R-:W0:Y:S01]  /*bb30*/  @P2 MUFU.LG2 R9, R9 ;  /* 0x0000000900092308 */ /* 0x000e220000000c00 */
[----:B------:R-:W-:Y:S02]  /*bb40*/  WARPGROUP.DEPBAR.LE gsb0, 0x0 ;  /* 0x00008000000079c5 */ /* 0x000fe40000010000 */
[----:B------:R-:W-:-:S06]  /*bb50*/  WARPGROUP.ARRIVE ;  /* 0x00000000000079c5 */ /* 0x000fcc0000000000 */
[----:B------:R-:W-:Y:S01]  /*bb60*/  QGMMA.64x256x32.F32.E4M3.E4M3 R24, R184, gdesc[UR12], R24, gsb0 ;  /* 0x03e0000cb8187df3 */ /* 0x000fe20008000818 */
[----:B------:R-:W1:Y:S08]  /*bb70*/  @P3 MUFU.LG2 R11, R15 ;  /* 0x0000000f000b3308 */ /* 0x000e700000000c00 */
[----:B------:R-:W3:Y:S01]  /*bb80*/  @P1 MUFU.RCP R10, R14 ;  /* 0x0000000e000a1308 */ /* 0x000ee20000001000 */
[----:B------:R-:W-:-:S02]  /*bb90*/  IMAD.U32 R4, RZ, RZ, UR10 ;  /* 0x0000000aff047e24 */ /* 0x000fc4000f8e00ff */
[----:B------:R-:W-:Y:S02]  /*bba0*/  IMAD.U32 R13, RZ, RZ, UR10 ;  /* 0x0000000aff0d7e24 */ /* 0x000fe4000f8e00ff */
[----:B0-----:R-:W-:Y:S01]  /*bbb0*/  @P2 FMUL.FTZ R9, R9, 0.69314718246459960938 ;  /* 0x3f31721809092820 */ /* 0x001fe20000410000 */
[----:B------:R-:W-:Y:S01]  /*bbc0*/  @P2 FMUL.FTZ R4, R4, 0.69314718246459960938 ;  /* 0x3f31721804042820 */ /* 0x000fe20000410000 */
[----:B------:R-:W-:Y:S01]  /*bbd0*/  @P3 FMUL.FTZ R12, R13, 0.69314718246459960938 ;  /* 0x3f3172180d0c3820 */ /* 0x000fe20000410000 */
[----:B-1----:R-:W-:Y:S01]  /*bbe0*/  @P3 FMUL.FTZ R11, R11, 0.69314718246459960938 ;  /* 0x3f3172180b0b3820 */ /* 0x002fe20000410000 */
[----:B------:R-:W-:Y:S02]  /*bbf0*/  IMAD.MOV.U32 R3, RZ, RZ, -0x800000 ;  /* 0xff800000ff037424 */ /* 0x000fe400078e00ff */
[----:B------:R-:W-:Y:S01]  /*bc00*/  @P2 FFMA.FTZ R3, R4, R7, R9 ;  /* 0x0000000704032223 */ /* 0x000fe20000010009 */
[----:B------:R-:W-:Y:S02]  /*bc10*/  IMAD.MOV.U32 R0, RZ, RZ, -0x800000 ;  /* 0xff800000ff007424 */ /* 0x000fe400078e00ff */
[----:B------:R-:W-:Y:S01]  /*bc20*/  @P3 FFMA.FTZ R0, R12, R6, R11 ;  /* 0x000000060c003223 */ /* 0x000fe2000001000b */
[-C--:B--2---:R-:W-:Y:S01]  /*bc30*/  FMUL.FTZ R152, R8, R5.reuse ;  /* 0x0000000508987220 */ /* 0x084fe20000410000 */
[----:B---3--:R-:W-:Y:S01]  /*bc40*/  FMUL.FTZ R4, R10, R5 ;  /* 0x000000050a047220 */ /* 0x008fe20000410000 */
[----:B------:R-:W-:-:S02]  /*bc50*/  WARPGROUP.DEPBAR.LE gsb0, 0x0 ;  /* 0x00008000000079c5 */ /* 0x000fc40000010000 */
[----:B------:R-:W-:Y:S05]  /*bc60*/  @!P0 BRA `(.L_x_929) ;  /* 0x0000000000048947 */ /* 0x000fea0003800000 */
[----:B------:R-:W-:Y:S01]  /*bc70*/  BPT.TRAP 0x1 ;  /* 0x000000040000795c */ /* 0x000fe20000300000 */
.L_x_929:
[----:B------:R-:W-:Y:S01]  /*bc80*/  UIADD3 UR4, UR9, 0x28460, URZ ;  /* 0x0002846009047890 */ /* 0x000fe2000fffe03f */
[-C--:B------:R-:W-:Y:S01]  /*bc90*/  FMUL.FTZ R6, R29, R152.reuse ;  /* 0x000000981d067220 */ /* 0x080fe20000410000 */
[----:B------:R-:W-:Y:S01]  /*bca0*/  UIADD3 UR52, UR52, 0x1, URZ ;  /* 0x0000000134347890 */ /* 0x000fe2000fffe03f */
[-C--:B------:R-:W-:Y:S01]  /*bcb0*/  FMUL.FTZ R7, R36, R152.reuse ;  /* 0x0000009824077220 */ /* 0x080fe20000410000 */
[----:B------:R-:W-:Y:S01]  /*bcc0*/  UPRMT UR4, UR40, 0x654, UR4 ;  /* 0x0000065428047896 */ /* 0x000fe20008000004 */
        /* <DEDUP_REMOVED lines=127> */
[-C--:B------:R-:W-:Y:S01]  /*c4c0*/  FMUL.FTZ R26, R147, R4.reuse ;  /* 0x00000004931a7220 */ /* 0x080fe20000410000 */
[-C--:B------:R-:W-:Y:S01]  /*c4d0*/  FMUL.FTZ R150, R150, R4.reuse ;  /* 0x0000000496967220 */ /* 0x080fe20000410000 */
[----:B------:R-:W-:Y:S01]  /*c4e0*/  FMUL.FTZ R151, R151, R4 ;  /* 0x0000000497977220 */ /* 0x000fe20000410000 */
[----:B------:R-:W-:-:S02]  /*c4f0*/  UIADD3 UR46, UR46, 0x1, URZ ;  /* 0x000000012e2e7890 */ /* 0x000fc4000fffe03f */
[----:B------:R-:W-:Y:S02]  /*c500*/  USEL UR52, UR52, URZ, UP0 ;  /* 0x0000003f34347287 */ /* 0x000fe40008000000 */
[----:B------:R-:W-:-:S12]  /*c510*/  ULOP3.LUT UR45, UR45, UR4, URZ, 0x3c, !UPT ;  /* 0x000000042d2d7292 */ /* 0x000fd8000f8e3c3f */
.L_x_855:
[----:B------:R-:W0:Y:S01]  /*c520*/  S2R R67, SR_CgaCtaId ;  /* 0x0000000000437919 */ /* 0x000e220000008800 */
[----:B------:R-:W-:Y:S01]  /*c530*/  MOV R4, 0x400 ;  /* 0x0000040000047802 */ /* 0x000fe20000000f00 */
[----:B------:R-:W-:Y:S01]  /*c540*/  BSSY B0, `(.L_x_930) ;  /* 0x0000357000007945 */ /* 0x000fe20003800000 */
[----:B------:R-:W-:Y:S02]  /*c550*/  BAR.SYNC.DEFER_BLOCKING 0x5, 0x180 ;  /* 0x0146000000007b1d */ /* 0x000fe40000010000 */
[----:B0-----:R-:W-:-:S05]  /*c560*/  LEA R4, R67, R4, 0x18 ;  /* 0x0000000443047211 */ /* 0x001fca00078ec0ff */
[----:B------:R-:W0:Y:S02]  /*c570*/  LDS R58, [R4+0x284d0] ;  /* 0x0284d000043a7984 */ /* 0x000e240000000800 */
[----:B0-----:R-:W-:Y:S01]  /*c580*/  R2UR UR4, R58 ;  /* 0x000000003a0472ca */ /* 0x001fe200000e0000 */
[----:B------:R-:W-:Y:S06]  /*c590*/  BAR.ARV 0x4, 0x180 ;  /* 0x0106000000007b1d */ /* 0x000fec0000002000 */
[----:B------:R-:W-:Y:S08]  /*c5a0*/  @P0 BRA `(.L_x_931) ;  /* 0x00000028006c0947 */ /* 0x000ff00003800000 */
[----:B------:R-:W0:Y:S01]  /*c5b0*/  S2R R74, SR_TID.X ;  /* 0x00000000004a7919 */ /* 0x000e220000002100 */
[----:B------:R-:W-:Y:S01]  /*c5c0*/  F2FP.BF16.F32.PACK_AB R9, R9, R40 ;  /* 0x000000280909723e */ /* 0x000fe200000010ff */
[----:B------:R-:W-:Y:S01]  /*c5d0*/  ULDC.64 UR6, c[0x4][0x38] ;  /* 0x01000e0000067ab9 */ /* 0x000fe20000000a00 */
        /* <DEDUP_REMOVED lines=14> */
[----:B------:R-:W-:Y:S01]  /*c6c0*/  F2FP.BF16.F32.PACK_AB R32, R7, R32 ;  /* 0x000000200720723e */ /* 0x000fe200000010ff */
[----:B0-----:R-:W-:Y:S01]  /*c6d0*/  IMAD.SHL.U32 R40, R74, 0x4, RZ ;  /* 0x000000044a287824 */ /* 0x001fe200078e00ff */
        /* <DEDUP_REMOVED lines=38> */
[----:B------:R-:W-:Y:S01]  /*c940*/  F2FP.BF16.F32.PACK_AB R54, R95, R54 ;  /* 0x000000365f36723e */ /* 0x000fe200000010ff */
[----:B------:R-:W-:Y:S01]  /*c950*/  USHF.R.S32.HI UR10, URZ, 0x1f, UR37 ;  /* 0x0000001f3f0a7899 */ /* 0x000fe20008011425 */
[----:B------:R-:W-:Y:S01]  /*c960*/  LOP3.LUT R48, R40, 0xc, RZ, 0xc0, !PT ;  /* 0x0000000c28307812 */ /* 0x000fe200078ec0ff */
[----:B------:R-:W-:Y:S01]  /*c970*/  ULDC.64 UR8, c[0x0][0xb90] ;  /* 0x0002e40000087ab9 */ /* 0x000fe20000000a00 */
[----:B------:R-:W-:Y:S02]  /*c980*/  F2FP.BF16.F32.PACK_AB R40, R76, R117 ;  /* 0x000000754c28723e */ /* 0x000fe400000010ff */
[----:B------:R-:W-:Y:S02]  /*c990*/  IADD3 R76, P0, R48, UR6, RZ ;  /* 0x00000006304c7c10 */ /* 0x000fe4000ff1e0ff */
[----:B------:R-:W-:Y:S02]  /*c9a0*/  F2FP.BF16.F32.PACK_AB R42, R84, R121 ;  /* 0x00000079542a723e */ /* 0x000fe400000010ff */
[----:B------:R-:W-:Y:S01]  /*c9b0*/  F2FP.BF16.F32.PACK_AB R43, R92, R129 ;  /* 0x000000815c2b723e */ /* 0x000fe200000010ff */
[----:B------:R-:W-:Y:S01]  /*c9c0*/  IMAD.X R77, RZ, RZ, UR7, P0 ;  /* 0x00000007ff4d7e24 */ /* 0x000fe200080e06ff */
[----:B------:R-:W-:-:S02]  /*c9d0*/  F2FP.BF16.F32.PACK_AB R5, R159, R160 ;  /* 0x000000a09f05723e */ /* 0x000fc400000010ff */
[----:B------:R-:W-:Y:S02]  /*c9e0*/  F2FP.BF16.F32.PACK_AB R6, R157, R158 ;  /* 0x0000009e9d06723e */ /* 0x000fe400000010ff */
[----:B------:R0:W2:Y:S01]  /*c9f0*/  LDG.E.CONSTANT R76, desc[UR50][R76.64] ;  /* 0x000000324c4c7981 */ /* 0x0000a2000c1e9900 */
[----:B------:R-:W-:Y:S02]  /*ca00*/  LOP3.LUT P0, R48, R74, 0x3, RZ, 0xc0, !PT ;  /* 0x000000034a307812 */ /* 0x000fe4000780c0ff */
[----:B------:R-:W-:Y:S02]  /*ca10*/  F2FP.BF16.F32.PACK_AB R7, R155, R156 ;  /* 0x0000009c9b07723e */ /* 0x000fe400000010ff */
[----:B------:R-:W-:Y:S02]  /*ca20*/  ISETP.EQ.OR P0, PT, R48, 0x3, !P0 ;  /* 0x000000033000780c */ /* 0x000fe40004702670 */
[----:B------:R-:W-:Y:S02]  /*ca30*/  F2FP.BF16.F32.PACK_AB R49, R125, R132 ;  /* 0x000000847d31723e */ /* 0x000fe400000010ff */
[----:B------:R-:W-:-:S02]  /*ca40*/  SEL R117, R9, R10, P0 ;  /* 0x0000000a09757207 */ /* 0x000fc40000000000 */
[----:B------:R-:W-:Y:S02]  /*ca50*/  SEL R79, R10, R9, P0 ;  /* 0x000000090a4f7207 */ /* 0x000fe40000000000 */
[----:B------:R-:W1:Y:S01]  /*ca60*/  S2R R9, SR_SWINHI ;  /* 0x0000000000097919 */ /* 0x000e620000002f00 */
        /* <DEDUP_REMOVED lines=8> */
[----:B------:R-:W-:Y:S02]  /*caf0*/  F2FP.BF16.F32.PACK_AB R8, R149, R152 ;  /* 0x000000989508723e */ /* 0x000fe400000010ff */
[----:B------:R-:W-:Y:S02]  /*cb00*/  F2FP.BF16.F32.PACK_AB R41, R141, R148 ;  /* 0x000000948d29723e */ /* 0x000fe400000010ff */
[----:B------:R-:W-:-:S02]  /*cb10*/  MOV R42, R4 ;  /* 0x00000004002a7202 */ /* 0x000fc40000000f00 */
[----:B-1----:R-:W-:-:S03]  /*cb20*/  MOV R43, R9 ;  /* 0x00000009002b7202 */ /* 0x002fc60000000f00 */
[----:B------:R-:W-:-:S03]  /*cb30*/  IMAD.WIDE R74, R196, 0x2, R42 ;  /* 0x00000002c44a7825 */ /* 0x000fc600078e022a */
[----:B------:R-:W-:-:S04]  /*cb40*/  IADD3 R73, P4, R74, 0xc060, RZ ;  /* 0x0000c0604a497810 */ /* 0x000fc80007f9e0ff */
[----:B------:R-:W-:Y:S01]  /*cb50*/  LOP3.LUT R72, R73, 0x380, RZ, 0xc0, !PT ;  /* 0x0000038049487812 */ /* 0x000fe200078ec0ff */
[----:B------:R-:W-:Y:S01]  /*cb60*/  IMAD R5, R192, 0x40, R16 ;  /* 0x00000040c0057824 */ /* 0x000fe200078e0210 */
[----:B------:R-:W-:Y:S02]  /*cb70*/  SEL R171, R35, R34, P0 ;  /* 0x0000002223ab7207 */ /* 0x000fe40000000000 */
[----:B------:R-:W-:Y:S02]  /*cb80*/  SEL R110, R34, R35, P0 ;  /* 0x00000023226e7207 */ /* 0x000fe40000000000 */
[----:B------:R-:W-:Y:S02]  /*cb90*/  SHF.R.U64 R72, R72, 0x3, RZ ;  /* 0x0000000348487819 */ /* 0x000fe400000012ff */
[C---:B------:R-:W-:Y:S02]  /*cba0*/  IADD3 R34, P3, R74.reuse, 0xc040, RZ ;  /* 0x0000c0404a227810 */ /* 0x040fe40007f7e0ff */
[----:B------:R-:W-:Y:S01]  /*cbb0*/  IADD3 R32, P2, R74, 0xc020, RZ ;  /* 0x0000c0204a207810 */ /* 0x000fe20007f5e0ff */
[----:B------:R-:W-:Y:S01]  /*cbc0*/  IMAD.WIDE R42, R5, 0x2, R42 ;  /* 0x00000002052a7825 */ /* 0x000fe200078e022a */
[----:B------:R-:W-:-:S02]  /*cbd0*/  SEL R155, R70, R71, P0 ;  /* 0x00000047469b7207 */ /* 0x000fc40000000000 */
[----:B------:R-:W-:Y:S01]  /*cbe0*/  SEL R97, R71, R70, P0 ;  /* 0x0000004647617207 */ /* 0x000fe20000000000 */
[--C-:B------:R-:W-:Y:S01]  /*cbf0*/  IMAD.X R71, RZ, RZ, R75.reuse, P3 ;  /* 0x000000ffff477224 */ /* 0x100fe200018e064b */
[----:B------:R-:W-:Y:S01]  /*cc00*/  LOP3.LUT R72, R72, R73, RZ, 0x3c, !PT ;  /* 0x0000004948487212 */ /* 0x000fe200078e3cff */
[--C-:B------:R-:W-:Y:S01]  /*cc10*/  IMAD.X R73, RZ, RZ, R75.reuse, P4 ;  /* 0x000000ffff497224 */ /* 0x100fe200020e064b */
[----:B------:R-:W-:Y:S01]  /*cc20*/  SEL R107, R24, R25, P0 ;  /* 0x00000019186b7207 */ /* 0x000fe20000000000 */
[----:B------:R-:W-:Y:S01]  /*cc30*/  IMAD.X R69, RZ, RZ, R75, P2 ;  /* 0x000000ffff457224 */ /* 0x000fe200010e064b */
[----:B0-----:R-:W-:Y:S02]  /*cc40*/  SEL R77, R25, R24, P0 ;  /* 0x00000018194d7207 */ /* 0x001fe40000000000 */
        /* <DEDUP_REMOVED lines=8> */
[C---:B------:R-:W-:Y:S02]  /*ccd0*/  LOP3.LUT R5, R74.reuse, 0x380, RZ, 0xc0, !PT ;  /* 0x000003804a057812 */ /* 0x040fe400078ec0ff */
[C---:B------:R-:W-:Y:S02]  /*cce0*/  IADD3 R30, P1, R74.reuse, 0xc000, RZ ;  /* 0x0000c0004a1e7810 */ /* 0x040fe40007f3e0ff */
[C---:B------:R-:W-:Y:S02]  /*ccf0*/  IADD3 R28, P6, R74.reuse, 0x8060, RZ ;  /* 0x000080604a1c7810 */ /* 0x040fe40007fde0ff */
[C---:B------:R-:W-:Y:S02]  /*cd00*/  IADD3 R6, P5, R74.reuse, 0x20, RZ ;  /* 0x000000204a067810 */ /* 0x040fe40007fbe0ff */
[C---:B------:R-:W-:Y:S02]  /*cd10*/  IADD3 R26, P4, R74.reuse, 0x8040, RZ ;  /* 0x000080404a1a7810 */ /* 0x040fe40007f9e0ff */
[----:B------:R-:W-:-:S02]  /*cd20*/  IADD3 R24, P3, R74, 0x8020, RZ ;  /* 0x000080204a187810 */ /* 0x000fc40007f7e0ff */
[----:B------:R-:W-:Y:S02]  /*cd30*/  IADD3 R20, P2, R74, 0x8000, RZ ;  /* 0x000080004a147810 */ /* 0x000fe40007f5e0ff */
[----:B------:R-:W-:Y:S02]  /*cd40*/  SEL R141, R93, R100, P0 ;  /* 0x000000645d8d7207 */ /* 0x000fe40000000000 */
[----:B------:R-:W-:Y:S02]  /*cd50*/  SEL R91, R100, R93, P0 ;  /* 0x0000005d645b7207 */ /* 0x000fe40000000000 */
[----:B------:R-:W-:Y:S01]  /*cd60*/  SHF.R.U64 R5, R5, 0x3, RZ ;  /* 0x0000000305057819 */ /* 0x000fe200000012ff */
        /* <DEDUP_REMOVED lines=9> */
[--C-:B------:R-:W-:Y:S01]  /*ce00*/  IMAD.X R63, RZ, RZ, R75.reuse, P4 ;  /* 0x000000ffff3f7224 */ /* 0x100fe200020e064b */
[----:B------:R-:W-:Y:S02]  /*ce10*/  SEL R159, R59, R62, P0 ;  /* 0x0000003e3b9f7207 */ /* 0x000fe40000000000 */
[----:B------:R-:W-:Y:S01]  /*ce20*/  SEL R100, R62, R59, P0 ;  /* 0x0000003b3e647207 */ /* 0x000fe20000000000 */
[----:B------:R-:W-:Y:S01]  /*ce30*/  IMAD.X R59, RZ, RZ, R75, P3 ;  /* 0x000000ffff3b7224 */ /* 0x000fe200018e064b */
[----:B------:R-:W-:Y:S02]  /*ce40*/  SEL R119, R11, R12, P0 ;  /* 0x0000000c0b777207 */ /* 0x000fe40000000000 */
[----:B------:R-:W-:Y:S02]  /*ce50*/  SEL R80, R12, R11, P0 ;  /* 0x0000000b0c507207 */ /* 0x000fe40000000000 */
[----:B------:R-:W-:-:S02]  /*ce60*/  SEL R121, R13, R14, P0 ;  /* 0x0000000e0d797207 */ /* 0x000fc40000000000 */
[----:B------:R-:W-:Y:S02]  /*ce70*/  SEL R81, R14, R13, P0 ;  /* 0x0000000d0e517207 */ /* 0x000fe40000000000 */
[----:B------:R-:W-:Y:S02]  /*ce80*/  SEL R94, R94, R7, P0 ;  /* 0x000000075e5e7207 */ /* 0x000fe40000000000 */
[----:B------:R-:W-:Y:S02]  /*ce90*/  SEL R149, R8, R41, P0 ;  /* 0x0000002908957207 */ /* 0x000fe40000000000 */
[----:B------:R-:W-:Y:S02]  /*cea0*/  SEL R93, R41, R8, P0 ;  /* 0x00000008295d7207 */ /* 0x000fe40000000000 */
[C---:B------:R-:W-:Y:S02]  /*ceb0*/  IADD3 R14, P1, R74.reuse, 0x4060, RZ ;  /* 0x000040604a0e7810 */ /* 0x040fe40007f3e0ff */
[----:B------:R-:W-:-:S02]  /*cec0*/  IADD3 R8, P6, R74, 0x40, RZ ;  /* 0x000000404a087810 */ /* 0x000fc40007fde0ff */
[C---:B------:R-:W-:Y:S02]  /*ced0*/  IADD3 R12, P5, R74.reuse, 0x4040, RZ ;  /* 0x000040404a0c7810 */ /* 0x040fe40007fbe0ff */
[C---:B------:R-:W-:Y:S02]  /*cee0*/  IADD3 R9, P4, R74.reuse, 0x4020, RZ ;  /* 0x000040204a097810 */ /* 0x040fe40007f9e0ff */
[C---:B------:R-:W-:Y:S02]  /*cef0*/  IADD3 R7, P3, R74.reuse, 0x4000, RZ ;  /* 0x000040004a077810 */ /* 0x040fe40007f7e0ff */
[----:B------:R-:W-:Y:S02]  /*cf00*/  IADD3 R10, P2, R74, 0x60, RZ ;  /* 0x000000604a0a7810 */ /* 0x000fe40007f5e0ff */
[----:B------:R-:W-:Y:S02]  /*cf10*/  LOP3.LUT R74, R5, R74, RZ, 0x3c, !PT ;  /* 0x0000004a054a7212 */ /* 0x000fe400078e3cff */
[----:B------:R-:W-:-:S02]  /*cf20*/  SEL R163, R102, R103, P0 ;  /* 0x0000006766a37207 */ /* 0x000fc40000000000 */
[----:B------:R-:W-:Y:S02]  /*cf30*/  LOP3.LUT R5, R28, 0x380, RZ, 0xc0, !PT ;  /* 0x000003801c057812 */ /* 0x000fe400078ec0ff */
[----:B------:R-:W-:Y:S02]  /*cf40*/  SEL R102, R103, R102, P0 ;  /* 0x0000006667667207 */ /* 0x000fe40000000000 */
[----:B------:R-:W-:Y:S02]  /*cf50*/  SEL R165, R47, R46, P0 ;  /* 0x0000002e2fa57207 */ /* 0x000fe40000000000 */
[----:B------:R-:W-:Y:S01]  /*cf60*/  SEL R103, R46, R47, P0 ;  /* 0x0000002f2e677207 */ /* 0x000fe20000000000 */
[----:B------:R-:W-:Y:S01]  /*cf70*/  IMAD.X R47, RZ, RZ, R75, P2 ;  /* 0x000000ffff2f7224 */ /* 0x000fe200010e064b */
[----:B------:R-:W-:Y:S02]  /*cf80*/  SEL R129, R37, R44, P0 ;  /* 0x0000002c25817207 */ /* 0x000fe40000000000 */
[----:B------:R-:W-:-:S02]  /*cf90*/  SEL R85, R44, R37, P0 ;  /* 0x000000252c557207 */ /* 0x000fc40000000000 */
[----:B------:R-:W-:Y:S02]  /*cfa0*/  LOP3.LUT R13, R32, 0x380, RZ, 0xc0, !PT ;  /* 0x00000380200d7812 */ /* 0x000fe400078ec0ff */
[----:B------:R-:W-:Y:S02]  /*cfb0*/  SHF.R.U64 R5, R5, 0x3, RZ ;  /* 0x0000000305057819 */ /* 0x000fe400000012ff */
[----:B------:R-:W-:Y:S02]  /*cfc0*/  IADD3 R37, P2, R42, 0x3000, RZ ;  /* 0x000030002a257810 */ /* 0x000fe40007f5e0ff */
[----:B------:R-:W-:Y:S02]  /*cfd0*/  LOP3.LUT R11, R30, 0x380, RZ, 0xc0, !PT ;  /* 0x000003801e0b7812 */ /* 0x000fe400078ec0ff */
[----:B------:R-:W-:Y:S02]  /*cfe0*/  SEL R127, R29, R36, P0 ;  /* 0x000000241d7f7207 */ /* 0x000fe40000000000 */
[----:B------:R-:W-:-:S02]  /*cff0*/  SEL R84, R36, R29, P0 ;  /* 0x0000001d24547207 */ /* 0x000fc40000000000 */
[----:B------:R-:W-:Y:S02]  /*d000*/  SHF.R.U64 R13, R13, 0x3, RZ ;  /* 0x000000030d0d7819 */ /* 0x000fe400000012ff */
[----:B------:R-:W-:Y:S02]  /*d010*/  LOP3.LUT R64, R5, R28, RZ, 0x3c, !PT ;  /* 0x0000001c05407212 */ /* 0x000fe400078e3cff */
[----:B------:R-:W-:Y:S02]  /*d020*/  LOP3.LUT R36, R37, 0x380, RZ, 0xc0, !PT ;  /* 0x0000038025247812 */ /* 0x000fe400078ec0ff */
[----:B------:R-:W-:Y:S02]  /*d030*/  SHF.R.U64 R11, R11, 0x3, RZ ;  /* 0x000000030b0b7819 */ /* 0x000fe400000012ff */
[----:B------:R-:W-:Y:S02]  /*d040*/  LOP3.LUT R5, R6, 0x380, RZ, 0xc0, !PT ;  /* 0x0000038006057812 */ /* 0x000fe400078ec0ff */
[----:B------:R-:W-:-:S02]  /*d050*/  LOP3.LUT R68, R13, R32, RZ, 0x3c, !PT ;  /* 0x000000200d447212 */ /* 0x000fc400078e3cff */
[----:B------:R-:W-:Y:S02]  /*d060*/  SHF.R.U64 R36, R36, 0x3, RZ ;  /* 0x0000000324247819 */ /* 0x000fe400000012ff */
[----:B------:R-:W-:Y:S02]  /*d070*/  LOP3.LUT R66, R11, R30, RZ, 0x3c, !PT ;  /* 0x0000001e0b427212 */ /* 0x000fe400078e3cff */
[----:B------:R-:W-:Y:S02]  /*d080*/  LOP3.LUT R13, R24, 0x380, RZ, 0xc0, !PT ;  /* 0x00000380180d7812 */ /* 0x000fe400078ec0ff */
[----:B------:R-:W-:Y:S02]  /*d090*/  SHF.R.U64 R5, R5, 0x3, RZ ;  /* 0x0000000305057819 */ /* 0x000fe400000012ff */
[----:B------:R-:W-:Y:S02]  /*d0a0*/  LOP3.LUT R11, R20, 0x380, RZ, 0xc0, !PT ;  /* 0x00000380140b7812 */ /* 0x000fe400078ec0ff */
[----:B------:R-:W-:-:S02]  /*d0b0*/  SEL R133, R53, R60, P0 ;  /* 0x0000003c35857207 */ /* 0x000fc40000000000 */
[----:B------:R-:W-:Y:S02]  /*d0c0*/  SEL R87, R60, R53, P0 ;  /* 0x000000353c577207 */ /* 0x000fe40000000000 */
[----:B------:R-:W-:Y:S01]  /*d0d0*/  LOP3.LUT R36, R36, R37, RZ, 0x3c, !PT ;  /* 0x0000002524247212 */ /* 0x000fe200078e3cff */
[----:B------:R-:W-:Y:S01]  /*d0e0*/  IMAD.X R37, RZ, RZ, R43, P2 ;  /* 0x000000ffff257224 */ /* 0x000fe200010e062b */
[----:B------:R-:W-:Y:S02]  /*d0f0*/  SHF.R.U64 R13, R13, 0x3, RZ ;  /* 0x000000030d0d7819 */ /* 0x000fe400000012ff */
[----:B------:R-:W-:Y:S02]  /*d100*/  LOP3.LUT R60, R5, R6, RZ, 0x3c, !PT ;  /* 0x00000006053c7212 */ /* 0x000fe400078e3cff */
[----:B------:R-:W-:Y:S02]  /*d110*/  SHF.R.U64 R11, R11, 0x3, RZ ;  /* 0x000000030b0b7819 */ /* 0x000fe400000012ff */
[----:B------:R-:W-:-:S02]  /*d120*/  LOP3.LUT R5, R8, 0x380, RZ, 0xc0, !PT ;  /* 0x0000038008057812 */ /* 0x000fc400078ec0ff */
[----:B------:R-:W-:Y:S02]  /*d130*/  IADD3 R25, P2, R42, 0x9000, RZ ;  /* 0x000090002a197810 */ /* 0x000fe40007f5e0ff */
[----:B------:R-:W-:Y:S02]  /*d140*/  LOP3.LUT R58, R13, R24, RZ, 0x3c, !PT ;  /* 0x000000180d3a7212 */ /* 0x000fe400078e3cff */
[----:B------:R-:W-:Y:S02]  /*d150*/  LOP3.LUT R56, R11, R20, RZ, 0x3c, !PT ;  /* 0x000000140b387212 */ /* 0x000fe400078e3cff */
[----:B------:R-:W-:Y:S02]  /*d160*/  SHF.R.U64 R5, R5, 0x3, RZ ;  /* 0x0000000305057819 */ /* 0x000fe400000012ff */
[----:B------:R-:W-:Y:S02]  /*d170*/  LOP3.LUT R24, R25, 0x380, RZ, 0xc0, !PT ;  /* 0x0000038019187812 */ /* 0x000fe400078ec0ff */
[----:B------:R-:W-:-:S02]  /*d180*/  LOP3.LUT R11, R12, 0x380, RZ, 0xc0, !PT ;  /* 0x000003800c0b7812 */ /* 0x000fc400078ec0ff */
[----:B------:R-:W-:Y:S02]  /*d190*/  SEL R131, R45, R52, P0 ;  /* 0x000000342d837207 */ /* 0x000fe40000000000 */
[----:B------:R-:W-:Y:S01]  /*d1a0*/  SEL R86, R52, R45, P0 ;  /* 0x0000002d34567207 */ /* 0x000fe20000000000 */
[----:B------:R-:W-:Y:S01]  /*d1b0*/  IMAD.X R45, RZ, RZ, R75, P3 ;  /* 0x000000ffff2d7224 */ /* 0x000fe200018e064b */
[----:B------:R-:W-:Y:S02]  /*d1c0*/  SEL R153, R40, R109, P0 ;  /* 0x0000006d28997207 */ /* 0x000fe40000000000 */
[----:B------:R-:W-:Y:S02]  /*d1d0*/  SEL R96, R109, R40, P0 ;  /* 0x000000286d607207 */ /* 0x000fe40000000000 */
[----:B------:R-:W-:Y:S02]  /*d1e0*/  LOP3.LUT R50, R5, R8, RZ, 0x3c, !PT ;  /* 0x0000000805327212 */ /* 0x000fe400078e3cff */
[----:B------:R-:W-:-:S02]  /*d1f0*/  SHF.R.U64 R24, R24, 0x3, RZ ;  /* 0x0000000318187819 */ /* 0x000fc400000012ff */
[----:B------:R-:W-:Y:S02]  /*d200*/  SEL R169, R39, R38, P0 ;  /* 0x0000002627a97207 */ /* 0x000fe40000000000 */
[----:B------:R-:W-:Y:S02]  /*d210*/  SEL R109, R38, R39, P0 ;  /* 0x00000027266d7207 */ /* 0x000fe40000000000 */
[----:B------:R-:W-:Y:S02]  /*d220*/  SHF.R.U64 R11, R11, 0x3, RZ ;  /* 0x000000030b0b7819 */ /* 0x000fe400000012ff */
[----:B------:R-:W-:Y:S02]  /*d230*/  LOP3.LUT R5, R10, 0x380, RZ, 0xc0, !PT ;  /* 0x000003800a057812 */ /* 0x000fe400078ec0ff */
[----:B------:R-:W-:Y:S02]  /*d240*/  IADD3 R39, P3, R42, 0x2000, RZ ;  /* 0x000020002a277810 */ /* 0x000fe40007f7e0ff */
[----:B------:R-:W-:Y:S01]  /*d250*/  LOP3.LUT R24, R24, R25, RZ, 0x3c, !PT ;  /* 0x0000001918187212 */ /* 0x000fe200078e3cff */
[----:B------:R-:W-:Y:S01]  /*d260*/  IMAD.X R25, RZ, RZ, R43, P2 ;  /* 0x000000ffff197224 */ /* 0x000fe200010e062b */
[----:B------:R-:W-:-:S02]  /*d270*/  LOP3.LUT R52, R11, R12, RZ, 0x3c, !PT ;  /* 0x0000000c0b347212 */ /* 0x000fc400078e3cff */
[----:B------:R-:W-:Y:S02]  /*d280*/  SHF.R.U64 R5, R5, 0x3, RZ ;  /* 0x0000000305057819 */ /* 0x000fe400000012ff */
[----:B------:R-:W-:Y:S02]  /*d290*/  LOP3.LUT R38, R39, 0x380, RZ, 0xc0, !PT ;  /* 0x0000038027267812 */ /* 0x000fe400078ec0ff */
[----:B------:R-:W-:Y:S02]  /*d2a0*/  IADD3 R12, P2, R42, 0xf000, RZ ;  /* 0x0000f0002a0c7810 */ /* 0x000fe40007f5e0ff */
[----:B------:R-:W-:Y:S02]  /*d2b0*/  LOP3.LUT R46, R5, R10, RZ, 0x3c, !PT ;  /* 0x0000000a052e7212 */ /* 0x000fe400078e3cff */
[----:B------:R-:W-:Y:S02]  /*d2c0*/  SHF.R.U64 R38, R38, 0x3, RZ ;  /* 0x0000000326267819 */ /* 0x000fe400000012ff */
[----:B------:R-:W-:-:S02]  /*d2d0*/  LOP3.LUT R5, R12, 0x380, RZ, 0xc0, !PT ;  /* 0x000003800c057812 */ /* 0x000fc400078ec0ff */
[----:B------:R-:W-:Y:S02]  /*d2e0*/  LOP3.LUT R13, R14, 0x380, RZ, 0xc0, !PT ;  /* 0x000003800e0d7812 */ /* 0x000fe400078ec0ff */
[----:B------:R-:W-:Y:S01]  /*d2f0*/  LOP3.LUT R38, R38, R39, RZ, 0x3c, !PT ;  /* 0x0000002726267212 */ /* 0x000fe200078e3cff */
[----:B------:R-:W-:Y:S01]  /*d300*/  IMAD.X R39, RZ, RZ, R43, P3 ;  /* 0x000000ffff277224 */ /* 0x000fe200018e062b */
[----:B------:R-:W-:Y:S02]  /*d310*/  SHF.R.U64 R5, R5, 0x3, RZ ;  /* 0x0000000305057819 */ /* 0x000fe400000012ff */
[----:B------:R-:W-:Y:S02]  /*d320*/  IADD3 R21, P3, R42, 0x8000, RZ ;  /* 0x000080002a157810 */ /* 0x000fe40007f7e0ff */
[----:B------:R-:W-:Y:S02]  /*d330*/  SHF.R.U64 R13, R13, 0x3, RZ ;  /* 0x000000030d0d7819 */ /* 0x000fe400000012ff */
[----:B------:R-:W-:-:S02]  /*d340*/  SEL R143, R101, R108, P0 ;  /* 0x0000006c658f7207 */ /* 0x000fc40000000000 */
[----:B------:R-:W-:Y:S02]  /*d350*/  SEL R92, R108, R101, P0 ;  /* 0x000000656c5c7207 */ /* 0x000fe40000000000 */
[----:B------:R-:W-:Y:S02]  /*d360*/  SEL R161, R55, R54, P0 ;  /* 0x0000003637a17207 */ /* 0x000fe40000000000 */
[----:B------:R-:W-:Y:S01]  /*d370*/  SEL R101, R54, R55, P0 ;  /* 0x0000003736657207 */ /* 0x000fe20000000000 */
[----:B------:R-:W-:Y:S01]  /*d380*/  IMAD.X R55, RZ, RZ, R75, P1 ;  /* 0x000000ffff377224 */ /* 0x000fe200008e064b */
[----:B------:R-:W-:Y:S02]  /*d390*/  LOP3.LUT R12, R5, R12, RZ, 0x3c, !PT ;  /* 0x0000000c050c7212 */ /* 0x000fe400078e3cff */
[----:B------:R-:W-:Y:S01]  /*d3a0*/  LOP3.LUT R20, R21, 0x380, RZ, 0xc0, !PT ;  /* 0x0000038015147812 */ /* 0x000fe200078ec0ff */
[----:B------:R-:W0:Y:S01]  /*d3b0*/  LDC R5, c[0x0][0xbe8] ;  /* 0x0002fa00ff057b82 */ /* 0x000e220000000800 */
[----:B------:R-:W-:-:S02]  /*d3c0*/  LOP3.LUT R54, R13, R14, RZ, 0x3c, !PT ;  /* 0x0000000e0d367212 */ /* 0x000fc400078e3cff */
[----:B------:R-:W-:Y:S02]  /*d3d0*/  SHF.R.U64 R20, R20, 0x3, RZ ;  /* 0x0000000314147819 */ /* 0x000fe400000012ff */
[----:B------:R-:W-:Y:S02]  /*d3e0*/  MOV R106, R54 ;  /* 0x00000036006a7202 */ /* 0x000fe40000000f00 */
[----:B--2---:R-:W-:Y:S02]  /*d3f0*/  LOP3.LUT R54, R76, 0x2, RZ, 0x3c, !PT ;  /* 0x000000024c367812 */ /* 0x004fe400078e3cff */
[----:B------:R-:W-:Y:S01]  /*d400*/  LOP3.LUT R20, R20, R21, RZ, 0x3c, !PT ;  /* 0x0000001514147212 */ /* 0x000fe200078e3cff */
[----:B------:R-:W-:Y:S01]  /*d410*/  IMAD.X R21, RZ, RZ, R43, P3 ;  /* 0x000000ffff157224 */ /* 0x000fe200018e062b */
[----:B------:R-:W-:Y:S01]  /*d420*/  IADD3 R11, P3, R42, 0xe000, RZ ;  /* 0x0000e0002a0b7810 */ /* 0x000fe20007f7e0ff */
[----:B------:R-:W-:Y:S01]  /*d430*/  SHFL.IDX PT, R77, R77, R54, 0x1c1f ;  /* 0x001c1f364d4d7589 */ /* 0x000fe200000e0000 */
[----:B------:R-:W-:-:S03]  /*d440*/  MOV R136, R46 ;  /* 0x0000002e00887202 */ /* 0x000fc60000000f00 */
[----:B------:R-:W1:Y:S01]  /*d450*/  SHFL.IDX PT, R46, R107, R76, 0x1c1f ;  /* 0x001c1f4c6b2e7589 */ /* 0x000e6200000e0000 */
[----:B------:R-:W-:Y:S02]  /*d460*/  LOP3.LUT R6, R9, 0x380, RZ, 0xc0, !PT ;  /* 0x0000038009067812 */ /* 0x000fe400078ec0ff */
[----:B------:R-:W-:Y:S02]  /*d470*/  LOP3.LUT R10, R11, 0x380, RZ, 0xc0, !PT ;  /* 0x000003800b0a7812 */ /* 0x000fe400078ec0ff */
[----:B------:R-:W-:Y:S02]  /*d480*/  LOP3.LUT R15, R34, 0x380, RZ, 0xc0, !PT ;  /* 0x00000380220f7812 */ /* 0x000fe400078ec0ff */
[----:B------:R-:W-:Y:S02]  /*d490*/  SHF.R.U64 R6, R6, 0x3, RZ ;  /* 0x0000000306067819 */ /* 0x000fe400000012ff */
[----:B------:R-:W-:Y:S02]  /*d4a0*/  SHF.R.U64 R10, R10, 0x3, RZ ;  /* 0x000000030a0a7819 */ /* 0x000fe400000012ff */
[----:B------:R-:W-:-:S02]  /*d4b0*/  SHF.R.U64 R15, R15, 0x3, RZ ;  /* 0x000000030f0f7819 */ /* 0x000fc400000012ff */
[----:B------:R-:W-:Y:S02]  /*d4c0*/  LOP3.LUT R48, R6, R9, RZ, 0x3c, !PT ;  /* 0x0000000906307212 */ /* 0x000fe400078e3cff */
[----:B------:R-:W-:Y:S02]  /*d4d0*/  LOP3.LUT R6, R7, 0x380, RZ, 0xc0, !PT ;  /* 0x0000038007067812 */ /* 0x000fe400078ec0ff */
[----:B------:R-:W-:Y:S01]  /*d4e0*/  LOP3.LUT R10, R10, R11, RZ, 0x3c, !PT ;  /* 0x0000000b0a0a7212 */ /* 0x000fe200078e3cff */
[----:B------:R-:W-:Y:S01]  /*d4f0*/  IMAD.X R11, RZ, RZ, R43, P3 ;  /* 0x000000ffff0b7224 */ /* 0x000fe200018e062b */
[----:B------:R-:W-:Y:S02]  /*d500*/  LOP3.LUT R70, R15, R34, RZ, 0x3c, !PT ;  /* 0x000000220f467212 */ /* 0x000fe400078e3cff */
[----:B0-----:R-:W-:Y:S02]  /*d510*/  ISETP.NE.AND P3, PT, R5, 0x1, PT ;  /* 0x000000010500780c */ /* 0x001fe40003f65270 */
[----:B------:R-:W-:-:S02]  /*d520*/  SHF.R.U64 R6, R6, 0x3, RZ ;  /* 0x0000000306067819 */ /* 0x000fc400000012ff */
[----:B------:R-:W-:Y:S02]  /*d530*/  LOP3.LUT R15, R26, 0x380, RZ, 0xc0, !PT ;  /* 0x000003801a0f7812 */ /* 0x000fe400078ec0ff */
[----:B------:R-:W-:Y:S02]  /*d540*/  MOV R70, R70 ;  /* 0x0000004600467202 */ /* 0x000fe40000000f00 */
[----:B------:R-:W-:Y:S02]  /*d550*/  MOV R68, R68 ;  /* 0x0000004400447202 */ /* 0x000fe40000000f00 */
[----:B------:R-:W-:Y:S02]  /*d560*/  MOV R69, R66 ;  /* 0x0000004200457202 */ /* 0x000fe40000000f00 */
[----:B------:R-:W-:Y:S01]  /*d570*/  MOV R71, R64 ;  /* 0x0000004000477202 */ /* 0x000fe20000000f00 */
[--C-:B------:R-:W-:Y:S01]  /*d580*/  IMAD.X R51, RZ, RZ, R75.reuse, P6 ;  /* 0x000000ffff337224 */ /* 0x100fe200030e064b */
[----:B------:R-:W-:Y:S01]  /*d590*/  SEL R151, R140, R49, P0 ;  /* 0x000000318c977207 */ /* 0x000fe20000000000 */
[----:B------:R-:W-:Y:S01]  /*d5a0*/  SHFL.IDX PT, R117, R117, R76, 0x1c1f ;  /* 0x001c1f4c75757589 */ /* 0x000fe200000e0000 */
[----:B------:R-:W-:Y:S01]  /*d5b0*/  SEL R95, R49, R140, P0 ;  /* 0x0000008c315f7207 */ /* 0x000fe20000000000 */
[----:B------:R-:W-:Y:S01]  /*d5c0*/  IMAD.X R49, RZ, RZ, R75, P4 ;  /* 0x000000ffff317224 */ /* 0x000fe200020e064b */
[----:B------:R-:W-:Y:S01]  /*d5d0*/  LOP3.LUT R44, R6, R7, RZ, 0x3c, !PT ;  /* 0x00000007062c7212 */ /* 0x000fe200078e3cff */
[----:B------:R-:W-:Y:S01]  /*d5e0*/  SHFL.IDX PT, R145, R145, R76, 0x1c1f ;  /* 0x001c1f4c91917589 */ /* 0x000fe200000e0000 */
[----:B------:R-:W-:-:S02]  /*d5f0*/  MOV R65, R58 ;  /* 0x0000003a00417202 */ /* 0x000fc40000000f00 */
[----:B------:R-:W-:Y:S01]  /*d600*/  MOV R66, R56 ;  /* 0x0000003800427202 */ /* 0x000fe20000000f00 */
[----:B------:R-:W-:Y:S01]  /*d610*/  SHFL.IDX PT, R149, R149, R76, 0x1c1f ;  /* 0x001c1f4c95957589 */ /* 0x000fe200000e0000 */
[----:B------:R-:W-:-:S03]  /*d620*/  SHF.R.U64 R15, R15, 0x3, RZ ;  /* 0x000000030f0f7819 */ /* 0x000fc600000012ff */
[----:B------:R-:W-:Y:S01]  /*d630*/  SHFL.IDX PT, R56, R79, R54, 0x1c1f ;  /* 0x001c1f364f387589 */ /* 0x000fe200000e0000 */
[----:B------:R-:W-:-:S03]  /*d640*/  MOV R134, R44 ;  /* 0x0000002c00867202 */ /* 0x000fc60000000f00 */
[----:B------:R-:W0:Y:S04]  /*d650*/  SHFL.IDX PT, R98, R98, R54, 0x1c1f ;  /* 0x001c1f3662627589 */ /* 0x000e2800000e0000 */
[----:B------:R-:W2:Y:S01]  /*d660*/  SHFL.IDX PT, R58, R93, R54, 0x1c1f ;  /* 0x001c1f365d3a7589 */ /* 0x000ea200000e0000 */
[----:B------:R-:W-:-:S03]  /*d670*/  LOP3.LUT R62, R15, R26, RZ, 0x3c, !PT ;  /* 0x0000001a0f3e7212 */ /* 0x000fc600078e3cff */
[----:B------:R-:W-:Y:S01]  /*d680*/  SHFL.IDX PT, R119, R119, R76, 0x1c1f ;  /* 0x001c1f4c77777589 */ /* 0x000fe200000e0000 */
[----:B-1----:R-:W-:-:S03]  /*d690*/  SEL R44, R46, R77, P0 ;  /* 0x0000004d2e2c7207 */ /* 0x002fc60000000000 */
[----:B------:R-:W1:Y:S01]  /*d6a0*/  SHFL.IDX PT, R80, R80, R54, 0x1c1f ;  /* 0x001c1f3650507589 */ /* 0x000e6200000e0000 */
[----:B------:R-:W-:Y:S02]  /*d6b0*/  MOV R138, R50 ;  /* 0x00000032008a7202 */ /* 0x000fe40000000f00 */
[----:B------:R-:W-:Y:S01]  /*d6c0*/  MOV R116, R48 ;  /* 0x0000003000747202 */ /* 0x000fe20000000f00 */
[----:B------:R-:W-:Y:S01]  /*d6d0*/  SHFL.IDX PT, R50, R115, R76, 0x1c1f ;  /* 0x001c1f4c73327589 */ /* 0x000fe200000e0000 */
[----:B------:R-:W-:Y:S02]  /*d6e0*/  SEL R46, R77, R46, P0 ;  /* 0x0000002e4d2e7207 */ /* 0x000fe40000000000 */
[----:B------:R-:W3:Y:S01]  /*d6f0*/  @P3 LDC R77, c[0x0][0xbec] ;  /* 0x0002fb00ff4d3b82 */ /* 0x000ee20000000800 */
[----:B------:R-:W4:Y:S01]  /*d700*/  SHFL.IDX PT, R49, R78, R54, 0x1c1f ;  /* 0x001c1f364e317589 */ /* 0x000f2200000e0000 */
[----:B------:R-:W-:Y:S02]  /*d710*/  MOV R140, R60 ;  /* 0x0000003c008c7202 */ /* 0x000fe40000000f00 */
[----:B------:R-:W-:Y:S01]  /*d720*/  MOV R64, R62 ;  /* 0x0000003e00407202 */ /* 0x000fe20000000f00 */
[----:B------:R-:W-:Y:S04]  /*d730*/  SHFL.IDX PT, R147, R147, R76, 0x1c1f ;  /* 0x001c1f4c93937589 */ /* 0x000fe800000e0000 */
[----:B------:R-:W3:Y:S01]  /*d740*/  SHFL.IDX PT, R94, R94, R54, 0x1c1f ;  /* 0x001c1f365e5e7589 */ /* 0x000ee200000e0000 */
[----:B------:R-:W-:-:S03]  /*d750*/  IADD3 R41, P4, R42, 0x1000, RZ ;  /* 0x000010002a297810 */ /* 0x000fc60007f9e0ff */
[----:B------:R-:W-:Y:S04]  /*d760*/  SHFL.IDX PT, R151, R151, R76, 0x1c1f ;  /* 0x001c1f4c97977589 */ /* 0x000fe800000e0000 */
[----:B------:R0:W-:Y:S04]  /*d770*/  SHFL.IDX PT, R62, R81, R54, 0x1c1f ;  /* 0x001c1f36513e7589 */ /* 0x0001e800000e0000 */
[----:B------:R-:W3:Y:S04]  /*d780*/  SHFL.IDX PT, R60, R95, R54, 0x1c1f ;  /* 0x001c1f365f3c7589 */ /* 0x000ee800000e0000 */
[----:B------:R-:W3:Y:S01]  /*d790*/  SHFL.IDX PT, R121, R121, R76, 0x1c1f ;  /* 0x001c1f4c79797589 */ /* 0x000ee200000e0000 */
[----:B0-----:R-:W0:Y:S03]  /*d7a0*/  @P3 LDC R81, c[0x0][0xbf0] ;  /* 0x0002fc00ff513b82 */ /* 0x001e260000000800 */
[----:B------:R-:W-:Y:S01]  /*d7b0*/  SHFL.IDX PT, R153, R153, R76, 0x1c1f ;  /* 0x001c1f4c99997589 */ /* 0x000fe200000e0000 */
[----:B------:R-:W-:-:S03]  /*d7c0*/  SEL R167, R118, R105, P0 ;  /* 0x0000006976a77207 */ /* 0x000fc60000000000 */
[----:B------:R-:W0:Y:S01]  /*d7d0*/  SHFL.IDX PT, R96, R96, R54, 0x1c1f ;  /* 0x001c1f3660607589 */ /* 0x000e2200000e0000 */
[----:B------:R-:W-:-:S03]  /*d7e0*/  LOP3.LUT R40, R41, 0x380, RZ, 0xc0, !PT ;  /* 0x0000038029287812 */ /* 0x000fc600078ec0ff */
[----:B------:R-:W-:Y:S04]  /*d7f0*/  SHFL.IDX PT, R123, R123, R76, 0x1c1f ;  /* 0x001c1f4c7b7b7589 */ /* 0x000fe800000e0000 */
[----:B------:R-:W-:Y:S04]  /*d800*/  SHFL.IDX PT, R155, R155, R76, 0x1c1f ;  /* 0x001c1f4c9b9b7589 */ /* 0x000fe800000e0000 */
[----:B------:R-:W0:Y:S04]  /*d810*/  SHFL.IDX PT, R82, R82, R54, 0x1c1f ;  /* 0x001c1f3652527589 */ /* 0x000e2800000e0000 */
[----:B------:R-:W0:Y:S01]  /*d820*/  SHFL.IDX PT, R78, R97, R54, 0x1c1f ;  /* 0x001c1f36614e7589 */ /* 0x000e2200000e0000 */
[----:B------:R-:W-:-:S03]  /*d830*/  SEL R105, R105, R118, P0 ;  /* 0x0000007669697207 */ /* 0x000fc60000000000 */
[----:B------:R-:W-:Y:S01]  /*d840*/  SHFL.IDX PT, R125, R125, R76, 0x1c1f ;  /* 0x001c1f4c7d7d7589 */ /* 0x000fe200000e0000 */
[----:B------:R-:W-:-:S03]  /*d850*/  IMAD.X R53, RZ, RZ, R75, P5 ;  /* 0x000000ffff357224 */ /* 0x000fc600028e064b */
[----:B------:R-:W-:Y:S04]  /*d860*/  SHFL.IDX PT, R157, R157, R76, 0x1c1f ;  /* 0x001c1f4c9d9d7589 */ /* 0x000fe800000e0000 */
[----:B------:R-:W0:Y:S04]  /*d870*/  SHFL.IDX PT, R120, R83, R54, 0x1c1f ;  /* 0x001c1f3653787589 */ /* 0x000e2800000e0000 */
[----:B------:R-:W0:Y:S01]  /*d880*/  SHFL.IDX PT, R124, R99, R54, 0x1c1f ;  /* 0x001c1f36637c7589 */ /* 0x000e2200000e0000 */
[----:B------:R-:W-:-:S03]  /*d890*/  IADD3 R33, P1, R42, 0x4000, RZ ;  /* 0x000040002a217810 */ /* 0x000fc60007f3e0ff */
[----:B------:R-:W-:Y:S04]  /*d8a0*/  SHFL.IDX PT, R127, R127, R76, 0x1c1f ;  /* 0x001c1f4c7f7f7589 */ /* 0x000fe800000e0000 */
[----:B------:R-:W-:Y:S04]  /*d8b0*/  SHFL.IDX PT, R159, R159, R76, 0x1c1f ;  /* 0x001c1f4c9f9f7589 */ /* 0x000fe800000e0000 */
[----:B------:R-:W0:Y:S04]  /*d8c0*/  SHFL.IDX PT, R84, R84, R54, 0x1c1f ;  /* 0x001c1f3654547589 */ /* 0x000e2800000e0000 */
[----:B------:R-:W0:Y:S01]  /*d8d0*/  SHFL.IDX PT, R100, R100, R54, 0x1c1f ;  /* 0x001c1f3664647589 */ /* 0x000e2200000e0000 */
[----:B------:R-:W-:-:S02]  /*d8e0*/  SHF.R.U64 R40, R40, 0x3, RZ ;  /* 0x0000000328287819 */ /* 0x000fc400000012ff */
[----:B------:R-:W-:Y:S01]  /*d8f0*/  MOV R104, R74 ;  /* 0x0000004a00687202 */ /* 0x000fe20000000f00 */
[----:B------:R-:W-:Y:S01]  /*d900*/  SHFL.IDX PT, R129, R129, R76, 0x1c1f ;  /* 0x001c1f4c81817589 */ /* 0x000fe200000e0000 */
[----:B------:R-:W-:Y:S02]  /*d910*/  MOV R72, R72 ;  /* 0x0000004800487202 */ /* 0x000fe40000000f00 */
[----:B------:R-:W-:Y:S01]  /*d920*/  LOP3.LUT R32, R33, 0x380, RZ, 0xc0, !PT ;  /* 0x0000038021207812 */ /* 0x000fe200078ec0ff */
[----:B------:R-:W-:Y:S01]  /*d930*/  SHFL.IDX PT, R131, R131, R76, 0x1c1f ;  /* 0x001c1f4c83837589 */ /* 0x000fe200000e0000 */
[----:B------:R-:W-:-:S03]  /*d940*/  MOV R111, R52 ;  /* 0x00000034006f7202 */ /* 0x000fc60000000f00 */
[----:B------:R-:W-:Y:S01]  /*d950*/  SHFL.IDX PT, R118, R133, R76, 0x1c1f ;  /* 0x001c1f4c85767589 */ /* 0x000fe200000e0000 */
[----:B------:R-:W-:-:S03]  /*d960*/  LOP3.LUT R40, R40, R41, RZ, 0x3c, !PT ;  /* 0x0000002928287212 */ /* 0x000fc600078e3cff */
[----:B------:R-:W-:Y:S01]  /*d970*/  SHFL.IDX PT, R107, R135, R76, 0x1c1f ;  /* 0x001c1f4c876b7589 */ /* 0x000fe200000e0000 */
[----:B------:R-:W-:-:S03]  /*d980*/  SEL R45, R145, R98, P0 ;  /* 0x00000062912d7207 */ /* 0x000fc60000000000 */
[----:B------:R-:W-:Y:S01]  /*d990*/  SHFL.IDX PT, R67, R137, R76, 0x1c1f ;  /* 0x001c1f4c89437589 */ /* 0x000fe200000e0000 */
[----:B------:R-:W-:Y:S01]  /*d9a0*/  SEL R47, R98, R145, P0 ;  /* 0x00000091622f7207 */ /* 0x000fe20000000000 */
[----:B------:R-:W-:Y:S01]  /*d9b0*/  BAR.SYNC.DEFER_BLOCKING 0x1, 0x100 ;  /* 0x0044000000007b1d */ /* 0x000fe20000010000 */
[----:B------:R-:W-:Y:S01]  /*d9c0*/  SEL R52, R117, R56, P0 ;  /* 0x0000003875347207 */ /* 0x000fe20000000000 */
[----:B------:R-:W-:Y:S01]  /*d9d0*/  IMAD.X R41, RZ, RZ, R43, P4 ;  /* 0x000000ffff297224 */ /* 0x000fe200020e062b */
[----:B--2---:R-:W-:Y:S02]  /*d9e0*/  SEL R53, R149, R58, P0 ;  /* 0x0000003a95357207 */ /* 0x004fe40000000000 */
[----:B------:R-:W-:Y:S01]  /*d9f0*/  SEL R55, R58, R149, P0 ;  /* 0x000000953a377207 */ /* 0x000fe20000000000 */
[----:B------:R-:W-:Y:S01]  /*da00*/  SHFL.IDX PT, R75, R139, R76, 0x1c1f ;  /* 0x001c1f4c8b4b7589 */ /* 0x000fe200000e0000 */
[----:B-1----:R-:W-:-:S03]  /*da10*/  SEL R58, R80, R119, P0 ;  /* 0x00000077503a7207 */ /* 0x002fc60000000000 */
        /* <DEDUP_REMOVED lines=9> */
[----:B------:R-:W-:Y:S01]  /*dab0*/  SHFL.IDX PT, R175, R175, R76, 0x1c1f ;  /* 0x001c1f4cafaf7589 */ /* 0x000fe200000e0000 */
[----:B------:R-:W-:-:S03]  /*dac0*/  IADD3 R29, P4, R42, 0x7000, RZ ;  /* 0x000070002a1d7810 */ /* 0x000fc60007f9e0ff */
        /* <DEDUP_REMOVED lines=8> */
[----:B------:R-:W2:Y:S04]  /*db50*/  SHFL.IDX PT, R126, R101, R54, 0x1c1f ;  /* 0x001c1f36657e7589 */ /* 0x000ea800000e0000 */
[----:B------:R-:W2:Y:S04]  /*db60*/  SHFL.IDX PT, R102, R102, R54, 0x1c1f ;  /* 0x001c1f3666667589 */ /* 0x000ea800000e0000 */
[----:B------:R-:W2:Y:S04]  /*db70*/  SHFL.IDX PT, R128, R103, R54, 0x1c1f ;  /* 0x001c1f3667807589 */ /* 0x000ea800000e0000 */
[----:B------:R-:W2:Y:S04]  /*db80*/  SHFL.IDX PT, R130, R105, R54, 0x1c1f ;  /* 0x001c1f3669827589 */ /* 0x000ea800000e0000 */
[----:B------:R-:W2:Y:S04]  /*db90*/  SHFL.IDX PT, R132, R109, R54, 0x1c1f ;  /* 0x001c1f366d847589 */ /* 0x000ea800000e0000 */
[----:B------:R-:W2:Y:S04]  /*dba0*/  SHFL.IDX PT, R79, R110, R54, 0x1c1f ;  /* 0x001c1f366e4f7589 */ /* 0x000ea800000e0000 */
[----:B------:R-:W2:Y:S04]  /*dbb0*/  SHFL.IDX PT, R113, R113, R54, 0x1c1f ;  /* 0x001c1f3671717589 */ /* 0x000ea800000e0000 */
[----:B------:R4:W2:Y:S01]  /*dbc0*/  SHFL.IDX PT, R114, R114, R54, 0x1c1f ;  /* 0x001c1f3672727589 */ /* 0x0008a200000e0000 */
[----:B------:R-:W-:Y:S01]  /*dbd0*/  SHF.R.U64 R32, R32, 0x3, RZ ;  /* 0x0000000320207819 */ /* 0x000fe200000012ff */
[----:B------:R-:W-:Y:S01]  /*dbe0*/  UIMAD UR5, UR10, UR8, URZ ;  /* 0x000000080a0572a4 */ /* 0x000fe2000f8e023f */
[----:B------:R-:W-:Y:S01]  /*dbf0*/  LOP3.LUT R28, R29, 0x380, RZ, 0xc0, !PT ;  /* 0x000003801d1c7812 */ /* 0x000fe200078ec0ff */
[----:B------:R3:W-:Y:S01]  /*dc00*/  STSM.16.M88.4 [R104], R44 ;  /* 0x0000002c68007844 */ /* 0x0007e20000000200 */
[----:B----4-:R-:W-:-:S02]  /*dc10*/  SEL R54, R56, R117, P0 ;  /* 0x0000007538367207 */ /* 0x010fc40000000000 */
[----:B------:R-:W-:Y:S01]  /*dc20*/  SEL R56, R119, R80, P0 ;  /* 0x0000005077387207 */ /* 0x000fe20000000000 */
[----:B------:R-:W-:Y:S01]  /*dc30*/  VIADD R80, R17, UR36 ;  /* 0x0000002411507c36 */ /* 0x000fe20008000000 */
[----:B------:R-:W-:Y:S01]  /*dc40*/  SEL R48, R50, R49, P0 ;  /* 0x0000003132307207 */ /* 0x000fe20000000000 */
[----:B------:R-:W-:Y:S01]  /*dc50*/  UIMAD.WIDE.U32 UR6, UR37, UR8, URZ ;  /* 0x00000008250672a5 */ /* 0x000fe2000f8e003f */
[----:B------:R-:W-:Y:S01]  /*dc60*/  LOP3.LUT R32, R32, R33, RZ, 0x3c, !PT ;  /* 0x0000002120207212 */ /* 0x000fe200078e3cff */
[----:B------:R-:W-:Y:S01]  /*dc70*/  UIMAD UR5, UR37, UR9, UR5 ;  /* 0x00000009250572a4 */ /* 0x000fe2000f8e0205 */
[----:B------:R-:W-:Y:S01]  /*dc80*/  SEL R50, R49, R50, P0 ;  /* 0x0000003231327207 */ /* 0x000fe20000000000 */
[----:B---3--:R-:W-:Y:S01]  /*dc90*/  @P3 IMAD.HI.U32 R44, R80, R77, RZ ;  /* 0x0000004d502c3227 */ /* 0x008fe200078e00ff */
[----:B------:R-:W-:Y:S01]  /*dca0*/  SEL R49, R147, R94, P0 ;  /* 0x0000005e93317207 */ /* 0x000fe20000000000 */
[----:B------:R-:W-:Y:S01]  /*dcb0*/  USHF.R.S32.HI UR12, URZ, 0x1f, UR44 ;  /* 0x0000001f3f0c7899 */ /* 0x000fe2000801142c */
[----:B------:R-:W-:Y:S01]  /*dcc0*/  SEL R51, R94, R147, P0 ;  /* 0x000000935e337207 */ /* 0x000fe20000000000 */
[----:B------:R-:W-:Y:S01]  /*dcd0*/  IMAD.X R33, RZ, RZ, R43, P1 ;  /* 0x000000ffff217224 */ /* 0x000fe200008e062b */
[----:B------:R-:W-:Y:S01]  /*dce0*/  IADD3 R27, P1, R42, 0xa000, RZ ;  /* 0x0000a0002a1b7810 */ /* 0x000fe20007f3e0ff */
[----:B------:R-:W-:Y:S01]  /*dcf0*/  IMAD.MOV.U32 R77, RZ, RZ, R80 ;  /* 0x000000ffff4d7224 */ /* 0x000fe200078e0050 */
[----:B------:R-:W-:Y:S01]  /*dd00*/  SHF.R.U64 R28, R28, 0x3, RZ ;  /* 0x000000031c1c7819 */ /* 0x000fe200000012ff */
[----:B------:R-:W-:Y:S01]  /*dd10*/  ULDC.64 UR8, c[0x0][0xb98] ;  /* 0x0002e60000087ab9 */ /* 0x000fe20000000a00 */
[----:B------:R-:W-:Y:S01]  /*dd20*/  SEL R57, R151, R60, P0 ;  /* 0x0000003c97397207 */ /* 0x000fe20000000000 */
[----:B------:R-:W-:Y:S01]  /*dd30*/  UIADD3 UR7, UR7, UR5, URZ ;  /* 0x0000000507077290 */ /* 0x000fe2000fffe03f */
[----:B------:R-:W-:Y:S01]  /*dd40*/  SEL R59, R60, R151, P0 ;  /* 0x000000973c3b7207 */ /* 0x000fe20000000000 */
[----:B------:R-:W-:Y:S01]  /*dd50*/  UIMAD UR5, UR12, UR8, URZ ;  /* 0x000000080c0572a4 */ /* 0x000fe2000f8e023f */
[----:B0-----:R-:W-:Y:S01]  /*dd60*/  @P3 SHF.R.U32.HI R77, RZ, R81, R44 ;  /* 0x00000051ff4d3219 */ /* 0x001fe2000001162c */
[----:B------:R0:W-:Y:S01]  /*dd70*/  STSM.16.M88.4 [R140], R48 ;  /* 0x000000308c007844 */ /* 0x0001e20000000200 */
[----:B------:R-:W-:-:S02]  /*dd80*/  SEL R60, R121, R62, P0 ;  /* 0x0000003e793c7207 */ /* 0x000fc40000000000 */
[----:B------:R-:W-:Y:S01]  /*dd90*/  LOP3.LUT R26, R27, 0x380, RZ, 0xc0, !PT ;  /* 0x000003801b1a7812 */ /* 0x000fe200078ec0ff */
[----:B------:R-:W-:Y:S01]  /*dda0*/  STSM.16.M88.4 [R138], R52 ;  /* 0x000000348a007844 */ /* 0x000fe20000000200 */
[----:B------:R-:W-:Y:S02]  /*ddb0*/  SEL R62, R62, R121, P0 ;  /* 0x000000793e3e7207 */ /* 0x000fe40000000000 */
[----:B------:R-:W-:Y:S02]  /*ddc0*/  SEL R61, R153, R96, P0 ;  /* 0x00000060993d7207 */ /* 0x000fe40000000000 */
[----:B------:R-:W-:Y:S01]  /*ddd0*/  SEL R63, R96, R153, P0 ;  /* 0x00000099603f7207 */ /* 0x000fe20000000000 */
[----:B------:R3:W-:Y:S01]  /*dde0*/  STSM.16.M88.4 [R136], R56 ;  /* 0x0000003888007844 */ /* 0x0007e20000000200 */
[----:B------:R-:W-:Y:S01]  /*ddf0*/  LOP3.LUT R28, R28, R29, RZ, 0x3c, !PT ;  /* 0x0000001d1c1c7212 */ /* 0x000fe200078e3cff */
[----:B------:R-:W-:Y:S01]  /*de00*/  IMAD.X R29, RZ, RZ, R43, P4 ;  /* 0x000000ffff1d7224 */ /* 0x000fe200020e062b */
[----:B------:R-:W-:-:S02]  /*de10*/  SEL R44, R123, R82, P0 ;  /* 0x000000527b2c7207 */ /* 0x000fc40000000000 */
[----:B------:R-:W-:Y:S02]  /*de20*/  SEL R46, R82, R123, P0 ;  /* 0x0000007b522e7207 */ /* 0x000fe40000000000 */
[----:B------:R-:W-:Y:S02]  /*de30*/  SEL R45, R155, R78, P0 ;  /* 0x0000004e9b2d7207 */ /* 0x000fe40000000000 */
[----:B------:R-:W-:Y:S01]  /*de40*/  SEL R47, R78, R155, P0 ;  /* 0x0000009b4e2f7207 */ /* 0x000fe20000000000 */
[----:B------:R-:W-:Y:S01]  /*de50*/  UIMAD UR5, UR44, UR9, UR5 ;  /* 0x000000092c0572a4 */ /* 0x000fe2000f8e0205 */
[----:B0-----:R-:W-:Y:S02]  /*de60*/  SEL R48, R125, R120, P0 ;  /* 0x000000787d307207 */ /* 0x001fe40000000000 */
[----:B------:R-:W-:Y:S02]  /*de70*/  SEL R50, R120, R125, P0 ;  /* 0x0000007d78327207 */ /* 0x000fe40000000000 */
[----:B------:R-:W-:Y:S01]  /*de80*/  SEL R49, R157, R124, P0 ;  /* 0x0000007c9d317207 */ /* 0x000fe20000000000 */
[----:B---3--:R-:W-:Y:S01]  /*de90*/  IMAD.MOV R56, RZ, RZ, -R77 ;  /* 0x000000ffff387224 */ /* 0x008fe200078e0a4d */
[----:B------:R-:W-:Y:S01]  /*dea0*/  SEL R51, R124, R157, P0 ;  /* 0x0000009d7c337207 */ /* 0x000fe20000000000 */
[----:B------:R-:W-:Y:S01]  /*deb0*/  UIMAD.WIDE.U32 UR6, UR44, UR8, UR6 ;  /* 0x000000082c0672a5 */ /* 0x000fe2000f8e0006 */
[----:B------:R-:W-:-:S02]  /*dec0*/  IADD3 R9, P4, R42, 0xd000, RZ ;  /* 0x0000d0002a097810 */ /* 0x000fc40007f9e0ff */
[----:B------:R-:W-:Y:S02]  /*ded0*/  SEL R52, R127, R84, P0 ;  /* 0x000000547f347207 */ /* 0x000fe40000000000 */
[----:B------:R-:W-:Y:S02]  /*dee0*/  SEL R54, R84, R127, P0 ;  /* 0x0000007f54367207 */ /* 0x000fe40000000000 */
[----:B------:R-:W-:Y:S02]  /*def0*/  SEL R53, R159, R100, P0 ;  /* 0x000000649f357207 */ /* 0x000fe40000000000 */
[----:B------:R-:W-:Y:S01]  /*df00*/  SEL R55, R100, R159, P0 ;  /* 0x0000009f64377207 */ /* 0x000fe20000000000 */
[----:B------:R0:W-:Y:S01]  /*df10*/  STSM.16.M88.4 [R134], R60 ;  /* 0x0000003c86007844 */ /* 0x0001e20000000200 */
[----:B------:R-:W-:Y:S01]  /*df20*/  SHF.R.U64 R26, R26, 0x3, RZ ;  /* 0x000000031a1a7819 */ /* 0x000fe200000012ff */
[--C-:B------:R-:W-:Y:S01]  /*df30*/  IMAD.X R13, RZ, RZ, R43.reuse, P2 ;  /* 0x000000ffff0d7224 */ /* 0x100fe200010e062b */
[----:B------:R-:W-:Y:S01]  /*df40*/  LOP3.LUT R8, R9, 0x380, RZ, 0xc0, !PT ;  /* 0x0000038009087812 */ /* 0x000fe200078ec0ff */
[----:B------:R-:W-:Y:S01]  /*df50*/  STSM.16.M88.4 [R116], R44 ;  /* 0x0000002c74007844 */ /* 0x000fe20000000200 */
[----:B------:R-:W-:Y:S01]  /*df60*/  LOP3.LUT R26, R26, R27, RZ, 0x3c, !PT ;  /* 0x0000001b1a1a7212 */ /* 0x000fe200078e3cff */
[----:B------:R-:W-:Y:S01]  /*df70*/  IMAD.X R27, RZ, RZ, R43, P1 ;  /* 0x000000ffff1b7224 */ /* 0x000fe200008e062b */
[C---:B------:R-:W-:Y:S01]  /*df80*/  IADD3 R35, P6, R42.reuse, 0x5000, RZ ;  /* 0x000050002a237810 */ /* 0x040fe20007fde0ff */
[----:B------:R3:W-:Y:S01]  /*df90*/  STSM.16.M88.4 [R111], R48 ;  /* 0x000000306f007844 */ /* 0x0007e20000000200 */
[----:B------:R-:W-:Y:S01]  /*dfa0*/  IADD3 R31, P5, R42, 0x6000, RZ ;  /* 0x000060002a1f7810 */ /* 0x000fe20007fbe0ff */
[----:B------:R-:W-:-:S02]  /*dfb0*/  ULDC.64 UR8, c[0x0][0xae8] ;  /* 0x0002ba0000087ab9 */ /* 0x000fc40000000a00 */
[----:B------:R4:W-:Y:S01]  /*dfc0*/  STSM.16.M88.4 [R106], R52 ;  /* 0x000000346a007844 */ /* 0x0009e20000000200 */
[----:B0-----:R-:W-:Y:S01]  /*dfd0*/  IMAD R61, R5, R56, R80 ;  /* 0x00000038053d7224 */ /* 0x001fe200078e0250 */
[----:B------:R-:W-:Y:S02]  /*dfe0*/  SHF.R.U64 R8, R8, 0x3, RZ ;  /* 0x0000000308087819 */ /* 0x000fe400000012ff */
[----:B------:R-:W-:Y:S02]  /*dff0*/  LOP3.LUT R34, R35, 0x380, RZ, 0xc0, !PT ;  /* 0x0000038023227812 */ /* 0x000fe400078ec0ff */
[----:B------:R-:W-:Y:S02]  /*e000*/  LOP3.LUT R30, R31, 0x380, RZ, 0xc0, !PT ;  /* 0x000003801f1e7812 */ /* 0x000fe400078ec0ff */
[----:B---3--:R-:W-:Y:S02]  /*e010*/  SHF.R.S32.HI R49, RZ, 0x1f, R77 ;  /* 0x0000001fff317819 */ /* 0x008fe4000001144d */
[----:B------:R-:W-:Y:S01]  /*e020*/  IADD3 R48, P1, R77, UR6, RZ ;  /* 0x000000064d307c10 */ /* 0x000fe2000ff3e0ff */
[----:B----4-:R-:W-:Y:S01]  /*e030*/  IMAD.U32 R52, RZ, RZ, UR5 ;  /* 0x00000005ff347e24 */ /* 0x010fe2000f8e00ff */
[----:B------:R-:W-:-:S02]  /*e040*/  SHF.R.S32.HI R50, RZ, 0x1f, R61 ;  /* 0x0000001fff327819 */ /* 0x000fc4000001143d */
[----:B-1----:R-:W-:Y:S02]  /*e050*/  SEL R58, R122, R129, P0 ;  /* 0x000000817a3a7207 */ /* 0x002fe40000000000 */
[----:B--2---:R-:W-:Y:S02]  /*e060*/  SEL R57, R161, R126, P0 ;  /* 0x0000007ea1397207 */ /* 0x004fe40000000000 */
[----:B------:R-:W-:Y:S02]  /*e070*/  SEL R59, R126, R161, P0 ;  /* 0x000000a17e3b7207 */ /* 0x000fe40000000000 */
[----:B------:R-:W-:Y:S02]  /*e080*/  SEL R44, R131, R86, P0 ;  /* 0x00000056832c7207 */ /* 0x000fe40000000000 */
[----:B------:R-:W-:Y:S02]  /*e090*/  SEL R46, R86, R131, P0 ;  /* 0x00000083562e7207 */ /* 0x000fe40000000000 */
[----:B------:R-:W-:-:S02]  /*e0a0*/  SEL R45, R163, R102, P0 ;  /* 0x00000066a32d7207 */ /* 0x000fc40000000000 */
[----:B------:R-:W-:Y:S01]  /*e0b0*/  SEL R47, R102, R163, P0 ;  /* 0x000000a3662f7207 */ /* 0x000fe20000000000 */
[----:B------:R-:W-:Y:S01]  /*e0c0*/  VIADD R51, R195, UR36 ;  /* 0x00000024c3337c36 */ /* 0x000fe20008000000 */
[----:B------:R-:W-:Y:S01]  /*e0d0*/  IADD3.X R49, R49, UR7, R52, P1, !PT ;  /* 0x0000000731317c10 */ /* 0x000fe20008ffe434 */
[----:B------:R-:W-:Y:S01]  /*e0e0*/  ULDC.64 UR6, c[0x0][0xb88] ;  /* 0x0002e20000067ab9 */ /* 0x000fe20000000a00 */
[----:B------:R-:W-:Y:S01]  /*e0f0*/  LOP3.LUT R8, R8, R9, RZ, 0x3c, !PT ;  /* 0x0000000908087212 */ /* 0x000fe200078e3cff */
[----:B------:R-:W-:Y:S01]  /*e100*/  IMAD R50, R50, UR6, RZ ;  /* 0x0000000632327c24 */ /* 0x000fe2000f8e02ff */
[----:B------:R-:W-:Y:S02]  /*e110*/  LOP3.LUT R9, R42, 0x380, RZ, 0xc0, !PT ;  /* 0x000003802a097812 */ /* 0x000fe400078ec0ff */
[----:B------:R-:W-:Y:S02]  /*e120*/  SHF.R.U64 R34, R34, 0x3, RZ ;  /* 0x0000000322227819 */ /* 0x000fe400000012ff */
[----:B------:R-:W-:-:S02]  /*e130*/  SHF.R.U64 R30, R30, 0x3, RZ ;  /* 0x000000031e1e7819 */ /* 0x000fc400000012ff */
[----:B------:R-:W-:Y:S01]  /*e140*/  SEL R56, R129, R122, P0 ;  /* 0x0000007a81387207 */ /* 0x000fe20000000000 */
[----:B------:R-:W-:Y:S01]  /*e150*/  IMAD.WIDE.U32 R48, R61, UR6, R48 ;  /* 0x000000063d307c25 */ /* 0x000fe2000f8e0030 */
[----:B------:R-:W-:Y:S01]  /*e160*/  SHF.R.U64 R9, R9, 0x3, RZ ;  /* 0x0000000309097819 */ /* 0x000fe200000012ff */
[----:B------:R-:W-:Y:S01]  /*e170*/  ULDC UR5, c[0x0][0xa88] ;  /* 0x0002a20000057ab9 */ /* 0x000fe20000000800 */
[----:B------:R-:W-:Y:S01]  /*e180*/  LOP3.LUT R34, R34, R35, RZ, 0x3c, !PT ;  /* 0x0000002322227212 */ /* 0x000fe200078e3cff */
[----:B------:R-:W-:Y:S01]  /*e190*/  IMAD R61, R61, UR7, R50 ;  /* 0x000000073d3d7c24 */ /* 0x000fe2000f8e0232 */
[----:B------:R-:W-:Y:S01]  /*e1a0*/  LOP3.LUT R30, R30, R31, RZ, 0x3c, !PT ;  /* 0x0000001f1e1e7212 */ /* 0x000fe200078e3cff */
[--C-:B------:R-:W-:Y:S01]  /*e1b0*/  IMAD.X R35, RZ, RZ, R43.reuse, P6 ;  /* 0x000000ffff237224 */ /* 0x100fe200030e062b */
[C---:B------:R-:W-:Y:S01]  /*e1c0*/  IADD3 R15, P6, R42.reuse, 0xb000, RZ ;  /* 0x0000b0002a0f7810 */ /* 0x040fe20007fde0ff */
[--C-:B------:R-:W-:Y:S01]  /*e1d0*/  IMAD.X R31, RZ, RZ, R43.reuse, P5 ;  /* 0x000000ffff1f7224 */ /* 0x100fe200028e062b */
[----:B------:R-:W-:Y:S01]  /*e1e0*/  IADD3 R7, P5, R42, 0xc000, RZ ;  /* 0x0000c0002a077810 */ /* 0x000fe20007fbe0ff */
[----:B------:R-:W-:Y:S01]  /*e1f0*/  STSM.16.M88.4 [R66], R56 ;  /* 0x0000003842007844 */ /* 0x000fe20000000200 */
[----:B------:R-:W-:Y:S01]  /*e200*/  LOP3.LUT R42, R9, R42, RZ, 0x3c, !PT ;  /* 0x0000002a092a7212 */ /* 0x000fe200078e3cff */
[----:B------:R-:W-:Y:S01]  /*e210*/  ULDC.64 UR6, c[0x0][0xb50] ;  /* 0x0002d40000067ab9 */ /* 0x000fe20000000a00 */
[----:B------:R-:W-:Y:S01]  /*e220*/  IMAD.X R9, RZ, RZ, R43, P4 ;  /* 0x000000ffff097224 */ /* 0x000fe200020e062b */
[----:B------:R0:W-:Y:S01]  /*e230*/  STSM.16.M88.4 [R65], R44 ;  /* 0x0000002c41007844 */ /* 0x0001e20000000200 */
[----:B------:R-:W-:Y:S01]  /*e240*/  IMAD R100, R5, UR5, RZ ;  /* 0x0000000505647c24 */ /* 0x000fe2000f8e02ff */
[----:B------:R-:W-:-:S02]  /*e250*/  SEL R52, R118, R87, P0 ;  /* 0x0000005776347207 */ /* 0x000fc40000000000 */
[----:B------:R-:W-:Y:S02]  /*e260*/  SEL R54, R87, R118, P0 ;  /* 0x0000007657367207 */ /* 0x000fe40000000000 */
[----:B------:R-:W-:Y:S02]  /*e270*/  SEL R53, R165, R128, P0 ;  /* 0x00000080a5357207 */ /* 0x000fe40000000000 */
[----:B------:R-:W-:Y:S02]  /*e280*/  SEL R55, R128, R165, P0 ;  /* 0x000000a580377207 */ /* 0x000fe40000000000 */
[----:B------:R-:W-:Y:S02]  /*e290*/  LOP3.LUT P1, RZ, R193, 0x3, RZ, 0xc0, !PT ;  /* 0x00000003c1ff7812 */ /* 0x000fe4000782c0ff */
[C---:B------:R-:W-:Y:S01]  /*e2a0*/  LEA R50, P4, R48.reuse, UR6, 0x2 ;  /* 0x0000000630327c11 */ /* 0x040fe2000f8810ff */
[----:B0-----:R-:W-:Y:S02]  /*e2b0*/  IMAD.IADD R47, R49, 0x1, R61 ;  /* 0x00000001312f7824 */ /* 0x001fe400078e023d */
[C---:B------:R-:W-:Y:S01]  /*e2c0*/  VIADD R45, R51.reuse, 0x8 ;  /* 0x00000008332d7836 */ /* 0x040fe20000000000 */
[----:B------:R-:W-:Y:S01]  /*e2d0*/  ISETP.GE.OR P2, PT, R51, R100, P1 ;  /* 0x000000643300720c */ /* 0x000fe20000f46670 */
[----:B------:R0:W-:Y:S01]  /*e2e0*/  STSM.16.M88.4 [R64], R52 ;  /* 0x0000003440007844 */ /* 0x0001e20000000200 */
[----:B------:R-:W-:-:S02]  /*e2f0*/  LEA.HI.X R48, R48, UR7, R47, 0x2, P4 ;  /* 0x0000000730307c11 */ /* 0x000fc4000a0f142f */
[----:B------:R-:W-:Y:S02]  /*e300*/  ISETP.GE.OR P1, PT, R45, R100, P1 ;  /* 0x000000642d00720c */ /* 0x000fe40000f26670 */
[----:B------:R-:W-:Y:S02]  /*e310*/  SEL R44, R107, R88, P0 ;  /* 0x000000586b2c7207 */ /* 0x000fe40000000000 */
[----:B------:R-:W-:Y:S02]  /*e320*/  SEL R46, R88, R107, P0 ;  /* 0x0000006b582e7207 */ /* 0x000fe40000000000 */
[----:B------:R-:W-:Y:S02]  /*e330*/  SEL R45, R167, R130, P0 ;  /* 0x00000082a72d7207 */ /* 0x000fe40000000000 */
[----:B------:R-:W-:Y:S02]  /*e340*/  SEL R47, R130, R167, P0 ;  /* 0x000000a7822f7207 */ /* 0x000fe40000000000 */
[----:B------:R-:W-:-:S02]  /*e350*/  SEL R66, R76, R67, P0 ;  /* 0x000000434c427207 */ /* 0x000fc40000000000 */
[----:B------:R-:W-:Y:S02]  /*e360*/  SEL R65, R115, R132, P0 ;  /* 0x0000008473417207 */ /* 0x000fe40000000000 */
[----:B0-----:R-:W-:Y:S02]  /*e370*/  SEL R64, R67, R76, P0 ;  /* 0x0000004c43407207 */ /* 0x001fe40000000000 */
[----:B------:R-:W-:Y:S02]  /*e380*/  SEL R67, R132, R115, P0 ;  /* 0x0000007384437207 */ /* 0x000fe40000000000 */
[----:B------:R-:W-:Y:S02]  /*e390*/  SEL R76, R75, R90, P0 ;  /* 0x0000005a4b4c7207 */ /* 0x000fe40000000000 */
[----:B------:R-:W-:Y:S02]  /*e3a0*/  SEL R78, R90, R75, P0 ;  /* 0x0000004b5a4e7207 */ /* 0x000fe40000000000 */
[----:B------:R-:W-:Y:S01]  /*e3b0*/  SEL R77, R112, R79, P0 ;  /* 0x0000004f704d7207 */ /* 0x000fe20000000000 */
[----:B------:R-:W-:Y:S01]  /*e3c0*/  SHFL.IDX PT, R84, R50, RZ, 0x1c1f ;  /* 0x001c1fff32547589 */ /* 0x000fe200000e0000 */
[----:B------:R-:W-:-:S02]  /*e3d0*/  SEL R79, R79, R112, P0 ;  /* 0x000000704f4f7207 */ /* 0x000fc40000000000 */
[----:B------:R-:W-:Y:S01]  /*e3e0*/  SEL R88, R74, R91, P0 ;  /* 0x0000005b4a587207 */ /* 0x000fe20000000000 */
[----:B------:R-:W0:Y:S01]  /*e3f0*/  SHFL.IDX PT, R85, R48, RZ, 0x1c1f ;  /* 0x001c1fff30557589 */ /* 0x000e2200000e0000 */
[----:B------:R-:W-:Y:S02]  /*e400*/  SEL R90, R91, R74, P0 ;  /* 0x0000004a5b5a7207 */ /* 0x000fe40000000000 */
[----:B------:R-:W-:Y:S01]  /*e410*/  SEL R89, R108, R113, P0 ;  /* 0x000000716c597207 */ /* 0x000fe20000000000 */
[----:B------:R1:W-:Y:S01]  /*e420*/  SHFL.IDX PT, R94, R50, 0x1, 0x1c1f ;  /* 0x003c1f00325e7f89 */ /* 0x0003e200000e0000 */
[----:B------:R-:W-:Y:S02]  /*e430*/  SEL R91, R113, R108, P0 ;  /* 0x0000006c715b7207 */ /* 0x000fe40000000000 */
[----:B------:R-:W-:Y:S01]  /*e440*/  SEL R49, R175, R114, P0 ;  /* 0x00000072af317207 */ /* 0x000fe20000000000 */
[----:B------:R2:W3:Y:S01]  /*e450*/  SHFL.IDX PT, R95, R48, 0x1, 0x1c1f ;  /* 0x003c1f00305f7f89 */ /* 0x0004e200000e0000 */
[----:B------:R-:W-:-:S02]  /*e460*/  SEL R51, R114, R175, P0 ;  /* 0x000000af72337207 */ /* 0x000fc40000000000 */
[----:B-1----:R-:W-:Y:S01]  /*e470*/  SEL R50, R92, R73, P0 ;  /* 0x000000495c327207 */ /* 0x002fe20000000000 */
[----:B------:R-:W-:Y:S01]  /*e480*/  STSM.16.M88.4 [R71], R44 ;  /* 0x0000002c47007844 */ /* 0x000fe20000000200 */
[----:B--2---:R-:W-:-:S03]  /*e490*/  SEL R48, R73, R92, P0 ;  /* 0x0000005c49307207 */ /* 0x004fc60000000000 */
[----:B------:R-:W-:Y:S04]  /*e4a0*/  STSM.16.M88.4 [R69], R64 ;  /* 0x0000004045007844 */ /* 0x000fe80000000200 */
[----:B------:R-:W-:Y:S04]  /*e4b0*/  STSM.16.M88.4 [R68], R76 ;  /* 0x0000004c44007844 */ /* 0x000fe80000000200 */
[----:B------:R1:W-:Y:S04]  /*e4c0*/  STSM.16.M88.4 [R70], R88 ;  /* 0x0000005846007844 */ /* 0x0003e80000000200 */
[----:B------:R-:W-:Y:S01]  /*e4d0*/  STSM.16.M88.4 [R72], R48 ;  /* 0x0000003048007844 */ /* 0x000fe20000000200 */
[----:B------:R-:W-:Y:S01]  /*e4e0*/  BAR.SYNC.DEFER_BLOCKING 0x1, 0x100 ;  /* 0x0044000000007b1d */ /* 0x000fe20000010000 */
[----:B------:R-:W-:-:S05]  /*e4f0*/  UIMAD UR5, UR10, UR8, URZ ;  /* 0x000000080a0572a4 */ /* 0x000fca000f8e023f */
[----:B0-----:R-:W-:Y:S01]  /*e500*/  @!P2 ST.E desc[UR50][R84.64], R3 ;  /* 0x000000035400a985 */ /* 0x001fe2000c101932 */
[----:B------:R-:W-:Y:S01]  /*e510*/  UIMAD.WIDE.U32 UR6, UR37, UR8, URZ ;  /* 0x00000008250672a5 */ /* 0x000fe2000f8e003f */
[----:B------:R-:W-:Y:S01]  /*e520*/  LOP3.LUT R6, R7, 0x380, RZ, 0xc0, !PT ;  /* 0x0000038007067812 */ /* 0x000fe200078ec0ff */
[----:B------:R-:W-:Y:S01]  /*e530*/  ULDC.64 UR10, c[0x0][0xaf0] ;  /* 0x0002bc00000a7ab9 */ /* 0x000fe20000000a00 */
[----:B---3--:R0:W-:Y:S04]  /*e540*/  @!P1 ST.E desc[UR50][R94.64], R0 ;  /* 0x000000005e009985 */ /* 0x0081e8000c101932 */
[----:B------:R2:W5:Y:S04]  /*e550*/  LD.E.128 R80, desc[UR50][R32.64] ;  /* 0x0000003220507980 */ /* 0x000568000c101d00 */
[----:B-1----:R1:W5:Y:S01]  /*e560*/  LD.E.128 R68, desc[UR50][R30.64] ;  /* 0x000000321e447980 */ /* 0x002362000c101d00 */
[----:B0-----:R-:W-:-:S03]  /*e570*/  IMAD R0, R23, 0x20, R192 ;  /* 0x0000002017007824 */ /* 0x001fc600078e02c0 */
[----:B------:R0:W5:Y:S01]  /*e580*/  LD.E.128 R92, desc[UR50][R8.64] ;  /* 0x00000032085c7980 */ /* 0x000162000c101d00 */
[----:B--2---:R-:W2:Y:S01]  /*e590*/  @P3 LDC R32, c[0x0][0xbec] ;  /* 0x0002fb00ff203b82 */ /* 0x004ea20000000800 */
[----:B------:R-:W-:Y:S01]  /*e5a0*/  UIMAD UR5, UR37, UR9, UR5 ;  /* 0x00000009250572a4 */ /* 0x000fe2000f8e0205 */
[----:B------:R-:W-:Y:S01]  /*e5b0*/  LOP3.LUT R14, R15, 0x380, RZ, 0xc0, !PT ;  /* 0x000003800f0e7812 */ /* 0x000fe200078ec0ff */
[----:B------:R-:W-:Y:S01]  /*e5c0*/  UIMAD UR8, UR12, UR10, URZ ;  /* 0x0000000a0c0872a4 */ /* 0x000fe2000f8e023f */
[----:B------:R-:W-:Y:S01]  /*e5d0*/  SHF.R.U64 R6, R6, 0x3, RZ ;  /* 0x0000000306067819 */ /* 0x000fe200000012ff */
[----:B------:R-:W5:Y:S03]  /*e5e0*/  LD.E.128 R52, desc[UR50][R42.64] ;  /* 0x000000322a347980 */ /* 0x000f66000c101d00 */
[----:B-1----:R-:W1:Y:S01]  /*e5f0*/  @P3 LDC R31, c[0x0][0xbf0] ;  /* 0x0002fc00ff1f3b82 */ /* 0x002e620000000800 */
[----:B0-----:R-:W-:Y:S01]  /*e600*/  VIADD R9, R0, UR36 ;  /* 0x0000002400097c36 */ /* 0x001fe20008000000 */
[----:B------:R-:W-:Y:S01]  /*e610*/  UIADD3 UR7, UR7, UR5, URZ ;  /* 0x0000000507077290 */ /* 0x000fe2000fffe03f */
[----:B------:R-:W5:Y:S02]  /*e620*/  LD.E.128 R56, desc[UR50][R40.64] ;  /* 0x0000003228387980 */ /* 0x000f64000c101d00 */
[----:B------:R-:W-:Y:S01]  /*e630*/  IMAD.MOV.U32 R3, RZ, RZ, R9 ;  /* 0x000000ffff037224 */ /* 0x000fe200078e0009 */
[----:B------:R-:W-:Y:S01]  /*e640*/  UIMAD UR5, UR44, UR11, UR8 ;  /* 0x0000000b2c0572a4 */ /* 0x000fe2000f8e0208 */
[----:B------:R-:W-:Y:S01]  /*e650*/  SHF.R.U64 R14, R14, 0x3, RZ ;  /* 0x000000030e0e7819 */ /* 0x000fe200000012ff */
[----:B------:R-:W-:Y:S01]  /*e660*/  UIMAD.WIDE.U32 UR6, UR44, UR10, UR6 ;  /* 0x0000000a2c0672a5 */ /* 0x000fe2000f8e0006 */
[----:B------:R-:W-:Y:S01]  /*e670*/  LOP3.LUT R6, R6, R7, RZ, 0x3c, !PT ;  /* 0x0000000706067212 */ /* 0x000fe200078e3cff */
[----:B------:R-:W5:Y:S04]  /*e680*/  LD.E.128 R60, desc[UR50][R38.64] ;  /* 0x00000032263c7980 */ /* 0x000f68000c101d00 */
[----:B------:R-:W5:Y:S01]  /*e690*/  LD.E.128 R44, desc[UR50][R36.64] ;  /* 0x00000032242c7980 */ /* 0x000f62000c101d00 */
[----:B--2---:R-:W-:Y:S01]  /*e6a0*/  @P3 IMAD.HI.U32 R0, R9, R32, RZ ;  /* 0x0000002009003227 */ /* 0x004fe200078e00ff */
[----:B------:R-:W-:Y:S01]  /*e6b0*/  UIADD3 UR5, UR7, UR5, URZ ;  /* 0x0000000507057290 */ /* 0x000fe2000fffe03f */
[----:B------:R-:W-:Y:S01]  /*e6c0*/  LOP3.LUT R14, R14, R15, RZ, 0x3c, !PT ;  /* 0x0000000f0e0e7212 */ /* 0x000fe200078e3cff */
[----:B------:R-:W-:Y:S01]  /*e6d0*/  ULDC.64 UR8, c[0x0][0xae0] ;  /* 0x0002b80000087ab9 */ /* 0x000fe20000000a00 */
[--C-:B------:R-:W-:Y:S01]  /*e6e0*/  IMAD.X R7, RZ, RZ, R43.reuse, P5 ;  /* 0x000000ffff077224 */ /* 0x100fe200028e062b */
[----:B------:R-:W5:Y:S01]  /*e6f0*/  LD.E.128 R64, desc[UR50][R34.64] ;  /* 0x0000003222407980 */ /* 0x000f62000c101d00 */
[----:B-1----:R-:W-:Y:S01]  /*e700*/  @P3 SHF.R.U32.HI R3, RZ, R31, R0 ;  /* 0x0000001fff033219 */ /* 0x002fe20000011600 */
[----:B------:R-:W-:-:S02]  /*e710*/  IMAD.X R15, RZ, RZ, R43, P6 ;  /* 0x000000ffff0f7224 */ /* 0x000fc400030e062b */
[----:B------:R0:W5:Y:S01]  /*e720*/  LD.E.128 R96, desc[UR50][R6.64] ;  /* 0x0000003206607980 */ /* 0x000162000c101d00 */
[--C-:B------:R-:W-:Y:S01]  /*e730*/  SHF.R.S32.HI R0, RZ, 0x1f, R3.reuse ;  /* 0x0000001fff007819 */ /* 0x100fe20000011403 */
[----:B------:R-:W-:Y:S02]  /*e740*/  IMAD.MOV R8, RZ, RZ, -R3 ;  /* 0x000000ffff087224 */ /* 0x000fe400078e0a03 */
[----:B------:R-:W5:Y:S02]  /*e750*/  LD.E.128 R48, desc[UR50][R28.64] ;  /* 0x000000321c307980 */ /* 0x000f64000c101d00 */
[----:B------:R-:W-:Y:S02]  /*e760*/  IMAD R0, R0, UR8, RZ ;  /* 0x0000000800007c24 */ /* 0x000fe4000f8e02ff */
[----:B------:R-:W5:Y:S01]  /*e770*/  LD.E.128 R88, desc[UR50][R20.64] ;  /* 0x0000003214587980 */ /* 0x000f62000c101d00 */
[----:B------:R-:W-:Y:S02]  /*e780*/  IMAD R5, R5, R8, R9 ;  /* 0x0000000805057224 */ /* 0x000fe400078e0209 */
[----:B0-----:R-:W-:Y:S01]  /*e790*/  IMAD.U32 R7, RZ, RZ, UR7 ;  /* 0x00000007ff077e24 */ /* 0x001fe2000f8e00ff */
[----:B------:R-:W5:Y:S01]  /*e7a0*/  LD.E.128 R84, desc[UR50][R24.64] ;  /* 0x0000003218547980 */ /* 0x000f62000c101d00 */
[----:B------:R-:W-:Y:S01]  /*e7b0*/  IMAD.U32 R6, RZ, RZ, UR6 ;  /* 0x00000006ff067e24 */ /* 0x000fe2000f8e00ff */
[----:B------:R-:W-:Y:S01]  /*e7c0*/  ULDC.64 UR6, c[0x0][0xad8] ;  /* 0x0002b60000067ab9 */ /* 0x000fe20000000a00 */
[----:B------:R-:W-:Y:S01]  /*e7d0*/  IMAD.U32 R7, RZ, RZ, UR5 ;  /* 0x00000005ff077e24 */ /* 0x000fe2000f8e00ff */
[----:B------:R-:W5:Y:S01]  /*e7e0*/  LD.E.128 R72, desc[UR50][R26.64] ;  /* 0x000000321a487980 */ /* 0x000f62000c101d00 */
[----:B------:R-:W-:Y:S01]  /*e7f0*/  IMAD R9, R3, UR9, R0 ;  /* 0x0000000903097c24 */ /* 0x000fe2000f8e0200 */
[----:B------:R-:W-:-:S02]  /*e800*/  SHF.R.S32.HI R0, RZ, 0x1f, R5 ;  /* 0x0000001fff007819 */ /* 0x000fc40000011405 */
[----:B------:R-:W5:Y:S01]  /*e810*/  LD.E.128 R76, desc[UR50][R14.64] ;  /* 0x000000320e4c7980 */ /* 0x000f62000c101d00 */
[----:B------:R-:W-:-:S03]  /*e820*/  IMAD.WIDE.U32 R6, R3, UR8, R6 ;  /* 0x0000000803067c25 */ /* 0x000fc6000f8e0006 */
[----:B------:R-:W5:Y:S04]  /*e830*/  LD.E.128 R40, desc[UR50][R10.64] ;  /* 0x000000320a287980 */ /* 0x000f68000c101d00 */
[----:B------:R0:W5:Y:S01]  /*e840*/  LD.E.128 R36, desc[UR50][R12.64] ;  /* 0x000000320c247980 */ /* 0x000162000c101d00 */
[----:B------:R-:W-:Y:S01]  /*e850*/  @!PT LDS RZ, [RZ] ;  /* 0x00000000fffff984 */ /* 0x000fe20000000800 */
[----:B------:R-:W-:Y:S01]  /*e860*/  @!PT LDS RZ, [RZ] ;  /* 0x00000000fffff984 */ /* 0x000fe20000000800 */
[----:B------:R-:W-:Y:S01]  /*e870*/  @!PT LDS RZ, [RZ] ;  /* 0x00000000fffff984 */ /* 0x000fe20000000800 */
[----:B------:R-:W-:Y:S01]  /*e880*/  @!PT LDS RZ, [RZ] ;  /* 0x00000000fffff984 */ /* 0x000fe20000000800 */
[----:B------:R1:W-:Y:S06]  /*e890*/  MEMBAR.ALL.CTA ;  /* 0x0000000000007992 */ /* 0x0003ec0000008000 */
[----:B-1----:R-:W1:Y:S01]  /*e8a0*/  FENCE.VIEW.ASYNC.S ;  /* 0x00000000000073c6 */ /* 0x002e620000000000 */
[----:B------:R-:W-:-:S02]  /*e8b0*/  IMAD.IADD R7, R7, 0x1, R9 ;  /* 0x0000000107077824 */ /* 0x000fc400078e0209 */
[----:B------:R-:W-:Y:S02]  /*e8c0*/  IMAD R0, R0, UR6, RZ ;  /* 0x0000000600007c24 */ /* 0x000fe4000f8e02ff */
[----:B0-----:R-:W-:Y:S02]  /*e8d0*/  VIADD R13, R192, UR36 ;  /* 0x00000024c00d7c36 */ /* 0x001fe40008000000 */
        /* <DEDUP_REMOVED lines=12> */
[----:B-1----:R0:W1:Y:S01]  /*e9a0*/  SHFL.IDX PT, R11, R0, RZ, 0x181f ;  /* 0x00181fff000b7589 */ /* 0x00206200000e0000 */
[----:B------:R-:W-:Y:S01]  /*e9b0*/  ISETP.GE.AND P0, PT, R3, R100, PT ;  /* 0x000000640300720c */ /* 0x000fe20003f06270 */
[----:B------:R-:W-:Y:S01]  /*e9c0*/  BSSY B1, `(.L_x_932) ;  /* 0x0000015000017945 */ /* 0x000fe20003800000 */
[----:B------:R0:W-:Y:S01]  /*e9d0*/  SYNCS.ARRIVE.TRANS64.RED.A1T0 RZ, [R4+URZ], RZ ;  /* 0x000000ff04ff79a7 */ /* 0x0001e2000810043f */
[----:B------:R0:W2:Y:S02]  /*e9e0*/  SHFL.IDX PT, R3, R12, RZ, 0x181f ;  /* 0x00181fff0c037589 */ /* 0x0000a400000e0000 */
[----:B------:R-:W-:Y:S08]  /*e9f0*/  @P2 BRA `(.L_x_933) ;  /* 0x0000000000442947 */ /* 0x000ff00003800000 */
[----:B------:R-:W-:Y:S02]  /*ea00*/  ULDC UR5, c[0x0][0xac8] ;  /* 0x0002b20000057ab9 */ /* 0x000fe40000000800 */
[----:B------:R-:W-:Y:S02]  /*ea10*/  ISETP.GE.AND P5, PT, R16, UR5, PT ;  /* 0x0000000510007c0c */ /* 0x000fe4000bfa6270 */
[----:B------:R-:W-:Y:S02]  /*ea20*/  ISETP.GE.AND P4, PT, R19, UR5, PT ;  /* 0x0000000513007c0c */ /* 0x000fe4000bf86270 */
[----:B------:R-:W-:Y:S02]  /*ea30*/  ISETP.GE.AND P3, PT, R18, UR5, PT ;  /* 0x0000000512007c0c */ /* 0x000fe4000bf66270 */
[----:B------:R-:W-:-:S07]  /*ea40*/  ISETP.GE.AND P2, PT, R22, UR5, PT ;  /* 0x0000000516007c0c */ /* 0x000fce000bf46270 */
[----:B01----:R-:W-:-:S04]  /*ea50*/  @!P5 LEA R4, P6, R16, R11, 0x1 ;  /* 0x0000000b1004d211 */ /* 0x003fc800078c08ff */
        /* <DEDUP_REMOVED lines=11> */
.L_x_933:
[----:B------:R-:W-:Y:S05]  /*eb10*/  BSYNC B1 ;  /* 0x0000000000017941 */ /* 0x000fea0003800000 */
.L_x_932:
        /* <DEDUP_REMOVED lines=9> */
[CC--:B01----:R-:W-:Y:S02]  /*ebb0*/  @!P4 LEA R4, P6, R16.reuse, R11.reuse, 0x1 ;  /* 0x0000000b1004c211 */ /* 0x0c3fe400078c08ff */
[C---:B------:R-:W-:Y:S02]  /*ebc0*/  @!P3 LEA R6, P5, R19.reuse, R11, 0x1 ;  /* 0x0000000b1306b211 */ /* 0x040fe400078a08ff */
[----:B----4-:R-:W-:Y:S02]  /*ebd0*/  @!P4 LEA.HI.X R5, R16, R3, R200, 0x1, P6 ;  /* 0x000000031005c211 */ /* 0x010fe400030f0cc8 */
[----:B------:R-:W-:Y:S02]  /*ebe0*/  @!P2 LEA R8, P6, R18, R11, 0x1 ;  /* 0x0000000b1208a211 */ /* 0x000fe400078c08ff */
[----:B------:R-:W-:Y:S01]  /*ebf0*/  @!P3 LEA.HI.X R7, R19, R3, R199, 0x1, P5 ;  /* 0x000000031307b211 */ /* 0x000fe200028f0cc7 */
[----:B-----5:R3:W-:Y:S01]  /*ec00*/  @!P4 ST.E.128 desc[UR50][R4.64], R56 ;  /* 0x000000380400c985 */ /* 0x0207e2000c101d32 */
[----:B------:R-:W-:-:S02]  /*ec10*/  @!P1 LEA R10, P5, R22, R11, 0x1 ;  /* 0x0000000b160a9211 */ /* 0x000fc400078a08ff */
[-C--:B------:R-:W-:Y:S01]  /*ec20*/  @!P2 LEA.HI.X R9, R18, R3.reuse, R198, 0x1, P6 ;  /* 0x000000031209a211 */ /* 0x080fe200030f0cc6 */
[----:B------:R3:W-:Y:S01]  /*ec30*/  @!P3 ST.E.128 desc[UR50][R6.64], R64 ;  /* 0x000000400600b985 */ /* 0x0007e2000c101d32 */
[----:B------:R-:W-:-:S03]  /*ec40*/  @!P1 LEA.HI.X R11, R22, R3, R197, 0x1, P5 ;  /* 0x00000003160b9211 */ /* 0x000fc600028f0cc5 */
[----:B------:R3:W-:Y:S04]  /*ec50*/  @!P2 ST.E.128 desc[UR50][R8.64], R84 ;  /* 0x000000540800a985 */ /* 0x0007e8000c101d32 */
[----:B------:R3:W-:Y:S02]  /*ec60*/  @!P1 ST.E.128 desc[UR50][R10.64], R92 ;  /* 0x0000005c0a009985 */ /* 0x0007e4000c101d32 */
.L_x_935:
[----:B------:R-:W-:Y:S05]  /*ec70*/  BSYNC B1 ;  /* 0x0000000000017941 */ /* 0x000fea0003800000 */
.L_x_934:
        /* <DEDUP_REMOVED lines=9> */
[-C--:B01----:R-:W-:Y:S02]  /*ed10*/  @!P3 LEA R4, P6, R16, R11.reuse, 0x1 ;  /* 0x0000000b1004b211 */ /* 0x083fe400078c08ff */
[CC--:B------:R-:W-:Y:S02]  /*ed20*/  @!P2 LEA R6, P5, R19.reuse, R11.reuse, 0x1 ;  /* 0x0000000b1306a211 */ /* 0x0c0fe400078a08ff */
[----:B------:R-:W-:Y:S02]  /*ed30*/  @!P1 LEA R8, P4, R18, R11, 0x1 ;  /* 0x0000000b12089211 */ /* 0x000fe400078808ff */
[----:B------:R-:W-:Y:S02]  /*ed40*/  @!P3 LEA.HI.X R5, R16, R3, R200, 0x1, P6 ;  /* 0x000000031005b211 */ /* 0x000fe400030f0cc8 */
[----:B------:R-:W-:Y:S02]  /*ed50*/  @!P0 LEA R10, P6, R22, R11, 0x1 ;  /* 0x0000000b160a8211 */ /* 0x000fe400078c08ff */
[-C--:B------:R-:W-:Y:S01]  /*ed60*/  @!P2 LEA.HI.X R7, R19, R3.reuse, R199, 0x1, P5 ;  /* 0x000000031307a211 */ /* 0x080fe200028f0cc7 */
[----:B-----5:R3:W-:Y:S01]  /*ed70*/  @!P3 ST.E.128 desc[UR50][R4.64], R60 ;  /* 0x0000003c0400b985 */ /* 0x0207e2000c101d32 */
[----:B------:R-:W-:-:S02]  /*ed80*/  @!P1 LEA.HI.X R9, R18, R3, R198, 0x1, P4 ;  /* 0x0000000312099211 */ /* 0x000fc400020f0cc6 */
[----:B------:R-:W-:Y:S01]  /*ed90*/  @!P0 LEA.HI.X R11, R22, R3, R197, 0x1, P6 ;  /* 0x00000003160b8211 */ /* 0x000fe200030f0cc5 */
[----:B------:R3:W-:Y:S04]  /*eda0*/  @!P2 ST.E.128 desc[UR50][R6.64], R68 ;  /* 0x000000440600a985 */ /* 0x0007e8000c101d32 */
[----:B------:R3:W-:Y:S04]  /*edb0*/  @!P1 ST.E.128 desc[UR50][R8.64], R72 ;  /* 0x0000004808009985 */ /* 0x0007e8000c101d32 */
[----:B------:R3:W-:Y:S02]  /*edc0*/  @!P0 ST.E.128 desc[UR50][R10.64], R40 ;  /* 0x000000280a008985 */ /* 0x0007e4000c101d32 */
.L_x_937:
[----:B------:R-:W-:Y:S05]  /*edd0*/  BSYNC B1 ;  /* 0x0000000000017941 */ /* 0x000fea0003800000 */
.L_x_936:
[----:B0-----:R-:W-:Y:S01]  /*ede0*/  VIADD R3, R13, 0x60 ;  /* 0x000000600d037836 */ /* 0x001fe20000000000 */
[----:B-1-3--:R0:W1:Y:S04]  /*edf0*/  SHFL.IDX PT, R11, R12, 0x3, 0x181f ;  /* 0x00781f000c0b7f89 */ /* 0x00a06800000e0000 */
[----:B------:R-:W-:Y:S01]  /*ee00*/  ISETP.GE.AND P0, PT, R3, R100, PT ;  /* 0x000000640300720c */ /* 0x000fe20003f06270 */
[----:B------:R0:W3:-:S12]  /*ee10*/  SHFL.IDX PT, R15, R0, 0x3, 0x181f ;  /* 0x00781f00000f7f89 */ /* 0x0000d800000e0000 */
[----:B0-----:R-:W-:Y:S05]  /*ee20*/  @P0 BRA `(.L_x_938) ;  /* 0x0000000c00200947 */ /* 0x001fea0003800000 */
[----:B------:R-:W-:Y:S02]  /*ee30*/  ULDC UR5, c[0x0][0xac8] ;  /* 0x0002b20000057ab9 */ /* 0x000fe40000000800 */
[----:B------:R-:W-:Y:S02]  /*ee40*/  ISETP.GE.AND P3, PT, R16, UR5, PT ;  /* 0x0000000510007c0c */ /* 0x000fe4000bf66270 */
[----:B------:R-:W-:Y:S02]  /*ee50*/  ISETP.GE.AND P4, PT, R19, UR5, PT ;  /* 0x0000000513007c0c */ /* 0x000fe4000bf86270 */
[----:B------:R-:W-:-:S09]  /*ee60*/  ISETP.GE.AND P5, PT, R18, UR5, PT ;  /* 0x0000000512007c0c */ /* 0x000fd2000bfa6270 */
[-C--:B---3--:R-:W-:Y:S02]  /*ee70*/  @!P3 LEA R4, P0, R16, R15.reuse, 0x1 ;  /* 0x0000000f1004b211 */ /* 0x088fe400078008ff */
[CC--:B------:R-:W-:Y:S02]  /*ee80*/  @!P4 LEA R6, P1, R19.reuse, R15.reuse, 0x1 ;  /* 0x0000000f1306c211 */ /* 0x0c0fe400078208ff */
[----:B------:R-:W-:Y:S02]  /*ee90*/  @!P5 LEA R8, P2, R18, R15, 0x1 ;  /* 0x0000000f1208d211 */ /* 0x000fe400078408ff */
[-C--:B-1----:R-:W-:Y:S02]  /*eea0*/  @!P3 LEA.HI.X R5, R16, R11.reuse, R200, 0x1, P0 ;  /* 0x0000000b1005b211 */ /* 0x082fe400000f0cc8 */
[-C--:B------:R-:W-:Y:S02]  /*eeb0*/  @!P4 LEA.HI.X R7, R19, R11.reuse, R199, 0x1, P1 ;  /* 0x0000000b1307c211 */ /* 0x080fe400008f0cc7 */
[----:B------:R-:W-:Y:S01]  /*eec0*/  @!P5 LEA.HI.X R9, R18, R11, R198, 0x1, P2 ;  /* 0x0000000b1209d211 */ /* 0x000fe200010f0cc6 */
[----:B-----5:R0:W-:Y:S01]  /*eed0*/  @!P3 ST.E.128 desc[UR50][R4.64], R44 ;  /* 0x0000002c0400b985 */ /* 0x0201e2000c101d32 */
        /* <DEDUP_REMOVED lines=8> */
.L_x_931:
[----:B------:R-:W0:Y:S01]  /*ef60*/  LDC R10, c[0x0][0xbe8] ;  /* 0x0002fa00ff0a7b82 */ /* 0x000e220000000800 */
[----:B------:R-:W-:Y:S01]  /*ef70*/  ISETP.GE.AND P0, PT, R201, 0x80, PT ;  /* 0x00000080c900780c */ /* 0x000fe20003f06270 */
[----:B------:R-:W-:Y:S01]  /*ef80*/  USHF.R.S32.HI UR8, URZ, 0x1f, UR37 ;  /* 0x0000001f3f087899 */ /* 0x000fe20008011425 */
[----:B------:R-:W-:Y:S01]  /*ef90*/  BSSY B1, `(.L_x_939) ;  /* 0x000002f000017945 */ /* 0x000fe20003800000 */
[----:B------:R-:W-:Y:S01]  /*efa0*/  USHF.R.S32.HI UR9, URZ, 0x1f, UR44 ;  /* 0x0000001f3f097899 */ /* 0x000fe2000801142c */
[----:B------:R-:W-:Y:S01]  /*efb0*/  IMAD R8, R23, 0x20, R192 ;  /* 0x0000002017087824 */ /* 0x000fe200078e02c0 */
[----:B0-----:R-:W-:-:S13]  /*efc0*/  ISETP.NE.AND P1, PT, R10, 0x1, PT ;  /* 0x000000010a00780c */ /* 0x001fda0003f25270 */
[----:B------:R-:W0:Y:S08]  /*efd0*/  @P1 LDC R9, c[0x0][0xbec] ;  /* 0x0002fb00ff091b82 */ /* 0x000e300000000800 */
[----:B------:R-:W1:Y:S01]  /*efe0*/  @P1 LDC R11, c[0x0][0xbf0] ;  /* 0x0002fc00ff0b1b82 */ /* 0x000e620000000800 */
[----:B------:R-:W-:Y:S05]  /*eff0*/  @P0 BRA `(.L_x_940) ;  /* 0x0000000000a00947 */ /* 0x000fea0003800000 */
[----:B------:R-:W2:Y:S01]  /*f000*/  S2R R0, SR_TID.X ;  /* 0x0000000000007919 */ /* 0x000ea20000002100 */
[----:B------:R-:W3:Y:S01]  /*f010*/  LDC R5, c[0x0][0xbe8] ;  /* 0x0002fa00ff057b82 */ /* 0x000ee20000000800 */
[----:B------:R-:W-:Y:S01]  /*f020*/  IMAD.U32 R6, RZ, RZ, UR36 ;  /* 0x00000024ff067e24 */ /* 0x000fe2000f8e00ff */
[----:B------:R-:W-:Y:S02]  /*f030*/  ULDC UR5, c[0x0][0xa88] ;  /* 0x0002a20000057ab9 */ /* 0x000fe40000000800 */
[----:B---3--:R-:W-:Y:S02]  /*f040*/  IMAD R3, R5, UR5, RZ ;  /* 0x0000000505037c24 */ /* 0x008fe4000f8e02ff */
[----:B--2---:R-:W-:-:S04]  /*f050*/  IADD3 R6, R6, -0x80, R0 ;  /* 0xffffff8006067810 */ /* 0x004fc80007ffe000 */
[----:B------:R-:W-:-:S13]  /*f060*/  ISETP.GE.AND P0, PT, R6, R3, PT ;  /* 0x000000030600720c */ /* 0x000fda0003f06270 */
[----:B------:R-:W-:Y:S05]  /*f070*/  @P0 BRA `(.L_x_940) ;  /* 0x0000000000800947 */ /* 0x000fea0003800000 */
[----:B------:R-:W-:Y:S01]  /*f080*/  ISETP.NE.AND P0, PT, R5, 0x1, PT ;  /* 0x000000010500780c */ /* 0x000fe20003f05270 */
[----:B------:R-:W-:Y:S01]  /*f090*/  ULDC.64 UR10, c[0x0][0xb90] ;  /* 0x0002e400000a7ab9 */ /* 0x000fe20000000a00 */
[----:B------:R-:W-:Y:S01]  /*f0a0*/  IMAD.MOV.U32 R4, RZ, RZ, R6 ;  /* 0x000000ffff047224 */ /* 0x000fe200078e0006 */
[----:B------:R-:W-:Y:S02]  /*f0b0*/  UIMAD UR5, UR8, UR10, URZ ;  /* 0x0000000a080572a4 */ /* 0x000fe4000f8e023f */
[----:B------:R-:W-:Y:S02]  /*f0c0*/  UIMAD.WIDE.U32 UR6, UR37, UR10, URZ ;  /* 0x0000000a250672a5 */ /* 0x000fe4000f8e003f */
[----:B------:R-:W-:-:S03]  /*f0d0*/  UIMAD UR5, UR37, UR11, UR5 ;  /* 0x0000000b250572a4 */ /* 0x000fc6000f8e0205 */
[----:B------:R-:W-:Y:S01]  /*f0e0*/  ULDC.64 UR10, c[0x0][0xb98] ;  /* 0x0002e600000a7ab9 */ /* 0x000fe20000000a00 */
[----:B------:R-:W-:Y:S02]  /*f0f0*/  UIADD3 UR7, UR7, UR5, URZ ;  /* 0x0000000507077290 */ /* 0x000fe4000fffe03f */
[----:B------:R-:W2:Y:S01]  /*f100*/  @P0 LDC R3, c[0x0][0xbec] ;  /* 0x0002fb00ff030b82 */ /* 0x000ea20000000800 */
[----:B------:R-:W-:Y:S02]  /*f110*/  UIMAD UR5, UR9, UR10, URZ ;  /* 0x0000000a090572a4 */ /* 0x000fe4000f8e023f */
[----:B------:R-:W-:Y:S02]  /*f120*/  UIMAD.WIDE.U32 UR6, UR44, UR10, UR6 ;  /* 0x0000000a2c0672a5 */ /* 0x000fe4000f8e0006 */
[----:B------:R-:W-:-:S03]  /*f130*/  UIMAD UR5, UR44, UR11, UR5 ;  /* 0x0000000b2c0572a4 */ /* 0x000fc6000f8e0205 */
[----:B------:R-:W3:Y:S01]  /*f140*/  @P0 LDC R7, c[0x0][0xbf0] ;  /* 0x0002fc00ff070b82 */ /* 0x000ee20000000800 */
[----:B------:R-:W-:Y:S01]  /*f150*/  ULDC.64 UR10, c[0x0][0xb88] ;  /* 0x0002e200000a7ab9 */ /* 0x000fe20000000a00 */
[----:B--2---:R-:W-:-:S05]  /*f160*/  @P0 IMAD.HI.U32 R0, R6, R3, RZ ;  /* 0x0000000306000227 */ /* 0x004fca00078e00ff */
[----:B---3--:R-:W-:-:S05]  /*f170*/  @P0 SHF.R.U32.HI R4, RZ, R7, R0 ;  /* 0x00000007ff040219 */ /* 0x008fca0000011600 */
[----:B------:R-:W-:-:S04]  /*f180*/  IMAD.MOV R3, RZ, RZ, -R4 ;  /* 0x000000ffff037224 */ /* 0x000fc800078e0a04 */
[----:B------:R-:W-:Y:S01]  /*f190*/  IMAD R3, R5, R3, R6 ;  /* 0x0000000305037224 */ /* 0x000fe200078e0206 */
[----:B------:R-:W-:Y:S01]  /*f1a0*/  SHF.R.S32.HI R5, RZ, 0x1f, R4 ;  /* 0x0000001fff057819 */ /* 0x000fe20000011404 */
[----:B------:R-:W-:Y:S01]  /*f1b0*/  IMAD.U32 R6, RZ, RZ, UR5 ;  /* 0x00000005ff067e24 */ /* 0x000fe2000f8e00ff */
[----:B------:R-:W-:Y:S02]  /*f1c0*/  IADD3 R4, P0, R4, UR6, RZ ;  /* 0x0000000604047c10 */ /* 0x000fe4000ff1e0ff */
[----:B------:R-:W-:Y:S02]  /*f1d0*/  SHF.R.S32.HI R0, RZ, 0x1f, R3 ;  /* 0x0000001fff007819 */ /* 0x000fe40000011403 */
[----:B------:R-:W-:Y:S01]  /*f1e0*/  IADD3.X R5, R5, UR7, R6, P0, !PT ;  /* 0x0000000705057c10 */ /* 0x000fe200087fe406 */
[----:B------:R-:W-:Y:S02]  /*f1f0*/  ULDC.64 UR6, c[0x0][0xb50] ;  /* 0x0002d40000067ab9 */ /* 0x000fe40000000a00 */
[----:B------:R-:W-:-:S02]  /*f200*/  IMAD R0, R0, UR10, RZ ;  /* 0x0000000a00007c24 */ /* 0x000fc4000f8e02ff */
[----:B------:R-:W-:-:S04]  /*f210*/  IMAD.WIDE.U32 R4, R3, UR10, R4 ;  /* 0x0000000a03047c25 */ /* 0x000fc8000f8e0004 */
[----:B------:R-:W-:Y:S01]  /*f220*/  IMAD R7, R3, UR11, R0 ;  /* 0x0000000b03077c24 */ /* 0x000fe2000f8e0200 */
[----:B------:R-:W-:-:S03]  /*f230*/  LEA R6, P0, R4, UR6, 0x2 ;  /* 0x0000000604067c11 */ /* 0x000fc6000f8010ff */
[----:B------:R-:W-:-:S05]  /*f240*/  IMAD.IADD R3, R5, 0x1, R7 ;  /* 0x0000000105037824 */ /* 0x000fca00078e0207 */
[----:B------:R-:W-:Y:S01]  /*f250*/  LEA.HI.X R7, R4, UR7, R3, 0x2, P0 ;  /* 0x0000000704077c11 */ /* 0x000fe200080f1403 */
[----:B------:R-:W-:-:S05]  /*f260*/  IMAD.MOV.U32 R3, RZ, RZ, -0x800000 ;  /* 0xff800000ff037424 */ /* 0x000fca00078e00ff */
[----:B------:R2:W-:Y:S02]  /*f270*/  STG.E desc[UR50][R6.64], R3 ;  /* 0x0000000306007986 */ /* 0x0005e4000c101932 */
.L_x_940:
[----:B------:R-:W-:Y:S05]  /*f280*/  BSYNC B1 ;  /* 0x0000000000017941 */ /* 0x000fea0003800000 */
.L_x_939:
[----:B------:R-:W-:Y:S01]  /*f290*/  ULDC.64 UR10, c[0x0][0xae8] ;  /* 0x0002ba00000a7ab9 */ /* 0x000fe20000000a00 */
[----:B------:R-:W-:Y:S01]  /*f2a0*/  VIADD R8, R8, UR36 ;  /* 0x0000002408087c36 */ /* 0x000fe20008000000 */
[----:B------:R-:W-:Y:S01]  /*f2b0*/  UIMAD UR5, UR8, UR10, URZ ;  /* 0x0000000a080572a4 */ /* 0x000fe2000f8e023f */
[----:B------:R-:W-:Y:S01]  /*f2c0*/  BSSY B1, `(.L_x_941) ;  /* 0x000003c000017945 */ /* 0x000fe20003800000 */
[----:B------:R-:W-:Y:S01]  /*f2d0*/  UIMAD.WIDE.U32 UR6, UR37, UR10, URZ ;  /* 0x0000000a250672a5 */ /* 0x000fe2000f8e003f */
[----:B0-----:R-:W-:Y:S01]  /*f2e0*/  @P1 IMAD.HI.U32 R0, R8, R9, RZ ;  /* 0x0000000908001227 */ /* 0x001fe200078e00ff */
[----:B------:R-:W-:-:S03]  /*f2f0*/  UIMAD UR5, UR37, UR11, UR5 ;  /* 0x0000000b250572a4 */ /* 0x000fc6000f8e0205 */
[----:B------:R-:W-:Y:S01]  /*f300*/  ULDC.64 UR10, c[0x0][0xaf0] ;  /* 0x0002bc00000a7ab9 */ /* 0x000fe20000000a00 */
[----:B------:R-:W-:Y:S01]  /*f310*/  UIADD3 UR7, UR7, UR5, URZ ;  /* 0x0000000507077290 */ /* 0x000fe2000fffe03f */
[----:B--2---:R-:W-:Y:S01]  /*f320*/  IMAD.MOV.U32 R3, RZ, RZ, R8 ;  /* 0x000000ffff037224 */ /* 0x004fe200078e0008 */
[----:B------:R-:W-:Y:S01]  /*f330*/  UIMAD UR5, UR9, UR10, URZ ;  /* 0x0000000a090572a4 */ /* 0x000fe2000f8e023f */
[----:B-1----:R-:W-:Y:S01]  /*f340*/  @P1 SHF.R.U32.HI R3, RZ, R11, R0 ;  /* 0x0000000bff031219 */ /* 0x002fe20000011600 */
[----:B------:R-:W-:Y:S02]  /*f350*/  UIMAD.WIDE.U32 UR6, UR44, UR10, UR6 ;  /* 0x0000000a2c0672a5 */ /* 0x000fe4000f8e0006 */
[----:B------:R-:W-:Y:S01]  /*f360*/  UIMAD UR5, UR44, UR11, UR5 ;  /* 0x0000000b2c0572a4 */ /* 0x000fe2000f8e0205 */
[--C-:B------:R-:W-:Y:S01]  /*f370*/  SHF.R.S32.HI R0, RZ, 0x1f, R3.reuse ;  /* 0x0000001fff007819 */ /* 0x100fe20000011403 */
[----:B------:R-:W-:Y:S01]  /*f380*/  IMAD.MOV R7, RZ, RZ, -R3 ;  /* 0x000000ffff077224 */ /* 0x000fe200078e0a03 */
[----:B------:R-:W-:Y:S01]  /*f390*/  ULDC.64 UR8, c[0x0][0xae0] ;  /* 0x0002b80000087ab9 */ /* 0x000fe20000000a00 */
[----:B------:R-:W-:-:S02]  /*f3a0*/  UIADD3 UR5, UR7, UR5, URZ ;  /* 0x0000000507057290 */ /* 0x000fc4000fffe03f */
[----:B------:R-:W-:Y:S02]  /*f3b0*/  IMAD.U32 R5, RZ, RZ, UR7 ;  /* 0x00000007ff057e24 */ /* 0x000fe4000f8e00ff */
[----:B------:R-:W-:Y:S02]  /*f3c0*/  IMAD R0, R0, UR8, RZ ;  /* 0x0000000800007c24 */ /* 0x000fe4000f8e02ff */
[----:B------:R-:W-:Y:S02]  /*f3d0*/  IMAD R7, R10, R7, R8 ;  /* 0x000000070a077224 */ /* 0x000fe400078e0208 */
[----:B------:R-:W-:Y:S01]  /*f3e0*/  IMAD.U32 R4, RZ, RZ, UR6 ;  /* 0x00000006ff047e24 */ /* 0x000fe2000f8e00ff */
[----:B------:R-:W-:Y:S01]  /*f3f0*/  ULDC.64 UR6, c[0x0][0xad8] ;  /* 0x0002b60000067ab9 */ /* 0x000fe20000000a00 */
[----:B------:R-:W-:Y:S01]  /*f400*/  IMAD.U32 R5, RZ, RZ, UR5 ;  /* 0x00000005ff057e24 */ /* 0x000fe2000f8e00ff */
[----:B------:R-:W-:Y:S01]  /*f410*/  ULDC UR5, c[0x0][0xa88] ;  /* 0x0002a20000057ab9 */ /* 0x000fe20000000800 */
[C---:B------:R-:W-:Y:S01]  /*f420*/  IMAD R9, R3.reuse, UR9, R0 ;  /* 0x0000000903097c24 */ /* 0x040fe2000f8e0200 */
[----:B------:R-:W-:Y:S01]  /*f430*/  SHF.R.S32.HI R0, RZ, 0x1f, R7 ;  /* 0x0000001fff007819 */ /* 0x000fe20000011407 */
[----:B------:R-:W-:-:S04]  /*f440*/  IMAD.WIDE.U32 R4, R3, UR8, R4 ;  /* 0x0000000803047c25 */ /* 0x000fc8000f8e0004 */
[----:B------:R-:W-:Y:S02]  /*f450*/  IMAD.IADD R5, R5, 0x1, R9 ;  /* 0x0000000105057824 */ /* 0x000fe400078e0209 */
[----:B------:R-:W-:Y:S02]  /*f460*/  IMAD R6, R0, UR6, RZ ;  /* 0x0000000600067c24 */ /* 0x000fe4000f8e02ff */
[----:B------:R-:W-:Y:S02]  /*f470*/  VIADD R8, R192, UR36 ;  /* 0x00000024c0087c36 */ /* 0x000fe40008000000 */
[----:B------:R-:W-:Y:S02]  /*f480*/  IMAD R9, R10, UR5, RZ ;  /* 0x000000050a097c24 */ /* 0x000fe4000f8e02ff */
[C---:B------:R-:W-:Y:S02]  /*f490*/  IMAD R3, R7.reuse, UR7, R6 ;  /* 0x0000000707037c24 */ /* 0x040fe4000f8e0206 */
[----:B------:R-:W-:Y:S01]  /*f4a0*/  IMAD.WIDE.U32 R4, R7, UR6, R4 ;  /* 0x0000000607047c25 */ /* 0x000fe2000f8e0004 */
[----:B------:R-:W-:Y:S01]  /*f4b0*/  ISETP.GE.AND P2, PT, R8, R9, PT ;  /* 0x000000090800720c */ /* 0x000fe20003f46270 */
[----:B------:R-:W-:-:S02]  /*f4c0*/  ULDC.64 UR6, c[0x0][0xa80] ;  /* 0x0002a00000067ab9 */ /* 0x000fc40000000a00 */
[----:B------:R-:W-:Y:S01]  /*f4d0*/  IMAD.IADD R3, R5, 0x1, R3 ;  /* 0x0000000105037824 */ /* 0x000fe200078e0203 */
[----:B------:R-:W-:Y:S01]  /*f4e0*/  LEA R6, P3, R4, UR6, 0x1 ;  /* 0x0000000604067c11 */ /* 0x000fe2000f8608ff */
[----:B------:R-:W-:-:S03]  /*f4f0*/  VIADD R0, R8, 0x20 ;  /* 0x0000002008007836 */ /* 0x000fc60000000000 */
[----:B------:R-:W-:Y:S01]  /*f500*/  LEA.HI.X R7, R4, UR7, R3, 0x1, P3 ;  /* 0x0000000704077c11 */ /* 0x000fe200098f0c03 */
[----:B------:R0:W1:Y:S01]  /*f510*/  SHFL.IDX PT, R5, R6, RZ, 0x181f ;  /* 0x00181fff06057589 */ /* 0x00006200000e0000 */
[-C--:B------:R-:W-:Y:S01]  /*f520*/  ISETP.GE.AND P1, PT, R0, R9.reuse, PT ;  /* 0x000000090000720c */ /* 0x080fe20003f26270 */
[----:B------:R-:W-:Y:S02]  /*f530*/  VIADD R0, R8, 0x40 ;  /* 0x0000004008007836 */ /* 0x000fe40000000000 */
[----:B------:R0:W2:Y:S03]  /*f540*/  SHFL.IDX PT, R3, R7, RZ, 0x181f ;  /* 0x00181fff07037589 */ /* 0x0000a600000e0000 */
[----:B------:R-:W-:Y:S01]  /*f550*/  ISETP.GE.AND P0, PT, R0, R9, PT ;  /* 0x000000090000720c */ /* 0x000fe20003f06270 */
[----:B------:R-:W-:-:S12]  /*f560*/  @P2 BRA `(.L_x_942) ;  /* 0x0000000000442947 */ /* 0x000fd80003800000 */
        /* <DEDUP_REMOVED lines=17> */
.L_x_942:
[----:B------:R-:W-:Y:S05]  /*f680*/  BSYNC B1 ;  /* 0x0000000000017941 */ /* 0x000fea0003800000 */
.L_x_941:
        /* <DEDUP_REMOVED lines=9> */
[CC--:B-1----:R-:W-:Y:S02]  /*f720*/  @!P4 LEA R10, P6, R16.reuse, R5.reuse, 0x1 ;  /* 0x00000005100ac211 */ /* 0x0c2fe400078c08ff */
[C---:B------:R-:W-:Y:S02]  /*f730*/  @!P3 LEA R12, P5, R19.reuse, R5, 0x1 ;  /* 0x00000005130cb211 */ /* 0x040fe400078a08ff */
        /* <DEDUP_REMOVED lines=10> */
.L_x_944:
[----:B------:R-:W-:Y:S05]  /*f7e0*/  BSYNC B1 ;  /* 0x0000000000017941 */ /* 0x000fea0003800000 */
.L_x_943:
        /* <DEDUP_REMOVED lines=10> */
[CC--:B------:R-:W-:Y:S02]  /*f890*/  @!P2 LEA R12, P5, R19.reuse, R5.reuse, 0x1 ;  /* 0x00000005130ca211 */ /* 0x0c0fe400078a08ff */
        /* <DEDUP_REMOVED lines=10> */
.L_x_946:
[----:B------:R-:W-:Y:S05]  /*f940*/  BSYNC B1 ;  /* 0x0000000000017941 */ /* 0x000fea0003800000 */
.L_x_945:
[----:B------:R-:W-:Y:S01]  /*f950*/  VIADD R0, R8, 0x60 ;  /* 0x0000006008007836 */ /* 0x000fe20000000000 */
[----:B0-----:R0:W0:Y:S04]  /*f960*/  SHFL.IDX PT, R3, R7, 0x3, 0x181f ;  /* 0x00781f0007037f89 */ /* 0x00102800000e0000 */
[----:B------:R-:W-:Y:S01]  /*f970*/  ISETP.GE.AND P0, PT, R0, R9, PT ;  /* 0x000000090000720c */ /* 0x000fe20003f06270 */
[----:B-1-3--:R1:W3:-:S12]  /*f980*/  SHFL.IDX PT, R5, R6, 0x3, 0x181f ;  /* 0x00781f0006057f89 */ /* 0x00a2d800000e0000 */
[----:B-1----:R-:W-:Y:S05]  /*f990*/  @P0 BRA `(.L_x_938) ;  /* 0x0000000000440947 */ /* 0x002fea0003800000 */
[----:B------:R-:W-:Y:S02]  /*f9a0*/  ULDC UR5, c[0x0][0xac8] ;  /* 0x0002b20000057ab9 */ /* 0x000fe40000000800 */
[----:B------:R-:W-:Y:S02]  /*f9b0*/  ISETP.GE.AND P3, PT, R16, UR5, PT ;  /* 0x0000000510007c0c */ /* 0x000fe4000bf66270 */
[----:B------:R-:W-:Y:S02]  /*f9c0*/  ISETP.GE.AND P2, PT, R19, UR5, PT ;  /* 0x0000000513007c0c */ /* 0x000fe4000bf46270 */
[----:B------:R-:W-:Y:S02]  /*f9d0*/  ISETP.GE.AND P1, PT, R18, UR5, PT ;  /* 0x0000000512007c0c */ /* 0x000fe4000bf26270 */
[----:B------:R-:W-:-:S07]  /*f9e0*/  ISETP.GE.AND P0, PT, R22, UR5, PT ;  /* 0x0000000516007c0c */ /* 0x000fce000bf06270 */
[-C--:B--234-:R-:W-:Y:S02]  /*f9f0*/  @!P3 LEA R6, P6, R16, R5.reuse, 0x1 ;  /* 0x000000051006b211 */ /* 0x09cfe400078c08ff */
        /* <DEDUP_REMOVED lines=11> */
.L_x_938:
[----:B------:R-:W-:Y:S05]  /*fab0*/  BSYNC B0 ;  /* 0x0000000000007941 */ /* 0x000fea0003800000 */
.L_x_930:
[----:B------:R-:W-:Y:S02]  /*fac0*/  ULDC UR5, c[0x0][0xc38] ;  /* 0x00030e0000057ab9 */ /* 0x000fe40000000800 */
[----:B------:R-:W-:-:S06]  /*fad0*/  UISETP.GE.AND UP0, UPT, UR4, UR5, UPT ;  /* 0x000000050400728c */ /* 0x000fcc000bf06270 */
[----:B------:R-:W-:-:S13]  /*fae0*/  PLOP3.LUT P0, PT, PT, PT, UP0, 0x80, 0x0 ;  /* 0x000000000000781c */ /* 0x000fda0003f0f008 */
[----:B------:R-:W-:Y:S05]  /*faf0*/  @!P0 BRA `(.L_x_947) ;  /* 0xffffff1000b88947 */ /* 0x000fea000383ffff */
[----:B------:R-:W-:Y:S05]  /*fb00*/  EXIT ;  /* 0x000000000000794d */ /* 0x000fea0003800000 */
.L_x_845:
[----:B------:R-:W-:-:S08]  /*fb10*/  NOP ;  /* 0x0000000000007918 */ /* 0x000fd00000000000 */
[----:B------:R-:W0:-:S00]  /*fb20*/  USETMAXREG.DEALLOC.CTAPOOL 0x18 ;  /* 0x00000018000079c8 */ /* 0x000e0000080e0500 */
[----:B0-----:R-:W2:Y:S01]  /*fb30*/  LDL.LU R2, [R1+0x8] ;  /* 0x0000080001027983 */ /* 0x001ea20000300800 */
[----:B------:R-:W-:-:S05]  /*fb40*/  LOP3.LUT R0, R0, 0x3, RZ, 0xc0, !PT ;  /* 0x0000000300007812 */ /* 0x000fca00078ec0ff */
[----:B------:R-:W0:Y:S01]  /*fb50*/  S2UR UR6, SR_CTAID.X ;  /* 0x00000000000679c3 */ /* 0x000e220000002500 */
[----:B------:R-:W1:Y:S02]  /*fb60*/  SHFL.IDX PT, R0, R0, RZ, 0x1f ;  /* 0x00001fff00007589 */ /* 0x000e6400000e0000 */
[----:B-1----:R-:W-:-:S05]  /*fb70*/  ISETP.NE.AND P0, PT, R0, RZ, PT ;  /* 0x000000ff0000720c */ /* 0x002fca0003f05270 */
[----:B------:R-:W0:Y:S08]  /*fb80*/  LDC R0, c[0x0][0xc38] ;  /* 0x00030e00ff007b82 */ /* 0x000e300000000800 */
[----:B------:R-:W-:Y:S06]  /*fb90*/  @P0 BAR.ARV 0x4, 0x180 ;  /* 0x0106000000000b1d */ /* 0x000fec0000002000 */
[----:B--2---:R-:W-:-:S04]  /*fba0*/  LOP3.LUT R2, R2, 0xfffffffb, RZ, 0xc0, !PT ;  /* 0xfffffffb02027812 */ /* 0x004fc800078ec0ff */
[----:B------:R-:W-:Y:S02]  /*fbb0*/  @P0 LOP3.LUT R2, R2, 0x4, RZ, 0xfc, !PT ;  /* 0x0000000402020812 */ /* 0x000fe400078efcff */
[----:B0-----:R-:W-:Y:S01]  /*fbc0*/  ISETP.LE.AND P0, PT, R0, UR6, PT ;  /* 0x0000000600007c0c */ /* 0x001fe2000bf03270 */
[----:B------:R-:W-:Y:S02]  /*fbd0*/  IMAD.MOV.U32 R0, RZ, RZ, 0x1 ;  /* 0x00000001ff007424 */ /* 0x000fe400078e00ff */
[----:B------:R0:W-:Y:S04]  /*fbe0*/  STL [R1+0x8], R2 ;  /* 0x0000080201007387 */ /* 0x0001e80000100800 */
[----:B------:R0:W-:Y:S04]  /*fbf0*/  STL [R1], RZ ;  /* 0x000000ff01007387 */ /* 0x0001e80000100800 */
[----:B------:R0:W-:Y:S04]  /*fc00*/  STL [R1+0x24], RZ ;  /* 0x000024ff01007387 */ /* 0x0001e80000100800 */
[----:B------:R0:W-:Y:S01]  /*fc10*/  STL [R1+0x4], R0 ;  /* 0x0000040001007387 */ /* 0x0001e20000100800 */
[----:B------:R-:W-:Y:S05]  /*fc20*/  @P0 BRA `(.L_x_948) ;  /* 0x0000003c00d00947 */ /* 0x000fea0003800000 */
[----:B------:R-:W1:Y:S01]  /*fc30*/  S2R R4, SR_TID.X ;  /* 0x0000000000047919 */ /* 0x000e620000002100 */
[----:B------:R-:W2:Y:S01]  /*fc40*/  S2UR UR5, SR_CgaCtaId ;  /* 0x00000000000579c3 */ /* 0x000ea20000008800 */
[----:B------:R-:W-:Y:S01]  /*fc50*/  UMOV UR4, 0x400 ;  /* 0x0000040000047882 */ /* 0x000fe20000000000 */
[----:B------:R-:W-:Y:S01]  /*fc60*/  ULDC UR43, c[0x0][0xc] ;  /* 0x00000300002b7ab9 */ /* 0x000fe20000000800 */
[----:B------:R-:W-:Y:S02]  /*fc70*/  ULOP3.LUT UR39, UR38, 0x1, URZ, 0xfc, !UPT ;  /* 0x0000000126277892 */ /* 0x000fe4000f8efc3f */
[----:B------:R-:W-:Y:S01]  /*fc80*/  ULOP3.LUT UR45, UR38, 0x2, URZ, 0xfc, !UPT ;  /* 0x00000002262d7892 */ /* 0x000fe2000f8efc3f */
[----:B------:R-:W-:Y:S01]  /*fc90*/  ULDC.64 UR46, c[0x0][0x198] ;  /* 0x00006600002e7ab9 */ /* 0x000fe20000000a00 */
[----:B--2---:R-:W-:-:S06]  /*fca0*/  ULEA UR4, UR5, UR4, 0x18 ;  /* 0x0000000405047291 */ /* 0x004fcc000f8ec03f */
[----:B------:R-:W-:Y:S01]  /*fcb0*/  IMAD.U32 R17, RZ, RZ, UR4 ;  /* 0x00000004ff117e24 */ /* 0x000fe2000f8e00ff */
[C---:B-1----:R-:W-:Y:S01]  /*fcc0*/  LOP3.LUT R6, R4.reuse, 0x7f, RZ, 0xc0, !PT ;  /* 0x0000007f04067812 */ /* 0x042fe200078ec0ff */
[C---:B0-----:R-:W-:Y:S01]  /*fcd0*/  IMAD.SHL.U32 R0, R4.reuse, 0x40, RZ ;  /* 0x0000004004007824 */ /* 0x041fe200078e00ff */
[C---:B------:R-:W-:Y:S01]  /*fce0*/  LOP3.LUT P0, RZ, R4.reuse, 0x4, RZ, 0xc0, !PT ;  /* 0x0000000404ff7812 */ /* 0x040fe2000780c0ff */
[----:B------:R-:W-:-:S03]  /*fcf0*/  IMAD.SHL.U32 R3, R4, 0x8, RZ ;  /* 0x0000000804037824 */ /* 0x000fc600078e00ff */
[----:B------:R-:W-:-:S04]  /*fd00*/  LOP3.LUT R2, R0, 0x180, RZ, 0xc0, !PT ;  /* 0x0000018000027812 */ /* 0x000fc800078ec0ff */
[----:B------:R-:W-:-:S04]  /*fd10*/  LOP3.LUT R2, R2, 0x10, R4, 0xf8, !PT ;  /* 0x0000001002027812 */ /* 0x000fc800078ef804 */
[----:B------:R-:W-:Y:S02]  /*fd20*/  LOP3.LUT R5, R2, 0x30, R3, 0x78, !PT ;  /* 0x0000003002057812 */ /* 0x000fe400078e7803 */
[----:B------:R-:W-:Y:S02]  /*fd30*/  SHF.R.U32.HI R3, RZ, 0x5, R6 ;  /* 0x00000005ff037819 */ /* 0x000fe40000011606 */
[C---:B------:R-:W-:Y:S02]  /*fd40*/  LOP3.LUT R2, R0.reuse, 0x40, RZ, 0xc0, !PT ;  /* 0x0000004000027812 */ /* 0x040fe400078ec0ff */
[----:B------:R-:W-:-:S03]  /*fd50*/  LOP3.LUT R0, R0, 0x200, RZ, 0xc0, !PT ;  /* 0x0000020000007812 */ /* 0x000fc600078ec0ff */
[----:B------:R-:W-:-:S05]  /*fd60*/  IMAD R2, R3, 0x400, R2 ;  /* 0x0000040003027824 */ /* 0x000fca00078e0202 */
[----:B------:R-:W-:Y:S01]  /*fd70*/  IADD3 R5, R5, R2, R0 ;  /* 0x0000000205057210 */ /* 0x000fe20007ffe000 */
[----:B------:R-:W-:-:S04]  /*fd80*/  IMAD.SHL.U32 R2, R4, 0x80, RZ ;  /* 0x0000008004027824 */ /* 0x000fc800078e00ff */
[----:B------:R0:W-:Y:S01]  /*fd90*/  STL [R1+0x14], R5 ;  /* 0x0000140501007387 */ /* 0x0001e20000100800 */
[----:B------:R-:W-:-:S05]  /*fda0*/  LOP3.LUT R0, R2, 0x380, RZ, 0xc0, !PT ;  /* 0x0000038002007812 */ /* 0x000fca00078ec0ff */
[----:B------:R-:W-:Y:S02]  /*fdb0*/  IMAD R3, R3, 0x10, R0 ;  /* 0x0000001003037824 */ /* 0x000fe400078e0200 */
[----:B------:R-:W-:-:S05]  /*fdc0*/  IMAD.SHL.U32 R0, R4, 0x10, RZ ;  /* 0x0000001004007824 */ /* 0x000fca00078e00ff */
[----:B------:R-:W-:-:S04]  /*fdd0*/  LOP3.LUT R3, R3, 0x70, R0, 0x78, !PT ;  /* 0x0000007003037812 */ /* 0x000fc800078e7800 */
[----:B0-----:R-:W-:Y:S01]  /*fde0*/  LOP3.LUT R5, R3, 0xc00, R2, 0xf8, !PT ;  /* 0x00000c0003057812 */ /* 0x001fe200078ef802 */
[----:B------:R-:W-:Y:S01]  /*fdf0*/  IMAD.SHL.U32 R3, R4, 0x2, RZ ;  /* 0x0000000204037824 */ /* 0x000fe200078e00ff */
[----:B------:R-:W-:Y:S01]  /*fe00*/  LOP3.LUT R2, R0, 0x3f0, RZ, 0xc0, !PT ;  /* 0x000003f000027812 */ /* 0x000fe200078ec0ff */
[----:B------:R-:W-:Y:S02]  /*fe10*/  IMAD.MOV.U32 R4, RZ, RZ, 0x20 ;  /* 0x00000020ff047424 */ /* 0x000fe400078e00ff */
[----:B------:R0:W-:Y:S01]  /*fe20*/  STL [R1+0x18], R5 ;  /* 0x0000180501007387 */ /* 0x0001e20000100800 */
[----:B------:R-:W-:Y:S01]  /*fe30*/  LOP3.LUT R3, R2, 0x70, R3, 0x78, !PT ;  /* 0x0000007002037812 */ /* 0x000fe200078e7803 */
[----:B------:R-:W-:-:S05]  /*fe40*/  IMAD.SHL.U32 R2, R6, 0x10, RZ ;  /* 0x0000001006027824 */ /* 0x000fca00078e00ff */
[----:B------:R-:W-:Y:S01]  /*fe50*/  LOP3.LUT R2, R3, 0x400, R2, 0xf8, !PT ;  /* 0x0000040003027812 */ /* 0x000fe200078ef802 */
[----:B------:R-:W-:Y:S01]  /*fe60*/  IMAD.MOV.U32 R3, RZ, RZ, 0x40 ;  /* 0x00000040ff037424 */ /* 0x000fe200078e00ff */
[----:B0-----:R-:W-:-:S03]  /*fe70*/  SHF.R.U32.HI R5, RZ, 0x3, R6 ;  /* 0x00000003ff057819 */ /* 0x001fc60000011606 */
[----:B------:R-:W-:Y:S01]  /*fe80*/  IMAD.IADD R2, R17, 0x1, R2 ;  /* 0x0000000111027824 */ /* 0x000fe200078e0202 */
[----:B------:R-:W-:Y:S02]  /*fe90*/  SEL R7, R3, 0xffffffc0, !P0 ;  /* 0xffffffc003077807 */ /* 0x000fe40004000000 */
[----:B------:R-:W-:Y:S02]  /*fea0*/  SEL R3, R4, 0xffffffe0, !P0 ;  /* 0xffffffe004037807 */ /* 0x000fe40004000000 */
[----:B------:R-:W-:Y:S01]  /*feb0*/  LOP3.LUT R3, R0, 0x70, RZ, 0xc0, !PT ;  /* 0x0000007000037812 */ /* 0x000fe200078ec0ff */
[----:B------:R-:W-:Y:S01]  /*fec0*/  STL [R1+0x1c], R2 ;  /* 0x00001c0201007387 */ /* 0x000fe20000100800 */
[----:B------:R-:W-:Y:S01]  /*fed0*/  LOP3.LUT R4, R5, 0x70, R0, 0xf8, !PT ;  /* 0x0000007005047812 */ /* 0x000fe200078ef800 */
[----:B------:R-:W-:Y:S02]  /*fee0*/  IMAD.U32 R0, RZ, RZ, UR6 ;  /* 0x00000006ff007e24 */ /* 0x000fe4000f8e00ff */
[----:B------:R-:W-:Y:S04]  /*fef0*/  STL [R1+0x24], RZ ;  /* 0x000024ff01007387 */ /* 0x000fe80000100800 */
[----:B------:R0:W-:Y:S04]  /*ff00*/  STL [R1+0x20], R0 ;  /* 0x0000200001007387 */ /* 0x0001e80000100800 */
[----:B------:R-:W-:Y:S01]  /*ff10*/  STL [R1], RZ ;  /* 0x000000ff01007387 */ /* 0x000fe20000100800 */
[----:B0-----:R-:W-:-:S05]  /*ff20*/  IMAD.MOV.U32 R0, RZ, RZ, 0x1 ;  /* 0x00000001ff007424 */ /* 0x001fca00078e00ff */
[----:B------:R0:W-:Y:S02]  /*ff30*/  STL [R1+0x4], R0 ;  /* 0x0000040001007387 */ /* 0x0001e40000100800 */
[----:B0-----:R-:W-:-:S07]  /*ff40*/  LOP3.LUT R0, R3, 0x80, RZ, 0xfc, !PT ;  /* 0x0000008003007812 */ /* 0x001fce00078efcff */
.L_x_1017:
[----:B------:R-:W2:Y:S01]  /*ff50*/  LDL R0, [R1+0x20] ;  /* 0x0000200001007983 */ /* 0x000ea20000100800 */
[----:B------:R-:W-:Y:S02]  /*ff60*/  ULDC UR8, c[0x0][0xc60] ;  /* 0x0003180000087ab9 */ /* 0x000fe40000000800 */
[----:B------:R-:W-:-:S11]  /*ff70*/  UISETP.NE.AND UP0, UPT, UR8, 0x1, UPT ;  /* 0x000000010800788c */ /* 0x000fd6000bf05270 */
[----:B------:R-:W-:Y:S01]  /*ff80*/  @UP0 ULDC UR4, c[0x0][0xc64] ;  /* 0x0003190000040ab9 */ /* 0x000fe20000000800 */
[----:B------:R-:W-:Y:S01]  /*ff90*/  @UP0 ULDC UR9, c[0x0][0xc68] ;  /* 0x00031a0000090ab9 */ /* 0x000fe20000000800 */
[C---:B--2---:R-:W-:Y:S02]  /*ffa0*/  R2UR UR7, R0.reuse ;  /* 0x00000000000772ca */ /* 0x044fe400000e0000 */
[----:B------:R-:W-:-:S11]  /*ffb0*/  R2UR UR6, R0 ;  /* 0x00000000000672ca */ /* 0x000fd600000e0000 */
[----:B------:R-:W-:-:S04]  /*ffc0*/  UIMAD.WIDE.U32 UR4, UR7, UR4, URZ ;  /* 0x00000004070472a5 */ /* 0x000fc8000f8e003f */
[----:B------:R-:W-:-:S03]  /*ffd0*/  @UP0 USHF.R.U32.HI UR7, URZ, UR9, UR5 ;  /* 0x000000093f070299 */ /* 0x000fc60008011605 */
[----:B------:R-:W-:Y:S02]  /*ffe0*/  ULDC UR4, c[0x0][0xc78] ;  /* 0x00031e0000047ab9 */ /* 0x000fe40000000800 */
[----:B------:R-:W-:Y:S02]  /*fff0*/  UISETP.GE.AND UP0, UPT, UR7, UR4, UPT ;  /* 0x000000040700728c */ /* 0x000fe4000bf06270 */
[----:B------:R-:W-:-:S04]  /*10000*/  UIADD3 UR4, -UR7, URZ, URZ ;  /* 0x0000003f07047290 */ /* 0x000fc8000fffe13f */
[----:B------:R-:W-:Y:S01]  /*10010*/  PLOP3.LUT P0, PT, PT, PT, UP0, 0x80, 0x0 ;  /* 0x000000000000781c */ /* 0x000fe20003f0f008 */
[----:B------:R-:W-:-:S12]  /*10020*/  UIMAD UR8, UR8, UR4, UR6 ;  /* 0x00000004080872a4 */ /* 0x000fd8000f8e0206 */
[----:B01----:R-:W-:Y:S05]  /*10030*/  @!P0 BRA `(.L_x_949) ;  /* 0x0000000000208947 */ /* 0x003fea0003800000 */
        /* <DEDUP_REMOVED lines=8> */
.L_x_949:
[----:B------:R-:W-:Y:S01]  /*100c0*/  ULDC UR9, c[0x0][0xc54] ;  /* 0x0003150000097ab9 */ /* 0x000fe20000000800 */
[----:B------:R-:W-:Y:S01]  /*100d0*/  UMOV UR6, UR8 ;  /* 0x0000000800067c82 */ /* 0x000fe20008000000 */
[----:B------:R-:W-:-:S11]  /*100e0*/  UISETP.NE.AND UP0, UPT, UR9, 0x1, UPT ;  /* 0x000000010900788c */ /* 0x000fd6000bf05270 */
[----:B------:R-:W-:Y:S02]  /*100f0*/  @UP0 ULDC.64 UR10, c[0x0][0xc58] ;  /* 0x00031600000a0ab9 */ /* 0x000fe40000000a00 */
[----:B------:R-:W-:-:S04]  /*10100*/  UIMAD.WIDE.U32 UR4, UR8, UR10, URZ ;  /* 0x0000000a080472a5 */ /* 0x000fc8000f8e003f */
[----:B------:R-:W-:-:S04]  /*10110*/  @UP0 USHF.R.U32.HI UR6, URZ, UR11, UR5 ;  /* 0x0000000b3f060299 */ /* 0x000fc80008011605 */
[----:B------:R-:W-:-:S12]  /*10120*/  UIMAD UR4, UR6, UR9, URZ ;  /* 0x00000009060472a4 */ /* 0x000fd8000f8e023f */
.L_x_950:
[----:B------:R-:W-:Y:S02]  /*10130*/  UIADD3 UR4, UR8, -UR4, URZ ;  /* 0x8000000408047290 */ /* 0x000fe4000fffe03f */
[----:B------:R-:W-:Y:S01]  /*10140*/  ULOP3.LUT UR5, URZ, UR6, URZ, 0x33, !UPT ;  /* 0x000000063f057292 */ /* 0x000fe2000f8e333f */
[----:B------:R-:W-:Y:S01]  /*10150*/  ULDC UR14, c[0x0][0xc48] ;  /* 0x00031200000e7ab9 */ /* 0x000fe20000000800 */
[----:B------:R-:W-:Y:S01]  /*10160*/  ULDC UR8, c[0x0][0x448] ;  /* 0x0001120000087ab9 */ /* 0x000fe20000000800 */
[----:B------:R-:W-:Y:S01]  /*10170*/  ULDC UR42, c[0x0][0xc3c] ;  /* 0x00030f00002a7ab9 */ /* 0x000fe20000000800 */
[----:B------:R-:W-:Y:S02]  /*10180*/  UISETP.NE.AND UP2, UPT, UR14, 0x1, UPT ;  /* 0x000000010e00788c */ /* 0x000fe4000bf45270 */
[----:B------:R-:W-:Y:S02]  /*10190*/  UISETP.NE.AND UP1, UPT, UR8, 0x1, UPT ;  /* 0x000000010800788c */ /* 0x000fe4000bf25270 */
[----:B------:R-:W-:Y:S01]  /*101a0*/  UIADD3 UR42, UR5, UR42, URZ ;  /* 0x0000002a052a7290 */ /* 0x000fe2000fffe03f */
[----:B------:R-:W-:Y:S01]  /*101b0*/  ULDC.64 UR10, c[0x0][0x418] ;  /* 0x00010600000a7ab9 */ /* 0x000fe20000000a00 */
[----:B------:R-:W-:Y:S01]  /*101c0*/  ULDC UR13, c[0x0][0xc54] ;  /* 0x00031500000d7ab9 */ /* 0x000fe20000000800 */
[----:B------:R-:W-:-:S02]  /*101d0*/  UISETP.NE.U32.AND UP0, UPT, UR10, URZ, UPT ;  /* 0x0000003f0a00728c */ /* 0x000fc4000bf05070 */
[----:B------:R-:W-:Y:S02]  /*101e0*/  UIMAD UR13, UR7, UR13, UR4 ;  /* 0x0000000d070d72a4 */ /* 0x000fe4000f8e0204 */
[----:B------:R-:W-:Y:S01]  /*101f0*/  USHF.L.U32 UR42, UR42, 0x7, URZ ;  /* 0x000000072a2a7899 */ /* 0x000fe2000800063f */
[----:B------:R-:W-:Y:S01]  /*10200*/  ULDC.64 UR4, c[0x0][0x9e0] ;  /* 0x0002780000047ab9 */ /* 0x000fe20000000a00 */
[----:B------:R-:W-:Y:S02]  /*10210*/  UISETP.NE.AND.EX UP0, UPT, UR11, URZ, UPT, UP0 ;  /* 0x0000003f0b00728c */ /* 0x000fe4000bf05300 */
[----:B------:R-:W-:Y:S02]  /*10220*/  UISETP.GE.AND UP3, UPT, UR5, 0x1, UPT ;  /* 0x000000010500788c */ /* 0x000fe4000bf66270 */
[----:B------:R-:W-:Y:S01]  /*10230*/  UIADD3 UR12, UR42, 0x7f, URZ ;  /* 0x0000007f2a0c7890 */ /* 0x000fe2000fffe03f */
[----:B------:R-:W-:Y:S01]  /*10240*/  ULDC UR10, c[0x0][0x424] ;  /* 0x00010900000a7ab9 */ /* 0x000fe20000000800 */
[----:B------:R-:W-:Y:S01]  /*10250*/  ULDC UR6, c[0x0][0x288] ;  /* 0x0000a20000067ab9 */ /* 0x000fe20000000800 */
[----:B------:R-:W-:Y:S01]  /*10260*/  @UP2 ULDC UR8, c[0x0][0xc4c] ;  /* 0x0003130000082ab9 */ /* 0x000fe20000000800 */
[----:B------:R-:W-:Y:S01]  /*10270*/  @UP1 ULDC UR11, c[0x0][0x44c] ;  /* 0x00011300000b1ab9 */ /* 0x000fe20000000800 */
[----:B------:R-:W-:Y:S01]  /*10280*/  USEL UR15, UR10, 0x1, UP0 ;  /* 0x000000010a0f7887 */ /* 0x000fe20008000000 */
[----:B------:R-:W-:Y:S01]  /*10290*/  PLOP3.LUT P1, PT, PT, PT, UP3, 0x80, 0x0 ;  /* 0x000000000000781c */ /* 0x000fe20003f2f038 */
[----:B------:R-:W-:-:S02]  /*102a0*/  UIADD3 UR16, -UR6, 0x1, URZ ;  /* 0x0000000106107890 */ /* 0x000fc4000fffe13f */
[----:B------:R-:W-:Y:S02]  /*102b0*/  UIMAD.WIDE.U32 UR8, UR13, UR8, URZ ;  /* 0x000000080d0872a5 */ /* 0x000fe4000f8e003f */
[----:B------:R-:W-:Y:S01]  /*102c0*/  UIMAD.WIDE.U32 UR10, UR12, UR11, URZ ;  /* 0x0000000b0c0a72a5 */ /* 0x000fe2000f8e003f */
[----:B------:R-:W-:Y:S01]  /*102d0*/  ULDC UR7, c[0x0][0x2f0] ;  /* 0x0000bc0000077ab9 */ /* 0x000fe20000000800 */
[----:B------:R-:W-:Y:S01]  /*102e0*/  @UP2 ULDC UR17, c[0x0][0xc50] ;  /* 0x0003140000112ab9 */ /* 0x000fe20000000800 */
[----:B------:R-:W-:Y:S01]  /*102f0*/  @UP1 ULDC UR18, c[0x0][0x450] ;  /* 0x0001140000121ab9 */ /* 0x000fe20000000800 */
[----:B------:R-:W-:Y:S01]  /*10300*/  UMOV UR44, UR13 ;  /* 0x0000000d002c7c82 */ /* 0x000fe20008000000 */
[----:B------:R-:W-:Y:S02]  /*10310*/  UIMAD UR16, UR15, UR7, UR16 ;  /* 0x000000070f1072a4 */ /* 0x000fe4000f8e0210 */
[----:B------:R-:W-:Y:S02]  /*10320*/  @UP2 USHF.R.U32.HI UR44, URZ, UR17, UR9 ;  /* 0x000000113f2c2299 */ /* 0x000fe40008011609 */
[----:B------:R-:W-:-:S02]  /*10330*/  @UP1 USHF.R.U32.HI UR12, URZ, UR18, UR11 ;  /* 0x000000123f0c1299 */ /* 0x000fc4000801160b */
[----:B------:R-:W-:Y:S02]  /*10340*/  UIADD3 UR36, -UR44, URZ, URZ ;  /* 0x0000003f2c247290 */ /* 0x000fe4000fffe13f */
[----:B------:R-:W-:Y:S02]  /*10350*/  UIADD3 UR12, UR16, UR12, URZ ;  /* 0x0000000c100c7290 */ /* 0x000fe4000fffe03f */
[----:B------:R-:W-:Y:S02]  /*10360*/  UIMAD UR36, UR14, UR36, UR13 ;  /* 0x000000240e2472a4 */ /* 0x000fe4000f8e020d */
[----:B------:R-:W-:Y:S01]  /*10370*/  UIADD3 UR4, UR12, UR4, URZ ;  /* 0x000000040c047290 */ /* 0x000fe2000fffe03f */
[----:B------:R-:W-:Y:S11]  /*10380*/  @!P1 BRA `(.L_x_951) ;  /* 0x0000000000449947 */ /* 0x000ff60003800000 */
        /* <DEDUP_REMOVED lines=10> */
.L_x_952:
[----:B------:R-:W-:-:S11]  /*10430*/  UISETP.NE.AND UP0, UPT, UR5, 0x1, UPT ;  /* 0x000000010500788c */ /* 0x000fd6000bf05270 */
[----:B------:R-:W-:Y:S02]  /*10440*/  @UP0 ULDC.64 UR12, c[0x0][0x9e8] ;  /* 0x00027a00000c0ab9 */ /* 0x000fe40000000a00 */
[----:B------:R-:W-:-:S04]  /*10450*/  UIMAD.WIDE.U32 UR8, UR10, UR12, URZ ;  /* 0x0000000c0a0872a5 */ /* 0x000fc8000f8e003f */
[----:B------:R-:W-:-:S12]  /*10460*/  @UP0 USHF.R.U32.HI UR10, URZ, UR13, UR9 ;  /* 0x0000000d3f0a0299 */ /* 0x000fd80008011609 */
.L_x_953:
[----:B------:R-:W-:-:S04]  /*10470*/  UIMAD UR10, UR10, UR5, UR5 ;  /* 0x000000050a0a72a4 */ /* 0x000fc8000f8e0205 */
[----:B------:R-:W-:-:S04]  /*10480*/  UISETP.LT.AND UP0, UPT, UR4, UR10, UPT ;  /* 0x0000000a0400728c */ /* 0x000fc8000bf01270 */
[----:B------:R-:W-:-:S12]  /*10490*/  USEL UR4, UR4, UR10, UP0 ;  /* 0x0000000a04047287 */ /* 0x000fd80008000000 */
.L_x_951:
[----:B------:R-:W-:Y:S02]  /*104a0*/  UIMAD UR12, UR15, UR7, 0x3f ;  /* 0x0000003f0f0c74a4 */ /* 0x000fe4000f8e0207 */
[----:B------:R-:W-:Y:S02]  /*104b0*/  UIADD3 UR4, UR4, 0x3f, URZ ;  /* 0x0000003f04047890 */ /* 0x000fe4000fffe03f */
[----:B------:R-:W-:Y:S02]  /*104c0*/  USHF.R.S32.HI UR13, URZ, 0x1f, UR12 ;  /* 0x0000001f3f0d7899 */ /* 0x000fe4000801140c */
[----:B------:R-:W-:Y:S01]  /*104d0*/  USHF.R.S32.HI UR10, URZ, 0x1f, UR4 ;  /* 0x0000001f3f0a7899 */ /* 0x000fe20008011404 */
[----:B------:R-:W-:Y:S01]  /*104e0*/  @UP1 ULDC UR8, c[0x0][0x44c] ;  /* 0x0001130000081ab9 */ /* 0x000fe20000000800 */
[----:B------:R-:W-:Y:S02]  /*104f0*/  ULEA.HI UR13, UR13, UR12, URZ, 0x6 ;  /* 0x0000000c0d0d7291 */ /* 0x000fe4000f8f303f */
[----:B------:R-:W-:-:S02]  /*10500*/  UIMAD.WIDE.U32 UR8, UR42, UR8, URZ ;  /* 0x000000082a0872a5 */ /* 0x000fc4000f8e003f */
[----:B------:R-:W-:Y:S01]  /*10510*/  ULEA.HI UR10, UR10, UR4, URZ, 0x6 ;  /* 0x000000040a0a7291 */ /* 0x000fe2000f8f303f */
[----:B------:R-:W-:Y:S01]  /*10520*/  @UP1 ULDC UR14, c[0x0][0x450] ;  /* 0x00011400000e1ab9 */ /* 0x000fe20000000800 */
[----:B------:R-:W-:Y:S01]  /*10530*/  UMOV UR11, UR42 ;  /* 0x0000002a000b7c82 */ /* 0x000fe20008000000 */
[----:B------:R-:W-:Y:S02]  /*10540*/  UIMAD UR4, UR15, UR7, -UR6 ;  /* 0x000000070f0472a4 */ /* 0x000fe4000f8e0a06 */
[----:B------:R-:W-:Y:S02]  /*10550*/  USHF.R.S32.HI UR13, URZ, 0x6, UR13 ;  /* 0x000000063f0d7899 */ /* 0x000fe4000801140d */
[----:B------:R-:W-:Y:S02]  /*10560*/  USHF.R.S32.HI UR10, URZ, 0x6, UR10 ;  /* 0x000000063f0a7899 */ /* 0x000fe4000801140a */
[----:B------:R-:W-:Y:S02]  /*10570*/  @UP1 USHF.R.U32.HI UR11, URZ, UR14, UR9 ;  /* 0x0000000e3f0b1299 */ /* 0x000fe40008011609 */
[----:B------:R-:W-:-:S02]  /*10580*/  UISETP.LT.AND UP0, UPT, UR13, UR10, UPT ;  /* 0x0000000a0d00728c */ /* 0x000fc4000bf01270 */
[----:B------:R-:W-:Y:S01]  /*10590*/  UIADD3 UR4, UR4, UR11, URZ ;  /* 0x0000000b04047290 */ /* 0x000fe2000fffe03f */
[----:B------:R-:W-:Y:S01]  /*105a0*/  ULDC UR8, c[0x0][0x9dc] ;  /* 0x0002770000087ab9 */ /* 0x000fe20000000800 */
[----:B------:R-:W-:Y:S02]  /*105b0*/  USEL UR41, UR13, UR10, UP0 ;  /* 0x0000000a0d297287 */ /* 0x000fe40008000000 */
        /* <DEDUP_REMOVED lines=12> */
.L_x_955:
[----:B------:R-:W-:-:S11]  /*10680*/  UISETP.NE.AND UP0, UPT, UR5, 0x1, UPT ;  /* 0x000000010500788c */ /* 0x000fd6000bf05270 */
[----:B------:R-:W-:Y:S02]  /*10690*/  @UP0 ULDC.64 UR10, c[0x0][0x9e8] ;  /* 0x00027a00000a0ab9 */ /* 0x000fe40000000a00 */
[----:B------:R-:W-:-:S04]  /*106a0*/  UIMAD.WIDE.U32 UR6, UR4, UR10, URZ ;  /* 0x0000000a040672a5 */ /* 0x000fc8000f8e003f */
[----:B------:R-:W-:-:S12]  /*106b0*/  @UP0 USHF.R.U32.HI UR4, URZ, UR11, UR7 ;  /* 0x0000000b3f040299 */ /* 0x000fd80008011607 */
.L_x_956:
[----:B------:R-:W-:-:S04]  /*106c0*/  UIMAD UR4, UR4, UR5, URZ ;  /* 0x00000005040472a4 */ /* 0x000fc8000f8e023f */
[----:B------:R-:W-:-:S04]  /*106d0*/  UISETP.LT.AND UP0, UPT, UR8, UR4, UPT ;  /* 0x000000040800728c */ /* 0x000fc8000bf01270 */
[----:B------:R-:W-:-:S12]  /*106e0*/  USEL UR8, UR8, UR4, !UP0 ;  /* 0x0000000408087287 */ /* 0x000fd8000c000000 */
.L_x_954:
[----:B------:R-:W-:Y:S01]  /*106f0*/  USHF.R.S32.HI UR4, URZ, 0x1f, UR8 ;  /* 0x0000001f3f047899 */ /* 0x000fe20008011408 */
[----:B------:R-:W-:Y:S03]  /*10700*/  BSSY B7, `(.L_x_957) ;  /* 0x000032d000077945 */ /* 0x000fe60003800000 */
[----:B------:R-:W-:-:S04]  /*10710*/  ULEA.HI UR4, UR4, UR8, URZ, 0x6 ;  /* 0x0000000804047291 */ /* 0x000fc8000f8f303f */
[----:B------:R-:W-:-:S04]  /*10720*/  USHF.R.S32.HI UR4, URZ, 0x6, UR4 ;  /* 0x000000063f047899 */ /* 0x000fc80008011404 */
[----:B------:R-:W-:-:S04]  /*10730*/  UISETP.LT.AND UP0, UPT, URZ, UR4, UPT ;  /* 0x000000043f00728c */ /* 0x000fc8000bf01270 */
[----:B------:R-:W-:-:S04]  /*10740*/  USEL UR40, URZ, UR4, !UP0 ;  /* 0x000000043f287287 */ /* 0x000fc8000c000000 */
[----:B------:R-:W-:-:S06]  /*10750*/  UISETP.GT.AND UP0, UPT, UR41, UR40, UPT ;  /* 0x000000282900728c */ /* 0x000fcc000bf04270 */
[----:B------:R-:W-:-:S13]  /*10760*/  PLOP3.LUT P0, PT, PT, PT, UP0, 0x80, 0x0 ;  /* 0x000000000000781c */ /* 0x000fda0003f0f008 */
        /* <DEDUP_REMOVED lines=8> */
[----:B------:R-:W1:Y:S01]  /*107f0*/  POPC R5, UR4 ;  /* 0x0000000400057d09 */ /* 0x000e620008000000 */
[----:B0-----:R-:W-:-:S02]  /*10800*/  ISETP.EQ.U32.AND P1, PT, R0, R3, PT ;  /* 0x000000030000720c */ /* 0x001fc40003f22070 */
[----:B------:R-:W1:Y:S11]  /*10810*/  LDC.64 R2, c[0x0][0xc80] ;  /* 0x00032000ff027b82 */ /* 0x000e760000000a00 */
[----:B-1----:R-:W2:Y:S01]  /*10820*/  @P1 ATOMG.E.ADD.STRONG.GPU PT, R3, desc[UR50][R2.64], R5 ;  /* 0x00000005020319a8 */ /* 0x002ea200081ee1f2 */
[----:B------:R-:W0:Y:S02]  /*10830*/  S2R R4, SR_LTMASK ;  /* 0x0000000000047919 */ /* 0x000e240000003900 */
[----:B0-----:R-:W-:-:S04]  /*10840*/  LOP3.LUT R4, R4, UR4, RZ, 0xc0, !PT ;  /* 0x0000000404047c12 */ /* 0x001fc8000f8ec0ff */
[----:B------:R-:W0:Y:S01]  /*10850*/  POPC R7, R4 ;  /* 0x0000000400077309 */ /* 0x000e220000000000 */
[----:B--2---:R-:W0:Y:S02]  /*10860*/  SHFL.IDX PT, R0, R3, R0, 0x1f ;  /* 0x00001f0003007589 */ /* 0x004e2400000e0000 */
[----:B0-----:R-:W-:-:S05]  /*10870*/  IADD3 R0, R0, UR43, R7 ;  /* 0x0000002b00007c10 */ /* 0x001fca000fffe007 */
[----:B------:R2:W-:Y:S01]  /*10880*/  STL [R1+0x20], R0 ;  /* 0x0000200001007387 */ /* 0x0005e20000100800 */
[----:B------:R-:W-:Y:S05]  /*10890*/  BRA `(.L_x_959) ;  /* 0x00000030004c7947 */ /* 0x000fea0003800000 */
.L_x_958:
        /* <DEDUP_REMOVED lines=20> */
.L_x_961:
[----:B------:R-:W-:Y:S05]  /*109e0*/  BSYNC B6 ;  /* 0x0000000000067941 */ /* 0x000fea0003800000 */
.L_x_960:
        /* <DEDUP_REMOVED lines=13> */
[----:B------:R-:W1:Y:S01]  /*10ac0*/  LDC.64 R2, c[0x4][R2] ;  /* 0x0100000002027b82 */ /* 0x000e620000000a00 */
        /* <DEDUP_REMOVED lines=10> */
.L_x_963:
[----:B------:R-:W-:Y:S05]  /*10b70*/  BSYNC B6 ;  /* 0x0000000000067941 */ /* 0x000fea0003800000 */
.L_x_962:
        /* <DEDUP_REMOVED lines=20> */
.L_x_965:
[----:B------:R-:W-:Y:S05]  /*10cc0*/  BSYNC B6 ;  /* 0x0000000000067941 */ /* 0x000fea0003800000 */
.L_x_964:
[----:B------:R-:W-:Y:S01]  /*10cd0*/  IMAD.MOV.U32 R18, RZ, RZ, R16 ;  /* 0x000000ffff127224 */ /* 0x000fe200078e0010 */
        /* <DEDUP_REMOVED lines=19> */
.L_x_967:
[----:B------:R-:W-:Y:S05]  /*10e10*/  BSYNC B6 ;  /* 0x0000000000067941 */ /* 0x000fea0003800000 */
.L_x_966:
[----:B------:R-:W-:Y:S01]  /*10e20*/  ULDC.64 UR4, c[0x0][0x9f8] ;  /* 0x00027e0000047ab9 */ /* 0x000fe20000000a00 */
[----:B------:R-:W-:Y:S01]  /*10e30*/  IMAD.U32 R8, RZ, RZ, UR44 ;  /* 0x0000002cff087e24 */ /* 0x000fe2000f8e00ff */
[----:B------:R-:W-:-:S04]  /*10e40*/  UISETP.NE.U32.AND UP0, UPT, UR4, URZ, UPT ;  /* 0x0000003f0400728c */ /* 0x000fc8000bf05070 */
[----:B------:R-:W-:-:S06]  /*10e50*/  UISETP.NE.AND.EX UP0, UPT, UR5, URZ, UPT, UP0 ;  /* 0x0000003f0500728c */ /* 0x000fcc000bf05300 */
[----:B------:R-:W-:-:S05]  /*10e60*/  PLOP3.LUT P0, PT, PT, PT, UP0, 0x80, 0x0 ;  /* 0x000000000000781c */ /* 0x000fca0003f0f008 */
[----:B------:R-:W-:Y:S02]  /*10e70*/  @UP0 ULDC.64 UR4, c[0x0][0x9f8] ;  /* 0x00027e0000040ab9 */ /* 0x000fe40000000a00 */
[----:B------:R-:W-:-:S06]  /*10e80*/  @UP0 UIMAD.WIDE UR4, UR44, 0x4, UR4 ;  /* 0x000000042c0408a5 */ /* 0x000fcc000f8e0204 */
[----:B------:R-:W-:Y:S02]  /*10e90*/  IMAD.U32 R2, RZ, RZ, UR4 ;  /* 0x00000004ff027e24 */ /* 0x000fe4000f8e00ff */
[----:B------:R-:W-:-:S05]  /*10ea0*/  IMAD.U32 R3, RZ, RZ, UR5 ;  /* 0x00000005ff037e24 */ /* 0x000fca000f8e00ff */
[----:B------:R1:W2:Y:S01]  /*10eb0*/  @P0 LDG.E R8, desc[UR50][R2.64] ;  /* 0x0000003202080981 */ /* 0x0002a2000c1e1900 */
[----:B------:R-:W-:Y:S01]  /*10ec0*/  LOP3.LUT R18, R18, 0xfffffffe, RZ, 0xc0, !PT ;  /* 0xfffffffe12127812 */ /* 0x000fe200078ec0ff */
[----:B------:R-:W-:Y:S01]  /*10ed0*/  UMOV UR4, 0xffffffff ;  /* 0xffffffff00047882 */ /* 0x000fe20000000000 */
[----:B------:R-:W3:Y:S01]  /*10ee0*/  S2R R19, SR_TID.X ;  /* 0x0000000000137919 */ /* 0x000ee20000002100 */
[----:B-1----:R-:W1:Y:S02]  /*10ef0*/  LDC.64 R2, c[0x0][0x418] ;  /* 0x00010600ff027b82 */ /* 0x002e640000000a00 */
[----:B-1----:R-:W-:Y:S02]  /*10f00*/  ISETP.NE.U32.AND P0, PT, R2, RZ, PT ;  /* 0x000000ff0200720c */ /* 0x002fe40003f05070 */
[----:B---3--:R-:W-:Y:S02]  /*10f10*/  SHF.R.U32.HI R19, RZ, 0x5, R19 ;  /* 0x00000005ff137819 */ /* 0x008fe40000011613 */
[----:B------:R-:W-:-:S02]  /*10f20*/  ISETP.NE.AND.EX P1, PT, R3, RZ, PT, P0 ;  /* 0x000000ff0300720c */ /* 0x000fc40003f25300 */
[----:B------:R-:W-:-:S11]  /*10f30*/  LOP3.LUT R19, R19, 0x3, RZ, 0xc0, !PT ;  /* 0x0000000313137812 */ /* 0x000fd600078ec0ff */
[----:B------:R-:W-:Y:S02]  /*10f40*/  @P1 LOP3.LUT R18, R18, 0x1, RZ, 0xfc, !PT ;  /* 0x0000000112121812 */ /* 0x000fe400078efcff */
[----:B--2---:R-:W-:Y:S01]  /*10f50*/  SHF.R.S32.HI R9, RZ, 0x1f, R8 ;  /* 0x0000001fff097819 */ /* 0x004fe20000011408 */
[----:B------:R1:W-:Y:S01]  /*10f60*/  STL [R1+0xc], R8 ;  /* 0x00000c0801007387 */ /* 0x0003e20000100800 */
[----:B0-----:R-:W-:-:S03]  /*10f70*/  SEL R16, R8, RZ, !P1 ;  /* 0x000000ff08107207 */ /* 0x001fc60004800000 */
[----:B------:R1:W-:Y:S04]  /*10f80*/  STL [R1+0x10], R9 ;  /* 0x0000100901007387 */ /* 0x0003e80000100800 */
[----:B------:R1:W-:Y:S01]  /*10f90*/  STL [R1+0x8], R18 ;  /* 0x0000081201007387 */ /* 0x0003e20000100800 */
[----:B------:R-:W-:Y:S05]  /*10fa0*/  BRA.DIV UR4, `(.L_x_968) ;  /* 0x0000003204d47947 */ /* 0x000fea000b800000 */
[----:B------:R0:W2:Y:S02]  /*10fb0*/  SHFL.IDX PT, R14, R19, RZ, 0x1f ;  /* 0x00001fff130e7589 */ /* 0x0000a400000e0000 */
.L_x_1036:
[----:B------:R-:W-:Y:S01]  /*10fc0*/  PLOP3.LUT P2, PT, PT, PT, PT, 0x8, 0x0 ;  /* 0x000000000000781c */ /* 0x000fe20003f4e170 */
[----:B------:R-:W-:Y:S01]  /*10fd0*/  IMAD.MOV.U32 R0, RZ, RZ, R18 ;  /* 0x000000ffff007224 */ /* 0x000fe200078e0012 */
[----:B--2---:R-:W-:-:S04]  /*10fe0*/  ISETP.NE.AND P0, PT, R14, RZ, PT ;  /* 0x000000ff0e00720c */ /* 0x004fc80003f05270 */
[----:B------:R-:W-:-:S07]  /*10ff0*/  LOP3.LUT R0, R0, 0xfffffffd, RZ, 0xc0, !PT ;  /* 0xfffffffd00007812 */ /* 0x000fce00078ec0ff */
[----:B------:R-:W-:-:S05]  /*11000*/  @P2 LOP3.LUT R0, R0, 0x2, RZ, 0xfc, !PT ;  /* 0x0000000200002812 */ /* 0x000fca00078efcff */
[----:B------:R2:W-:Y:S01]  /*11010*/  STL [R1+0x8], R0 ;  /* 0x0000080001007387 */ /* 0x0005e20000100800 */
[----:B------:R-:W-:Y:S05]  /*11020*/  @P0 BRA `(.L_x_969) ;  /* 0x0000000400900947 */ /* 0x000fea0003800000 */
[----:B------:R-:W-:-:S06]  /*11030*/  UIADD3 UR4, UR41, -0x1, URZ ;  /* 0xffffffff29047890 */ /* 0x000fcc000fffe03f */
[----:B--2---:R-:W-:Y:S01]  /*11040*/  IMAD.U32 R0, RZ, RZ, UR4 ;  /* 0x00000004ff007e24 */ /* 0x004fe2000f8e00ff */
[----:B------:R-:W-:-:S03]  /*11050*/  UMOV UR4, 0xffffffff ;  /* 0xffffffff00047882 */ /* 0x000fc60000000000 */
[----:B------:R-:W-:Y:S05]  /*11060*/  BRA.DIV UR4, `(.L_x_970) ;  /* 0x0000003204c47947 */ /* 0x000fea000b800000 */
[----:B------:R-:W-:-:S13]  /*11070*/  ELECT P6, URZ, PT ;  /* 0x00000000003f782f */ /* 0x000fda00038c0000 */
.L_x_1039:
        /* <DEDUP_REMOVED lines=20> */
.L_x_971:
[----:B------:R-:W3:Y:S04]  /*111c0*/  LDL R4, [R1] ;  /* 0x0000000001047983 */ /* 0x000ee80000100800 */
[----:B--2---:R-:W2:Y:S01]  /*111d0*/  LDL R3, [R1+0x4] ;  /* 0x0000040001037983 */ /* 0x004ea20000100800 */
[----:B------:R-:W4:Y:S02]  /*111e0*/  S2R R2, SR_TID.X ;  /* 0x0000000000027919 */ /* 0x000f240000002100 */
[----:B----4-:R-:W-:-:S04]  /*111f0*/  LOP3.LUT R2, R2, 0x7f, RZ, 0xc0, !PT ;  /* 0x0000007f02027812 */ /* 0x010fc800078ec0ff */
[----:B------:R-:W-:Y:S01]  /*11200*/  ISETP.NE.AND P0, PT, R2, RZ, PT ;  /* 0x000000ff0200720c */ /* 0x000fe20003f05270 */
[----:B---3--:R-:W-:Y:S01]  /*11210*/  IMAD R4, R4, 0x8, R17 ;  /* 0x0000000804047824 */ /* 0x008fe200078e0211 */
[----:B--2---:R-:W-:-:S04]  /*11220*/  SHF.L.U32 R3, R3, 0x1f, RZ ;  /* 0x0000001f03037819 */ /* 0x004fc800000006ff */
[----:B------:R-:W2:Y:S02]  /*11230*/  SYNCS.PHASECHK.TRANS64.TRYWAIT P1, [R4+URZ+0x28480], R3 ;  /* 0x02848003040075a7 */ /* 0x000ea4000802017f */
[----:B--2---:R-:W-:Y:S05]  /*11240*/  @!P1 BRA `(.L_x_972) ;  /* 0x00000030006c9947 */ /* 0x004fea0003800000 */
.L_x_1040:
        /* <DEDUP_REMOVED lines=8> */
.L_x_973:
        /* <DEDUP_REMOVED lines=16> */
[----:B---3--:R-:W-:-:S05]  /*113d0*/  IMAD R2, R2, 0x4000, R17 ;  /* 0x0000400002027824 */ /* 0x008fca00078e0211 */
[----:B------:R-:W-:-:S13]  /*113e0*/  R2UR UR8, R2 ;  /* 0x00000000020872ca */ /* 0x000fda00000e0000 */
[----:B------:R-:W-:Y:S02]  /*113f0*/  UIADD3 UR32, UR8, 0x10000, URZ ;  /* 0x0001000008207890 */ /* 0x000fe4000fffe03f */
[----:B------:R-:W-:-:S07]  /*11400*/  UIADD3 UR8, UR8, 0x12000, URZ ;  /* 0x0001200008087890 */ /* 0x000fce000fffe03f */
[----:B------:R3:W-:Y:S02]  /*11410*/  UTMALDG.4D [UR32], [UR4], desc[UR6] ;  /* 0x00000620040075b4 */ /* 0x0007e40008019000 */
[----:B------:R3:W-:Y:S01]  /*11420*/  UTMALDG.4D [UR8], [UR4], desc[UR6] ;  /* 0x00000608040075b4 */ /* 0x0007e20008019000 */
[----:B------:R-:W4:Y:S02]  /*11430*/  SYNCS.PHASECHK.TRANS64.TRYWAIT P1, [R4+URZ+0x28440], R3 ;  /* 0x02844003040075a7 */ /* 0x000f24000802017f */
[----:B---34-:R-:W-:Y:S05]  /*11440*/  @!P1 BRA `(.L_x_974) ;  /* 0x0000003000009947 */ /* 0x018fea0003800000 */
.L_x_1041:
        /* <DEDUP_REMOVED lines=8> */
.L_x_975:
        /* <DEDUP_REMOVED lines=26> */
.L_x_969:
[----:B--2---:R-:W-:Y:S01]  /*11670*/  VIADD R0, R17, 0x18000 ;  /* 0x0001800011007836 */ /* 0x004fe20000000000 */
[----:B------:R-:W-:Y:S05]  /*11680*/  WARPSYNC.ALL ;  /* 0x0000000000007948 */ /* 0x000fea0003800000 */
[----:B------:R-:W-:Y:S01]  /*11690*/  BAR.SYNC.DEFER_BLOCKING 0x8, 0x180 ;  /* 0x0206000000007b1d */ /* 0x000fe20000010000 */
[----:B------:R-:W-:-:S05]  /*116a0*/  LOP3.LUT P0, RZ, R0, 0x3ff, RZ, 0xc0, !PT ;  /* 0x000003ff00ff7812 */ /* 0x000fca000780c0ff */
[----:B------:R-:W-:Y:S08]  /*116b0*/  BSSY B6, `(.L_x_976) ;  /* 0x0000012000067945 */ /* 0x000ff00003800000 */
[----:B------:R-:W-:Y:S05]  /*116c0*/  @!P0 BRA `(.L_x_977) ;  /* 0x0000000000408947 */ /* 0x000fea0003800000 */
[----:B------:R-:W-:Y:S01]  /*116d0*/  MOV R2, 0x0 ;  /* 0x0000000000027802 */ /* 0x000fe20000000f00 */
[----:B---3--:R-:W-:Y:S01]  /*116e0*/  ULDC.64 UR6, c[0x4][0xc0] ;  /* 0x0100300000067ab9 */ /* 0x008fe20000000a00 */
        /* <DEDUP_REMOVED lines=9> */
[----:B-1----:R-:W-:Y:S02]  /*11780*/  IMAD.MOV.U32 R8, RZ, RZ, 0x70 ;  /* 0x00000070ff087424 */ /* 0x002fe400078e00ff */
[----:B------:R-:W-:Y:S02]  /*11790*/  IMAD.MOV.U32 R12, RZ, RZ, 0x1 ;  /* 0x00000001ff0c7424 */ /* 0x000fe400078e00ff */
[----:B------:R-:W-:-:S07]  /*117a0*/  IMAD.MOV.U32 R13, RZ, RZ, RZ ;  /* 0x000000ffff0d7224 */ /* 0x000fce00078e00ff */
[----:B------:R-:W-:-:S07]  /*117b0*/  LEPC R20, `(.L_x_977) ;  /* 0x000000001014794e */ /* 0x000fce0000000000 */
[----:B0-2---:R-:W-:Y:S05]  /*117c0*/  CALL.ABS.NOINC R2 ;  /* 0x0000000002007343 */ /* 0x005fea0003c00000 */
.L_x_977:
[----:B---3--:R-:W-:Y:S05]  /*117d0*/  BSYNC B6 ;  /* 0x0000000000067941 */ /* 0x008fea0003800000 */
.L_x_976:
[----:B-1----:R1:W5:Y:S01]  /*117e0*/  LDL R9, [R1+0x1c] ;  /* 0x00001c0001097983 */ /* 0x0023620000100800 */
[----:B------:R-:W2:Y:S01]  /*117f0*/  LDC R8, c[0x0][0x448] ;  /* 0x00011200ff087b82 */ /* 0x000ea20000000800 */
[----:B------:R-:W3:Y:S01]  /*11800*/  S2R R2, SR_TID.X ;  /* 0x0000000000027919 */ /* 0x000ee20000002100 */
[----:B------:R-:W-:Y:S01]  /*11810*/  USHF.R.S32.HI UR4, URZ, 0x1f, UR36 ;  /* 0x0000001f3f047899 */ /* 0x000fe20008011424 */
[----:B------:R-:W-:Y:S01]  /*11820*/  ULDC.64 UR8, c[0x0][0x2d8] ;  /* 0x0000b60000087ab9 */ /* 0x000fe20000000a00 */
[----:B--2---:R-:W-:Y:S01]  /*11830*/  ISETP.NE.AND P0, PT, R8, 0x1, PT ;  /* 0x000000010800780c */ /* 0x004fe20003f05270 */
[----:B0-----:R-:W0:Y:S01]  /*11840*/  S2R R19, SR_TID.X ;  /* 0x0000000000137919 */ /* 0x001e220000002100 */
[C---:B---3--:R-:W-:Y:S01]  /*11850*/  LOP3.LUT R18, R2.reuse, 0x7f, RZ, 0xc0, !PT ;  /* 0x0000007f02127812 */ /* 0x048fe200078ec0ff */
[----:B------:R-:W-:-:S10]  /*11860*/  IMAD.SHL.U32 R2, R2, 0x10, RZ ;  /* 0x0000001002027824 */ /* 0x000fd400078e00ff */
[----:B------:R-:W2:Y:S01]  /*11870*/  @P0 LDC R3, c[0x0][0x44c] ;  /* 0x00011300ff030b82 */ /* 0x000ea20000000800 */
[----:B------:R-:W-:Y:S01]  /*11880*/  SHF.R.U32.HI R18, RZ, 0x3, R18 ;  /* 0x00000003ff127819 */ /* 0x000fe20000011612 */
[----:B------:R-:W-:-:S03]  /*11890*/  UIMAD UR6, UR4, UR8, URZ ;  /* 0x00000008040672a4 */ /* 0x000fc6000f8e023f */
[----:B------:R-:W-:-:S03]  /*118a0*/  LOP3.LUT R2, R18, 0x70, R2, 0xf8, !PT ;  /* 0x0000007012027812 */ /* 0x000fc600078ef802 */
[----:B------:R-:W3:Y:S01]  /*118b0*/  @P0 LDC R0, c[0x0][0x450] ;  /* 0x00011400ff000b82 */ /* 0x000ee20000000800 */
[----:B------:R-:W4:Y:S01]  /*118c0*/  S2R R18, SR_TID.X ;  /* 0x0000000000127919 */ /* 0x000f220000002100 */
[----:B------:R-:W-:Y:S01]  /*118d0*/  UIMAD.WIDE.U32 UR4, UR36, UR8, URZ ;  /* 0x00000008240472a5 */ /* 0x000fe2000f8e003f */
[----:B------:R-:W-:Y:S01]  /*118e0*/  VIADD R2, R2, UR42 ;  /* 0x0000002a02027c36 */ /* 0x000fe20008000000 */
[----:B------:R-:W-:Y:S02]  /*118f0*/  UIMAD UR6, UR36, UR9, UR6 ;  /* 0x00000009240672a4 */ /* 0x000fe4000f8e0206 */
[----:B------:R-:W-:Y:S01]  /*11900*/  USHF.R.S32.HI UR7, URZ, 0x1f, UR44 ;  /* 0x0000001f3f077899 */ /* 0x000fe2000801142c */
[----:B------:R-:W-:Y:S01]  /*11910*/  ULDC.64 UR8, c[0x0][0x2e0] ;  /* 0x0000b80000087ab9 */ /* 0x000fe20000000a00 */
[----:B------:R-:W-:Y:S02]  /*11920*/  UIADD3 UR5, UR5, UR6, URZ ;  /* 0x0000000605057290 */ /* 0x000fe4000fffe03f */
[----:B------:R-:W-:Y:S01]  /*11930*/  UIMAD UR6, UR7, UR8, URZ ;  /* 0x00000008070672a4 */ /* 0x000fe2000f8e023f */
[----:B------:R-:W-:-:S02]  /*11940*/  IMAD.MOV.U32 R4, RZ, RZ, R2 ;  /* 0x000000ffff047224 */ /* 0x000fc400078e0002 */
[----:B--2---:R-:W-:Y:S01]  /*11950*/  @P0 IMAD.HI.U32 R3, R2, R3, RZ ;  /* 0x0000000302030227 */ /* 0x004fe200078e00ff */
[----:B------:R-:W-:Y:S02]  /*11960*/  UIMAD UR6, UR44, UR9, UR6 ;  /* 0x000000092c0672a4 */ /* 0x000fe4000f8e0206 */
[----:B------:R-:W-:Y:S02]  /*11970*/  UIMAD.WIDE.U32 UR4, UR44, UR8, UR4 ;  /* 0x000000082c0472a5 */ /* 0x000fe4000f8e0004 */
[----:B---3--:R-:W-:Y:S02]  /*11980*/  @P0 SHF.R.U32.HI R4, RZ, R0, R3 ;  /* 0x00000000ff040219 */ /* 0x008fe40000011603 */
[----:B------:R-:W-:Y:S02]  /*11990*/  UIADD3 UR6, UR5, UR6, URZ ;  /* 0x0000000605067290 */ /* 0x000fe4000fffe03f */
[----:B------:R-:W-:Y:S01]  /*119a0*/  IMAD.U32 R6, RZ, RZ, UR4 ;  /* 0x00000004ff067e24 */ /* 0x000fe2000f8e00ff */
[--C-:B------:R-:W-:Y:S01]  /*119b0*/  SHF.R.S32.HI R5, RZ, 0x1f, R4.reuse ;  /* 0x0000001fff057819 */ /* 0x100fe20000011404 */
[----:B------:R-:W-:-:S02]  /*119c0*/  IMAD.MOV R0, RZ, RZ, -R4 ;  /* 0x000000ffff007224 */ /* 0x000fc400078e0a04 */
[----:B------:R-:W-:Y:S01]  /*119d0*/  IMAD.U32 R7, RZ, RZ, UR5 ;  /* 0x00000005ff077e24 */ /* 0x000fe2000f8e00ff */
[----:B------:R-:W-:Y:S01]  /*119e0*/  ULDC.64 UR4, c[0x0][0x2d0] ;  /* 0x0000b40000047ab9 */ /* 0x000fe20000000a00 */
[----:B------:R-:W-:Y:S02]  /*119f0*/  IMAD R0, R8, R0, R2 ;  /* 0x0000000008007224 */ /* 0x000fe400078e0202 */
[----:B------:R-:W-:Y:S01]  /*11a00*/  IMAD.U32 R3, RZ, RZ, UR6 ;  /* 0x00000006ff037e24 */ /* 0x000fe2000f8e00ff */
[----:B------:R-:W-:Y:S01]  /*11a10*/  ULDC.64 UR6, c[0x0][0x280] ;  /* 0x0000a00000067ab9 */ /* 0x000fe20000000a00 */
[----:B------:R-:W-:Y:S02]  /*11a20*/  IMAD.MOV.U32 R2, RZ, RZ, R6 ;  /* 0x000000ffff027224 */ /* 0x000fe400078e0006 */
[----:B------:R-:W-:Y:S02]  /*11a30*/  IMAD R5, R5, UR4, RZ ;  /* 0x0000000405057c24 */ /* 0x000fe4000f8e02ff */
[----:B------:R-:W-:-:S04]  /*11a40*/  IMAD.WIDE.U32 R2, R4, UR4, R2 ;  /* 0x0000000404027c25 */ /* 0x000fc8000f8e0002 */
[----:B------:R-:W-:Y:S02]  /*11a50*/  IMAD R5, R4, UR5, R5 ;  /* 0x0000000504057c24 */ /* 0x000fe4000f8e0205 */
[----:B0-----:R-:W-:Y:S01]  /*11a60*/  IMAD.SHL.U32 R19, R19, 0x10, RZ ;  /* 0x0000001013137824 */ /* 0x001fe200078e00ff */
[----:B------:R-:W-:Y:S01]  /*11a70*/  SHF.R.S32.HI R4, RZ, 0x1f, R0 ;  /* 0x0000001fff047819 */ /* 0x000fe20000011400 */
[----:B------:R-:W-:Y:S01]  /*11a80*/  IMAD.IADD R3, R3, 0x1, R5 ;  /* 0x0000000103037824 */ /* 0x000fe200078e0205 */
[----:B------:R-:W-:Y:S01]  /*11a90*/  ULDC.64 UR4, c[0x0][0x2c8] ;  /* 0x0000b20000047ab9 */ /* 0x000fe20000000a00 */
[----:B----4-:R-:W-:Y:S01]  /*11aa0*/  IMAD.SHL.U32 R10, R18, 0x10, RZ ;  /* 0x00000010120a7824 */ /* 0x010fe200078e00ff */
[----:B------:R-:W-:Y:S01]  /*11ab0*/  LOP3.LUT R19, R19, 0x70, RZ, 0xc0, !PT ;  /* 0x0000007013137812 */ /* 0x000fe200078ec0ff */
[----:B------:R-:W-:Y:S02]  /*11ac0*/  IMAD R4, R4, UR4, RZ ;  /* 0x0000000404047c24 */ /* 0x000fe4000f8e02ff */
[----:B------:R-:W-:Y:S01]  /*11ad0*/  IMAD.WIDE.U32 R2, R0, UR4, R2 ;  /* 0x0000000400027c25 */ /* 0x000fe2000f8e0002 */
[----:B------:R-:W-:Y:S01]  /*11ae0*/  LOP3.LUT R10, R10, 0x70, RZ, 0xc0, !PT ;  /* 0x000000700a0a7812 */ /* 0x000fe200078ec0ff */
[----:B------:R-:W-:Y:S01]  /*11af0*/  ULDC UR4, c[0x0][0x2b8] ;  /* 0x0000ae0000047ab9 */ /* 0x000fe20000000800 */
[----:B------:R-:W-:Y:S01]  /*11b00*/  LOP3.LUT R11, R19, 0x80, RZ, 0xfc, !PT ;  /* 0x00000080130b7812 */ /* 0x000fe200078efcff */
[----:B------:R-:W-:Y:S01]  /*11b10*/  IMAD R4, R0, UR5, R4 ;  /* 0x0000000500047c24 */ /* 0x000fe2000f8e0204 */
[----:B------:R-:W-:-:S02]  /*11b20*/  IADD3 R0, P2, R2, UR6, RZ ;  /* 0x0000000602007c10 */ /* 0x000fc4000ff5e0ff */
[----:B------:R-:W-:Y:S02]  /*11b30*/  ISETP.GE.AND P1, PT, R10, UR4, PT ;  /* 0x000000040a007c0c */ /* 0x000fe4000bf26270 */
[----:B------:R-:W-:Y:S01]  /*11b40*/  ISETP.GE.AND P0, PT, R11, UR4, PT ;  /* 0x000000040b007c0c */ /* 0x000fe2000bf06270 */
[----:B------:R-:W-:Y:S01]  /*11b50*/  UMOV UR4, 0xffffffff ;  /* 0xffffffff00047882 */ /* 0x000fe20000000000 */
[----:B------:R-:W-:Y:S02]  /*11b60*/  LOP3.LUT R18, R18, 0x7f, RZ, 0xc0, !PT ;  /* 0x0000007f12127812 */ /* 0x000fe400078ec0ff */
[----:B------:R-:W-:Y:S02]  /*11b70*/  IADD3.X R2, R3, UR7, R4, P2, !PT ;  /* 0x0000000703027c10 */ /* 0x000fe400097fe404 */
[----:B------:R-:W-:Y:S01]  /*11b80*/  SHF.R.U32.HI R18, RZ, 0x3, R18 ;  /* 0x00000003ff127819 */ /* 0x000fe20000011612 */
[----:B-1----:R-:W-:Y:S06]  /*11b90*/  BRA.DIV UR4, `(.L_x_978) ;  /* 0x0000002a04407947 */ /* 0x002fec000b800000 */
[----:B------:R-:W0:Y:S01]  /*11ba0*/  SHFL.IDX PT, R7, R0, RZ, 0x181f ;  /* 0x00181fff00077589 */ /* 0x000e2200000e0000 */
[----:B------:R-:W-:Y:S01]  /*11bb0*/  ULDC UR4, c[0x0][0x288] ;  /* 0x0000a20000047ab9 */ /* 0x000fe20000000800 */
[----:B------:R-:W-:Y:S02]  /*11bc0*/  VIADD R4, R18, UR42 ;  /* 0x0000002a12047c36 */ /* 0x000fe40008000000 */
        /* <DEDUP_REMOVED lines=8> */
[----:B-1----:R-:W-:Y:S01]  /*11c50*/  @!P3 IMAD.X R6, RZ, RZ, R6, P4 ;  /* 0x000000ffff06b224 */ /* 0x002fe200020e0606 */
[----:B--2---:R-:W-:-:S04]  /*11c60*/  @!P2 IADD3 R8, P4, R10, R8, RZ ;  /* 0x000000080a08a210 */ /* 0x004fc80007f9e0ff */
[----:B------:R-:W-:-:S04]  /*11c70*/  @!P3 LOP3.LUT R7, R7, R6, RZ, 0x3c, !PT ;  /* 0x000000060707b212 */ /* 0x000fc800078e3cff */
[----:B------:R-:W-:Y:S01]  /*11c80*/  @!P3 LOP3.LUT R6, R7, R6, RZ, 0x3c, !PT ;  /* 0x000000060706b212 */ /* 0x000fe200078e3cff */
[----:B---3--:R-:W-:-:S03]  /*11c90*/  @!P2 IMAD.X R5, RZ, RZ, R5, P4 ;  /* 0x000000ffff05a224 */ /* 0x008fc600020e0605 */
[----:B------:R-:W-:-:S05]  /*11ca0*/  @!P3 LOP3.LUT R7, R7, R6, RZ, 0x3c, !PT ;  /* 0x000000060707b212 */ /* 0x000fca00078e3cff */
[----:B-----5:R-:W-:Y:S04]  /*11cb0*/  @!P3 LDGSTS.E.BYPASS.LTC128B.128 [R9+0x18000], desc[UR50][R6.64], !P1 ;  /* 0x180000000609bfae */ /* 0x020fe8000c901d72 */
[----:B------:R0:W-:Y:S02]  /*11cc0*/  @!P3 LDGSTS.E.BYPASS.LTC128B.128 [R9+0x1c000], desc[UR50][R6.64+0x80], !P0 ;  /* 0x1c0000800609bfae */ /* 0x0001e4000c101d72 */
[----:B0-----:R-:W-:Y:S02]  /*11cd0*/  @!P2 IMAD.MOV.U32 R6, RZ, RZ, R8 ;  /* 0x000000ffff06a224 */ /* 0x001fe400078e0008 */
        /* <DEDUP_REMOVED lines=38> */
[----:B------:R-:W-:Y:S02]  /*11f40*/  @!P2 LDGSTS.E.BYPASS.LTC128B.128 [R9+0x1a800], desc[UR50][R6.64], !P1 ;  /* 0x1a8000000609afae */ /* 0x000fe4000c901d72 */
[----:B------:R-:W-:Y:S02]  /*11f50*/  ISETP.GE.AND P3, PT, R5, R3, PT ;  /* 0x000000030500720c */ /* 0x000fe40003f66270 */
[----:B------:R0:W-:Y:S04]  /*11f60*/  @!P2 LDGSTS.E.BYPASS.LTC128B.128 [R9+0x1e800], desc[UR50][R6.64+0x80], !P0 ;  /* 0x1e8000800609afae */ /* 0x0001e8000c101d72 */
[----:B------:R-:W-:Y:S04]  /*11f70*/  SHFL.IDX PT, R5, R2, 0x6, 0x181f ;  /* 0x00d81f0002057f89 */ /* 0x000fe800000e0000 */
[----:B0-----:R-:W0:Y:S04]  /*11f80*/  SHFL.IDX PT, R6, R0, 0x6, 0x181f ;  /* 0x00d81f0000067f89 */ /* 0x001e2800000e0000 */
[----:B------:R-:W1:Y:S01]  /*11f90*/  SHFL.IDX PT, R0, R0, 0x7, 0x181f ;  /* 0x00f81f0000007f89 */ /* 0x000e6200000e0000 */
[----:B0-----:R-:W-:-:S05]  /*11fa0*/  @!P3 IADD3 R6, P2, R10, R6, RZ ;  /* 0x000000060a06b210 */ /* 0x001fca0007f5e0ff */
[----:B------:R-:W-:-:S04]  /*11fb0*/  @!P3 IMAD.X R5, RZ, RZ, R5, P2 ;  /* 0x000000ffff05b224 */ /* 0x000fc800010e0605 */
[----:B------:R-:W-:Y:S02]  /*11fc0*/  @!P3 IMAD.MOV.U32 R7, RZ, RZ, R5 ;  /* 0x000000ffff07b224 */ /* 0x000fe400078e0005 */
[----:B------:R0:W2:Y:S04]  /*11fd0*/  SHFL.IDX PT, R5, R2, 0x7, 0x181f ;  /* 0x00f81f0002057f89 */ /* 0x0000a800000e0000 */
[----:B------:R0:W-:Y:S04]  /*11fe0*/  @!P3 LDGSTS.E.BYPASS.LTC128B.128 [R9+0x1b000], desc[UR50][R6.64], !P1 ;  /* 0x1b0000000609bfae */ /* 0x0001e8000c901d72 */
[----:B-1----:R0:W-:Y:S02]  /*11ff0*/  @!P3 LDGSTS.E.BYPASS.LTC128B.128 [R9+0x1f000], desc[UR50][R6.64+0x80], !P0 ;  /* 0x1f0000800609bfae */ /* 0x0021e4000c101d72 */
.L_x_1058:
        /* <DEDUP_REMOVED lines=11> */
.L_x_980:
[----:B------:R-:W-:Y:S05]  /*120b0*/  BSYNC B0 ;  /* 0x0000000000007941 */ /* 0x000fea0003800000 */
.L_x_979:
[----:B------:R-:W-:Y:S01]  /*120c0*/  NOP ;  /* 0x0000000000007918 */ /* 0x000fe20000000000 */
[----:B------:R-:W-:-:S13]  /*120d0*/  PLOP3.LUT P0, PT, PT, PT, PT, 0x80, 0x0 ;  /* 0x000000000000781c */ /* 0x000fda0003f0f070 */
.L_x_981:
        /* <DEDUP_REMOVED lines=18> */
.L_x_1059:
[----:B------:R-:W-:Y:S05]  /*12200*/  BSYNC B0 ;  /* 0x0000000000007941 */ /* 0x000fea0003800000 */
.L_x_982:
[----:B------:R-:W-:-:S04]  /*12210*/  UIADD3 UR4, UR41, -0x2, URZ ;  /* 0xfffffffe29047890 */ /* 0x000fc8000fffe03f */
[----:B------:R-:W-:-:S06]  /*12220*/  UISETP.GE.AND UP0, UPT, UR4, UR40, UPT ;  /* 0x000000280400728c */ /* 0x000fcc000bf06270 */
[----:B------:R-:W-:-:S13]  /*12230*/  PLOP3.LUT P0, PT, PT, PT, UP0, 0x80, 0x0 ;  /* 0x000000000000781c */ /* 0x000fda0003f0f008 */
[----:B------:R-:W-:Y:S05]  /*12240*/  @!P0 BRA `(.L_x_984) ;  /* 0x0000000c00e48947 */ /* 0x000fea0003800000 */
[----:B------:R1:W5:Y:S04]  /*12250*/  LDL.LU R6, [R1] ;  /* 0x0000000001067983 */ /* 0x0003680000300800 */
[----:B------:R1:W5:Y:S01]  /*12260*/  LDL.LU R7, [R1+0x4] ;  /* 0x0000040001077983 */ /* 0x0003620000300800 */
[----:B0-----:R-:W-:-:S07]  /*12270*/  IMAD.U32 R0, RZ, RZ, UR4 ;  /* 0x00000004ff007e24 */ /* 0x001fce000f8e00ff */
.L_x_1006:
[----:B------:R-:W3:Y:S01]  /*12280*/  LDL R4, [R1+0x8] ;  /* 0x0000080001047983 */ /* 0x000ee20000100800 */
[----:B-----5:R-:W-:Y:S01]  /*12290*/  VIADD R3, R6, 0x1 ;  /* 0x0000000106037836 */ /* 0x020fe20000000000 */
[----:B------:R-:W-:Y:S05]  /*122a0*/  YIELD ;  /* 0x0000000000007946 */ /* 0x000fea0003800000 */
[----:B------:R-:W-:Y:S01]  /*122b0*/  ISETP.NE.AND P0, PT, R3, 0x2, PT ;  /* 0x000000020300780c */ /* 0x000fe20003f05270 */
[----:B------:R-:W-:Y:S03]  /*122c0*/  BSSY B0, `(.L_x_985) ;  /* 0x0000089000007945 */ /* 0x000fe60003800000 */
[----:B------:R-:W-:-:S02]  /*122d0*/  SEL R2, RZ, 0x1, P0 ;  /* 0x00000001ff027807 */ /* 0x000fc40000000000 */
[----:B------:R-:W-:Y:S02]  /*122e0*/  SEL R10, R3, RZ, P0 ;  /* 0x000000ff030a7207 */ /* 0x000fe40000000000 */
[----:B------:R-:W-:-:S05]  /*122f0*/  LOP3.LUT R9, R7, R2, RZ, 0x3c, !PT ;  /* 0x0000000207097212 */ /* 0x000fca00078e3cff */
[----:B------:R0:W-:Y:S04]  /*12300*/  STL [R1+0x4], R9 ;  /* 0x0000040901007387 */ /* 0x0001e80000100800 */
[----:B------:R0:W-:Y:S01]  /*12310*/  STL [R1], R10 ;  /* 0x0000000a01007387 */ /* 0x0001e20000100800 */
[----:B---3--:R-:W-:-:S13]  /*12320*/  LOP3.LUT P1, RZ, R4, 0x2, RZ, 0xc0, !PT ;  /* 0x0000000204ff7812 */ /* 0x008fda000782c0ff */
[----:B0-----:R-:W-:Y:S05]  /*12330*/  @!P1 BRA `(.L_x_986) ;  /* 0x0000000800049947 */ /* 0x001fea0003800000 */
[----:B------:R-:W-:Y:S01]  /*12340*/  LOP3.LUT P1, RZ, R4, 0x1, RZ, 0xc0, !PT ;  /* 0x0000000104ff7812 */ /* 0x000fe2000782c0ff */
[----:B------:R-:W-:-:S12]  /*12350*/  IMAD.MOV.U32 R8, RZ, RZ, R0 ;  /* 0x000000ffff087224 */ /* 0x000fd800078e0000 */
[----:B------:R-:W-:Y:S05]  /*12360*/  @!P1 BRA `(.L_x_987) ;  /* 0x0000000000509947 */ /* 0x000fea0003800000 */
[----:B------:R-:W3:Y:S01]  /*12370*/  LDL R11, [R1+0x10] ;  /* 0x00001000010b7983 */ /* 0x000ee20000100800 */
[----:B------:R-:W0:Y:S01]  /*12380*/  LDC R8, c[0x0][0x43c] ;  /* 0x00010f00ff087b82 */ /* 0x000e220000000800 */
[----:B------:R-:W-:Y:S02]  /*12390*/  ULDC.64 UR4, c[0x0][0x428] ;  /* 0x00010a0000047ab9 */ /* 0x000fe40000000a00 */
[----:B--2---:R-:W2:Y:S01]  /*123a0*/  LDL R5, [R1+0xc] ;  /* 0x00000c0001057983 */ /* 0x004ea20000100800 */
        /* <DEDUP_REMOVED lines=8> */
[----:B---3--:R-:W-:-:S04]  /*12430*/  IMAD R4, R11, UR4, RZ ;  /* 0x000000040b047c24 */ /* 0x008fc8000f8e02ff */
[C---:B--2---:R-:W-:Y:S02]  /*12440*/  IMAD R4, R5.reuse, UR5, R4 ;  /* 0x0000000505047c24 */ /* 0x044fe4000f8e0204 */
[----:B------:R-:W-:Y:S01]  /*12450*/  IMAD.WIDE.U32 R2, R5, UR4, R2 ;  /* 0x0000000405027c25 */ /* 0x000fe2000f8e0002 */
[----:B------:R-:W-:-:S03]  /*12460*/  ULDC.64 UR4, c[0x0][0x418] ;  /* 0x0001060000047ab9 */ /* 0x000fc60000000a00 */
[----:B------:R-:W-:Y:S01]  /*12470*/  IMAD.IADD R3, R4, 0x1, R3 ;  /* 0x0000000104037824 */ /* 0x000fe200078e0203 */
[----:B------:R-:W-:-:S04]  /*12480*/  LEA R4, P0, R2, UR4, 0x2 ;  /* 0x0000000402047c11 */ /* 0x000fc8000f8010ff */
[----:B------:R-:W-:-:S05]  /*12490*/  LEA.HI.X R5, R2, UR5, R3, 0x2, P0 ;  /* 0x0000000502057c11 */ /* 0x000fca00080f1403 */
[----:B------:R0:W5:Y:S04]  /*124a0*/  LDG.E R16, desc[UR50][R4.64] ;  /* 0x0000003204107981 */ /* 0x000168000c1e1900 */
.L_x_987:
[----:B0-----:R-:W-:Y:S01]  /*124b0*/  IMAD R4, R10, 0x8, R17 ;  /* 0x000000080a047824 */ /* 0x001fe200078e0211 */
[----:B------:R-:W-:Y:S01]  /*124c0*/  SHF.L.U32 R3, R9, 0x1f, RZ ;  /* 0x0000001f09037819 */ /* 0x000fe200000006ff */
[----:B------:R-:W0:Y:S01]  /*124d0*/  S2R R2, SR_TID.X ;  /* 0x0000000000027919 */ /* 0x000e220000002100 */
[----:B------:R-:W-:Y:S02]  /*124e0*/  BSSY B1, `(.L_x_988) ;  /* 0x0000005000017945 */ /* 0x000fe40003800000 */
[----:B------:R-:W3:Y:S01]  /*124f0*/  SYNCS.PHASECHK.TRANS64.TRYWAIT P0, [R4+URZ+0x28480], R3 ;  /* 0x02848003040075a7 */ /* 0x000ee2000800017f */
[----:B0-----:R-:W-:-:S04]  /*12500*/  LOP3.LUT R2, R2, 0x7f, RZ, 0xc0, !PT ;  /* 0x0000007f02027812 */ /* 0x001fc800078ec0ff */
[----:B------:R-:W-:Y:S01]  /*12510*/  ISETP.NE.AND P1, PT, R2, RZ, PT ;  /* 0x000000ff0200720c */ /* 0x000fe20003f25270 */
[----:B---3--:R-:W-:-:S12]  /*12520*/  @!P0 BRA `(.L_x_989) ;  /* 0x0000002800888947 */ /* 0x008fd80003800000 */
.L_x_1060:
[----:B------:R-:W-:Y:S05]  /*12530*/  BSYNC B1 ;  /* 0x0000000000017941 */ /* 0x000fea0003800000 */
.L_x_988:
[----:B------:R-:W-:Y:S04]  /*12540*/  BSSY B1, `(.L_x_990) ;  /* 0x0000009000017945 */ /* 0x000fe80003800000 */
[----:B------:R-:W-:Y:S05]  /*12550*/  @P1 BRA `(.L_x_991) ;  /* 0x00000000001c1947 */ /* 0x000fea0003800000 */
[----:B------:R-:W2:Y:S02]  /*12560*/  S2R R2, SR_TID.X ;  /* 0x0000000000027919 */ /* 0x000ea40000002100 */
[----:B--2---:R-:W-:Y:S01]  /*12570*/  LOP3.LUT R5, R2, 0x1f, RZ, 0xc0, !PT ;  /* 0x0000001f02057812 */ /* 0x004fe200078ec0ff */
[----:B------:R-:W-:-:S03]  /*12580*/  IMAD.MOV.U32 R2, RZ, RZ, 0x4000 ;  /* 0x00004000ff027424 */ /* 0x000fc600078e00ff */
[----:B------:R-:W-:Y:S01]  /*12590*/  ISETP.NE.AND P0, PT, R5, RZ, PT ;  /* 0x000000ff0500720c */ /* 0x000fe20003f05270 */
[----:B------:R3:W-:-:S12]  /*125a0*/  SYNCS.ARRIVE.TRANS64 RZ, [R4+URZ+0x28470], R2 ;  /* 0x0284700204ff79a7 */ /* 0x0007d8000800003f */
[----:B---3--:R-:W-:Y:S05]  /*125b0*/  @!P0 BRA `(.L_x_991) ;  /* 0x0000000000048947 */ /* 0x008fea0003800000 */
[----:B------:R-:W-:Y:S01]  /*125c0*/  BPT.TRAP 0x1 ;  /* 0x000000040000795c */ /* 0x000fe20000300000 */
.L_x_991:
[----:B------:R-:W-:Y:S05]  /*125d0*/  BSYNC B1 ;  /* 0x0000000000017941 */ /* 0x000fea0003800000 */
.L_x_990:
[----:B------:R-:W3:Y:S01]  /*125e0*/  LDL R2, [R1] ;  /* 0x0000000001027983 */ /* 0x000ee20000100800 */
[----:B------:R-:W-:Y:S01]  /*125f0*/  IMAD.MOV.U32 R13, RZ, RZ, RZ ;  /* 0x000000ffff0d7224 */ /* 0x000fe200078e00ff */
[----:B------:R-:W-:Y:S01]  /*12600*/  UIADD3 UR4, UP0, UR46, 0x470, URZ ;  /* 0x000004702e047890 */ /* 0x000fe2000ff1e03f */
[----:B------:R-:W-:Y:S01]  /*12610*/  PLOP3.LUT P0, PT, PT, PT, PT, 0x80, 0x0 ;  /* 0x000000000000781c */ /* 0x000fe20003f0f070 */
[----:B------:R-:W-:Y:S01]  /*12620*/  IMAD.SHL.U32 R8, R8, 0x40, RZ ;  /* 0x0000004008087824 */ /* 0x000fe200078e00ff */
[----:B------:R-:W-:Y:S01]  /*12630*/  UMOV UR6, 0x0 ;  /* 0x0000000000067882 */ /* 0x000fe20000000000 */
[----:B------:R-:W-:Y:S01]  /*12640*/  R2UR UR10, R13 ;  /* 0x000000000d0a72ca */ /* 0x000fe200000e0000 */
[----:B--2---:R-:W-:Y:S01]  /*12650*/  VIADD R5, R4, 0x28470 ;  /* 0x0002847004057836 */ /* 0x004fe20000000000 */
[----:B------:R-:W-:Y:S01]  /*12660*/  UIADD3.X UR5, URZ, UR47, URZ, UP0, !UPT ;  /* 0x0000002f3f057290 */ /* 0x000fe200087fe43f */
[----:B------:R-:W-:Y:S01]  /*12670*/  UMOV UR7, 0x14f00000 ;  /* 0x14f0000000077882 */ /* 0x000fe20000000000 */
[----:B---3--:R-:W-:-:S04]  /*12680*/  IMAD R2, R2, 0x4000, R17 ;  /* 0x0000400002027824 */ /* 0x008fc800078e0211 */
[----:B------:R-:W-:-:S07]  /*12690*/  VIADD R9, R2, 0x10000 ;  /* 0x0001000002097836 */ /* 0x000fce0000000000 */
.L_x_992:
        /* <DEDUP_REMOVED lines=16> */
.L_x_993:
        /* <DEDUP_REMOVED lines=13> */
.L_x_1061:
[----:B------:R-:W-:Y:S05]  /*12870*/  BSYNC B1 ;  /* 0x0000000000017941 */ /* 0x000fea0003800000 */
.L_x_994:
[----:B------:R-:W-:Y:S01]  /*12880*/  BSSY B1, `(.L_x_996) ;  /* 0x000000b000017945 */ /* 0x000fe20003800000 */
[----:B------:R-:W-:Y:S02]  /*12890*/  IMAD.MOV.U32 R10, RZ, RZ, 0x0 ;  /* 0x00000000ff0a7424 */ /* 0x000fe400078e00ff */
[----:B------:R-:W-:Y:S01]  /*128a0*/  IMAD.MOV.U32 R11, RZ, RZ, 0x14f00000 ;  /* 0x14f00000ff0b7424 */ /* 0x000fe200078e00ff */
[----:B------:R-:W-:Y:S06]  /*128b0*/  @P1 BRA `(.L_x_997) ;  /* 0x00000000001c1947 */ /* 0x000fec0003800000 */
[----:B------:R-:W3:Y:S01]  /*128c0*/  S2R R5, SR_TID.X ;  /* 0x0000000000057919 */ /* 0x000ee20000002100 */
[----:B0-2---:R-:W-:-:S04]  /*128d0*/  IMAD.MOV.U32 R3, RZ, RZ, 0x4000 ;  /* 0x00004000ff037424 */ /* 0x005fc800078e00ff */
[----:B------:R4:W-:Y:S01]  /*128e0*/  SYNCS.ARRIVE.TRANS64 RZ, [R4+URZ+0x28430], R3 ;  /* 0x0284300304ff79a7 */ /* 0x0009e2000800003f */
[----:B---3--:R-:W-:-:S04]  /*128f0*/  LOP3.LUT R5, R5, 0x1f, RZ, 0xc0, !PT ;  /* 0x0000001f05057812 */ /* 0x008fc800078ec0ff */
[----:B------:R-:W-:-:S13]  /*12900*/  ISETP.NE.AND P0, PT, R5, RZ, PT ;  /* 0x000000ff0500720c */ /* 0x000fda0003f05270 */
[----:B----4-:R-:W-:Y:S05]  /*12910*/  @!P0 BRA `(.L_x_997) ;  /* 0x0000000000048947 */ /* 0x010fea0003800000 */
[----:B------:R-:W-:Y:S01]  /*12920*/  BPT.TRAP 0x1 ;  /* 0x000000040000795c */ /* 0x000fe20000300000 */
.L_x_997:
[----:B------:R-:W-:Y:S05]  /*12930*/  BSYNC B1 ;  /* 0x0000000000017941 */ /* 0x000fea0003800000 */
.L_x_996:
[----:B------:R-:W-:Y:S01]  /*12940*/  R2UR UR10, R13 ;  /* 0x000000000d0a72ca */ /* 0x000fe200000e0000 */
[----:B------:R-:W-:Y:S01]  /*12950*/  UIADD3 UR4, UP0, UR46, 0x370, URZ ;  /* 0x000003702e047890 */ /* 0x000fe2000ff1e03f */
[----:B------:R-:W-:Y:S01]  /*12960*/  R2UR UR6, R10 ;  /* 0x000000000a0672ca */ /* 0x000fe200000e0000 */
[----:B0-2---:R-:W-:Y:S01]  /*12970*/  VIADD R4, R4, 0x28430 ;  /* 0x0002843004047836 */ /* 0x005fe20000000000 */
[----:B------:R-:W-:Y:S01]  /*12980*/  R2UR UR7, R11 ;  /* 0x000000000b0772ca */ /* 0x000fe200000e0000 */
[----:B------:R-:W-:Y:S01]  /*12990*/  VIADD R3, R2, 0x20000 ;  /* 0x0002000002037836 */ /* 0x000fe20000000000 */
[----:B------:R-:W-:Y:S01]  /*129a0*/  PLOP3.LUT P0, PT, PT, PT, PT, 0x80, 0x0 ;  /* 0x000000000000781c */ /* 0x000fe20003f0f070 */
[----:B------:R-:W-:-:S12]  /*129b0*/  UIADD3.X UR5, URZ, UR47, URZ, UP0, !UPT ;  /* 0x0000002f3f057290 */ /* 0x000fd800087fe43f */
.L_x_998:
        /* <DEDUP_REMOVED lines=15> */
.L_x_999:
        /* <DEDUP_REMOVED lines=10> */
.L_x_986:
[----:B------:R-:W-:Y:S05]  /*12b50*/  BSYNC B0 ;  /* 0x0000000000007941 */ /* 0x000fea0003800000 */
.L_x_985:
[----:B------:R-:W-:-:S06]  /*12b60*/  UISETP.NE.AND UP0, UPT, UR39, 0x3, UPT ;  /* 0x000000032700788c */ /* 0x000fcc000bf05270 */
[----:B------:R-:W-:-:S13]  /*12b70*/  PLOP3.LUT P0, PT, PT, PT, UP0, 0x80, 0x0 ;  /* 0x000000000000781c */ /* 0x000fda0003f0f008 */
[----:B------:R-:W-:Y:S05]  /*12b80*/  @!P0 BRA `(.L_x_1000) ;  /* 0x0000000000048947 */ /* 0x000fea0003800000 */
[----:B------:R-:W-:Y:S01]  /*12b90*/  BPT.TRAP 0x1 ;  /* 0x000000040000795c */ /* 0x000fe20000300000 */
.L_x_1000:
[----:B------:R-:W-:Y:S01]  /*12ba0*/  IMAD.U32 R2, RZ, RZ, UR45 ;  /* 0x0000002dff027e24 */ /* 0x000fe2000f8e00ff */
[----:B------:R-:W-:Y:S01]  /*12bb0*/  BSSY B0, `(.L_x_1001) ;  /* 0x0000007000007945 */ /* 0x000fe20003800000 */
[----:B------:R-:W-:-:S03]  /*12bc0*/  IMAD R19, R6, 0x8, R17 ;  /* 0x0000000806137824 */ /* 0x000fc600078e0211 */
[----:B------:R-:W-:Y:S02]  /*12bd0*/  ISETP.NE.AND P0, PT, R2, 0x3, PT ;  /* 0x000000030200780c */ /* 0x000fe40003f05270 */
[----:B------:R-:W-:-:S04]  /*12be0*/  LOP3.LUT R2, R7, 0x1, RZ, 0x3c, !PT ;  /* 0x0000000107027812 */ /* 0x000fc800078e3cff */
[----:B------:R-:W-:-:S04]  /*12bf0*/  SHF.L.U32 R2, R2, 0x1f, RZ ;  /* 0x0000001f02027819 */ /* 0x000fc800000006ff */
[----:B------:R-:W0:Y:S02]  /*12c00*/  SYNCS.PHASECHK.TRANS64.TRYWAIT P1, [R19+URZ+0x28470], R2 ;  /* 0x02847002130075a7 */ /* 0x000e24000802017f */
[----:B0-----:R-:W-:Y:S05]  /*12c10*/  @!P1 BRA `(.L_x_1002) ;  /* 0x0000002000f49947 */ /* 0x001fea0003800000 */
.L_x_1062:
[----:B------:R-:W-:Y:S05]  /*12c20*/  BSYNC B0 ;  /* 0x0000000000007941 */ /* 0x000fea0003800000 */
.L_x_1001:
[----:B------:R-:W-:Y:S05]  /*12c30*/  @!P0 BRA `(.L_x_1003) ;  /* 0x0000000000048947 */ /* 0x000fea0003800000 */
[----:B------:R-:W-:Y:S01]  /*12c40*/  BPT.TRAP 0x1 ;  /* 0x000000040000795c */ /* 0x000fe20000300000 */
.L_x_1003:
[----:B------:R-:W-:Y:S01]  /*12c50*/  SHF.L.U32 R3, R7, 0x1f, RZ ;  /* 0x0000001f07037819 */ /* 0x000fe200000006ff */
[----:B0-----:R-:W-:-:S03]  /*12c60*/  IMAD.SHL.U32 R2, R6, 0x4000, RZ ;  /* 0x0000400006027824 */ /* 0x001fc600078e00ff */
[----:B------:R-:W0:Y:S02]  /*12c70*/  SYNCS.PHASECHK.TRANS64.TRYWAIT P1, [R19+URZ+0x28460], R3 ;  /* 0x02846003130075a7 */ /* 0x000e24000802017f */
[----:B0-----:R-:W-:Y:S05]  /*12c80*/  @!P1 BRA `(.L_x_1004) ;  /* 0x0000002000ec9947 */ /* 0x001fea0003800000 */
.L_x_1063:
[----:B------:R-:W0:Y:S04]  /*12c90*/  LDL R4, [R1+0x18] ;  /* 0x0000180001047983 */ /* 0x000e280000100800 */
[----:B------:R-:W3:Y:S01]  /*12ca0*/  LDL R12, [R1+0x14] ;  /* 0x00001400010c7983 */ /* 0x000ee20000100800 */
[----:B------:R-:W-:Y:S05]  /*12cb0*/  WARPSYNC.ALL ;  /* 0x0000000000007948 */ /* 0x000fea0003800000 */
[----:B--2---:R-:W2:Y:S01]  /*12cc0*/  S2R R5, SR_TID.X ;  /* 0x0000000000057919 */ /* 0x004ea20000002100 */
[----:B------:R-:W-:Y:S01]  /*12cd0*/  IMAD.MOV.U32 R13, RZ, RZ, 0x40 ;  /* 0x00000040ff0d7424 */ /* 0x000fe200078e00ff */
[----:B--2---:R-:W-:-:S04]  /*12ce0*/  LOP3.LUT P1, RZ, R5, 0x4, RZ, 0xc0, !PT ;  /* 0x0000000405ff7812 */ /* 0x004fc8000782c0ff */
[----:B------:R-:W-:Y:S02]  /*12cf0*/  SEL R13, R13, 0xffffffc0, !P1 ;  /* 0xffffffc00d0d7807 */ /* 0x000fe40004800000 */
[----:B0-----:R-:W-:Y:S02]  /*12d00*/  LOP3.LUT R3, R2, R4, RZ, 0xfc, !PT ;  /* 0x0000000402037212 */ /* 0x001fe400078efcff */
[----:B---3--:R-:W-:-:S03]  /*12d10*/  IADD3 R2, R17, R2, R12 ;  /* 0x0000000211027210 */ /* 0x008fc60007ffe00c */
[----:B------:R-:W-:-:S04]  /*12d20*/  IMAD.IADD R3, R17, 0x1, R3 ;  /* 0x0000000111037824 */ /* 0x000fc800078e0203 */
[----:B------:R-:W-:Y:S01]  /*12d30*/  IMAD.IADD R18, R13, 0x1, R3 ;  /* 0x000000010d127824 */ /* 0x000fe200078e0203 */
[----:B------:R-:W0:Y:S02]  /*12d40*/  LDSM.16.MT88.4 R8, [R3+0x10000] ;  /* 0x010000000308783b */ /* 0x000e240000004200 */
[C-C-:B0-----:R-:W-:Y:S02]  /*12d50*/  PRMT R4, R8.reuse, 0x6420, R9.reuse ;  /* 0x0000642008047816 */ /* 0x141fe40000000009 */
[----:B------:R-:W-:Y:S02]  /*12d60*/  PRMT R5, R8, 0x7531, R9 ;  /* 0x0000753108057816 */ /* 0x000fe40000000009 */
[C-C-:B------:R-:W-:Y:S02]  /*12d70*/  PRMT R6, R10.reuse, 0x6420, R11.reuse ;  /* 0x000064200a067816 */ /* 0x140fe4000000000b */
[----:B------:R-:W-:Y:S02]  /*12d80*/  PRMT R7, R10, 0x7531, R11 ;  /* 0x000075310a077816 */ /* 0x000fe4000000000b */
[----:B------:R-:W0:Y:S04]  /*12d90*/  LDSM.16.MT88.4 R8, [R18+0x10000] ;  /* 0x010000001208783b */ /* 0x000e280000004200 */
[----:B------:R-:W-:Y:S01]  /*12da0*/  STSM.16.M88.4 [R2+0x8000], R4 ;  /* 0x0080000402007844 */ /* 0x000fe20000000200 */
[----:B0-----:R-:W-:-:S02]  /*12db0*/  PRMT R12, R8, 0x6420, R9 ;  /* 0x00006420080c7816 */ /* 0x001fc40000000009 */
        /* <DEDUP_REMOVED lines=10> */
[----:B------:R2:W-:Y:S02]  /*12e60*/  STSM.16.M88.4 [R2+0xa000], R4 ;  /* 0x00a0000402007844 */ /* 0x0005e40000000200 */
[----:B--2---:R-:W2:Y:S01]  /*12e70*/  S2R R7, SR_TID.X ;  /* 0x0000000000077919 */ /* 0x004ea20000002100 */
[C-C-:B0-----:R-:W-:Y:S02]  /*12e80*/  PRMT R12, R8.reuse, 0x6420, R9.reuse ;  /* 0x00006420080c7816 */ /* 0x141fe40000000009 */
[----:B------:R-:W-:-:S02]  /*12e90*/  PRMT R13, R8, 0x7531, R9 ;  /* 0x00007531080d7816 */ /* 0x000fc40000000009 */
[C-C-:B------:R-:W-:Y:S02]  /*12ea0*/  PRMT R14, R10.reuse, 0x6420, R11.reuse ;  /* 0x000064200a0e7816 */ /* 0x140fe4000000000b */
[----:B------:R-:W-:-:S05]  /*12eb0*/  PRMT R15, R10, 0x7531, R11 ;  /* 0x000075310a0f7816 */ /* 0x000fca000000000b */
[----:B------:R0:W-:Y:S01]  /*12ec0*/  STSM.16.M88.4 [R2+0xb000], R12 ;  /* 0x00b0000c02007844 */ /* 0x0001e20000000200 */
[----:B--2---:R-:W-:-:S03]  /*12ed0*/  LOP3.LUT P1, RZ, R7, 0x4, RZ, 0xc0, !PT ;  /* 0x0000000407ff7812 */ /* 0x004fc6000782c0ff */
[----:B------:R-:W2:Y:S01]  /*12ee0*/  LDSM.16.MT88.4 R8, [R3+0x11000] ;  /* 0x011000000308783b */ /* 0x000ea20000004200 */
[----:B0-----:R-:W-:-:S05]  /*12ef0*/  IMAD.MOV.U32 R15, RZ, RZ, 0x20 ;  /* 0x00000020ff0f7424 */ /* 0x001fca00078e00ff */
[----:B------:R-:W-:-:S04]  /*12f00*/  SEL R15, R15, 0xffffffe0, !P1 ;  /* 0xffffffe00f0f7807 */ /* 0x000fc80004800000 */
[----:B------:R-:W-:Y:S02]  /*12f10*/  IADD3 R2, R15, 0x8000, R2 ;  /* 0x000080000f027810 */ /* 0x000fe40007ffe002 */
[C-C-:B--2---:R-:W-:Y:S02]  /*12f20*/  PRMT R4, R8.reuse, 0x6420, R9.reuse ;  /* 0x0000642008047816 */ /* 0x144fe40000000009 */
[----:B------:R-:W-:Y:S02]  /*12f30*/  PRMT R5, R8, 0x7531, R9 ;  /* 0x0000753108057816 */ /* 0x000fe40000000009 */
[C-C-:B------:R-:W-:Y:S02]  /*12f40*/  PRMT R6, R10.reuse, 0x6420, R11.reuse ;  /* 0x000064200a067816 */ /* 0x140fe4000000000b */
[----:B------:R-:W-:Y:S02]  /*12f50*/  PRMT R7, R10, 0x7531, R11 ;  /* 0x000075310a077816 */ /* 0x000fe4000000000b */
[----:B------:R-:W0:Y:S04]  /*12f60*/  LDSM.16.MT88.4 R8, [R18+0x11000] ;  /* 0x011000001208783b */ /* 0x000e280000004200 */
[----:B------:R-:W-:Y:S01]  /*12f70*/  STSM.16.M88.4 [R2], R4 ;  /* 0x0000000402007844 */ /* 0x000fe20000000200 */
        /* <DEDUP_REMOVED lines=12> */
[C-C-:B0-----:R-:W-:Y:S02]  /*13040*/  PRMT R4, R8.reuse, 0x6420, R9.reuse ;  /* 0x0000642008047816 */ /* 0x141fe40000000009 */
[----:B------:R-:W-:-:S02]  /*13050*/  PRMT R5, R8, 0x7531, R9 ;  /* 0x0000753108057816 */ /* 0x000fc40000000009 */
[C-C-:B------:R-:W-:Y:S02]  /*13060*/  PRMT R6, R10.reuse, 0x6420, R11.reuse ;  /* 0x000064200a067816 */ /* 0x140fe4000000000b */
        /* <DEDUP_REMOVED lines=10> */
.L_x_1005:
[----:B0-----:R3:W5:Y:S01]  /*13110*/  LDL R6, [R1] ;  /* 0x0000000001067983 */ /* 0x0017620000100800 */
[----:B--2---:R0:W-:Y:S03]  /*13120*/  SYNCS.ARRIVE.TRANS64.A1T0 RZ, [R19+URZ+0x28450], RZ ;  /* 0x028450ff13ff79a7 */ /* 0x0041e6000810003f */
[----:B------:R3:W5:Y:S01]  /*13130*/  LDL R7, [R1+0x4] ;  /* 0x0000040001077983 */ /* 0x0007620000100800 */
[----:B------:R-:W2:Y:S02]  /*13140*/  S2R R2, SR_TID.X ;  /* 0x0000000000027919 */ /* 0x000ea40000002100 */
[----:B--2---:R-:W-:Y:S01]  /*13150*/  LOP3.LUT R2, R2, 0x7f, RZ, 0xc0, !PT ;  /* 0x0000007f02027812 */ /* 0x004fe200078ec0ff */
[----:B------:R-:W-:Y:S03]  /*13160*/  BAR.SYNC.DEFER_BLOCKING 0x2, 0x80 ;  /* 0x0082000000007b1d */ /* 0x000fe60000010000 */
[----:B------:R-:W-:-:S13]  /*13170*/  ISETP.NE.AND P0, PT, R2, RZ, PT ;  /* 0x000000ff0200720c */ /* 0x000fda0003f05270 */
[----:B0-----:R-:W-:-:S05]  /*13180*/  @!P0 VIADD R19, R19, 0x28480 ;  /* 0x0002848013138836 */ /* 0x001fca0000000000 */
[----:B------:R-:W-:-:S04]  /*13190*/  @!P0 PRMT R19, RZ, 0x654, R19 ;  /* 0x00000654ff138816 */ /* 0x000fc80000000013 */
[----:B------:R3:W-:Y:S01]  /*131a0*/  @!P0 SYNCS.ARRIVE.TRANS64.RED.A1T0 RZ, [R19+URZ], RZ ;  /* 0x000000ff13ff89a7 */ /* 0x0007e2000810043f */
[C---:B------:R-:W-:Y:S01]  /*131b0*/  ISETP.GT.AND P0, PT, R0.reuse, UR40, PT ;  /* 0x0000002800007c0c */ /* 0x040fe2000bf04270 */
[----:B------:R-:W-:-:S12]  /*131c0*/  VIADD R0, R0, 0xffffffff ;  /* 0xffffffff00007836 */ /* 0x000fd80000000000 */
[----:B---3--:R-:W-:Y:S05]  /*131d0*/  @P0 BRA `(.L_x_1006) ;  /* 0xfffffff000280947 */ /* 0x008fea000383ffff */
.L_x_984:
[----:B------:R-:W3:Y:S01]  /*131e0*/  S2R R2, SR_TID.X ;  /* 0x0000000000027919 */ /* 0x000ee20000002100 */
[----:B------:R-:W-:Y:S01]  /*131f0*/  BSSY B0, `(.L_x_1007) ;  /* 0x0000011000007945 */ /* 0x000fe20003800000 */
[----:B---3--:R-:W-:-:S04]  /*13200*/  LOP3.LUT R2, R2, 0x7f, RZ, 0xc0, !PT ;  /* 0x0000007f02027812 */ /* 0x008fc800078ec0ff */
[----:B------:R-:W-:-:S13]  /*13210*/  ISETP.NE.AND P0, PT, R2, RZ, PT ;  /* 0x000000ff0200720c */ /* 0x000fda0003f05270 */
[----:B------:R-:W-:Y:S05]  /*13220*/  @P0 BRA `(.L_x_1008) ;  /* 0x0000000000340947 */ /* 0x000fea0003800000 */
[----:B------:R-:W3:Y:S01]  /*13230*/  S2R R3, SR_LANEID ;  /* 0x0000000000037919 */ /* 0x000ee20000000000 */
[----:B------:R-:W-:Y:S02]  /*13240*/  VOTEU.ANY UR4, UPT, PT ;  /* 0x0000000000047886 */ /* 0x000fe400038e0100 */
[----:B0-----:R-:W3:Y:S08]  /*13250*/  FLO.U32 R0, UR4 ;  /* 0x0000000400007d00 */ /* 0x001ef000080e0000 */
[----:B--2---:R-:W0:Y:S01]  /*13260*/  POPC R5, UR4 ;  /* 0x0000000400057d09 */ /* 0x004e220008000000 */
[----:B---3--:R-:W-:-:S02]  /*13270*/  ISETP.EQ.U32.AND P1, PT, R0, R3, PT ;  /* 0x000000030000720c */ /* 0x008fc40003f22070 */
[----:B------:R-:W0:Y:S11]  /*13280*/  LDC.64 R2, c[0x0][0xc80] ;  /* 0x00032000ff027b82 */ /* 0x000e360000000a00 */
[----:B0-----:R-:W2:Y:S01]  /*13290*/  @P1 ATOMG.E.ADD.STRONG.GPU PT, R3, desc[UR50][R2.64], R5 ;  /* 0x00000005020319a8 */ /* 0x001ea200081ee1f2 */
[----:B------:R-:W0:Y:S02]  /*132a0*/  S2R R4, SR_LTMASK ;  /* 0x0000000000047919 */ /* 0x000e240000003900 */
[----:B0-----:R-:W-:-:S04]  /*132b0*/  LOP3.LUT R4, R4, UR4, RZ, 0xc0, !PT ;  /* 0x0000000404047c12 */ /* 0x001fc8000f8ec0ff */
[----:B-----5:R-:W0:Y:S01]  /*132c0*/  POPC R7, R4 ;  /* 0x0000000400077309 */ /* 0x020e220000000000 */
[----:B--2---:R-:W0:Y:S02]  /*132d0*/  SHFL.IDX PT, R0, R3, R0, 0x1f ;  /* 0x00001f0003007589 */ /* 0x004e2400000e0000 */
[----:B0-----:R-:W-:-:S05]  /*132e0*/  IADD3 R0, R0, UR43, R7 ;  /* 0x0000002b00007c10 */ /* 0x001fca000fffe007 */
[----:B------:R3:W-:Y:S02]  /*132f0*/  STL [R1+0x20], R0 ;  /* 0x0000200001007387 */ /* 0x0007e40000100800 */
.L_x_1008:
[----:B------:R-:W-:Y:S05]  /*13300*/  BSYNC B0 ;  /* 0x0000000000007941 */ /* 0x000fea0003800000 */
.L_x_1007:
[----:B------:R-:W-:-:S06]  /*13310*/  UISETP.NE.AND UP0, UPT, UR39, 0x3, UPT ;  /* 0x000000032700788c */ /* 0x000fcc000bf05270 */
[----:B------:R-:W-:-:S13]  /*13320*/  PLOP3.LUT P1, PT, PT, PT, UP0, 0x80, 0x0 ;  /* 0x000000000000781c */ /* 0x000fda0003f2f008 */
[----:B------:R-:W-:Y:S05]  /*13330*/  @!P1 BRA `(.L_x_1009) ;  /* 0x0000000000049947 */ /* 0x000fea0003800000 */
[----:B------:R-:W-:Y:S01]  /*13340*/  BPT.TRAP 0x1 ;  /* 0x000000040000795c */ /* 0x000fe20000300000 */
.L_x_1009:
[----:B------:R-:W4:Y:S04]  /*13350*/  LDL R3, [R1+0x4] ;  /* 0x0000040001037983 */ /* 0x000f280000100800 */
[----:B------:R-:W2:Y:S01]  /*13360*/  LDL R2, [R1] ;  /* 0x0000000001027983 */ /* 0x000ea20000100800 */
[----:B0--3--:R-:W-:Y:S01]  /*13370*/  IMAD.U32 R0, RZ, RZ, UR45 ;  /* 0x0000002dff007e24 */ /* 0x009fe2000f8e00ff */
[----:B------:R-:W-:Y:S04]  /*13380*/  BSSY B0, `(.L_x_1010) ;  /* 0x0000007000007945 */ /* 0x000fe80003800000 */
[----:B------:R-:W-:-:S02]  /*13390*/  ISETP.NE.AND P2, PT, R0, 0x3, PT ;  /* 0x000000030000780c */ /* 0x000fc40003f45270 */
[----:B----4-:R-:W-:-:S04]  /*133a0*/  LOP3.LUT R3, R3, 0x1, RZ, 0x3c, !PT ;  /* 0x0000000103037812 */ /* 0x010fc800078e3cff */
[----:B------:R-:W-:Y:S01]  /*133b0*/  SHF.L.U32 R3, R3, 0x1f, RZ ;  /* 0x0000001f03037819 */ /* 0x000fe200000006ff */
[----:B--2---:R-:W-:-:S04]  /*133c0*/  IMAD R16, R2, 0x8, R17 ;  /* 0x0000000802107824 */ /* 0x004fc800078e0211 */
[----:B------:R-:W0:Y:S02]  /*133d0*/  SYNCS.PHASECHK.TRANS64.TRYWAIT P1, [R16+URZ+0x28470], R3 ;  /* 0x02847003100075a7 */ /* 0x000e24000802017f */
[----:B0-----:R-:W-:Y:S05]  /*133e0*/  @!P1 BRA `(.L_x_1011) ;  /* 0x0000001c00289947 */ /* 0x001fea0003800000 */
.L_x_1064:
[----:B------:R-:W-:Y:S05]  /*133f0*/  BSYNC B0 ;  /* 0x0000000000007941 */ /* 0x000fea0003800000 */
.L_x_1010:
[----:B------:R-:W-:Y:S05]  /*13400*/  @!P2 BRA `(.L_x_1012) ;  /* 0x000000000004a947 */ /* 0x000fea0003800000 */
[----:B------:R-:W-:Y:S01]  /*13410*/  BPT.TRAP 0x1 ;  /* 0x000000040000795c */ /* 0x000fe20000300000 */
.L_x_1012:
[----:B------:R-:W0:Y:S02]  /*13420*/  LDL R0, [R1+0x4] ;  /* 0x0000040001007983 */ /* 0x000e240000100800 */
[----:B0-----:R-:W-:-:S04]  /*13430*/  SHF.L.U32 R3, R0, 0x1f, RZ ;  /* 0x0000001f00037819 */ /* 0x001fc800000006ff */
[----:B------:R-:W0:Y:S02]  /*13440*/  SYNCS.PHASECHK.TRANS64.TRYWAIT P1, [R16+URZ+0x28460], R3 ;  /* 0x02846003100075a7 */ /* 0x000e24000802017f */
[----:B0-----:R-:W-:Y:S05]  /*13450*/  @!P1 BRA `(.L_x_1013) ;  /* 0x0000001c00209947 */ /* 0x001fea0003800000 */
.L_x_1065:
[----:B------:R-:W2:Y:S04]  /*13460*/  LDL R18, [R1] ;  /* 0x0000000001127983 */ /* 0x000ea80000100800 */
[----:B------:R-:W3:Y:S04]  /*13470*/  LDL R2, [R1+0x18] ;  /* 0x0000180001027983 */ /* 0x000ee80000100800 */
[----:B------:R-:W4:Y:S01]  /*13480*/  LDL R12, [R1+0x14] ;  /* 0x00001400010c7983 */ /* 0x000f220000100800 */
[----:B------:R-:W0:Y:S01]  /*13490*/  S2R R9, SR_TID.X ;  /* 0x0000000000097919 */ /* 0x000e220000002100 */
[----:B------:R-:W-:Y:S05]  /*134a0*/  WARPSYNC.ALL ;  /* 0x0000000000007948 */ /* 0x000fea0003800000 */
[----:B------:R-:W-:Y:S01]  /*134b0*/  IMAD.MOV.U32 R13, RZ, RZ, 0x40 ;  /* 0x00000040ff0d7424 */ /* 0x000fe200078e00ff */
[----:B0-----:R-:W-:-:S04]  /*134c0*/  LOP3.LUT P1, RZ, R9, 0x4, RZ, 0xc0, !PT ;  /* 0x0000000409ff7812 */ /* 0x001fc8000782c0ff */
[----:B------:R-:W-:Y:S01]  /*134d0*/  SEL R13, R13, 0xffffffc0, !P1 ;  /* 0xffffffc00d0d7807 */ /* 0x000fe20004800000 */
[----:B------:R-:W0:Y:S01]  /*134e0*/  S2R R19, SR_TID.X ;  /* 0x0000000000137919 */ /* 0x000e220000002100 */
[----:B--2---:R-:W-:-:S05]  /*134f0*/  IMAD.SHL.U32 R0, R18, 0x4000, RZ ;  /* 0x0000400012007824 */ /* 0x004fca00078e00ff */
[----:B---3--:R-:W-:-:S05]  /*13500*/  LOP3.LUT R2, R0, R2, RZ, 0xfc, !PT ;  /* 0x0000000200027212 */ /* 0x008fca00078efcff */
[----:B------:R-:W-:-:S05]  /*13510*/  IMAD.IADD R2, R17, 0x1, R2 ;  /* 0x0000000111027824 */ /* 0x000fca00078e0202 */
[----:B-----5:R-:W2:Y:S01]  /*13520*/  LDSM.16.MT88.4 R4, [R2+0x10000] ;  /* 0x010000000204783b */ /* 0x020ea20000004200 */
[----:B------:R-:W-:Y:S01]  /*13530*/  IMAD.IADD R3, R13, 0x1, R2 ;  /* 0x000000010d037824 */ /* 0x000fe200078e0202 */
[----:B----4-:R-:W-:Y:S02]  /*13540*/  IADD3 R0, R17, R0, R12 ;  /* 0x0000000011007210 */ /* 0x010fe40007ffe00c */
[C-C-:B--2---:R-:W-:Y:S02]  /*13550*/  PRMT R8, R4.reuse, 0x6420, R5.reuse ;  /* 0x0000642004087816 */ /* 0x144fe40000000005 */
[----:B------:R-:W-:Y:S02]  /*13560*/  PRMT R9, R4, 0x7531, R5 ;  /* 0x0000753104097816 */ /* 0x000fe40000000005 */
[C-C-:B------:R-:W-:Y:S02]  /*13570*/  PRMT R10, R6.reuse, 0x6420, R7.reuse ;  /* 0x00006420060a7816 */ /* 0x140fe40000000007 */
[----:B------:R-:W-:-:S02]  /*13580*/  PRMT R11, R6, 0x7531, R7 ;  /* 0x00007531060b7816 */ /* 0x000fc40000000007 */
[----:B------:R-:W2:Y:S04]  /*13590*/  LDSM.16.MT88.4 R4, [R3+0x10000] ;  /* 0x010000000304783b */ /* 0x000ea80000004200 */
[----:B------:R2:W-:Y:S02]  /*135a0*/  STSM.16.M88.4 [R0+0x8000], R8 ;  /* 0x0080000800007844 */ /* 0x0005e40000000200 */
        /* <DEDUP_REMOVED lines=17> */
[----:B------:R-:W2:Y:S01]  /*136c0*/  LDSM.16.MT88.4 R4, [R2+0x11000] ;  /* 0x011000000204783b */ /* 0x000ea20000004200 */
[----:B0-----:R-:W-:Y:S01]  /*136d0*/  LOP3.LUT P1, RZ, R19, 0x4, RZ, 0xc0, !PT ;  /* 0x0000000413ff7812 */ /* 0x001fe2000782c0ff */
[----:B------:R-:W-:Y:S01]  /*136e0*/  IMAD.MOV.U32 R19, RZ, RZ, 0x20 ;  /* 0x00000020ff137424 */ /* 0x000fe200078e00ff */
[C-C-:B--2---:R-:W-:Y:S02]  /*136f0*/  PRMT R12, R4.reuse, 0x6420, R5.reuse ;  /* 0x00006420040c7816 */ /* 0x144fe40000000005 */
[----:B------:R-:W-:Y:S02]  /*13700*/  PRMT R13, R4, 0x7531, R5 ;  /* 0x00007531040d7816 */ /* 0x000fe40000000005 */
[----:B------:R-:W-:-:S02]  /*13710*/  PRMT R14, R6, 0x6420, R7 ;  /* 0x00006420060e7816 */ /* 0x000fc40000000007 */
[----:B------:R-:W-:Y:S02]  /*13720*/  PRMT R15, R6, 0x7531, R7 ;  /* 0x00007531060f7816 */ /* 0x000fe40000000007 */
[----:B------:R-:W0:Y:S01]  /*13730*/  LDSM.16.MT88.4 R4, [R3+0x11000] ;  /* 0x011000000304783b */ /* 0x000e220000004200 */
[----:B------:R-:W-:-:S04]  /*13740*/  SEL R19, R19, 0xffffffe0, !P1 ;  /* 0xffffffe013137807 */ /* 0x000fc80004800000 */
        /* <DEDUP_REMOVED lines=27> */
.L_x_1014:
[----:B------:R-:W3:Y:S01]  /*13900*/  LDL.LU R3, [R1+0x4] ;  /* 0x0000040001037983 */ /* 0x000ee20000300800 */
[----:B0-----:R0:W-:Y:S01]  /*13910*/  SYNCS.ARRIVE.TRANS64.A1T0 RZ, [R16+URZ+0x28450], RZ ;  /* 0x028450ff10ff79a7 */ /* 0x0011e2000810003f */
[----:B--2---:R-:W-:Y:S01]  /*13920*/  VIADD R0, R18, 0x1 ;  /* 0x0000000112007836 */ /* 0x004fe20000000000 */
[----:B------:R-:W-:Y:S04]  /*13930*/  BAR.SYNC.DEFER_BLOCKING 0x2, 0x80 ;  /* 0x0082000000007b1d */ /* 0x000fe80000010000 */
[----:B------:R-:W-:Y:S01]  /*13940*/  ISETP.NE.AND P1, PT, R0, 0x2, PT ;  /* 0x000000020000780c */ /* 0x000fe20003f25270 */
[----:B0-----:R-:W-:-:S03]  /*13950*/  @!P0 VIADD R16, R16, 0x28480 ;  /* 0x0002848010108836 */ /* 0x001fc60000000000 */
[----:B------:R-:W-:Y:S02]  /*13960*/  SEL R2, RZ, 0x1, P1 ;  /* 0x00000001ff027807 */ /* 0x000fe40000800000 */
[----:B------:R-:W-:Y:S02]  /*13970*/  SEL R0, R0, RZ, P1 ;  /* 0x000000ff00007207 */ /* 0x000fe40000800000 */
[----:B------:R-:W-:-:S03]  /*13980*/  @!P0 PRMT R16, RZ, 0x654, R16 ;  /* 0x00000654ff108816 */ /* 0x000fc60000000010 */
[----:B------:R0:W-:Y:S01]  /*13990*/  STL [R1], R0 ;  /* 0x0000000001007387 */ /* 0x0001e20000100800 */
[----:B------:R0:W-:Y:S01]  /*139a0*/  @!P0 SYNCS.ARRIVE.TRANS64.RED.A1T0 RZ, [R16+URZ], RZ ;  /* 0x000000ff10ff89a7 */ /* 0x0001e2000810043f */
[----:B---3--:R-:W-:-:S05]  /*139b0*/  LOP3.LUT R3, R3, R2, RZ, 0x3c, !PT ;  /* 0x0000000203037212 */ /* 0x008fca00078e3cff */
[----:B------:R0:W-:Y:S02]  /*139c0*/  STL [R1+0x4], R3 ;  /* 0x0000040301007387 */ /* 0x0001e40000100800 */
.L_x_959:
[----:B------:R-:W-:Y:S05]  /*139d0*/  BSYNC B7 ;  /* 0x0000000000077941 */ /* 0x000fea0003800000 */
.L_x_957:
[----:B0-2---:R-:W2:Y:S04]  /*139e0*/  LDL R0, [R1+0x8] ;  /* 0x0000080001007983 */ /* 0x005ea80000100800 */
[----:B------:R0:W5:Y:S01]  /*139f0*/  LDL R2, [R1+0x20] ;  /* 0x0000200001027983 */ /* 0x0001620000100800 */
[----:B--2---:R-:W-:-:S13]  /*13a00*/  LOP3.LUT P1, RZ, R0, 0x4, RZ, 0xc0, !PT ;  /* 0x0000000400ff7812 */ /* 0x004fda000782c0ff */
[----:B0-----:R-:W-:Y:S05]  /*13a10*/  @!P1 BRA `(.L_x_1015) ;  /* 0x0000000000249947 */ /* 0x001fea0003800000 */
[----:B------:R-:W0:Y:S08]  /*13a20*/  S2UR UR5, SR_CgaCtaId ;  /* 0x00000000000579c3 */ /* 0x000e300000008800 */
[----:B------:R-:W-:Y:S06]  /*13a30*/  BAR.SYNC.DEFER_BLOCKING 0x5, 0x180 ;  /* 0x0146000000007b1d */ /* 0x000fec0000010000 */
[----:B------:R-:W-:-:S02]  /*13a40*/  UMOV UR4, 0x400 ;  /* 0x0000040000047882 */ /* 0x000fc40000000000 */
[----:B0-----:R-:W-:-:S06]  /*13a50*/  ULEA UR4, UR5, UR4, 0x18 ;  /* 0x0000000405047291 */ /* 0x001fcc000f8ec03f */
[----:B------:R-:W-:-:S05]  /*13a60*/  IMAD.U32 R17, RZ, RZ, UR4 ;  /* 0x00000004ff117e24 */ /* 0x000fca000f8e00ff */
[----:B-----5:R-:W0:Y:S04]  /*13a70*/  LDS R2, [R17+0x284d0] ;  /* 0x0284d00011027984 */ /* 0x020e280000000800 */
[----:B0-----:R0:W-:Y:S01]  /*13a80*/  STL [R1+0x20], R2 ;  /* 0x0000200201007387 */ /* 0x0011e20000100800 */
[----:B------:R-:W-:Y:S06]  /*13a90*/  BAR.ARV 0x4, 0x180 ;  /* 0x0106000000007b1d */ /* 0x000fec0000002000 */
[----:B------:R-:W-:Y:S05]  /*13aa0*/  BRA `(.L_x_1016) ;  /* 0x0000000000207947 */ /* 0x000fea0003800000 */
.L_x_1015:
[----:B------:R-:W0:Y:S01]  /*13ab0*/  @!P0 S2R R3, SR_CgaCtaId ;  /* 0x0000000000038919 */ /* 0x000e220000008800 */
[----:B------:R-:W-:Y:S01]  /*13ac0*/  @!P0 MOV R0, 0x400 ;  /* 0x0000040000008802 */ /* 0x000fe20000000f00 */
[----:B------:R-:W-:Y:S03]  /*13ad0*/  BAR.SYNC.DEFER_BLOCKING 0x4, 0x180 ;  /* 0x0106000000007b1d */ /* 0x000fe60000010000 */
[----:B0-----:R-:W-:-:S03]  /*13ae0*/  @!P0 LEA R17, R3, R0, 0x18 ;  /* 0x0000000003118211 */ /* 0x001fc600078ec0ff */
[----:B-----5:R-:W0:Y:S04]  /*13af0*/  SHFL.IDX PT, R0, R2, RZ, 0x1f ;  /* 0x00001fff02007589 */ /* 0x020e2800000e0000 */
[----:B------:R2:W-:Y:S04]  /*13b00*/  @!P0 STS [R17+0x284d0], R2 ;  /* 0x0284d00211008388 */ /* 0x0005e80000000800 */
[----:B0-----:R2:W-:Y:S01]  /*13b10*/  STL [R1+0x20], R0 ;  /* 0x0000200001007387 */ /* 0x0015e20000100800 */
[----:B------:R-:W-:Y:S06]  /*13b20*/  BAR.ARV 0x5, 0x180 ;  /* 0x0146000000007b1d */ /* 0x000fec0000002000 */
.L_x_1016:
[----:B--2---:R-:W2:Y:S01]  /*13b30*/  LDL R0, [R1+0x20] ;  /* 0x0000200001007983 */ /* 0x004ea20000100800 */
[----:B------:R-:W-:Y:S02]  /*13b40*/  ULDC UR4, c[0x0][0xc38] ;  /* 0x00030e0000047ab9 */ /* 0x000fe40000000800 */
[----:B--2---:R-:W-:-:S13]  /*13b50*/  ISETP.GE.AND P0, PT, R0, UR4, PT ;  /* 0x0000000400007c0c */ /* 0x004fda000bf06270 */
[----:B------:R-:W-:Y:S05]  /*13b60*/  @!P0 BRA `(.L_x_1017) ;  /* 0xffffffc000f88947 */ /* 0x000fea000383ffff */
.L_x_948:
[----:B0-----:R-:W2:Y:S01]  /*13b70*/  LDL.LU R0, [R1+0x24] ;  /* 0x0000240001007983 */ /* 0x001ea20000300800 */
[----:B------:R-:W-:Y:S01]  /*13b80*/  BSSY B0, `(.L_x_1018) ;  /* 0x000000b000007945 */ /* 0x000fe20003800000 */
[----:B------:R-:W0:Y:S01]  /*13b90*/  S2R R5, SR_CgaCtaId ;  /* 0x0000000000057919 */ /* 0x000e220000008800 */
[----:B--2---:R-:W-:-:S05]  /*13ba0*/  VIADD R0, R0, 0x1 ;  /* 0x0000000100007836 */ /* 0x004fca0000000000 */
        /* <DEDUP_REMOVED lines=8> */
.L_x_1066:
[----:B------:R-:W-:Y:S05]  /*13c30*/  BSYNC B0 ;  /* 0x0000000000007941 */ /* 0x000fea0003800000 */
.L_x_1018:
[----:B------:R-:W-:-:S03]  /*13c40*/  UMOV UR4, 0xffffffff ;  /* 0xffffffff00047882 */ /* 0x000fc60000000000 */
[----:B------:R-:W-:Y:S05]  /*13c50*/  BRA.DIV UR4, `(.L_x_1020) ;  /* 0x0000001604487947 */ /* 0x000fea000b800000 */
[----:B------:R-:W2:Y:S02]  /*13c60*/  S2R R2, SR_TID.X ;  /* 0x0000000000027919 */ /* 0x000ea40000002100 */
[----:B--2---:R-:W-:-:S04]  /*13c70*/  SHF.R.U32.HI R2, RZ, 0x5, R2 ;  /* 0x00000005ff027819 */ /* 0x004fc80000011602 */
[----:B------:R-:W-:-:S05]  /*13c80*/  LOP3.LUT R2, R2, 0x3, RZ, 0xc0, !PT ;  /* 0x0000000302027812 */ /* 0x000fca00078ec0ff */
[----:B------:R2:W3:Y:S02]  /*13c90*/  SHFL.IDX PT, R14, R2, RZ, 0x1f ;  /* 0x00001fff020e7589 */ /* 0x0004e400000e0000 */
.L_x_1069:
[----:B---3--:R-:W-:Y:S01]  /*13ca0*/  ISETP.NE.AND P0, PT, R14, RZ, PT ;  /* 0x000000ff0e00720c */ /* 0x008fe20003f05270 */
[----:B------:R-:W-:-:S12]  /*13cb0*/  BSSY B0, `(.L_x_1021) ;  /* 0x000002e000007945 */ /* 0x000fd80003800000 */
[----:B------:R-:W-:Y:S05]  /*13cc0*/  @P0 BRA `(.L_x_1022) ;  /* 0x0000000000b00947 */ /* 0x000fea0003800000 */
[----:B------:R-:W-:-:S03]  /*13cd0*/  UMOV UR4, 0xffffffff ;  /* 0xffffffff00047882 */ /* 0x000fc60000000000 */
[----:B------:R-:W-:Y:S05]  /*13ce0*/  BRA.DIV UR4, `(.L_x_1023) ;  /* 0x0000001604587947 */ /* 0x000fea000b800000 */
[----:B------:R-:W-:-:S13]  /*13cf0*/  ELECT P6, URZ, PT ;  /* 0x00000000003f782f */ /* 0x000fda00038c0000 */
.L_x_1072:
[----:B------:R-:W-:Y:S05]  /*13d00*/  @!P6 BRA `(.L_x_1022) ;  /* 0x0000000000a0e947 */ /* 0x000fea0003800000 */
[----:B------:R-:W-:-:S06]  /*13d10*/  ULOP3.LUT UR4, UR38, 0x2, URZ, 0xfc, !UPT ;  /* 0x0000000226047892 */ /* 0x000fcc000f8efc3f */
[----:B--2---:R-:W-:-:S05]  /*13d20*/  IMAD.U32 R2, RZ, RZ, UR4 ;  /* 0x00000004ff027e24 */ /* 0x004fca000f8e00ff */
[----:B------:R-:W-:-:S13]  /*13d30*/  ISETP.NE.AND P0, PT, R2, 0x3, PT ;  /* 0x000000030200780c */ /* 0x000fda0003f05270 */
[----:B------:R-:W-:Y:S05]  /*13d40*/  @!P0 BRA `(.L_x_1024) ;  /* 0x0000000000048947 */ /* 0x000fea0003800000 */
[----:B------:R-:W-:Y:S01]  /*13d50*/  BPT.TRAP 0x1 ;  /* 0x000000040000795c */ /* 0x000fe20000300000 */
.L_x_1024:
        /* <DEDUP_REMOVED lines=14> */
.L_x_1073:
[----:B------:R-:W2:Y:S02]  /*13e40*/  SYNCS.PHASECHK.TRANS64.TRYWAIT P1, [R7+URZ], R2 ;  /* 0x00000002070075a7 */ /* 0x000ea4000802017f */
[----:B--2---:R-:W-:Y:S05]  /*13e50*/  @!P1 BRA `(.L_x_1026) ;  /* 0x0000001400309947 */ /* 0x004fea0003800000 */
.L_x_1074:
[----:B------:R-:W-:Y:S05]  /*13e60*/  @!P0 BRA `(.L_x_1027) ;  /* 0x0000000000048947 */ /* 0x000fea0003800000 */
[----:B------:R-:W-:Y:S01]  /*13e70*/  BPT.TRAP 0x1 ;  /* 0x000000040000795c */ /* 0x000fe20000300000 */
.L_x_1027:
[----:B------:R-:W3:Y:S02]  /*13e80*/  LDL.LU R4, [R1] ;  /* 0x0000000001047983 */ /* 0x000ee40000300800 */
[----:B---3--:R-:W-:-:S04]  /*13e90*/  IMAD R4, R4, 0x8, R0 ;  /* 0x0000000804047824 */ /* 0x008fc800078e0200 */
[----:B------:R-:W3:Y:S02]  /*13ea0*/  SYNCS.PHASECHK.TRANS64.TRYWAIT P1, [R4+URZ+0x28460], R5 ;  /* 0x02846005040075a7 */ /* 0x000ee4000802017f */
[----:B---3--:R-:W-:Y:S05]  /*13eb0*/  @!P1 BRA `(.L_x_1028) ;  /* 0x00000014002c9947 */ /* 0x008fea0003800000 */
.L_x_1075:
[----:B------:R-:W-:Y:S05]  /*13ec0*/  @!P0 BRA `(.L_x_1029) ;  /* 0x0000000000048947 */ /* 0x000fea0003800000 */
[----:B------:R-:W-:Y:S01]  /*13ed0*/  BPT.TRAP 0x1 ;  /* 0x000000040000795c */ /* 0x000fe20000300000 */
.L_x_1029:
[----:B------:R-:W-:-:S04]  /*13ee0*/  IMAD R3, R3, 0x8, R0 ;  /* 0x0000000803037824 */ /* 0x000fc800078e0200 */
[----:B------:R-:W4:Y:S02]  /*13ef0*/  SYNCS.PHASECHK.TRANS64.TRYWAIT P1, [R3+URZ+0x28460], R2 ;  /* 0x02846002030075a7 */ /* 0x000f24000802017f */
[----:B----4-:R-:W-:Y:S05]  /*13f00*/  @!P1 BRA `(.L_x_1030) ;  /* 0x00000014002c9947 */ /* 0x010fea0003800000 */
.L_x_1076:
[----:B------:R-:W-:Y:S05]  /*13f10*/  @!P0 BRA `(.L_x_1031) ;  /* 0x0000000000048947 */ /* 0x000fea0003800000 */
[----:B------:R-:W-:Y:S01]  /*13f20*/  BPT.TRAP 0x1 ;  /* 0x000000040000795c */ /* 0x000fe20000300000 */
.L_x_1031:
[----:B------:R-:W5:Y:S02]  /*13f30*/  SYNCS.PHASECHK.TRANS64.TRYWAIT P0, [R4+URZ+0x28480], R5 ;  /* 0x02848005040075a7 */ /* 0x000f64000800017f */
[----:B-----5:R-:W-:Y:S05]  /*13f40*/  @!P0 BRA `(.L_x_1032) ;  /* 0x0000001400308947 */ /* 0x020fea0003800000 */
.L_x_1033:
[----:B------:R0:W0:Y:S02]  /*13f50*/  SYNCS.PHASECHK.TRANS64.TRYWAIT P0, [R3+URZ+0x28480], R2 ;  /* 0x02848002030075a7 */ /* 0x000024000800017f */
[----:B0-----:R-:W-:Y:S05]  /*13f60*/  @!P0 NANOSLEEP.SYNCS 0x989680 ;  /* 0x009896800000895d */ /* 0x001fea0003900000 */
[----:B------:R-:W0:Y:S02]  /*13f70*/  @!P0 SYNCS.PHASECHK.TRANS64 P0, [R3+URZ+0x28480], R2 ;  /* 0x02848002030085a7 */ /* 0x000e24000800007f */
[----:B0-----:R-:W-:Y:S05]  /*13f80*/  @!P0 BRA `(.L_x_1033) ;  /* 0xfffffffc00f08947 */ /* 0x001fea000383ffff */
.L_x_1022:
[----:B------:R-:W-:Y:S05]  /*13f90*/  BSYNC B0 ;  /* 0x0000000000007941 */ /* 0x000fea0003800000 */
.L_x_1021:
[----:B------:R-:W-:Y:S05]  /*13fa0*/  EXIT ;  /* 0x000000000000794d */ /* 0x000fea0003800000 */
.L_x_857:
[----:B0-----:R-:W-:-:S04]  /*13fb0*/  IMAD.U32 R3, RZ, RZ, UR41 ;  /* 0x00000029ff037e24 */ /* 0x001fc8000f8e00ff */
[----:B------:R0:W1:Y:S03]  /*13fc0*/  SYNCS.PHASECHK.TRANS64.TRYWAIT P1, [R3+URZ+0x28400], R8 ;  /* 0x02840008030075a7 */ /* 0x000066000802017f */
[----:B-1----:R-:W-:Y:S05]  /*13fd0*/  @!P1 NANOSLEEP.SYNCS 0x989680 ;  /* 0x009896800000995d */ /* 0x002fea0003900000 */
[----:B------:R-:W1:Y:S02]  /*13fe0*/  @!P1 SYNCS.PHASECHK.TRANS64 P1, [R3+URZ+0x28400], R8 ;  /* 0x02840008030095a7 */ /* 0x000e64000802007f */
[----:B-1----:R-:W-:Y:S05]  /*13ff0*/  @!P1 BRA `(.L_x_857) ;  /* 0xfffffffc00ec9947 */ /* 0x002fea000383ffff */
[----:B------:R-:W-:Y:S05]  /*14000*/  BRA `(.L_x_1034) ;  /* 0xfffffedc00e07947 */ /* 0x000fea000383ffff */
.L_x_861:
[----:B-1----:R1:W2:Y:S02]  /*14010*/  SYNCS.PHASECHK.TRANS64.TRYWAIT P2, [R6+URZ+0x28430], R3 ;  /* 0x02843003060075a7 */ /* 0x0022a4000804017f */
[----:B--2---:R-:W-:Y:S05]  /*14020*/  @!P2 NANOSLEEP.SYNCS 0x989680 ;  /* 0x009896800000a95d */ /* 0x004fea0003900000 */
[----:B------:R-:W2:Y:S02]  /*14030*/  @!P2 SYNCS.PHASECHK.TRANS64 P2, [R6+URZ+0x28430], R3 ;  /* 0x028430030600a5a7 */ /* 0x000ea4000804007f */
[----:B--2---:R-:W-:Y:S05]  /*14040*/  @!P2 BRA `(.L_x_861) ;  /* 0xfffffffc00f0a947 */ /* 0x004fea000383ffff */
[----:B------:R-:W-:Y:S05]  /*14050*/  BRA `(.L_x_860) ;  /* 0xfffffee000047947 */ /* 0x000fea000383ffff */
.L_x_877:
[----:B-1----:R-:W-:-:S04]  /*14060*/  IMAD.U32 R9, RZ, RZ, UR6 ;  /* 0x00000006ff097e24 */ /* 0x002fc8000f8e00ff */
[----:B------:R1:W2:Y:S03]  /*14070*/  SYNCS.PHASECHK.TRANS64.TRYWAIT P2, [R9+URZ+0x28430], R8 ;  /* 0x02843008090075a7 */ /* 0x0002a6000804017f */
[----:B--2---:R-:W-:Y:S05]  /*14080*/  @!P2 NANOSLEEP.SYNCS 0x989680 ;  /* 0x009896800000a95d */ /* 0x004fea0003900000 */
[----:B------:R-:W2:Y:S02]  /*14090*/  @!P2 SYNCS.PHASECHK.TRANS64 P2, [R9+URZ+0x28430], R8 ;  /* 0x028430080900a5a7 */ /* 0x000ea4000804007f */
[----:B--2---:R-:W-:Y:S05]  /*140a0*/  @!P2 BRA `(.L_x_877) ;  /* 0xfffffffc00eca947 */ /* 0x004fea000383ffff */
[----:B------:R-:W-:Y:S05]  /*140b0*/  BRA `(.L_x_874) ;  /* 0xffffff0400b47947 */ /* 0x000fea000383ffff */
.L_x_881:
[----:B-1----:R-:W-:-:S04]  /*140c0*/  IMAD.U32 R9, RZ, RZ, UR6 ;  /* 0x00000006ff097e24 */ /* 0x002fc8000f8e00ff */
[----:B------:R1:W2:Y:S03]  /*140d0*/  SYNCS.PHASECHK.TRANS64.TRYWAIT P2, [R9+URZ+0x28450], R8 ;  /* 0x02845008090075a7 */ /* 0x0002a6000804017f */
[----:B--2---:R-:W-:Y:S05]  /*140e0*/  @!P2 NANOSLEEP.SYNCS 0x989680 ;  /* 0x009896800000a95d */ /* 0x004fea0003900000 */
[----:B------:R-:W2:Y:S02]  /*140f0*/  @!P2 SYNCS.PHASECHK.TRANS64 P2, [R9+URZ+0x28450], R8 ;  /* 0x028450080900a5a7 */ /* 0x000ea4000804007f */
[----:B--2---:R-:W-:Y:S05]  /*14100*/  @!P2 BRA `(.L_x_881) ;  /* 0xfffffffc00eca947 */ /* 0x004fea000383ffff */
[----:B------:R-:W-:Y:S05]  /*14110*/  BRA `(.L_x_878) ;  /* 0xffffff08007c7947 */ /* 0x000fea000383ffff */
.L_x_899:
[----:B-1----:R-:W-:-:S04]  /*14120*/  IMAD.U32 R7, RZ, RZ, UR6 ;  /* 0x00000006ff077e24 */ /* 0x002fc8000f8e00ff */
[----:B------:R1:W2:Y:S03]  /*14130*/  SYNCS.PHASECHK.TRANS64.TRYWAIT P3, [R7+URZ+0x28430], R6 ;  /* 0x02843006070075a7 */ /* 0x0002a6000806017f */
[----:B--2---:R-:W-:Y:S05]  /*14140*/  @!P3 NANOSLEEP.SYNCS 0x989680 ;  /* 0x009896800000b95d */ /* 0x004fea0003900000 */
[----:B------:R-:W2:Y:S02]  /*14150*/  @!P3 SYNCS.PHASECHK.TRANS64 P3, [R7+URZ+0x28430], R6 ;  /* 0x028430060700b5a7 */ /* 0x000ea4000806007f */
[----:B--2---:R-:W-:Y:S05]  /*14160*/  @!P3 BRA `(.L_x_899) ;  /* 0xfffffffc00ecb947 */ /* 0x004fea000383ffff */
[----:B------:R-:W-:Y:S05]  /*14170*/  BRA `(.L_x_896) ;  /* 0xffffff3000447947 */ /* 0x000fea000383ffff */
.L_x_903:
[----:B-1----:R-:W-:-:S04]  /*14180*/  IMAD.U32 R7, RZ, RZ, UR6 ;  /* 0x00000006ff077e24 */ /* 0x002fc8000f8e00ff */
[----:B------:R1:W2:Y:S03]  /*14190*/  SYNCS.PHASECHK.TRANS64.TRYWAIT P2, [R7+URZ+0x28450], R6 ;  /* 0x02845006070075a7 */ /* 0x0002a6000804017f */
[----:B--2---:R-:W-:Y:S05]  /*141a0*/  @!P2 NANOSLEEP.SYNCS 0x989680 ;  /* 0x009896800000a95d */ /* 0x004fea0003900000 */
[----:B------:R-:W2:Y:S02]  /*141b0*/  @!P2 SYNCS.PHASECHK.TRANS64 P2, [R7+URZ+0x28450], R6 ;  /* 0x028450060700a5a7 */ /* 0x000ea4000804007f */
[----:B--2---:R-:W-:Y:S05]  /*141c0*/  @!P2 BRA `(.L_x_903) ;  /* 0xfffffffc00eca947 */ /* 0x004fea000383ffff */
[----:B------:R-:W-:Y:S05]  /*141d0*/  BRA `(.L_x_900) ;  /* 0xffffff3400187947 */ /* 0x000fea000383ffff */
.L_x_910:
[----:B-1----:R-:W-:-:S04]  /*141e0*/  IMAD.U32 R7, RZ, RZ, UR6 ;  /* 0x00000006ff077e24 */ /* 0x002fc8000f8e00ff */
[----:B------:R1:W2:Y:S03]  /*141f0*/  SYNCS.PHASECHK.TRANS64.TRYWAIT P3, [R7+URZ+0x28430], R6 ;  /* 0x02843006070075a7 */ /* 0x0002a6000806017f */
[----:B--2---:R-:W-:Y:S05]  /*14200*/  @!P3 NANOSLEEP.SYNCS 0x989680 ;  /* 0x009896800000b95d */ /* 0x004fea0003900000 */
[----:B------:R-:W2:Y:S02]  /*14210*/  @!P3 SYNCS.PHASECHK.TRANS64 P3, [R7+URZ+0x28430], R6 ;  /* 0x028430060700b5a7 */ /* 0x000ea4000806007f */
[----:B--2---:R-:W-:Y:S05]  /*14220*/  @!P3 BRA `(.L_x_910) ;  /* 0xfffffffc00ecb947 */ /* 0x004fea000383ffff */
[----:B------:R-:W-:Y:S05]  /*14230*/  BRA `(.L_x_907) ;  /* 0xffffff4c00947947 */ /* 0x000fea000383ffff */
.L_x_914:
[----:B-1----:R-:W-:-:S04]  /*14240*/  IMAD.U32 R7, RZ, RZ, UR6 ;  /* 0x00000006ff077e24 */ /* 0x002fc8000f8e00ff */
[----:B------:R1:W2:Y:S03]  /*14250*/  SYNCS.PHASECHK.TRANS64.TRYWAIT P2, [R7+URZ+0x28450], R6 ;  /* 0x02845006070075a7 */ /* 0x0002a6000804017f */
[----:B--2---:R-:W-:Y:S05]  /*14260*/  @!P2 NANOSLEEP.SYNCS 0x989680 ;  /* 0x009896800000a95d */ /* 0x004fea0003900000 */
[----:B------:R-:W2:Y:S02]  /*14270*/  @!P2 SYNCS.PHASECHK.TRANS64 P2, [R7+URZ+0x28450], R6 ;  /* 0x028450060700a5a7 */ /* 0x000ea4000804007f */
[----:B--2---:R-:W-:Y:S05]  /*14280*/  @!P2 BRA `(.L_x_914) ;  /* 0xfffffffc00eca947 */ /* 0x004fea000383ffff */
[----:B------:R-:W-:Y:S05]  /*14290*/  BRA `(.L_x_911) ;  /* 0xffffff5000687947 */ /* 0x000fea000383ffff */
.L_x_928:
[----:B-1----:R-:W-:-:S04]  /*142a0*/  IMAD.U32 R5, RZ, RZ, UR9 ;  /* 0x00000009ff057e24 */ /* 0x002fc8000f8e00ff */
[----:B------:R1:W2:Y:S03]  /*142b0*/  SYNCS.PHASECHK.TRANS64.TRYWAIT P1, [R5+URZ+0x28450], R0 ;  /* 0x02845000050075a7 */ /* 0x0002a6000802017f */
[----:B--2---:R-:W-:Y:S05]  /*142c0*/  @!P1 NANOSLEEP.SYNCS 0x989680 ;  /* 0x009896800000995d */ /* 0x004fea0003900000 */
[----:B------:R-:W2:Y:S02]  /*142d0*/  @!P1 SYNCS.PHASECHK.TRANS64 P1, [R5+URZ+0x28450], R0 ;  /* 0x02845000050095a7 */ /* 0x000ea4000802007f */
[----:B--2---:R-:W-:Y:S05]  /*142e0*/  @!P1 BRA `(.L_x_928) ;  /* 0xfffffffc00ec9947 */ /* 0x004fea000383ffff */
[----:B------:R-:W-:Y:S05]  /*142f0*/  BRA `(.L_x_927) ;  /* 0xffffff7400487947 */ /* 0x000fea000383ffff */
.L_x_968:
[----:B------:R-:W-:Y:S02]  /*14300*/  IMAD.MOV.U32 R13, RZ, RZ, R19 ;  /* 0x000000ffff0d7224 */ /* 0x000fe400078e0013 */
[----:B------:R-:W-:Y:S02]  /*14310*/  IMAD.MOV.U32 R12, RZ, RZ, RZ ;  /* 0x000000ffff0c7224 */ /* 0x000fe400078e00ff */
[----:B------:R-:W-:Y:S02]  /*14320*/  IMAD.MOV.U32 R11, RZ, RZ, 0x1f ;  /* 0x0000001fff0b7424 */ /* 0x000fe400078e00ff */
[----:B------:R-:W-:-:S07]  /*14330*/  IMAD.MOV.U32 R15, RZ, RZ, -0x1 ;  /* 0xffffffffff0f7424 */ /* 0x000fce00078e00ff */
[----:B-1----:R-:W-:Y:S05]  /*14340*/  WARPSYNC.COLLECTIVE R15, `(.L_x_1035) ;  /* 0x000000000f087348 */ /* 0x002fea0003c00000 */
[----:B------:R0:W2:Y:S02]  /*14350*/  SHFL.IDX P6, R14, R13, R12, R11 ;  /* 0x0000000c0d0e7389 */ /* 0x0000a400000c000b */
[----:B012---:R-:W-:Y:S01]  /*14360*/  ENDCOLLECTIVE ;  /* 0x000000000000791b */ /* 0x007fe20003800000 */
.L_x_1035:
[----:B------:R-:W-:Y:S05]  /*14370*/  BRA `(.L_x_1036) ;  /* 0xffffffcc00107947 */ /* 0x000fea000383ffff */
.L_x_970:
[----:B------:R-:W-:Y:S01]  /*14380*/  BSSY B0, `(.L_x_1037) ;  /* 0x0000006000007945 */ /* 0x000fe20003800000 */
[----:B------:R-:W-:-:S07]  /*14390*/  IMAD.MOV.U32 R15, RZ, RZ, -0x1 ;  /* 0xffffffffff0f7424 */ /* 0x000fce00078e00ff */
[----:B01----:R-:W-:Y:S05]  /*143a0*/  WARPSYNC.COLLECTIVE R15, `(.L_x_1038) ;  /* 0x000000000f0c7348 */ /* 0x003fea0003c00000 */
[----:B------:R-:W-:Y:S02]  /*143b0*/  ELECT P6, UR62, PT ;  /* 0x00000000003e782f */ /* 0x000fe400038c0000 */
[----:B------:R-:W-:Y:S01]  /*143c0*/  MOV R14, UR62 ;  /* 0x0000003e000e7c02 */ /* 0x000fe20008000f00 */
[----:B01----:R-:W-:Y:S10]  /*143d0*/  ENDCOLLECTIVE ;  /* 0x000000000000791b */ /* 0x003ff40003800000 */
.L_x_1038:
[----:B------:R-:W-:Y:S05]  /*143e0*/  BSYNC B0 ;  /* 0x0000000000007941 */ /* 0x000fea0003800000 */
.L_x_1037:
[----:B------:R-:W-:Y:S05]  /*143f0*/  BRA `(.L_x_1039) ;  /* 0xffffffcc00207947 */ /* 0x000fea000383ffff */
.L_x_972:
[----:B--2---:R2:W3:Y:S02]  /*14400*/  SYNCS.PHASECHK.TRANS64.TRYWAIT P1, [R4+URZ+0x28480], R3 ;  /* 0x02848003040075a7 */ /* 0x0044e4000802017f */
[----:B---3--:R-:W-:Y:S05]  /*14410*/  @!P1 NANOSLEEP.SYNCS 0x989680 ;  /* 0x009896800000995d */ /* 0x008fea0003900000 */
[----:B------:R-:W3:Y:S02]  /*14420*/  @!P1 SYNCS.PHASECHK.TRANS64 P1, [R4+URZ+0x28480], R3 ;  /* 0x02848003040095a7 */ /* 0x000ee4000802007f */
[----:B---3--:R-:W-:Y:S05]  /*14430*/  @!P1 BRA `(.L_x_972) ;  /* 0xfffffffc00f09947 */ /* 0x008fea000383ffff */
[----:B------:R-:W-:Y:S05]  /*14440*/  BRA `(.L_x_1040) ;  /* 0xffffffcc00807947 */ /* 0x000fea000383ffff */
.L_x_974:
[----:B---3--:R3:W4:Y:S02]  /*14450*/  SYNCS.PHASECHK.TRANS64.TRYWAIT P1, [R4+URZ+0x28440], R3 ;  /* 0x02844003040075a7 */ /* 0x008724000802017f */
[----:B----4-:R-:W-:Y:S05]  /*14460*/  @!P1 NANOSLEEP.SYNCS 0x989680 ;  /* 0x009896800000995d */ /* 0x010fea0003900000 */
[----:B------:R-:W4:Y:S02]  /*14470*/  @!P1 SYNCS.PHASECHK.TRANS64 P1, [R4+URZ+0x28440], R3 ;  /* 0x02844003040095a7 */ /* 0x000f24000802007f */
[----:B----4-:R-:W-:Y:S05]  /*14480*/  @!P1 BRA `(.L_x_974) ;  /* 0xfffffffc00f09947 */ /* 0x010fea000383ffff */
[----:B------:R-:W-:Y:S05]  /*14490*/  BRA `(.L_x_1041) ;  /* 0xffffffcc00ec7947 */ /* 0x000fea000383ffff */
.L_x_978:
[----:B------:R-:W-:Y:S02]  /*144a0*/  IMAD.MOV.U32 R13, RZ, RZ, R2 ;  /* 0x000000ffff0d7224 */ /* 0x000fe400078e0002 */
[----:B------:R-:W-:Y:S02]  /*144b0*/  IMAD.MOV.U32 R12, RZ, RZ, RZ ;  /* 0x000000ffff0c7224 */ /* 0x000fe400078e00ff */
[----:B------:R-:W-:Y:S02]  /*144c0*/  IMAD.MOV.U32 R11, RZ, RZ, 0x181f ;  /* 0x0000181fff0b7424 */ /* 0x000fe400078e00ff */
[----:B------:R-:W-:Y:S02]  /*144d0*/  IMAD.MOV.U32 R15, RZ, RZ, -0x1 ;  /* 0xffffffffff0f7424 */ /* 0x000fe400078e00ff */
[----:B------:R-:W-:-:S07]  /*144e0*/  VIADD R4, R18, UR42 ;  /* 0x0000002a12047c36 */ /* 0x000fce0008000000 */
[----:B-----5:R-:W-:Y:S05]  /*144f0*/  WARPSYNC.COLLECTIVE R15, `(.L_x_1042) ;  /* 0x000000000f087348 */ /* 0x020fea0003c00000 */
[----:B------:R0:W1:Y:S02]  /*14500*/  SHFL.IDX P6, R14, R13, R12, R11 ;  /* 0x0000000c0d0e7389 */ /* 0x00006400000c000b */
[----:B01---5:R-:W-:Y:S01]  /*14510*/  ENDCOLLECTIVE ;  /* 0x000000000000791b */ /* 0x023fe20003800000 */
.L_x_1042:
[----:B------:R-:W-:Y:S02]  /*14520*/  VIADD R5, R4, 0x10 ;  /* 0x0000001004057836 */ /* 0x000fe40000000000 */
[----:B------:R-:W-:Y:S02]  /*14530*/  IMAD.MOV.U32 R13, RZ, RZ, R0 ;  /* 0x000000ffff0d7224 */ /* 0x000fe400078e0000 */
[----:B------:R-:W-:-:S07]  /*14540*/  IMAD.MOV.U32 R6, RZ, RZ, R14 ;  /* 0x000000ffff067224 */ /* 0x000fce00078e000e */
[----:B------:R-:W-:Y:S05]  /*14550*/  WARPSYNC.COLLECTIVE R15, `(.L_x_1043) ;  /* 0x000000000f087348 */ /* 0x000fea0003c00000 */
[----:B------:R0:W1:Y:S02]  /*14560*/  SHFL.IDX P6, R14, R13, R12, R11 ;  /* 0x0000000c0d0e7389 */ /* 0x00006400000c000b */
[----:B01----:R-:W-:Y:S01]  /*14570*/  ENDCOLLECTIVE ;  /* 0x000000000000791b */ /* 0x003fe20003800000 */
.L_x_1043:
        /* <DEDUP_REMOVED lines=9> */
.L_x_1044:
        /* <DEDUP_REMOVED lines=16> */
.L_x_1045:
[----:B------:R-:W-:Y:S02]  /*14710*/  IMAD.MOV.U32 R13, RZ, RZ, R2 ;  /* 0x000000ffff0d7224 */ /* 0x000fe400078e0002 */
[----:B------:R-:W-:Y:S02]  /*14720*/  IMAD.MOV.U32 R12, RZ, RZ, 0x2 ;  /* 0x00000002ff0c7424 */ /* 0x000fe400078e00ff */
[----:B------:R-:W-:-:S07]  /*14730*/  IMAD.MOV.U32 R8, RZ, RZ, R14 ;  /* 0x000000ffff087224 */ /* 0x000fce00078e000e */
[----:B------:R-:W-:Y:S05]  /*14740*/  WARPSYNC.COLLECTIVE R15, `(.L_x_1046) ;  /* 0x000000000f087348 */ /* 0x000fea0003c00000 */
[----:B------:R0:W1:Y:S02]  /*14750*/  SHFL.IDX P6, R14, R13, R12, R11 ;  /* 0x0000000c0d0e7389 */ /* 0x00006400000c000b */
[----:B01----:R-:W-:Y:S01]  /*14760*/  ENDCOLLECTIVE ;  /* 0x000000000000791b */ /* 0x003fe20003800000 */
.L_x_1046:
[----:B------:R-:W-:-:S05]  /*14770*/  @!P2 IADD3 R8, P4, R10, R8, RZ ;  /* 0x000000080a08a210 */ /* 0x000fca0007f9e0ff */
[----:B------:R-:W-:Y:S02]  /*14780*/  @!P2 IMAD.X R5, RZ, RZ, R5, P4 ;  /* 0x000000ffff05a224 */ /* 0x000fe400020e0605 */
[----:B------:R-:W-:Y:S02]  /*14790*/  @!P2 IMAD.MOV.U32 R6, RZ, RZ, R8 ;  /* 0x000000ffff06a224 */ /* 0x000fe400078e0008 */
[----:B------:R-:W-:Y:S02]  /*147a0*/  @!P2 IMAD.MOV.U32 R7, RZ, RZ, R5 ;  /* 0x000000ffff07a224 */ /* 0x000fe400078e0005 */
[C---:B------:R-:W-:Y:S02]  /*147b0*/  VIADD R5, R4.reuse, 0x20 ;  /* 0x0000002004057836 */ /* 0x040fe40000000000 */
[----:B------:R-:W-:Y:S01]  /*147c0*/  IMAD.MOV.U32 R13, RZ, RZ, R0 ;  /* 0x000000ffff0d7224 */ /* 0x000fe200078e0000 */
[----:B------:R-:W-:Y:S01]  /*147d0*/  @!PT LDS RZ, [RZ] ;  /* 0x00000000fffff984 */ /* 0x000fe20000000800 */
[----:B------:R-:W-:Y:S01]  /*147e0*/  @!PT LDS RZ, [RZ] ;  /* 0x00000000fffff984 */ /* 0x000fe20000000800 */
[----:B------:R-:W-:Y:S01]  /*147f0*/  @!PT LDS RZ, [RZ] ;  /* 0x00000000fffff984 */ /* 0x000fe20000000800 */
[----:B------:R0:W-:Y:S01]  /*14800*/  @!P2 LDGSTS.E.BYPASS.LTC128B.128 [R9+0x18800], desc[UR50][R6.64], !P1 ;  /* 0x188000000609afae */ /* 0x0001e2000c901d72 */
[----:B------:R-:W-:-:S03]  /*14810*/  VIADD R8, R4, 0x60 ;  /* 0x0000006004087836 */ /* 0x000fc60000000000 */
[----:B------:R0:W-:Y:S01]  /*14820*/  @!P2 LDGSTS.E.BYPASS.LTC128B.128 [R9+0x1c800], desc[UR50][R6.64+0x80], !P0 ;  /* 0x1c8000800609afae */ /* 0x0001e2000c101d72 */
[----:B------:R-:W-:Y:S01]  /*14830*/  ISETP.GE.AND P2, PT, R5, R3, PT ;  /* 0x000000030500720c */ /* 0x000fe20003f46270 */
[----:B------:R-:W-:-:S12]  /*14840*/  IMAD.MOV.U32 R5, RZ, RZ, R14 ;  /* 0x000000ffff057224 */ /* 0x000fd800078e000e */
[----:B0-----:R-:W-:Y:S05]  /*14850*/  WARPSYNC.COLLECTIVE R15, `(.L_x_1047) ;  /* 0x000000000f087348 */ /* 0x001fea0003c00000 */
[----:B------:R1:W2:Y:S02]  /*14860*/  SHFL.IDX P6, R14, R13, R12, R11 ;  /* 0x0000000c0d0e7389 */ /* 0x0002a400000c000b */
[----:B012---:R-:W-:Y:S01]  /*14870*/  ENDCOLLECTIVE ;  /* 0x000000000000791b */ /* 0x007fe20003800000 */
.L_x_1047:
[----:B------:R-:W-:Y:S02]  /*14880*/  IMAD.MOV.U32 R13, RZ, RZ, R2 ;  /* 0x000000ffff0d7224 */ /* 0x000fe400078e0002 */
[----:B------:R-:W-:Y:S02]  /*14890*/  IMAD.MOV.U32 R12, RZ, RZ, 0x3 ;  /* 0x00000003ff0c7424 */ /* 0x000fe400078e00ff */
[----:B------:R-:W-:-:S07]  /*148a0*/  IMAD.MOV.U32 R6, RZ, RZ, R14 ;  /* 0x000000ffff067224 */ /* 0x000fce00078e000e */
[----:B------:R-:W-:Y:S05]  /*148b0*/  WARPSYNC.COLLECTIVE R15, `(.L_x_1048) ;  /* 0x000000000f087348 */ /* 0x000fea0003c00000 */
[----:B------:R0:W1:Y:S02]  /*148c0*/  SHFL.IDX P6, R14, R13, R12, R11 ;  /* 0x0000000c0d0e7389 */ /* 0x00006400000c000b */
[----:B01----:R-:W-:Y:S01]  /*148d0*/  ENDCOLLECTIVE ;  /* 0x000000000000791b */ /* 0x003fe20003800000 */
.L_x_1048:
        /* <DEDUP_REMOVED lines=15> */
.L_x_1049:
[----:B------:R-:W-:Y:S02]  /*149d0*/  IMAD.MOV.U32 R13, RZ, RZ, R2 ;  /* 0x000000ffff0d7224 */ /* 0x000fe400078e0002 */
[----:B------:R-:W-:Y:S02]  /*149e0*/  IMAD.MOV.U32 R12, RZ, RZ, 0x4 ;  /* 0x00000004ff0c7424 */ /* 0x000fe400078e00ff */
[----:B------:R-:W-:-:S07]  /*149f0*/  IMAD.MOV.U32 R6, RZ, RZ, R14 ;  /* 0x000000ffff067224 */ /* 0x000fce00078e000e */
[----:B------:R-:W-:Y:S05]  /*14a00*/  WARPSYNC.COLLECTIVE R15, `(.L_x_1050) ;  /* 0x000000000f087348 */ /* 0x000fea0003c00000 */
[----:B------:R0:W1:Y:S02]  /*14a10*/  SHFL.IDX P6, R14, R13, R12, R11 ;  /* 0x0000000c0d0e7389 */ /* 0x00006400000c000b */
[----:B01----:R-:W-:Y:S01]  /*14a20*/  ENDCOLLECTIVE ;  /* 0x000000000000791b */ /* 0x003fe20003800000 */
.L_x_1050:
        /* <DEDUP_REMOVED lines=15> */
.L_x_1051:
[----:B------:R-:W-:Y:S02]  /*14b20*/  IMAD.MOV.U32 R13, RZ, RZ, R2 ;  /* 0x000000ffff0d7224 */ /* 0x000fe400078e0002 */
[----:B------:R-:W-:Y:S02]  /*14b30*/  IMAD.MOV.U32 R12, RZ, RZ, 0x5 ;  /* 0x00000005ff0c7424 */ /* 0x000fe400078e00ff */
[----:B------:R-:W-:-:S07]  /*14b40*/  IMAD.MOV.U32 R6, RZ, RZ, R14 ;  /* 0x000000ffff067224 */ /* 0x000fce00078e000e */
[----:B------:R-:W-:Y:S05]  /*14b50*/  WARPSYNC.COLLECTIVE R15, `(.L_x_1052) ;  /* 0x000000000f087348 */ /* 0x000fea0003c00000 */
[----:B------:R0:W1:Y:S02]  /*14b60*/  SHFL.IDX P6, R14, R13, R12, R11 ;  /* 0x0000000c0d0e7389 */ /* 0x00006400000c000b */
[----:B01----:R-:W-:Y:S01]  /*14b70*/  ENDCOLLECTIVE ;  /* 0x000000000000791b */ /* 0x003fe20003800000 */
.L_x_1052:
        /* <DEDUP_REMOVED lines=15> */
.L_x_1053:
[----:B------:R-:W-:Y:S02]  /*14c70*/  IMAD.MOV.U32 R13, RZ, RZ, R2 ;  /* 0x000000ffff0d7224 */ /* 0x000fe400078e0002 */
[----:B------:R-:W-:Y:S02]  /*14c80*/  IMAD.MOV.U32 R12, RZ, RZ, 0x6 ;  /* 0x00000006ff0c7424 */ /* 0x000fe400078e00ff */
[----:B------:R-:W-:-:S07]  /*14c90*/  IMAD.MOV.U32 R6, RZ, RZ, R14 ;  /* 0x000000ffff067224 */ /* 0x000fce00078e000e */
[----:B------:R-:W-:Y:S05]  /*14ca0*/  WARPSYNC.COLLECTIVE R15, `(.L_x_1054) ;  /* 0x000000000f087348 */ /* 0x000fea0003c00000 */
[----:B------:R0:W1:Y:S02]  /*14cb0*/  SHFL.IDX P6, R14, R13, R12, R11 ;  /* 0x0000000c0d0e7389 */ /* 0x00006400000c000b */
[----:B01----:R-:W-:Y:S01]  /*14cc0*/  ENDCOLLECTIVE ;  /* 0x000000000000791b */ /* 0x003fe20003800000 */
.L_x_1054:
[----:B------:R-:W-:-:S05]  /*14cd0*/  @!P2 IADD3 R6, P3, R10, R6, RZ ;  /* 0x000000060a06a210 */ /* 0x000fca0007f7e0ff */
[----:B------:R-:W-:Y:S01]  /*14ce0*/  @!P2 IMAD.X R5, RZ, RZ, R5, P3 ;  /* 0x000000ffff05a224 */ /* 0x000fe200018e0605 */
[----:B------:R-:W-:-:S03]  /*14cf0*/  ISETP.GE.AND P3, PT, R8, R3, PT ;  /* 0x000000030800720c */ /* 0x000fc60003f66270 */
        /* <DEDUP_REMOVED lines=11> */
.L_x_1055:
[----:B------:R-:W-:Y:S02]  /*14db0*/  IMAD.MOV.U32 R13, RZ, RZ, R2 ;  /* 0x000000ffff0d7224 */ /* 0x000fe400078e0002 */
[----:B------:R-:W-:Y:S02]  /*14dc0*/  IMAD.MOV.U32 R12, RZ, RZ, 0x7 ;  /* 0x00000007ff0c7424 */ /* 0x000fe400078e00ff */
[----:B------:R-:W-:-:S07]  /*14dd0*/  IMAD.MOV.U32 R6, RZ, RZ, R14 ;  /* 0x000000ffff067224 */ /* 0x000fce00078e000e */
[----:B------:R-:W-:Y:S05]  /*14de0*/  WARPSYNC.COLLECTIVE R15, `(.L_x_1056) ;  /* 0x000000000f087348 */ /* 0x000fea0003c00000 */
[----:B------:R0:W1:Y:S02]  /*14df0*/  SHFL.IDX P6, R14, R13, R12, R11 ;  /* 0x0000000c0d0e7389 */ /* 0x00006400000c000b */
[----:B01----:R-:W-:Y:S01]  /*14e00*/  ENDCOLLECTIVE ;  /* 0x000000000000791b */ /* 0x003fe20003800000 */
.L_x_1056:
        /* <DEDUP_REMOVED lines=13> */
.L_x_1057:
[----:B------:R-:W-:Y:S01]  /*14ee0*/  IMAD.MOV.U32 R0, RZ, RZ, R14 ;  /* 0x000000ffff007224 */ /* 0x000fe200078e000e */
[----:B------:R-:W-:Y:S06]  /*14ef0*/  BRA `(.L_x_1058) ;  /* 0xffffffd000407947 */ /* 0x000fec000383ffff */
.L_x_983:
[----:B0-----:R0:W1:Y:S02]  /*14f00*/  SYNCS.PHASECHK.TRANS64.TRYWAIT P0, [R17+URZ+0x28420], R0 ;  /* 0x02842000110075a7 */ /* 0x001064000800017f */
[----:B-1----:R-:W-:Y:S05]  /*14f10*/  @!P0 NANOSLEEP.SYNCS 0x989680 ;  /* 0x009896800000895d */ /* 0x002fea0003900000 */
[----:B------:R-:W1:Y:S02]  /*14f20*/  @!P0 SYNCS.PHASECHK.TRANS64 P0, [R17+URZ+0x28420], R0 ;  /* 0x02842000110085a7 */ /* 0x000e64000800007f */
[----:B-1----:R-:W-:Y:S05]  /*14f30*/  @!P0 BRA `(.L_x_983) ;  /* 0xfffffffc00f08947 */ /* 0x002fea000383ffff */
[----:B------:R-:W-:Y:S05]  /*14f40*/  BRA `(.L_x_1059) ;  /* 0xffffffd000ac7947 */ /* 0x000fea000383ffff */
.L_x_989:
[----:B0-----:R0:W3:Y:S02]  /*14f50*/  SYNCS.PHASECHK.TRANS64.TRYWAIT P0, [R4+URZ+0x28480], R3 ;  /* 0x02848003040075a7 */ /* 0x0010e4000800017f */
[----:B---3--:R-:W-:Y:S05]  /*14f60*/  @!P0 NANOSLEEP.SYNCS 0x989680 ;  /* 0x009896800000895d */ /* 0x008fea0003900000 */
[----:B------:R-:W3:Y:S02]  /*14f70*/  @!P0 SYNCS.PHASECHK.TRANS64 P0, [R4+URZ+0x28480], R3 ;  /* 0x02848003040085a7 */ /* 0x000ee4000800007f */
[----:B---3--:R-:W-:Y:S05]  /*14f80*/  @!P0 BRA `(.L_x_989) ;  /* 0xfffffffc00f08947 */ /* 0x008fea000383ffff */
[----:B------:R-:W-:Y:S05]  /*14f90*/  BRA `(.L_x_1060) ;  /* 0xffffffd400647947 */ /* 0x000fea000383ffff */
.L_x_995:
[----:B--2---:R2:W3:Y:S02]  /*14fa0*/  SYNCS.PHASECHK.TRANS64.TRYWAIT P0, [R4+URZ+0x28440], R3 ;  /* 0x02844003040075a7 */ /* 0x0044e4000800017f */
[----:B---3--:R-:W-:Y:S05]  /*14fb0*/  @!P0 NANOSLEEP.SYNCS 0x989680 ;  /* 0x009896800000895d */ /* 0x008fea0003900000 */
[----:B------:R-:W3:Y:S02]  /*14fc0*/  @!P0 SYNCS.PHASECHK.TRANS64 P0, [R4+URZ+0x28440], R3 ;  /* 0x02844003040085a7 */ /* 0x000ee4000800007f */
[----:B---3--:R-:W-:Y:S05]  /*14fd0*/  @!P0 BRA `(.L_x_995) ;  /* 0xfffffffc00f08947 */ /* 0x008fea000383ffff */
[----:B------:R-:W-:Y:S05]  /*14fe0*/  BRA `(.L_x_1061) ;  /* 0xffffffd800207947 */ /* 0x000fea000383ffff */
.L_x_1002:
[----:B0-----:R0:W3:Y:S02]  /*14ff0*/  SYNCS.PHASECHK.TRANS64.TRYWAIT P1, [R19+URZ+0x28470], R2 ;  /* 0x02847002130075a7 */ /* 0x0010e4000802017f */
[----:B---3--:R-:W-:Y:S05]  /*15000*/  @!P1 NANOSLEEP.SYNCS 0x989680 ;  /* 0x009896800000995d */ /* 0x008fea0003900000 */
[----:B------:R-:W3:Y:S02]  /*15010*/  @!P1 SYNCS.PHASECHK.TRANS64 P1, [R19+URZ+0x28470], R2 ;  /* 0x02847002130095a7 */ /* 0x000ee4000802007f */
[----:B---3--:R-:W-:Y:S05]  /*15020*/  @!P1 BRA `(.L_x_1002) ;  /* 0xfffffffc00f09947 */ /* 0x008fea000383ffff */
[----:B------:R-:W-:Y:S05]  /*15030*/  BRA `(.L_x_1062) ;  /* 0xffffffd800f87947 */ /* 0x000fea000383ffff */
.L_x_1004:
[----:B0-----:R0:W3:Y:S02]  /*15040*/  SYNCS.PHASECHK.TRANS64.TRYWAIT P1, [R19+URZ+0x28460], R3 ;  /* 0x02846003130075a7 */ /* 0x0010e4000802017f */
[----:B---3--:R-:W-:Y:S05]  /*15050*/  @!P1 NANOSLEEP.SYNCS 0x989680 ;  /* 0x009896800000995d */ /* 0x008fea0003900000 */
[----:B------:R-:W3:Y:S02]  /*15060*/  @!P1 SYNCS.PHASECHK.TRANS64 P1, [R19+URZ+0x28460], R3 ;  /* 0x02846003130095a7 */ /* 0x000ee4000802007f */
[----:B---3--:R-:W-:Y:S05]  /*15070*/  @!P1 BRA `(.L_x_1004) ;  /* 0xfffffffc00f09947 */ /* 0x008fea000383ffff */
[----:B------:R-:W-:Y:S05]  /*15080*/  BRA `(.L_x_1063) ;  /* 0xffffffdc00007947 */ /* 0x000fea000383ffff */
.L_x_1011:
[----:B0-----:R0:W2:Y:S02]  /*15090*/  SYNCS.PHASECHK.TRANS64.TRYWAIT P1, [R16+URZ+0x28470], R3 ;  /* 0x02847003100075a7 */ /* 0x0010a4000802017f */
[----:B--2---:R-:W-:Y:S05]  /*150a0*/  @!P1 NANOSLEEP.SYNCS 0x989680 ;  /* 0x009896800000995d */ /* 0x004fea0003900000 */
[----:B------:R-:W2:Y:S02]  /*150b0*/  @!P1 SYNCS.PHASECHK.TRANS64 P1, [R16+URZ+0x28470], R3 ;  /* 0x02847003100095a7 */ /* 0x000ea4000802007f */
[----:B--2---:R-:W-:Y:S05]  /*150c0*/  @!P1 BRA `(.L_x_1011) ;  /* 0xfffffffc00f09947 */ /* 0x004fea000383ffff */
[----:B------:R-:W-:Y:S05]  /*150d0*/  BRA `(.L_x_1064) ;  /* 0xffffffe000c47947 */ /* 0x000fea000383ffff */
.L_x_1013:
[----:B0-----:R0:W2:Y:S02]  /*150e0*/  SYNCS.PHASECHK.TRANS64.TRYWAIT P1, [R16+URZ+0x28460], R3 ;  /* 0x02846003100075a7 */ /* 0x0010a4000802017f */
[----:B--2---:R-:W-:Y:S05]  /*150f0*/  @!P1 NANOSLEEP.SYNCS 0x989680 ;  /* 0x009896800000995d */ /* 0x004fea0003900000 */
[----:B------:R-:W2:Y:S02]  /*15100*/  @!P1 SYNCS.PHASECHK.TRANS64 P1, [R16+URZ+0x28460], R3 ;  /* 0x02846003100095a7 */ /* 0x000ea4000802007f */
[----:B--2---:R-:W-:Y:S05]  /*15110*/  @!P1 BRA `(.L_x_1013) ;  /* 0xfffffffc00f09947 */ /* 0x004fea000383ffff */
[----:B------:R-:W-:Y:S05]  /*15120*/  BRA `(.L_x_1065) ;  /* 0xffffffe000cc7947 */ /* 0x000fea000383ffff */
.L_x_1019:
[----:B0-----:R0:W2:Y:S02]  /*15130*/  SYNCS.PHASECHK.TRANS64.TRYWAIT P0, [R0+URZ+0x28420], R3 ;  /* 0x02842003000075a7 */ /* 0x0010a4000800017f */
[----:B--2---:R-:W-:Y:S05]  /*15140*/  @!P0 NANOSLEEP.SYNCS 0x989680 ;  /* 0x009896800000895d */ /* 0x004fea0003900000 */
[----:B------:R-:W2:Y:S02]  /*15150*/  @!P0 SYNCS.PHASECHK.TRANS64 P0, [R0+URZ+0x28420], R3 ;  /* 0x02842003000085a7 */ /* 0x000ea4000800007f */
[----:B--2---:R-:W-:Y:S05]  /*15160*/  @!P0 BRA `(.L_x_1019) ;  /* 0xfffffffc00f08947 */ /* 0x004fea000383ffff */
[----:B------:R-:W-:Y:S05]  /*15170*/  BRA `(.L_x_1066) ;  /* 0xffffffe800ac7947 */ /* 0x000fea000383ffff */
.L_x_1020:
[----:B------:R-:W2:Y:S01]  /*15180*/  S2R R2, SR_TID.X ;  /* 0x0000000000027919 */ /* 0x000ea20000002100 */
[----:B------:R-:W-:Y:S01]  /*15190*/  BSSY B0, `(.L_x_1067) ;  /* 0x000000a000007945 */ /* 0x000fe20003800000 */
[----:B------:R-:W-:Y:S02]  /*151a0*/  IMAD.MOV.U32 R12, RZ, RZ, RZ ;  /* 0x000000ffff0c7224 */ /* 0x000fe400078e00ff */
[----:B------:R-:W-:Y:S02]  /*151b0*/  IMAD.MOV.U32 R11, RZ, RZ, 0x1f ;  /* 0x0000001fff0b7424 */ /* 0x000fe400078e00ff */
[----:B------:R-:W-:Y:S01]  /*151c0*/  IMAD.MOV.U32 R15, RZ, RZ, -0x1 ;  /* 0xffffffffff0f7424 */ /* 0x000fe200078e00ff */
[----:B--2---:R-:W-:-:S04]  /*151d0*/  SHF.R.U32.HI R2, RZ, 0x5, R2 ;  /* 0x00000005ff027819 */ /* 0x004fc80000011602 */
[----:B------:R-:W-:-:S05]  /*151e0*/  LOP3.LUT R2, R2, 0x3, RZ, 0xc0, !PT ;  /* 0x0000000302027812 */ /* 0x000fca00078ec0ff */
[----:B------:R-:W-:-:S07]  /*151f0*/  IMAD.MOV.U32 R13, RZ, RZ, R2 ;  /* 0x000000ffff0d7224 */ /* 0x000fce00078e0002 */
[----:B01----:R-:W-:Y:S05]  /*15200*/  WARPSYNC.COLLECTIVE R15, `(.L_x_1068) ;  /* 0x000000000f087348 */ /* 0x003fea0003c00000 */
[----:B------:R2:W3:Y:S02]  /*15210*/  SHFL.IDX P6, R14, R13, R12, R11 ;  /* 0x0000000c0d0e7389 */ /* 0x0004e400000c000b */
[----:B0123--:R-:W-:Y:S01]  /*15220*/  ENDCOLLECTIVE ;  /* 0x000000000000791b */ /* 0x00ffe20003800000 */
.L_x_1068:
[----:B------:R-:W-:Y:S05]  /*15230*/  BSYNC B0 ;  /* 0x0000000000007941 */ /* 0x000fea0003800000 */
.L_x_1067:
[----:B------:R-:W-:Y:S05]  /*15240*/  BRA `(.L_x_1069) ;  /* 0xffffffe800947947 */ /* 0x000fea000383ffff */
.L_x_1023:
[----:B------:R-:W-:Y:S01]  /*15250*/  BSSY B1, `(.L_x_1070) ;  /* 0x0000006000017945 */ /* 0x000fe20003800000 */
[----:B------:R-:W-:-:S07]  /*15260*/  IMAD.MOV.U32 R15, RZ, RZ, -0x1 ;  /* 0xffffffffff0f7424 */ /* 0x000fce00078e00ff */
[----:B012---:R-:W-:Y:S05]  /*15270*/  WARPSYNC.COLLECTIVE R15, `(.L_x_1071) ;  /* 0x000000000f0c7348 */ /* 0x007fea0003c00000 */
[----:B------:R-:W-:Y:S02]  /*15280*/  ELECT P6, UR62, PT ;  /* 0x00000000003e782f */ /* 0x000fe400038c0000 */
[----:B------:R-:W-:Y:S01]  /*15290*/  MOV R14, UR62 ;  /* 0x0000003e000e7c02 */ /* 0x000fe20008000f00 */
[----:B012---:R-:W-:Y:S10]  /*152a0*/  ENDCOLLECTIVE ;  /* 0x000000000000791b */ /* 0x007ff40003800000 */
.L_x_1071:
[----:B------:R-:W-:Y:S05]  /*152b0*/  BSYNC B1 ;  /* 0x0000000000017941 */ /* 0x000fea0003800000 */
.L_x_1070:
[----:B------:R-:W-:Y:S05]  /*152c0*/  BRA `(.L_x_1072) ;  /* 0xffffffe8008c7947 */ /* 0x000fea000383ffff */
.L_x_1025:
[----:B0-----:R0:W2:Y:S02]  /*152d0*/  SYNCS.PHASECHK.TRANS64.TRYWAIT P1, [R6+URZ], R5 ;  /* 0x00000005060075a7 */ /* 0x0010a4000802017f */
[----:B--2---:R-:W-:Y:S05]  /*152e0*/  @!P1 NANOSLEEP.SYNCS 0x989680 ;  /* 0x009896800000995d */ /* 0x004fea0003900000 */
[----:B------:R-:W2:Y:S02]  /*152f0*/  @!P1 SYNCS.PHASECHK.TRANS64 P1, [R6+URZ], R5 ;  /* 0x00000005060095a7 */ /* 0x000ea4000802007f */
[----:B--2---:R-:W-:Y:S05]  /*15300*/  @!P1 BRA `(.L_x_1025) ;  /* 0xfffffffc00f09947 */ /* 0x004fea000383ffff */
[----:B------:R-:W-:Y:S05]  /*15310*/  BRA `(.L_x_1073) ;  /* 0xffffffe800c87947 */ /* 0x000fea000383ffff */
.L_x_1026:
[----:B--2---:R2:W3:Y:S02]  /*15320*/  SYNCS.PHASECHK.TRANS64.TRYWAIT P1, [R7+URZ], R2 ;  /* 0x00000002070075a7 */ /* 0x0044e4000802017f */
[----:B---3--:R-:W-:Y:S05]  /*15330*/  @!P1 NANOSLEEP.SYNCS 0x989680 ;  /* 0x009896800000995d */ /* 0x008fea0003900000 */
[----:B------:R-:W3:Y:S02]  /*15340*/  @!P1 SYNCS.PHASECHK.TRANS64 P1, [R7+URZ], R2 ;  /* 0x00000002070095a7 */ /* 0x000ee4000802007f */
[----:B---3--:R-:W-:Y:S05]  /*15350*/  @!P1 BRA `(.L_x_1026) ;  /* 0xfffffffc00f09947 */ /* 0x008fea000383ffff */
[----:B------:R-:W-:Y:S05]  /*15360*/  BRA `(.L_x_1074) ;  /* 0xffffffe800bc7947 */ /* 0x000fea000383ffff */
.L_x_1028:
[----:B---3--:R3:W4:Y:S02]  /*15370*/  SYNCS.PHASECHK.TRANS64.TRYWAIT P1, [R4+URZ+0x28460], R5 ;  /* 0x02846005040075a7 */ /* 0x008724000802017f */
[----:B----4-:R-:W-:Y:S05]  /*15380*/  @!P1 NANOSLEEP.SYNCS 0x989680 ;  /* 0x009896800000995d */ /* 0x010fea0003900000 */
[----:B------:R-:W4:Y:S02]  /*15390*/  @!P1 SYNCS.PHASECHK.TRANS64 P1, [R4+URZ+0x28460], R5 ;  /* 0x02846005040095a7 */ /* 0x000f24000802007f */
[----:B----4-:R-:W-:Y:S05]  /*153a0*/  @!P1 BRA `(.L_x_1028) ;  /* 0xfffffffc00f09947 */ /* 0x010fea000383ffff */
[----:B------:R-:W-:Y:S05]  /*153b0*/  BRA `(.L_x_1075) ;  /* 0xffffffe800c07947 */ /* 0x000fea000383ffff */
.L_x_1030:
[----:B----4-:R4:W0:Y:S02]  /*153c0*/  SYNCS.PHASECHK.TRANS64.TRYWAIT P1, [R3+URZ+0x28460], R2 ;  /* 0x02846002030075a7 */ /* 0x010824000802017f */
[----:B0-----:R-:W-:Y:S05]  /*153d0*/  @!P1 NANOSLEEP.SYNCS 0x989680 ;  /* 0x009896800000995d */ /* 0x001fea0003900000 */
[----:B------:R-:W0:Y:S02]  /*153e0*/  @!P1 SYNCS.PHASECHK.TRANS64 P1, [R3+URZ+0x28460], R2 ;  /* 0x02846002030095a7 */ /* 0x000e24000802007f */
[----:B0-----:R-:W-:Y:S05]  /*153f0*/  @!P1 BRA `(.L_x_1030) ;  /* 0xfffffffc00f09947 */ /* 0x001fea000383ffff */
[----:B------:R-:W-:Y:S05]  /*15400*/  BRA `(.L_x_1076) ;  /* 0xffffffe800c07947 */ /* 0x000fea000383ffff */
.L_x_1032:
[----:B------:R0:W0:Y:S02]  /*15410*/  SYNCS.PHASECHK.TRANS64.TRYWAIT P0, [R4+URZ+0x28480], R5 ;  /* 0x02848005040075a7 */ /* 0x000024000800017f */
[----:B0-----:R-:W-:Y:S05]  /*15420*/  @!P0 NANOSLEEP.SYNCS 0x989680 ;  /* 0x009896800000895d */ /* 0x001fea0003900000 */
[----:B------:R-:W0:Y:S02]  /*15430*/  @!P0 SYNCS.PHASECHK.TRANS64 P0, [R4+URZ+0x28480], R5 ;  /* 0x02848005040085a7 */ /* 0x000e24000800007f */
[----:B0-----:R-:W-:Y:S05]  /*15440*/  @!P0 BRA `(.L_x_1032) ;  /* 0xfffffffc00f08947 */ /* 0x001fea000383ffff */
[----:B------:R-:W-:Y:S05]  /*15450*/  BRA `(.L_x_1033) ;  /* 0xffffffe800bc7947 */ /* 0x000fea000383ffff */
.L_x_1077:
        /* <DEDUP_REMOVED lines=10> */
.L_x_2899:


//--------------------- .text._ZN7cutlass13device_kernelIN5flash11enable_sm90INS1_16FlashAttnFwdSm90INS1_25CollectiveMainloopFwdSm90ILi2EN4cute5tupleIJNS5_1CILi1EEES8_S8_EEENS6_IJNS7_ILi128EEENS7_ILi64EEENS7_ILi256EEEEEELi256ENS_12float_e4m3_tEfNS_4arch4Sm90ELb0ELb1ELb1ELb1ELb0ELb0ELb0ELb1ELb1ELb1ELb0ELb0EEENS1_21CollectiveEpilogueFwdINS6_IJSA_SC_SB_EEES9_NS_10bfloat16_tESG_Li256ELb1ELb1ELb0ELb1EEENS1_36VarlenDynamicPersistentTileSchedulerILi128ELi64ELi256ELi128ELb0ELb1ELb1ELb1ELb0ELb1EEEEEEEEEvNT_6ParamsE --------------------------
	.section	.text._ZN7cutlass13device_kernelIN5flash11enable_sm90INS1_16FlashAttnFwdSm90INS1_25CollectiveMainloopFwdSm90ILi2EN4cute5tupleIJNS5_1CILi1EEES8_S8_EEENS6_IJNS7_ILi128EEENS7_ILi64EEENS7_ILi256EEEEEELi256ENS_12float_e4m3_tEfNS_4arch4Sm90ELb0ELb1ELb1ELb1ELb0ELb0ELb0ELb1ELb1ELb1ELb0ELb0EEENS1_21CollectiveEpilogueFwdINS6_IJSA_SC_SB_EEES9_NS_10bfloat16_tESG_Li256ELb1ELb1ELb0ELb1EEENS1_36VarlenDynamicPersistentTileSchedulerILi128ELi64ELi256ELi128ELb0ELb1ELb1ELb1ELb0ELb1EEEEEEEEEvNT_6ParamsE,"ax",@progbits
	.align	128
.text._ZN7cutlass13device_kernelIN5flash11enable_sm90INS1_16FlashAttnFwdSm90INS1_25CollectiveMainloopFwdSm90ILi2EN4cute5tupleIJNS5_1CILi1EEES8_S8_EEENS6_IJNS7_ILi128EEENS7_ILi64EEENS7_ILi256EEEEEELi256ENS_12float_e4m3_tEfNS_4arch4Sm90ELb0ELb1ELb1ELb1ELb0ELb0ELb0ELb1ELb1ELb1ELb0ELb0EEENS1_21CollectiveEpilogueFwdINS6_IJSA_SC_SB_EEES9_NS_10bfloat16_tESG_Li256ELb1ELb1ELb0ELb1EEENS1_36VarlenDynamicPersistentTileSchedulerILi128ELi64ELi256ELi128ELb0ELb1ELb1ELb1ELb0ELb1EEEEEEEEEvNT_6ParamsE:
        .type           _ZN7cutlass13device_kernelIN5flash11enable_sm90INS1_16FlashAttnFwdSm90INS1_25CollectiveMainloopFwdSm90ILi2EN4cute5tupleIJNS5_1CILi1EEES8_S8_EEENS6_IJNS7_ILi128EEENS7_ILi64EEENS7_ILi256EEEEEELi256ENS_12float_e4m3_tEfNS_4arch4Sm90ELb0ELb1ELb1ELb1ELb0ELb0ELb0ELb1ELb1ELb1ELb0ELb0EEENS1_21CollectiveEpilogueFwdINS6_IJSA_SC_SB_EEES9_NS_10bfloat16_tESG_Li256ELb1ELb1ELb0ELb1EEENS1_36VarlenDynamicPersistentTileSchedulerILi128ELi64ELi256ELi128ELb0ELb1ELb1ELb1ELb0ELb1EEEEEEEEEvNT_6ParamsE,@function
        .size           _ZN7cutlass13device_kernelIN5flash11enable_sm90INS1_16FlashAttnFwdSm90INS1_25CollectiveMainloopFwdSm90ILi2EN4cute5tupleIJNS5_1CILi1EEES8_S8_EEENS6_IJNS7_ILi128EEENS7_ILi64EEENS7_ILi256EEEEEELi256ENS_12float_e4m3_tEfNS_4arch4Sm90ELb0ELb1ELb1ELb1ELb0ELb0ELb0ELb1ELb1ELb1ELb0ELb0EEENS1_21CollectiveEpilogueFwdINS6_IJSA_SC_SB_EEES9_NS_10bfloat16_tESG_Li256ELb1ELb1ELb0ELb1EEENS1_36VarlenDynamicPersistentTileSchedulerILi128ELi64ELi256ELi128ELb0ELb1ELb1ELb1ELb0ELb1EEEEEEEEEvNT_6ParamsE,(.L_x_2900 - _ZN7cutlass13device_kernelIN5flash11enable_sm90INS1_16FlashAttnFwdSm90INS1_25CollectiveMainloopFwdSm90ILi2EN4cute5tupleIJNS5_1CILi1EEES8_S8_EEENS6_IJNS7_ILi128EEENS7_ILi64EEENS7_ILi256EEEEEELi256ENS_12float_e4m3_tEfNS_4arch4Sm90ELb0ELb1ELb1ELb1ELb0ELb0ELb0ELb1ELb1ELb1ELb0ELb0EEENS1_21CollectiveEpilogueFwdINS6_IJSA_SC_SB_EEES9_NS_10bfloat16_tESG_Li256ELb1ELb1ELb0ELb1EEENS1_36VarlenDynamicPersistentTileSchedulerILi128ELi64ELi256ELi128ELb0ELb1ELb1ELb1ELb0ELb1EEEEEEEEEvNT_6ParamsE)
        .other          _ZN7cutlass13device_kernelIN5flash11enable_sm90INS1_16FlashAttnFwdSm90INS1_25CollectiveMainloopFwdSm90ILi2EN4cute5tupleIJNS5_1CILi1EEES8_S8_EEENS6_IJNS7_ILi128EEENS7_ILi64EEENS7_ILi256EEEEEELi256ENS_12float_e4m3_tEfNS_4arch4Sm90ELb0ELb1ELb1ELb1ELb0ELb0ELb0ELb1ELb1ELb1ELb0ELb0EEENS1_21CollectiveEpilogueFwdINS6_IJSA_SC_SB_EEES9_NS_10bfloat16_tESG_Li256ELb1ELb1ELb0ELb1EEENS1_36VarlenDynamicPersistentTileSchedulerILi128ELi64ELi256ELi128ELb0ELb1ELb1ELb1ELb0ELb1EEEEEEEEEvNT_6ParamsE,@"STO_CUDA_ENTRY STV_DEFAULT"
_ZN7cutlass13device_kernelIN5flash11enable_sm90INS1_16FlashAttnFwdSm90INS1_25CollectiveMainloopFwdSm90ILi2EN4cute5tupleIJNS5_1CILi1EEES8_S8_EEENS6_IJNS7_ILi128EEENS7_ILi64EEENS7_ILi256EEEEEELi256ENS_12float_e4m3_tEfNS_4arch4Sm90ELb0ELb1ELb1ELb1ELb0ELb0ELb0ELb1ELb1ELb1ELb0ELb0EEENS1_21CollectiveEpilogueFwdINS6_IJSA_SC_SB_EEES9_NS_10bfloat16_tESG_Li256ELb1ELb1ELb0ELb1EEENS1_36VarlenDynamicPersistentTileSchedulerILi128ELi64ELi256ELi128ELb0ELb1ELb1ELb1ELb0ELb1EEEEEEEEEvNT_6ParamsE:
        /* <DEDUP_REMOVED lines=18> */
.L_x_1079:
[----:B------:R-:W-:Y:S05]  /*0120*/  BSYNC B0 ;  /* 0x0000000000007941 */ /* 0x000fea0003800000 */
.L_x_1078:
        /* <DEDUP_REMOVED lines=41> */
.L_x_1080:
        /* <DEDUP_REMOVED lines=22> */
.L_x_1081:
        /* <DEDUP_REMOVED lines=18> */
.L_x_1082:
        /* <DEDUP_REMOVED lines=22> */
.L_x_1083:
        /* <DEDUP_REMOVED lines=22> */
.L_x_1084:
[----:B------:R-:W-:Y:S01]  /*0900*/  PLOP3.LUT P0, PT, PT, PT, UP0, 0x80, 0x0 ;  /* 0x000000000000781c */ /* 0x000fe20003f0f008 */
[----:B------:R-:W-:Y:S01]  /*0910*/  UMOV UR38, 0x1 ;  /* 0x0000000100267882 */ /* 0x000fe20000000000 */
[----:B------:R-:W-:Y:S01]  /*0920*/  NOP ;  /* 0x0000000000007918 */ /* 0x000fe20000000000 */
[----:B------:R-:W-:Y:S01]  /*0930*/  USEL UR38, UR38, 0x2, !UP0 ;  /* 0x0000000226267887 */ /* 0x000fe2000c000000 */
[----:B------:R-:W-:Y:S01]  /*0940*/  ULDC.64 UR52, c[0x0][0x208] ;  /* 0x0000820000347ab9 */ /* 0x000fe20000000a00 */
[----:B012-4-:R-:W-:Y:S08]  /*0950*/  BAR.SYNC.DEFER_BLOCKING 0x0 ;  /* 0x0000000000007b1d */ /* 0x017ff00000010000 */
[----:B------:R-:W-:Y:S05]  /*0960*/  @!P0 BRA `(.L_x_1085) ;  /* 0x000000f400e48947 */ /* 0x000fea0003800000 */
.L_x_1086:
        /* <DEDUP_REMOVED lines=25> */
[----:B------:R-:W-:Y:S01]  /*0b00*/  R2UR UR48, R7 ;  /* 0x00000000073072ca */ /* 0x000fe200000e0000 */
[----:B------:R-:W-:Y:S01]  /*0b10*/  UMOV UR55, URZ ;  /* 0x0000003f00377c82 */ /* 0x000fe20008000000 */
[CC--:B------:R-:W-:Y:S02]  /*0b20*/  LEA.HI R3, R0.reuse, R201.reuse, RZ, 0x7 ;  /* 0x000000c900037211 */ /* 0x0c0fe400078f38ff */
[----:B------:R-:W-:-:S02]  /*0b30*/  LEA.HI R4, R0, R201, RZ, 0x5 ;  /* 0x000000c900047211 */ /* 0x000fc400078f28ff */
[----:B------:R-:W-:Y:S02]  /*0b40*/  LOP3.LUT R2, R3, 0xffffff80, RZ, 0xc0, !PT ;  /* 0xffffff8003027812 */ /* 0x000fe400078ec0ff */
[----:B------:R-:W-:Y:S01]  /*0b50*/  SHF.R.S32.HI R194, RZ, 0x7, R3 ;  /* 0x00000007ffc27819 */ /* 0x000fe20000011403 */
[----:B------:R-:W-:Y:S02]  /*0b60*/  IMAD.SHL.U32 R6, R4, 0x20, RZ ;  /* 0x0000002004067824 */ /* 0x000fe400078e00ff */
[----:B------:R-:W-:Y:S01]  /*0b70*/  IMAD.IADD R193, R201, 0x1, -R2 ;  /* 0x00000001c9c17824 */ /* 0x000fe200078e0a02 */
[----:B------:R-:W-:Y:S02]  /*0b80*/  LEA.HI R2, R0, R201, RZ, 0x4 ;  /* 0x000000c900027211 */ /* 0x000fe400078f20ff */
[----:B------:R-:W-:Y:S02]  /*0b90*/  LOP3.LUT R7, R6, 0xfffffc00, RZ, 0xc0, !PT ;  /* 0xfffffc0006077812 */ /* 0x000fe400078ec0ff */
[----:B------:R-:W-:-:S02]  /*0ba0*/  SHF.R.S32.HI R8, RZ, 0x1f, R193 ;  /* 0x0000001fff087819 */ /* 0x000fc400000114c1 */
[----:B------:R-:W-:Y:S02]  /*0bb0*/  SHF.R.S32.HI R5, RZ, 0x4, R2 ;  /* 0x00000004ff057819 */ /* 0x000fe40000011402 */
[----:B------:R-:W-:Y:S02]  /*0bc0*/  LEA.HI R9, R8, R193, RZ, 0x2 ;  /* 0x000000c108097211 */ /* 0x000fe400078f10ff */
[C---:B------:R-:W-:Y:S02]  /*0bd0*/  LOP3.LUT R4, R2.reuse, 0x3fffff0, RZ, 0xc0, !PT ;  /* 0x03fffff002047812 */ /* 0x040fe400078ec0ff */
[----:B------:R-:W-:Y:S02]  /*0be0*/  LEA.HI R2, R2, R5, RZ, 0x1 ;  /* 0x0000000502027211 */ /* 0x000fe400078f08ff */
[----:B------:R-:W-:Y:S01]  /*0bf0*/  LEA.HI R6, R0, R201, RZ, 0x2 ;  /* 0x000000c900067211 */ /* 0x000fe200078f10ff */
[----:B------:R-:W-:Y:S01]  /*0c00*/  IMAD.IADD R4, R201, 0x1, -R4 ;  /* 0x00000001c9047824 */ /* 0x000fe200078e0a04 */
[----:B------:R-:W-:-:S02]  /*0c10*/  SHF.R.S32.HI R10, RZ, 0x2, R9 ;  /* 0x00000002ff0a7819 */ /* 0x000fc40000011409 */
        /* <DEDUP_REMOVED lines=35> */
.L_x_1190:
[----:B------:R-:W-:Y:S01]  /*0e50*/  ULDC.64 UR6, c[0x0][0xa28] ;  /* 0x00028a0000067ab9 */ /* 0x000fe20000000a00 */
[----:B------:R-:W-:Y:S01]  /*0e60*/  ULDC UR4, c[0x0][0x424] ;  /* 0x0001090000047ab9 */ /* 0x000fe20000000800 */
[----:B------:R-:W-:-:S04]  /*0e70*/  UISETP.NE.U32.AND UP0, UPT, UR6, URZ, UPT ;  /* 0x0000003f0600728c */ /* 0x000fc8000bf05070 */
[----:B------:R-:W-:-:S03]  /*0e80*/  UISETP.NE.AND.EX UP0, UPT, UR7, URZ, UPT, UP0 ;  /* 0x0000003f0700728c */ /* 0x000fc6000bf05300 */
[----:B------:R-:W-:Y:S02]  /*0e90*/  ULDC.64 UR6, c[0x0][0xa18] ;  /* 0x0002860000067ab9 */ /* 0x000fe40000000a00 */
[----:B------:R-:W-:Y:S01]  /*0ea0*/  UISETP.NE.U32.AND UP1, UPT, UR6, URZ, UPT ;  /* 0x0000003f0600728c */ /* 0x000fe2000bf25070 */
[----:B------:R-:W-:-:S03]  /*0eb0*/  PLOP3.LUT P0, PT, PT, PT, UP0, 0x80, 0x0 ;  /* 0x000000000000781c */ /* 0x000fc60003f0f008 */
[----:B------:R-:W-:-:S03]  /*0ec0*/  UISETP.NE.AND.EX UP1, UPT, UR7, URZ, UPT, UP1 ;  /* 0x0000003f0700728c */ /* 0x000fc6000bf25310 */
[----:B------:R-:W-:Y:S02]  /*0ed0*/  @UP0 ULDC.64 UR6, c[0x0][0xa28] ;  /* 0x00028a0000060ab9 */ /* 0x000fe40000000a00 */
[----:B------:R-:W-:Y:S01]  /*0ee0*/  @UP0 UIMAD.WIDE UR6, UR48, 0x4, UR6 ;  /* 0x00000004300608a5 */ /* 0x000fe2000f8e0206 */
[----:B------:R-:W-:-:S05]  /*0ef0*/  PLOP3.LUT P2, PT, PT, PT, UP1, 0x80, 0x0 ;  /* 0x000000000000781c */ /* 0x000fca0003f4f018 */
[----:B------:R-:W-:Y:S01]  /*0f00*/  @UP1 ULDC.64 UR8, c[0x0][0xa18] ;  /* 0x0002860000081ab9 */ /* 0x000fe20000000a00 */
[----:B0--3--:R-:W-:Y:S02]  /*0f10*/  IMAD.U32 R4, RZ, RZ, UR6 ;  /* 0x00000006ff047e24 */ /* 0x009fe4000f8e00ff */
[----:B--2---:R-:W-:Y:S01]  /*0f20*/  IMAD.U32 R5, RZ, RZ, UR7 ;  /* 0x00000007ff057e24 */ /* 0x004fe2000f8e00ff */
[----:B------:R-:W-:-:S04]  /*0f30*/  @UP1 UIMAD.WIDE UR6, UR48, 0x4, UR8 ;  /* 0x00000004300618a5 */ /* 0x000fc8000f8e0208 */
[----:B------:R-:W2:Y:S02]  /*0f40*/  @P0 LDG.E R4, desc[UR52][R4.64] ;  /* 0x0000003404040981 */ /* 0x000ea4000c1e1900 */
[----:B------:R-:W-:Y:S02]  /*0f50*/  IMAD.U32 R6, RZ, RZ, UR6 ;  /* 0x00000006ff067e24 */ /* 0x000fe4000f8e00ff */
[----:B------:R-:W-:Y:S01]  /*0f60*/  IMAD.U32 R7, RZ, RZ, UR7 ;  /* 0x00000007ff077e24 */ /* 0x000fe2000f8e00ff */
[----:B------:R-:W-:-:S04]  /*0f70*/  ULDC.64 UR6, c[0x0][0x418] ;  /* 0x0001060000067ab9 */ /* 0x000fc80000000a00 */
[----:B------:R-:W3:Y:S01]  /*0f80*/  @P2 LDG.E R6, desc[UR52][R6.64] ;  /* 0x0000003406062981 */ /* 0x000ee2000c1e1900 */
[----:B------:R-:W-:Y:S01]  /*0f90*/  UISETP.NE.U32.AND UP0, UPT, UR6, URZ, UPT ;  /* 0x0000003f0600728c */ /* 0x000fe2000bf05070 */
[----:B------:R-:W-:Y:S01]  /*0fa0*/  UMOV UR37, URZ ;  /* 0x0000003f00257c82 */ /* 0x000fe20008000000 */
[----:B------:R-:W-:Y:S02]  /*0fb0*/  ULDC UR45, c[0x0][0x288] ;  /* 0x0000a200002d7ab9 */ /* 0x000fe40000000800 */
[----:B------:R-:W-:-:S03]  /*0fc0*/  UISETP.NE.AND.EX UP0, UPT, UR7, URZ, UPT, UP0 ;  /* 0x0000003f0700728c */ /* 0x000fc6000bf05300 */
[----:B------:R-:W-:Y:S01]  /*0fd0*/  ULDC.64 UR6, c[0x0][0xa20] ;  /* 0x0002880000067ab9 */ /* 0x000fe20000000a00 */
[----:B------:R-:W-:Y:S01]  /*0fe0*/  USEL UR4, UR4, 0x1, UP0 ;  /* 0x0000000104047887 */ /* 0x000fe20008000000 */
[----:B------:R-:W-:Y:S01]  /*0ff0*/  ISETP.NE.U32.AND P1, PT, RZ, UR6, PT ;  /* 0x00000006ff007c0c */ /* 0x000fe2000bf25070 */
[----:B------:R-:W-:Y:S02]  /*1000*/  ULDC UR6, c[0x0][0x2f0] ;  /* 0x0000bc0000067ab9 */ /* 0x000fe40000000800 */
[----:B------:R-:W-:Y:S01]  /*1010*/  UIMAD UR4, UR4, UR6, URZ ;  /* 0x00000006040472a4 */ /* 0x000fe2000f8e023f */
[----:B------:R-:W-:Y:S02]  /*1020*/  ISETP.NE.AND.EX P1, PT, RZ, UR7, PT, P1 ;  /* 0x00000007ff007c0c */ /* 0x000fe4000bf25310 */
[----:B--2---:R-:W-:Y:S02]  /*1030*/  @P0 R2UR UR37, R4 ;  /* 0x00000000042502ca */ /* 0x004fe400000e0000 */
[----:B---3--:R-:W-:Y:S01]  /*1040*/  @P2 R2UR UR45, R6 ;  /* 0x00000000062d22ca */ /* 0x008fe200000e0000 */
[----:B-1--4-:R-:W-:-:S14]  /*1050*/  @P2 BRA `(.L_x_1087) ;  /* 0x0000000000342947 */ /* 0x012fdc0003800000 */
        /* <DEDUP_REMOVED lines=13> */
.L_x_1087:
[----:B------:R-:W-:Y:S01]  /*1130*/  UMOV UR43, UR49 ;  /* 0x00000031002b7c82 */ /* 0x000fe20008000000 */
[----:B------:R-:W-:Y:S01]  /*1140*/  UMOV UR42, UR48 ;  /* 0x00000030002a7c82 */ /* 0x000fe20008000000 */
[----:B------:R-:W-:Y:S05]  /*1150*/  @!P1 BRA `(.L_x_1088) ;  /* 0x00000000001c9947 */ /* 0x000fea0003800000 */
[----:B------:R-:W-:Y:S02]  /*1160*/  ULDC.64 UR6, c[0x0][0xa20] ;  /* 0x0002880000067ab9 */ /* 0x000fe40000000a00 */
[----:B------:R-:W-:-:S06]  /*1170*/  UIMAD.WIDE UR6, UR48, 0x4, UR6 ;  /* 0x00000004300678a5 */ /* 0x000fcc000f8e0206 */
[----:B------:R-:W-:Y:S02]  /*1180*/  IMAD.U32 R4, RZ, RZ, UR6 ;  /* 0x00000006ff047e24 */ /* 0x000fe4000f8e00ff */
[----:B------:R-:W-:-:S05]  /*1190*/  IMAD.U32 R5, RZ, RZ, UR7 ;  /* 0x00000007ff057e24 */ /* 0x000fca000f8e00ff */
[----:B------:R-:W2:Y:S02]  /*11a0*/  LDG.E R4, desc[UR52][R4.64] ;  /* 0x0000003404047981 */ /* 0x000ea4000c1e1900 */
[----:B--2---:R-:W-:Y:S01]  /*11b0*/  R2UR UR4, R4 ;  /* 0x00000000040472ca */ /* 0x004fe200000e0000 */
[----:B------:R-:W-:-:S14]  /*11c0*/  BRA `(.L_x_1089) ;  /* 0x0000000000347947 */ /* 0x000fdc0003800000 */
.L_x_1088:
        /* <DEDUP_REMOVED lines=13> */
.L_x_1089:
[----:B------:R-:W-:Y:S01]  /*12a0*/  ULDC UR6, c[0x0][0x448] ;  /* 0x0001120000067ab9 */ /* 0x000fe20000000800 */
[----:B------:R-:W-:Y:S02]  /*12b0*/  USHF.L.U32 UR36, UR5, 0x7, URZ ;  /* 0x0000000705247899 */ /* 0x000fe4000800063f */
[----:B------:R-:W-:Y:S02]  /*12c0*/  UISETP.NE.AND UP1, UPT, UR6, 0x1, UPT ;  /* 0x000000010600788c */ /* 0x000fe4000bf25270 */
[----:B------:R-:W-:Y:S02]  /*12d0*/  UIADD3 UR8, UR36, 0x7f, URZ ;  /* 0x0000007f24087890 */ /* 0x000fe4000fffe03f */
[----:B------:R-:W-:-:S03]  /*12e0*/  UIADD3 UR37, -UR37, UR4, URZ ;  /* 0x0000000425257290 */ /* 0x000fc6000fffe13f */
[----:B------:R-:W-:Y:S01]  /*12f0*/  ULDC.64 UR4, c[0x0][0x9e0] ;  /* 0x0002780000047ab9 */ /* 0x000fe20000000a00 */
[----:B------:R-:W-:Y:S02]  /*1300*/  UIADD3 UR9, UR37, 0x1, -UR45 ;  /* 0x0000000125097890 */ /* 0x000fe4000fffe82d */
[----:B------:R-:W-:Y:S01]  /*1310*/  UISETP.GE.AND UP0, UPT, UR5, 0x1, UPT ;  /* 0x000000010500788c */ /* 0x000fe2000bf06270 */
[----:B------:R-:W-:Y:S01]  /*1320*/  @UP1 ULDC UR6, c[0x0][0x44c] ;  /* 0x0001130000061ab9 */ /* 0x000fe20000000800 */
[----:B------:R-:W-:Y:S01]  /*1330*/  @UP1 ULDC UR10, c[0x0][0x450] ;  /* 0x00011400000a1ab9 */ /* 0x000fe20000000800 */
[----:B------:R-:W-:-:S03]  /*1340*/  UIMAD.WIDE.U32 UR6, UR8, UR6, URZ ;  /* 0x00000006080672a5 */ /* 0x000fc6000f8e003f */
[----:B------:R-:W-:Y:S01]  /*1350*/  PLOP3.LUT P1, PT, PT, PT, UP0, 0x80, 0x0 ;  /* 0x000000000000781c */ /* 0x000fe20003f2f008 */
[----:B------:R-:W-:-:S04]  /*1360*/  @UP1 USHF.R.U32.HI UR8, URZ, UR10, UR7 ;  /* 0x0000000a3f081299 */ /* 0x000fc80008011607 */
[----:B------:R-:W-:-:S04]  /*1370*/  UIADD3 UR8, UR9, UR8, URZ ;  /* 0x0000000809087290 */ /* 0x000fc8000fffe03f */
[----:B------:R-:W-:-:S06]  /*1380*/  UIADD3 UR4, UR8, UR4, URZ ;  /* 0x0000000408047290 */ /* 0x000fcc000fffe03f */
[----:B------:R-:W-:Y:S01]  /*1390*/  IMAD.U32 R0, RZ, RZ, UR4 ;  /* 0x00000004ff007e24 */ /* 0x000fe2000f8e00ff */
[----:B------:R-:W-:Y:S06]  /*13a0*/  @!P1 BRA `(.L_x_1090) ;  /* 0x0000000000409947 */ /* 0x000fec0003800000 */
        /* <DEDUP_REMOVED lines=10> */
.L_x_1091:
[----:B------:R-:W-:-:S11]  /*1450*/  UISETP.NE.AND UP0, UPT, UR5, 0x1, UPT ;  /* 0x000000010500788c */ /* 0x000fd6000bf05270 */
[----:B------:R-:W-:Y:S02]  /*1460*/  @UP0 ULDC.64 UR8, c[0x0][0x9e8] ;  /* 0x00027a0000080ab9 */ /* 0x000fe40000000a00 */
[----:B------:R-:W-:-:S04]  /*1470*/  UIMAD.WIDE.U32 UR6, UR4, UR8, URZ ;  /* 0x00000008040672a5 */ /* 0x000fc8000f8e003f */
[----:B------:R-:W-:-:S12]  /*1480*/  @UP0 USHF.R.U32.HI UR4, URZ, UR9, UR7 ;  /* 0x000000093f040299 */ /* 0x000fd80008011607 */
.L_x_1092:
[----:B------:R-:W-:-:S06]  /*1490*/  UIMAD UR4, UR4, UR5, UR5 ;  /* 0x00000005040472a4 */ /* 0x000fcc000f8e0205 */
[----:B------:R-:W-:-:S07]  /*14a0*/  VIMNMX R0, R0, UR4, PT ;  /* 0x0000000400007c48 */ /* 0x000fce000bfe0100 */
.L_x_1090:
[----:B------:R-:W-:Y:S01]  /*14b0*/  UIADD3 UR4, UR37, 0x3f, URZ ;  /* 0x0000003f25047890 */ /* 0x000fe2000fffe03f */
        /* <DEDUP_REMOVED lines=10> */
[----:B------:R-:W-:-:S02]  /*1560*/  UIADD3 UR56, UR37, -UR45, URZ ;  /* 0x8000002d25387290 */ /* 0x000fc4000fffe03f */
        /* <DEDUP_REMOVED lines=17> */
.L_x_1094:
[----:B------:R-:W-:-:S11]  /*1680*/  UISETP.NE.AND UP0, UPT, UR5, 0x1, UPT ;  /* 0x000000010500788c */ /* 0x000fd6000bf05270 */
[----:B------:R-:W-:Y:S02]  /*1690*/  @UP0 ULDC.64 UR10, c[0x0][0x9e8] ;  /* 0x00027a00000a0ab9 */ /* 0x000fe40000000a00 */
[----:B------:R-:W-:-:S04]  /*16a0*/  UIMAD.WIDE.U32 UR6, UR4, UR10, URZ ;  /* 0x0000000a040672a5 */ /* 0x000fc8000f8e003f */
[----:B------:R-:W-:-:S12]  /*16b0*/  @UP0 USHF.R.U32.HI UR4, URZ, UR11, UR7 ;  /* 0x0000000b3f040299 */ /* 0x000fd80008011607 */
.L_x_1095:
[----:B------:R-:W-:-:S04]  /*16c0*/  UIMAD UR4, UR4, UR5, URZ ;  /* 0x00000005040472a4 */ /* 0x000fc8000f8e023f */
[----:B------:R-:W-:-:S04]  /*16d0*/  UISETP.LT.AND UP0, UPT, UR9, UR4, UPT ;  /* 0x000000040900728c */ /* 0x000fc8000bf01270 */
[----:B------:R-:W-:-:S12]  /*16e0*/  USEL UR9, UR9, UR4, !UP0 ;  /* 0x0000000409097287 */ /* 0x000fd8000c000000 */
.L_x_1093:
        /* <DEDUP_REMOVED lines=71> */
[----:B------:R-:W-:Y:S01]  /*1b60*/  IMAD.MOV.U32 R164, RZ, RZ, RZ ;  /* 0x000000ffffa47224 */ /* 0x000fe200078e00ff */
        /* <DEDUP_REMOVED lines=35> */
.L_x_1097:
        /* <DEDUP_REMOVED lines=56> */
.L_x_1294:
[----:B------:R-:W-:Y:S05]  /*2120*/  @!P0 BRA `(.L_x_1099) ;  /* 0x0000000000048947 */ /* 0x000fea0003800000 */
[----:B------:R-:W-:Y:S01]  /*2130*/  BPT.TRAP 0x1 ;  /* 0x000000040000795c */ /* 0x000fe20000300000 */
.L_x_1099:
[----:B------:R-:W-:Y:S02]  /*2140*/  IMAD.U32 R6, RZ, RZ, UR55 ;  /* 0x00000037ff067e24 */ /* 0x000fe4000f8e00ff */
[----:B0-----:R-:W-:-:S03]  /*2150*/  IMAD.U32 R3, RZ, RZ, UR50 ;  /* 0x00000032ff037e24 */ /* 0x001fc6000f8e00ff */
[----:B------:R-:W-:Y:S02]  /*2160*/  LEA R6, R6, UR41, 0x3 ;  /* 0x0000002906067c11 */ /* 0x000fe4000f8e18ff */
[----:B------:R-:W-:-:S04]  /*2170*/  SHF.L.U32 R3, R3, 0x1f, RZ ;  /* 0x0000001f03037819 */ /* 0x000fc800000006ff */
[----:B------:R0:W1:Y:S01]  /*2180*/  SYNCS.PHASECHK.TRANS64.TRYWAIT P2, [R6+URZ+0x28430], R3 ;  /* 0x02843003060075a7 */ /* 0x000062000804017f */
[----:B------:R-:W-:Y:S05]  /*2190*/  @!P0 BRA `(.L_x_1100) ;  /* 0x0000000000048947 */ /* 0x000fea0003800000 */
[----:B------:R-:W-:Y:S01]  /*21a0*/  BPT.TRAP 0x1 ;  /* 0x000000040000795c */ /* 0x000fe20000300000 */
.L_x_1100:
[----:B------:R-:W2:Y:S02]  /*21b0*/  S2R R4, SR_TID.X ;  /* 0x0000000000047919 */ /* 0x000ea40000002100 */
[----:B--2---:R-:W-:Y:S01]  /*21c0*/  LOP3.LUT P1, RZ, R4, 0x7f, RZ, 0xc0, !PT ;  /* 0x0000007f04ff7812 */ /* 0x004fe2000782c0ff */
[----:B-1----:R-:W-:-:S12]  /*21d0*/  @P2 BRA `(.L_x_1101) ;  /* 0x0000000000082947 */ /* 0x002fd80003800000 */
[----:B------:R-:W1:Y:S02]  /*21e0*/  SYNCS.PHASECHK.TRANS64.TRYWAIT P2, [R6+URZ+0x28430], R3 ;  /* 0x02843003060075a7 */ /* 0x000e64000804017f */
[----:B-1----:R-:W-:Y:S05]  /*21f0*/  @!P2 BRA `(.L_x_1102) ;  /* 0x0000013c005ca947 */ /* 0x002fea0003800000 */
.L_x_1101:
[----:B------:R-:W-:Y:S05]  /*2200*/  WARPSYNC.ALL ;  /* 0x0000000000007948 */ /* 0x000fea0003800000 */
[----:B------:R-:W-:Y:S01]  /*2210*/  UIADD3 UR4, UR41, 0x20000, URZ ;  /* 0x0002000029047890 */ /* 0x000fe2000fffe03f */
[----:B------:R-:W-:Y:S01]  /*2220*/  WARPGROUP.ARRIVE ;  /* 0x00000000000079c5 */ /* 0x000fe20000000000 */
[----:B------:R-:W-:Y:S01]  /*2230*/  ULOP3.LUT UR32, UR54, 0x10000, URZ, 0xfc, !UPT ;  /* 0x0001000036207892 */ /* 0x000fe2000f8efc3f */
[----:B01----:R-:W-:Y:S01]  /*2240*/  VIADD R3, R17, UR36 ;  /* 0x0000002411037c36 */ /* 0x003fe20008000000 */
[----:B------:R-:W-:Y:S01]  /*2250*/  USHF.R.U32.HI UR4, URZ, 0x4, UR4 ;  /* 0x000000043f047899 */ /* 0x000fe20008011604 */
[----:B------:R-:W-:Y:S01]  /*2260*/  UMOV UR33, 0x40000040 ;  /* 0x4000004000217882 */ /* 0x000fe20000000000 */
[----:B------:R-:W-:-:S02]  /*2270*/  UMOV UR35, 0x40000040 ;  /* 0x4000004000237882 */ /* 0x000fc40000000000 */
[----:B------:R-:W-:Y:S01]  /*2280*/  ULOP3.LUT UR4, UR4, 0x3fff, URZ, 0xc0, !UPT ;  /* 0x00003fff04047892 */ /* 0x000fe2000f8ec03f */
[----:B------:R-:W-:Y:S01]  /*2290*/  IMAD.MOV.U32 R4, RZ, RZ, R3 ;  /* 0x000000ffff047224 */ /* 0x000fe200078e0003 */
[----:B------:R-:W-:Y:S01]  /*22a0*/  UMOV UR5, 0x40000040 ;  /* 0x4000004000057882 */ /* 0x000fe20000000000 */
[----:B------:R-:W-:Y:S01]  /*22b0*/  UMOV UR7, 0x40000040 ;  /* 0x4000004000077882 */ /* 0x000fe20000000000 */
[----:B------:R-:W-:Y:S02]  /*22c0*/  ULOP3.LUT UR51, UR4, 0x10000, URZ, 0xfc, !UPT ;  /* 0x0001000004337892 */ /* 0x000fe4000f8efc3f */
[----:B------:R-:W-:Y:S02]  /*22d0*/  UIADD3 UR4, UR32, 0x2, URZ ;  /* 0x0000000220047890 */ /* 0x000fe4000fffe03f */
[----:B------:R-:W-:Y:S02]  /*22e0*/  ULEA UR34, UR55, UR51, 0xa ;  /* 0x0000003337227291 */ /* 0x000fe4000f8e503f */
[----:B------:R-:W-:-:S02]  /*22f0*/  UIADD3 UR8, UR32, 0x4, URZ ;  /* 0x0000000420087890 */ /* 0x000fc4000fffe03f */
        /* <DEDUP_REMOVED lines=39> */
[----:B------:R-:W-:Y:S01]  /*2570*/  IMAD.MOV.U32 R5, RZ, RZ, -0x40 ;  /* 0xffffffc0ff057424 */ /* 0x000fe200078e00ff */
[----:B------:R-:W-:Y:S02]  /*2580*/  ULDC.64 UR6, c[0x0][0x9e0] ;  /* 0x0002780000067ab9 */ /* 0x000fe40000000a00 */
[----:B------:R-:W-:Y:S01]  /*2590*/  @!P1 PRMT R3, RZ, 0x654, R3 ;  /* 0x00000654ff039816 */ /* 0x000fe20000000003 */
[----:B------:R-:W0:Y:S01]  /*25a0*/  SHFL.IDX PT, R6, R4, RZ, 0x1c1f ;  /* 0x001c1fff04067589 */ /* 0x000e2200000e0000 */
[----:B------:R-:W-:-:S06]  /*25b0*/  UISETP.GE.AND UP1, UPT, UR7, 0x1, UPT ;  /* 0x000000010700788c */ /* 0x000fcc000bf26270 */
        /* <DEDUP_REMOVED lines=22> */
[----:B------:R1:W-:Y:S01]  /*2720*/  @!P1 SYNCS.ARRIVE.TRANS64.RED.A1T0 RZ, [R3+URZ], RZ ;  /* 0x000000ff03ff99a7 */ /* 0x0003e2000810043f */
        /* <DEDUP_REMOVED lines=10> */
[----:B--2---:R-:W-:-:S02]  /*27d0*/  IMAD R30, R58, R5, 0x40 ;  /* 0x000000403a1e7424 */ /* 0x004fc400078e0205 */
[C---:B------:R-:W-:Y:S01]  /*27e0*/  FMUL.FTZ R40, R0.reuse, R40 ;  /* 0x0000002800287220 */ /* 0x040fe20000410000 */
[C---:B------:R-:W-:Y:S01]  /*27f0*/  FMUL.FTZ R41, R0.reuse, R41 ;  /* 0x0000002900297220 */ /* 0x040fe20000410000 */
[----:B------:R-:W-:Y:S01]  /*2800*/  FMUL.FTZ R44, R0, R44 ;  /* 0x0000002c002c7220 */ /* 0x000fe20000410000 */
[----:B-1----:R-:W-:Y:S02]  /*2810*/  VIADD R3, R30, 0x1 ;  /* 0x000000011e037836 */ /* 0x002fe40000000000 */
        /* <DEDUP_REMOVED lines=15> */
[----:B------:R-:W-:Y:S01]  /*2910*/  FMUL.FTZ R46, R0, R46 ;  /* 0x0000002e002e7220 */ /* 0x000fe20000410000 */
[----:B------:R-:W-:-:S02]  /*2920*/  IMAD R5, R2, -0x2, R3 ;  /* 0xfffffffe02057824 */ /* 0x000fc400078e0203 */
[C---:B------:R-:W-:Y:S01]  /*2930*/  FMUL.FTZ R31, R0.reuse, R31 ;  /* 0x0000001f001f7220 */ /* 0x040fe20000410000 */
[----:B------:R-:W4:Y:S01]  /*2940*/  MUFU.TANH R24, R24 ;  /* 0x0000001800187308 */ /* 0x000f220000002400 */
[----:B-1----:R-:W-:Y:S02]  /*2950*/  IMAD.U32 R34, RZ, RZ, UR45 ;  /* 0x0000002dff227e24 */ /* 0x002fe4000f8e00ff */
[----:B------:R-:W-:Y:S01]  /*2960*/  FMUL.FTZ R35, R0, R35 ;  /* 0x0000002300237220 */ /* 0x000fe20000410000 */
[----:B------:R-:W-:Y:S02]  /*2970*/  VIADD R3, R30, UR37 ;  /* 0x000000251e037c36 */ /* 0x000fe40008000000 */
[----:B------:R-:W-:Y:S01]  /*2980*/  FMUL.FTZ R27, R0, R27 ;  /* 0x0000001b001b7220 */ /* 0x000fe20000410000 */
[----:B------:R-:W-:Y:S01]  /*2990*/  IADD3 R5, -R34, UR37, R5 ;  /* 0x0000002522057c10 */ /* 0x000fe2000fffe105 */
[----:B------:R-:W1:Y:S04]  /*29a0*/  MUFU.TANH R25, R25 ;  /* 0x0000001900197308 */ /* 0x000e680000002400 */
[----:B------:R-:W-:-:S04]  /*29b0*/  VIADD R34, R5, UR6 ;  /* 0x0000000605227c36 */ /* 0x000fc80008000000 */
        /* <DEDUP_REMOVED lines=25> */
[----:B------:R5:W1:Y:S08]  /*2b50*/  MUFU.TANH R10, R31 ;  /* 0x0000001f000a7308 */ /* 0x000a700000002400 */
[----:B------:R3:W1:Y:S01]  /*2b60*/  MUFU.TANH R12, R35 ;  /* 0x00000023000c7308 */ /* 0x0006620000002400 */
[----:B-----5:R-:W-:-:S05]  /*2b70*/  IMAD R31, R2, -0x2, R3 ;  /* 0xfffffffe021f7824 */ /* 0x020fca00078e0203 */
[----:B0-----:R-:W-:Y:S02]  /*2b80*/  VIADDMNMX R3, R6, R34, R31, PT ;  /* 0x0000002206037246 */ /* 0x001fe4000380011f */
[----:B------:R0:W1:Y:S01]  /*2b90*/  MUFU.TANH R9, R27 ;  /* 0x0000001b00097308 */ /* 0x0000620000002400 */
[----:B---3--:R-:W-:-:S04]  /*2ba0*/  VIADD R35, R5, UR54 ;  /* 0x0000003605237c36 */ /* 0x008fc80008000000 */
[----:B------:R-:W-:Y:S01]  /*2bb0*/  IMAD.IADD R5, R35, 0x1, R6 ;  /* 0x0000000123057824 */ /* 0x000fe200078e0206 */
[----:B0-----:R-:W-:Y:S01]  /*2bc0*/  LEA R27, R58, 0xffffffc0, 0x6 ;  /* 0xffffffc03a1b7811 */ /* 0x001fe200078e30ff */
[----:B--2-4-:R-:W-:Y:S06]  /*2bd0*/  @P2 BRA `(.L_x_1103) ;  /* 0x00000000005c2947 */ /* 0x014fec0003800000 */
[----:B------:R-:W-:Y:S01]  /*2be0*/  IMAD.U32 R7, RZ, RZ, UR45 ;  /* 0x0000002dff077e24 */ /* 0x000fe2000f8e00ff */
[----:B------:R-:W-:Y:S04]  /*2bf0*/  BSSY B0, `(.L_x_1104) ;  /* 0x0000011000007945 */ /* 0x000fe80003800000 */
[----:B------:R-:W-:-:S04]  /*2c00*/  IADD3 R6, -R7, UR37, R6 ;  /* 0x0000002507067c10 */ /* 0x000fc8000fffe106 */
        /* <DEDUP_REMOVED lines=10> */
.L_x_1105:
[----:B------:R-:W-:-:S06]  /*2cb0*/  UISETP.NE.AND UP2, UPT, UR7, 0x1, UPT ;  /* 0x000000010700788c */ /* 0x000fcc000bf45270 */
[----:B------:R-:W-:-:S05]  /*2cc0*/  PLOP3.LUT P2, PT, PT, PT, UP2, 0x80, 0x0 ;  /* 0x000000000000781c */ /* 0x000fca0003f4f028 */
[----:B------:R-:W-:-:S08]  /*2cd0*/  @UP2 ULDC.64 UR10, c[0x0][0x9e8] ;  /* 0x00027a00000a2ab9 */ /* 0x000fd00000000a00 */
[----:B------:R-:W-:-:S05]  /*2ce0*/  @P2 IMAD.HI.U32 R7, R6, UR10, RZ ;  /* 0x0000000a06072c27 */ /* 0x000fca000f8e00ff */
[----:B------:R-:W-:-:S07]  /*2cf0*/  @P2 SHF.R.U32.HI R6, RZ, UR11, R7 ;  /* 0x0000000bff062c19 */ /* 0x000fce0008011607 */
.L_x_1106:
[----:B------:R-:W-:Y:S05]  /*2d00*/  BSYNC B0 ;  /* 0x0000000000007941 */ /* 0x000fea0003800000 */
.L_x_1104:
[----:B------:R-:W-:-:S04]  /*2d10*/  IMAD R7, R6, UR7, -R27 ;  /* 0x0000000706077c24 */ /* 0x000fc8000f8e0a1b */
[----:B------:R-:W-:-:S05]  /*2d20*/  IMAD R6, R2, -0x2, R7 ;  /* 0xfffffffe02067824 */ /* 0x000fca00078e0207 */
[----:B------:R-:W-:Y:S02]  /*2d30*/  VIMNMX R5, R5, R6, !PT ;  /* 0x0000000605057248 */ /* 0x000fe40007fe0100 */
[----:B------:R-:W-:-:S07]  /*2d40*/  VIADDMNMX R3, R6, UR7, R3, PT ;  /* 0x0000000706037c46 */ /* 0x000fce000b800103 */
.L_x_1103:
[C---:B------:R-:W-:Y:S01]  /*2d50*/  ISETP.GE.AND P2, PT, R30.reuse, 0x2, PT ;  /* 0x000000021e00780c */ /* 0x040fe20003f46270 */
[----:B------:R-:W0:Y:S01]  /*2d60*/  SHFL.IDX PT, R4, R4, 0x1, 0x1c1f ;  /* 0x003c1f0004047f89 */ /* 0x000e2200000e0000 */
[C---:B------:R-:W-:Y:S02]  /*2d70*/  ISETP.GE.AND P6, PT, R30.reuse, 0xa, PT ;  /* 0x0000000a1e00780c */ /* 0x040fe40003fc6270 */
[----:B------:R-:W-:Y:S02]  /*2d80*/  ISETP.GT.AND P4, PT, R5, 0x1, !P2 ;  /* 0x000000010500780c */ /* 0x000fe40005784270 */
[----:B------:R-:W-:Y:S02]  /*2d90*/  ISETP.GE.AND P3, PT, R30, 0x9, PT ;  /* 0x000000091e00780c */ /* 0x000fe40003f66270 */
[----:B------:R-:W-:Y:S02]  /*2da0*/  ISETP.LT.OR P4, PT, R3, 0x2, P4 ;  /* 0x000000020300780c */ /* 0x000fe40002781670 */
[----:B------:R-:W-:-:S02]  /*2db0*/  ISETP.GT.AND P5, PT, R5, 0x8, !P3 ;  /* 0x000000080500780c */ /* 0x000fc40005fa4270 */
[----:B-1----:R-:W-:Y:S02]  /*2dc0*/  FSEL R38, R25, -INF , !P4 ;  /* 0xff80000019267808 */ /* 0x002fe40006000000 */
        /* <DEDUP_REMOVED lines=87> */
.L_x_1109:
[----:B------:R-:W-:-:S06]  /*3340*/  UISETP.NE.AND UP2, UPT, UR7, 0x1, UPT ;  /* 0x000000010700788c */ /* 0x000fcc000bf45270 */
[----:B------:R-:W-:-:S05]  /*3350*/  PLOP3.LUT P6, PT, PT, PT, UP2, 0x80, 0x0 ;  /* 0x000000000000781c */ /* 0x000fca0003fcf028 */
[----:B------:R-:W-:-:S08]  /*3360*/  @UP2 ULDC.64 UR10, c[0x0][0x9e8] ;  /* 0x00027a00000a2ab9 */ /* 0x000fd00000000a00 */
[----:B------:R-:W-:Y:S01]  /*3370*/  @P6 IMAD.HI.U32 R7, R4, UR10, RZ ;  /* 0x0000000a04076c27 */ /* 0x000fe2000f8e00ff */
[----:B------:R-:W-:-:S13]  /*3380*/  PLOP3.LUT P6, PT, PT, PT, UP2, 0x80, 0x0 ;  /* 0x000000000000781c */ /* 0x000fda0003fcf028 */
[----:B------:R-:W-:-:S07]  /*3390*/  @P6 SHF.R.U32.HI R4, RZ, UR11, R7 ;  /* 0x0000000bff046c19 */ /* 0x000fce0008011607 */
.L_x_1110:
[----:B------:R-:W-:Y:S05]  /*33a0*/  BSYNC B0 ;  /* 0x0000000000007941 */ /* 0x000fea0003800000 */
.L_x_1108:
[----:B------:R-:W-:-:S04]  /*33b0*/  IMAD R7, R4, UR7, -R27 ;  /* 0x0000000704077c24 */ /* 0x000fc8000f8e0a1b */
[----:B------:R-:W-:-:S05]  /*33c0*/  IMAD R4, R2, -0x2, R7 ;  /* 0xfffffffe02047824 */ /* 0x000fca00078e0207 */
[----:B------:R-:W-:Y:S02]  /*33d0*/  VIMNMX R5, R5, R4, !PT ;  /* 0x0000000405057248 */ /* 0x000fe40007fe0100 */
[----:B------:R-:W-:-:S07]  /*33e0*/  VIADDMNMX R3, R4, UR7, R3, PT ;  /* 0x0000000704037c46 */ /* 0x000fce000b800103 */
.L_x_1107:
[----:B------:R-:W-:Y:S01]  /*33f0*/  ISETP.GT.AND P2, PT, R5, 0x1, !P2 ;  /* 0x000000010500780c */ /* 0x000fe20005744270 */
[----:B------:R-:W-:Y:S01]  /*3400*/  ULDC UR14, c[0x0][0x988] ;  /* 0x00026200000e7ab9 */ /* 0x000fe20000000800 */
[----:B------:R-:W-:Y:S01]  /*3410*/  ISETP.NE.AND P6, PT, R6, RZ, PT ;  /* 0x000000ff0600720c */ /* 0x000fe20003fc5270 */
[----:B------:R-:W-:Y:S01]  /*3420*/  @UP0 ULDC UR10, c[0x0][0x44c] ;  /* 0x00011300000a0ab9 */ /* 0x000fe20000000800 */
[----:B------:R-:W-:Y:S01]  /*3430*/  ISETP.LT.OR P2, PT, R3, 0x2, P2 ;  /* 0x000000020300780c */ /* 0x000fe20001741670 */
[----:B------:R-:W-:Y:S01]  /*3440*/  UIMAD.WIDE.U32 UR10, UR36, UR10, URZ ;  /* 0x0000000a240a72a5 */ /* 0x000fe2000f8e003f */
[----:B------:R-:W-:Y:S01]  /*3450*/  FMNMX.FTZ R6, R28, R38, !PT ;  /* 0x000000261c067209 */ /* 0x000fe20007810000 */
[----:B------:R-:W-:Y:S01]  /*3460*/  @UP0 ULDC UR18, c[0x0][0x450] ;  /* 0x0001140000120ab9 */ /* 0x000fe20000000800 */
[----:B------:R-:W-:Y:S01]  /*3470*/  FSEL R9, R9, -INF , !P2 ;  /* 0xff80000009097808 */ /* 0x000fe20005000000 */
[----:B------:R-:W-:Y:S01]  /*3480*/  UMOV UR15, UR36 ;  /* 0x00000024000f7c82 */ /* 0x000fe20008000000 */
[----:B------:R-:W-:Y:S01]  /*3490*/  ISETP.NE.AND P2, PT, R25, RZ, PT ;  /* 0x000000ff1900720c */ /* 0x000fe20003f45270 */
[----:B------:R-:W-:Y:S01]  /*34a0*/  @UP0 USHF.R.U32.HI UR15, URZ, UR18, UR11 ;  /* 0x000000123f0f0299 */ /* 0x000fe2000801160b */
[----:B------:R-:W-:-:S02]  /*34b0*/  FMNMX.FTZ R6, R42, R6, !PT ;  /* 0x000000062a067209 */ /* 0x000fc40007810000 */
[----:B------:R-:W-:Y:S01]  /*34c0*/  ISETP.GT.AND P2, PT, R5, 0x9, !P2 ;  /* 0x000000090500780c */ /* 0x000fe20005744270 */
[----:B------:R-:W-:Y:S01]  /*34d0*/  UIADD3 UR56, UR56, UR15, URZ ;  /* 0x0000000f38387290 */ /* 0x000fe2000fffe03f */
[----:B------:R-:W-:Y:S02]  /*34e0*/  FMNMX.FTZ R6, R46, R6, !PT ;  /* 0x000000062e067209 */ /* 0x000fe40007810000 */
[----:B------:R-:W-:Y:S01]  /*34f0*/  ISETP.LT.OR P2, PT, R3, 0xa, P2 ;  /* 0x0000000a0300780c */ /* 0x000fe20001741670 */
[----:B------:R-:W-:Y:S01]  /*3500*/  UIADD3 UR6, UR56, UR6, URZ ;  /* 0x0000000638067290 */ /* 0x000fe2000fffe03f */
[----:B------:R-:W-:Y:S02]  /*3510*/  FMNMX.FTZ R6, R56, R6, !PT ;  /* 0x0000000638067209 */ /* 0x000fe40007810000 */
[----:B------:R-:W-:Y:S02]  /*3520*/  FSEL R10, R10, -INF , !P2 ;  /* 0xff8000000a0a7808 */ /* 0x000fe40005000000 */
[----:B------:R-:W-:-:S02]  /*3530*/  ISETP.NE.AND P2, PT, R29, RZ, PT ;  /* 0x000000ff1d00720c */ /* 0x000fc40003f45270 */
[----:B------:R-:W-:Y:S02]  /*3540*/  FMNMX.FTZ R6, R60, R6, !PT ;  /* 0x000000063c067209 */ /* 0x000fe40007810000 */
[----:B------:R-:W-:Y:S02]  /*3550*/  ISETP.GT.AND P2, PT, R5, 0x10, !P2 ;  /* 0x000000100500780c */ /* 0x000fe40005744270 */
[----:B------:R-:W-:Y:S02]  /*3560*/  FMNMX.FTZ R6, R36, R6, !PT ;  /* 0x0000000624067209 */ /* 0x000fe40007810000 */
[----:B------:R-:W-:Y:S02]  /*3570*/  ISETP.LT.OR P2, PT, R3, 0x11, P2 ;  /* 0x000000110300780c */ /* 0x000fe40001741670 */
[----:B------:R-:W-:Y:S02]  /*3580*/  FMNMX.FTZ R6, R62, R6, !PT ;  /* 0x000000063e067209 */ /* 0x000fe40007810000 */
[----:B------:R-:W-:-:S02]  /*3590*/  FSEL R11, R11, -INF , !P2 ;  /* 0xff8000000b0b7808 */ /* 0x000fc40005000000 */
[----:B------:R-:W-:Y:S02]  /*35a0*/  ISETP.NE.AND P2, PT, R32, RZ, PT ;  /* 0x000000ff2000720c */ /* 0x000fe40003f45270 */
[----:B------:R-:W-:Y:S02]  /*35b0*/  FMNMX.FTZ R6, R40, R6, !PT ;  /* 0x0000000628067209 */ /* 0x000fe40007810000 */
[----:B------:R-:W-:Y:S02]  /*35c0*/  ISETP.GT.AND P2, PT, R5, 0x11, !P2 ;  /* 0x000000110500780c */ /* 0x000fe40005744270 */
[----:B------:R-:W-:Y:S02]  /*35d0*/  FMNMX.FTZ R6, R64, R6, !PT ;  /* 0x0000000640067209 */ /* 0x000fe40007810000 */
[----:B------:R-:W-:Y:S02]  /*35e0*/  ISETP.LT.OR P2, PT, R3, 0x12, P2 ;  /* 0x000000120300780c */ /* 0x000fe40001741670 */
[----:B------:R-:W-:-:S02]  /*35f0*/  FMNMX.FTZ R6, R44, R6, !PT ;  /* 0x000000062c067209 */ /* 0x000fc40007810000 */
        /* <DEDUP_REMOVED lines=10> */
[C---:B------:R-:W-:Y:S02]  /*36a0*/  ISETP.GT.AND P2, PT, R5.reuse, 0x19, !P2 ;  /* 0x000000190500780c */ /* 0x040fe40005744270 */
[----:B------:R-:W-:-:S02]  /*36b0*/  ISETP.GT.AND P3, PT, R5, 0x8, !P3 ;  /* 0x000000080500780c */ /* 0x000fc40005f64270 */
[----:B------:R-:W-:Y:S02]  /*36c0*/  ISETP.LT.OR P2, PT, R3, 0x1a, P2 ;  /* 0x0000001a0300780c */ /* 0x000fe40001741670 */
[----:B------:R-:W-:Y:S02]  /*36d0*/  FMNMX.FTZ R25, R70, R6, !PT ;  /* 0x0000000646197209 */ /* 0x000fe40007810000 */
[----:B------:R-:W-:Y:S02]  /*36e0*/  FSEL R14, R14, -INF , !P2 ;  /* 0xff8000000e0e7808 */ /* 0x000fe40005000000 */
[----:B------:R-:W-:Y:S01]  /*36f0*/  ISETP.NE.AND P2, PT, R37, RZ, PT ;  /* 0x000000ff2500720c */ /* 0x000fe20003f45270 */
[----:B------:R-:W0:Y:S01]  /*3700*/  SHFL.BFLY PT, R6, R25, 0x2, 0x1f ;  /* 0x0c401f0019067f89 */ /* 0x000e2200000e0000 */
[----:B------:R-:W-:Y:S02]  /*3710*/  ISETP.LT.OR P3, PT, R3, 0x9, P3 ;  /* 0x000000090300780c */ /* 0x000fe40001f61670 */
[----:B------:R-:W-:-:S02]  /*3720*/  ISETP.GT.AND P2, PT, R5, 0x20, !P2 ;  /* 0x000000200500780c */ /* 0x000fc40005744270 */
[----:B------:R-:W-:Y:S02]  /*3730*/  FSEL R8, R8, -INF , !P3 ;  /* 0xff80000008087808 */ /* 0x000fe40005800000 */
[----:B------:R-:W-:Y:S02]  /*3740*/  ISETP.LT.OR P2, PT, R3, 0x21, P2 ;  /* 0x000000210300780c */ /* 0x000fe40001741670 */
[----:B------:R-:W-:Y:S02]  /*3750*/  ISETP.NE.AND P3, PT, R41, RZ, PT ;  /* 0x000000ff2900720c */ /* 0x000fe40003f65270 */
[----:B------:R-:W-:Y:S02]  /*3760*/  FSEL R15, R15, -INF , !P2 ;  /* 0xff8000000f0f7808 */ /* 0x000fe40005000000 */
[----:B------:R-:W-:Y:S02]  /*3770*/  ISETP.NE.AND P2, PT, R43, RZ, PT ;  /* 0x000000ff2b00720c */ /* 0x000fe40003f45270 */
[----:B------:R-:W-:-:S02]  /*3780*/  ISETP.GT.AND P4, PT, R5, 0x31, !P4 ;  /* 0x000000310500780c */ /* 0x000fc40006784270 */
[C---:B------:R-:W-:Y:S02]  /*3790*/  ISETP.GT.AND P2, PT, R5.reuse, 0x21, !P2 ;  /* 0x000000210500780c */ /* 0x040fe40005744270 */
[----:B------:R-:W-:Y:S02]  /*37a0*/  ISETP.GT.AND P5, PT, R5, 0x38, !P5 ;  /* 0x000000380500780c */ /* 0x000fe40006fa4270 */
[C---:B------:R-:W-:Y:S02]  /*37b0*/  ISETP.LT.OR P2, PT, R3.reuse, 0x22, P2 ;  /* 0x000000220300780c */ /* 0x040fe40001741670 */
[----:B------:R-:W-:Y:S02]  /*37c0*/  ISETP.LT.OR P4, PT, R3, 0x32, P4 ;  /* 0x000000320300780c */ /* 0x000fe40002781670 */
[----:B------:R-:W-:Y:S02]  /*37d0*/  FSEL R20, R20, -INF , !P2 ;  /* 0xff80000014147808 */ /* 0x000fe40005000000 */
[----:B------:R-:W-:-:S02]  /*37e0*/  ISETP.GT.AND P2, PT, R5, 0x28, !P3 ;  /* 0x000000280500780c */ /* 0x000fc40005f44270 */
[----:B------:R-:W-:Y:S02]  /*37f0*/  ISETP.NE.AND P3, PT, R45, RZ, PT ;  /* 0x000000ff2d00720c */ /* 0x000fe40003f65270 */
[----:B------:R-:W-:Y:S02]  /*3800*/  ISETP.LT.OR P2, PT, R3, 0x29, P2 ;  /* 0x000000290300780c */ /* 0x000fe40001741670 */
[----:B------:R-:W-:Y:S02]  /*3810*/  ISETP.GT.AND P3, PT, R5, 0x30, !P3 ;  /* 0x000000300500780c */ /* 0x000fe40005f64270 */
[----:B------:R-:W-:Y:S02]  /*3820*/  FSEL R21, R21, -INF , !P2 ;  /* 0xff80000015157808 */ /* 0x000fe40005000000 */
[----:B------:R-:W-:Y:S02]  /*3830*/  ISETP.GT.AND P2, PT, R5, RZ, !P6 ;  /* 0x000000ff0500720c */ /* 0x000fe40007744270 */
[----:B------:R-:W-:-:S02]  /*3840*/  ISETP.NE.AND P6, PT, R24, RZ, PT ;  /* 0x000000ff1800720c */ /* 0x000fc40003fc5270 */
[C---:B------:R-:W-:Y:S02]  /*3850*/  ISETP.LT.OR P2, PT, R3.reuse, 0x1, P2 ;  /* 0x000000010300780c */ /* 0x040fe40001741670 */
[----:B------:R-:W-:Y:S02]  /*3860*/  ISETP.LT.OR P3, PT, R3, 0x31, P3 ;  /* 0x000000310300780c */ /* 0x000fe40001f61670 */
[----:B------:R-:W-:Y:S02]  /*3870*/  FSEL R4, R26, -INF , !P2 ;  /* 0xff8000001a047808 */ /* 0x000fe40005000000 */
[----:B0-----:R-:W-:Y:S01]  /*3880*/  FMNMX.FTZ R26, R25, R6, !PT ;  /* 0x00000006191a7209 */ /* 0x001fe20007810000 */
[----:B------:R-:W-:Y:S01]  /*3890*/  IMAD.U32 R25, RZ, RZ, UR14 ;  /* 0x0000000eff197e24 */ /* 0x000fe2000f8e00ff */
[----:B------:R-:W-:Y:S02]  /*38a0*/  FMNMX.FTZ R7, R4, R9, !PT ;  /* 0x0000000904077209 */ /* 0x000fe40007810000 */
[----:B------:R-:W-:Y:S01]  /*38b0*/  ISETP.NE.AND P2, PT, R57, RZ, PT ;  /* 0x000000ff3900720c */ /* 0x000fe20003f45270 */
[----:B------:R-:W0:Y:S01]  /*38c0*/  SHFL.BFLY PT, R27, R26, 0x1, 0x1f ;  /* 0x0c201f001a1b7f89 */ /* 0x000e2200000e0000 */
[----:B------:R-:W-:-:S02]  /*38d0*/  FMNMX.FTZ R7, R8, R7, !PT ;  /* 0x0000000708077209 */ /* 0x000fc40007810000 */
[----:B------:R-:W-:Y:S02]  /*38e0*/  ISETP.GT.AND P2, PT, R5, 0x29, !P2 ;  /* 0x000000290500780c */ /* 0x000fe40005744270 */
[----:B------:R-:W-:Y:S02]  /*38f0*/  FMNMX.FTZ R6, R10, R7, !PT ;  /* 0x000000070a067209 */ /* 0x000fe40007810000 */
[----:B------:R-:W-:Y:S02]  /*3900*/  ISETP.LT.OR P2, PT, R3, 0x2a, P2 ;  /* 0x0000002a0300780c */ /* 0x000fe40001741670 */
[----:B------:R-:W-:Y:S02]  /*3910*/  FMNMX.FTZ R7, R11, R6, !PT ;  /* 0x000000060b077209 */ /* 0x000fe40007810000 */
[----:B------:R-:W-:Y:S02]  /*3920*/  ISETP.LT.OR P5, PT, R3, 0x39, P5 ;  /* 0x000000390300780c */ /* 0x000fe40002fa1670 */
[----:B------:R-:W-:-:S04]  /*3930*/  FMNMX.FTZ R24, R12, R7, !PT ;  /* 0x000000070c187209 */ /* 0x000fc80007810000 */
[----:B------:R-:W-:Y:S02]  /*3940*/  FMNMX.FTZ R7, R13, R24, !PT ;  /* 0x000000180d077209 */ /* 0x000fe40007810000 */
[----:B------:R-:W-:Y:S02]  /*3950*/  FSEL R24, R47, -INF , !P2 ;  /* 0xff8000002f187808 */ /* 0x000fe40005000000 */
[----:B0-----:R-:W-:Y:S02]  /*3960*/  FMNMX.FTZ R6, R26, R27, !PT ;  /* 0x0000001b1a067209 */ /* 0x001fe40007810000 */
[----:B------:R-:W-:Y:S02]  /*3970*/  FMNMX.FTZ R26, R14, R7, !PT ;  /* 0x000000070e1a7209 */ /* 0x000fe40007810000 */
[C---:B------:R-:W-:Y:S01]  /*3980*/  FSETP.NEU.FTZ.AND P2, PT, R6.reuse, -INF , PT ;  /* 0xff8000000600780b */ /* 0x040fe20003f5d000 */
[----:B------:R-:W-:-:S01]  /*3990*/  FFMA.FTZ R25, R6, R25, -8 ;  /* 0xc100000006197423 */ /* 0x000fc20000010019 */
[----:B------:R-:W-:-:S04]  /*39a0*/  FMNMX.FTZ R7, R15, R26, !PT ;  /* 0x0000001a0f077209 */ /* 0x000fc80007810000 */
[----:B------:R-:W-:Y:S02]  /*39b0*/  FMNMX.FTZ R26, R20, R7, !PT ;  /* 0x00000007141a7209 */ /* 0x000fe40007810000 */
[----:B------:R-:W-:Y:S02]  /*39c0*/  FSEL R27, R25, RZ, P2 ;  /* 0x000000ff191b7208 */ /* 0x000fe40001000000 */
[----:B------:R-:W-:Y:S02]  /*39d0*/  FMNMX.FTZ R7, R21, R26, !PT ;  /* 0x0000001a15077209 */ /* 0x000fe40007810000 */
[----:B------:R-:W-:Y:S01]  /*39e0*/  ISETP.GT.AND P2, PT, R5, 0x39, !P6 ;  /* 0x000000390500780c */ /* 0x000fe20007744270 */
[--C-:B------:R-:W-:Y:S01]  /*39f0*/  FFMA.FTZ R29, R28, UR14, -R27.reuse ;  /* 0x0000000e1c1d7c23 */ /* 0x100fe2000801081b */
[----:B------:R-:W-:Y:S01]  /*3a00*/  FSEL R5, R50, -INF , !P3 ;  /* 0xff80000032057808 */ /* 0x000fe20005800000 */
[--C-:B------:R-:W-:Y:S01]  /*3a10*/  FFMA.FTZ R39, R44, UR14, -R27.reuse ;  /* 0x0000000e2c277c23 */ /* 0x100fe2000801081b */
[----:B------:R-:W-:Y:S01]  /*3a20*/  FMNMX.FTZ R26, R24, R7, !PT ;  /* 0x00000007181a7209 */ /* 0x000fe20007810000 */
[----:B------:R-:W-:Y:S01]  /*3a30*/  IMAD.U32 R44, RZ, RZ, UR14 ;  /* 0x0000000eff2c7e24 */ /* 0x000fe2000f8e00ff */
[----:B------:R-:W-:Y:S01]  /*3a40*/  FSEL R25, R51, -INF , !P4 ;  /* 0xff80000033197808 */ /* 0x000fe20006000000 */
[--C-:B------:R-:W-:Y:S01]  /*3a50*/  FFMA.FTZ R30, R38, UR14, -R27.reuse ;  /* 0x0000000e261e7c23 */ /* 0x100fe2000801081b */
[----:B------:R-:W-:Y:S01]  /*3a60*/  FMNMX.FTZ R26, R5, R26, !PT ;  /* 0x0000001a051a7209 */ /* 0x000fe20007810000 */
[--C-:B------:R-:W-:Y:S01]  /*3a70*/  FFMA.FTZ R31, R42, UR14, -R27.reuse ;  /* 0x0000000e2a1f7c23 */ /* 0x100fe2000801081b */
[----:B------:R-:W-:Y:S01]  /*3a80*/  ISETP.LT.OR P2, PT, R3, 0x3a, P2 ;  /* 0x0000003a0300780c */ /* 0x000fe20001741670 */
[----:B------:R-:W-:Y:S01]  /*3a90*/  MUFU.EX2 R29, R29 ;  /* 0x0000001d001d7308 */ /* 0x000fe20000000800 */
[----:B------:R-:W-:Y:S01]  /*3aa0*/  FSEL R3, R54, -INF , !P5 ;  /* 0xff80000036037808 */ /* 0x000fe20006800000 */
[--C-:B------:R-:W-:Y:S01]  /*3ab0*/  FFMA.FTZ R32, R46, UR14, -R27.reuse ;  /* 0x0000000e2e207c23 */ /* 0x100fe2000801081b */
[----:B------:R-:W-:Y:S01]  /*3ac0*/  FMNMX.FTZ R28, R25, R26, !PT ;  /* 0x0000001a191c7209 */ /* 0x000fe20007810000 */
[--C-:B------:R-:W-:Y:S01]  /*3ad0*/  FFMA.FTZ R33, R56, UR14, -R27.reuse ;  /* 0x0000000e38217c23 */ /* 0x100fe2000801081b */
[----:B------:R-:W-:Y:S01]  /*3ae0*/  FSEL R26, R55, -INF , !P2 ;  /* 0xff800000371a7808 */ /* 0x000fe20005000000 */
[--C-:B------:R-:W-:Y:S01]  /*3af0*/  FFMA.FTZ R35, R36, UR14, -R27.reuse ;  /* 0x0000000e24237c23 */ /* 0x100fe2000801081b */
[----:B------:R-:W-:Y:S01]  /*3b00*/  FMNMX.FTZ R7, R3, R28, !PT ;  /* 0x0000001c03077209 */ /* 0x000fe20007810000 */
[----:B------:R-:W0:Y:S01]  /*3b10*/  MUFU.EX2 R30, R30 ;  /* 0x0000001e001e7308 */ /* 0x000e220000000800 */
[----:B------:R-:W-:-:S01]  /*3b20*/  FFMA.FTZ R36, R62, UR14, -R27 ;  /* 0x0000000e3e247c23 */ /* 0x000fc2000801081b */
[--C-:B------:R-:W-:Y:S01]  /*3b30*/  FFMA.FTZ R34, R60, UR14, -R27.reuse ;  /* 0x0000000e3c227c23 */ /* 0x100fe2000801081b */
[----:B------:R-:W-:Y:S01]  /*3b40*/  FMNMX.FTZ R7, R26, R7, !PT ;  /* 0x000000071a077209 */ /* 0x000fe20007810000 */
[--C-:B------:R-:W-:Y:S01]  /*3b50*/  FFMA.FTZ R37, R40, UR14, -R27.reuse ;  /* 0x0000000e28257c23 */ /* 0x100fe2000801081b */
[----:B------:R-:W-:-:S01]  /*3b60*/  FFMA.FTZ R40, R66, UR14, -R27 ;  /* 0x0000000e42287c23 */ /* 0x000fc2000801081b */
[--C-:B------:R-:W-:Y:S01]  /*3b70*/  FFMA.FTZ R38, R64, UR14, -R27.reuse ;  /* 0x0000000e40267c23 */ /* 0x100fe2000801081b */
[----:B------:R-:W-:-:S01]  /*3b80*/  FFMA.FTZ R41, R48, UR14, -R27 ;  /* 0x0000000e30297c23 */ /* 0x000fc2000801081b */
[----:B------:R-:W1:Y:S01]  /*3b90*/  SHFL.BFLY PT, R28, R7, 0x2, 0x1f ;  /* 0x0c401f00071c7f89 */ /* 0x000e6200000e0000 */
[----:B------:R-:W2:Y:S01]  /*3ba0*/  MUFU.EX2 R31, R31 ;  /* 0x0000001f001f7308 */ /* 0x000ea20000000800 */
[----:B------:R-:W-:-:S07]  /*3bb0*/  FFMA.FTZ R42, R68, UR14, -R27 ;  /* 0x0000000e442a7c23 */ /* 0x000fce000801081b */
[----:B------:R-:W3:Y:S08]  /*3bc0*/  MUFU.EX2 R32, R32 ;  /* 0x0000002000207308 */ /* 0x000ef00000000800 */
        /* <DEDUP_REMOVED lines=15> */
[----:B------:R-:W-:Y:S01]  /*3cc0*/  MUFU.EX2 R37, R37 ;  /* 0x0000002500257308 */ /* 0x000fe20000000800 */
        /* <DEDUP_REMOVED lines=15> */
[----:B------:R-:W1:Y:S01]  /*3dc0*/  MUFU.EX2 R9, R9 ;  /* 0x0000000900097308 */ /* 0x000e620000000800 */
[----:B------:R-:W-:-:S01]  /*3dd0*/  FFMA.FTZ R3, R3, UR14, -R43 ;  /* 0x0000000e03037c23 */ /* 0x000fc2000801082b */
[----:B------:R-:W-:-:S06]  /*3de0*/  FFMA.FTZ R26, R26, UR14, -R43 ;  /* 0x0000000e1a1a7c23 */ /* 0x000fcc000801082b */
[----:B------:R-:W4:Y:S08]  /*3df0*/  MUFU.EX2 R8, R8 ;  /* 0x0000000800087308 */ /* 0x000f300000000800 */
[----:B------:R0:W5:Y:S08]  /*3e00*/  MUFU.EX2 R45, R10 ;  /* 0x0000000a002d7308 */ /* 0x0001700000000800 */
[----:B------:R-:W5:Y:S01]  /*3e10*/  MUFU.EX2 R11, R11 ;  /* 0x0000000b000b7308 */ /* 0x000f620000000800 */
[----:B0-----:R-:W-:-:S04]  /*3e20*/  FADD.FTZ R10, R29, R30 ;  /* 0x0000001e1d0a7221 */ /* 0x001fc80000010000 */
[----:B--2---:R-:W-:-:S03]  /*3e30*/  FADD.FTZ R47, R31, R10 ;  /* 0x0000000a1f2f7221 */ /* 0x004fc60000010000 */
[----:B------:R-:W0:Y:S01]  /*3e40*/  MUFU.EX2 R12, R12 ;  /* 0x0000000c000c7308 */ /* 0x000e220000000800 */
[----:B---3--:R-:W-:-:S01]  /*3e50*/  FADD.FTZ R10, R32, R47 ;  /* 0x0000002f200a7221 */ /* 0x008fc20000010000 */
[----:B------:R-:W-:Y:S01]  /*3e60*/  F2FP.SATFINITE.E4M3.F32.PACK_AB_MERGE_C R32, R32, R31, RZ ;  /* 0x0000001f2020723e */ /* 0x000fe200048070ff */
[----:B-1----:R-:W-:-:S02]  /*3e70*/  FADD.FTZ R31, R4, R9 ;  /* 0x00000009041f7221 */ /* 0x002fc40000010000 */
[----:B------:R-:W-:Y:S01]  /*3e80*/  FADD.FTZ R47, R33, R10 ;  /* 0x0000000a212f7221 */ /* 0x000fe20000010000 */
[----:B------:R-:W-:Y:S01]  /*3e90*/  F2FP.SATFINITE.E4M3.F32.PACK_AB_MERGE_C R188, R30, R29, R32 ;  /* 0x0000001d1ebc723e */ /* 0x000fe20004807020 */
[----:B----4-:R-:W-:Y:S01]  /*3ea0*/  FADD.FTZ R10, R8, R31 ;  /* 0x0000001f080a7221 */ /* 0x010fe20000010000 */
[----:B------:R-:W1:Y:S01]  /*3eb0*/  MUFU.EX2 R13, R13 ;  /* 0x0000000d000d7308 */ /* 0x000e620000000800 */
[----:B------:R-:W-:Y:S01]  /*3ec0*/  F2FP.SATFINITE.E4M3.F32.PACK_AB_MERGE_C R29, R36, R35, RZ ;  /* 0x00000023241d723e */ /* 0x000fe200048070ff */
[----:B------:R-:W-:Y:S01]  /*3ed0*/  FADD.FTZ R30, R34, R47 ;  /* 0x0000002f221e7221 */ /* 0x000fe20000010000 */
[----:B-----5:R-:W-:-:S01]  /*3ee0*/  FADD.FTZ R10, R45, R10 ;  /* 0x0000000a2d0a7221 */ /* 0x020fc20000010000 */
[----:B------:R-:W-:-:S02]  /*3ef0*/  F2FP.SATFINITE.E4M3.F32.PACK_AB_MERGE_C R32, R40, R39, RZ ;  /* 0x000000272820723e */ /* 0x000fc400048070ff */
[----:B------:R-:W-:Y:S01]  /*3f00*/  F2FP.SATFINITE.E4M3.F32.PACK_AB_MERGE_C R190, R34, R33, R29 ;  /* 0x0000002122be723e */ /* 0x000fe2000480701d */
[----:B------:R-:W-:Y:S01]  /*3f10*/  FADD.FTZ R29, R11, R10 ;  /* 0x0000000a0b1d7221 */ /* 0x000fe20000010000 */
[----:B------:R-:W2:Y:S01]  /*3f20*/  MUFU.EX2 R14, R14 ;  /* 0x0000000e000e7308 */ /* 0x000ea20000000800 */
[----:B------:R-:W-:-:S01]  /*3f30*/  FADD.FTZ R35, R35, R30 ;  /* 0x0000001e23237221 */ /* 0x000fc20000010000 */
[----:B------:R-:W-:Y:S01]  /*3f40*/  F2FP.SATFINITE.E4M3.F32.PACK_AB_MERGE_C R45, R45, R8, RZ ;  /* 0x000000082d2d723e */ /* 0x000fe200048070ff */
[----:B0-----:R-:W-:-:S02]  /*3f50*/  FADD.FTZ R30, R12, R29 ;  /* 0x0000001d0c1e7221 */ /* 0x001fc40000010000 */
[----:B------:R-:W-:Y:S01]  /*3f60*/  FADD.FTZ R36, R36, R35 ;  /* 0x0000002324247221 */ /* 0x000fe20000010000 */
[----:B------:R-:W-:Y:S02]  /*3f70*/  F2FP.SATFINITE.E4M3.F32.PACK_AB_MERGE_C R189, R9, R4, R45 ;  /* 0x0000000409bd723e */ /* 0x000fe4000480702d */
[----:B------:R-:W0:Y:S01]  /*3f80*/  MUFU.EX2 R15, R15 ;  /* 0x0000000f000f7308 */ /* 0x000e220000000800 */
[----:B-1----:R-:W-:-:S01]  /*3f90*/  FADD.FTZ R29, R13, R30 ;  /* 0x0000001e0d1d7221 */ /* 0x002fc20000010000 */
[----:B------:R-:W-:-:S06]  /*3fa0*/  FADD.FTZ R31, R37, R36 ;  /* 0x00000024251f7221 */ /* 0x000fcc0000010000 */
        /* <DEDUP_REMOVED lines=13> */
[----:B------:R-:W-:Y:S01]  /*4080*/  MUFU.EX2 R27, R27 ;  /* 0x0000001b001b7308 */ /* 0x000fe20000000800 */
[----:B0-----:R-:W-:-:S07]  /*4090*/  FADD.FTZ R9, R21, R8 ;  /* 0x0000000815097221 */ /* 0x001fce0000010000 */
[----:B------:R-:W0:Y:S08]  /*40a0*/  MUFU.EX2 R24, R24 ;  /* 0x0000001800187308 */ /* 0x000e300000000800 */
[----:B------:R-:W-:Y:S08]  /*40b0*/  MUFU.EX2 R41, R41 ;  /* 0x0000002900297308 */ /* 0x000ff00000000800 */
[----:B------:R-:W-:Y:S01]  /*40c0*/  MUFU.EX2 R42, R42 ;  /* 0x0000002a002a7308 */ /* 0x000fe20000000800 */
[C---:B0-----:R-:W-:Y:S01]  /*40d0*/  F2FP.SATFINITE.E4M3.F32.PACK_AB_MERGE_C R21, R24.reuse, R21, RZ ;  /* 0x000000151815723e */ /* 0x041fe200048070ff */
        /* <DEDUP_REMOVED lines=30> */
.L_x_1112:
[----:B------:R-:W-:-:S11]  /*42c0*/  UISETP.NE.AND UP2, UPT, UR7, 0x1, UPT ;  /* 0x000000010700788c */ /* 0x000fd6000bf45270 */
[----:B------:R-:W-:Y:S02]  /*42d0*/  @UP2 ULDC.64 UR10, c[0x0][0x9e8] ;  /* 0x00027a00000a2ab9 */ /* 0x000fe40000000a00 */
[----:B------:R-:W-:-:S04]  /*42e0*/  UIMAD.WIDE.U32 UR18, UR15, UR10, URZ ;  /* 0x0000000a0f1272a5 */ /* 0x000fc8000f8e003f */
[----:B------:R-:W-:-:S12]  /*42f0*/  @UP2 USHF.R.U32.HI UR15, URZ, UR11, UR19 ;  /* 0x0000000b3f0f2299 */ /* 0x000fd80008011613 */
.L_x_1113:
[----:B------:R-:W-:-:S04]  /*4300*/  UIMAD UR7, UR15, UR7, UR7 ;  /* 0x000000070f0772a4 */ /* 0x000fc8000f8e0207 */
[----:B------:R-:W-:-:S04]  /*4310*/  UISETP.LT.AND UP2, UPT, UR6, UR7, UPT ;  /* 0x000000070600728c */ /* 0x000fc8000bf41270 */
[----:B------:R-:W-:-:S12]  /*4320*/  USEL UR6, UR6, UR7, UP2 ;  /* 0x0000000706067287 */ /* 0x000fd80009000000 */
.L_x_1111:
        /* <DEDUP_REMOVED lines=75> */
.L_x_1132:
        /* <DEDUP_REMOVED lines=9> */
.L_x_1116:
[----:B------:R-:W-:Y:S01]  /*4870*/  ULEA UR6, UR60, UR41, 0x3 ;  /* 0x000000293c067291 */ /* 0x000fe2000f8e183f */
[----:B------:R-:W-:-:S05]  /*4880*/  IMAD.U32 R8, RZ, RZ, UR59 ;  /* 0x0000003bff087e24 */ /* 0x000fca000f8e00ff */
[----:B------:R-:W-:-:S04]  /*4890*/  SHF.L.U32 R8, R8, 0x1f, RZ ;  /* 0x0000001f08087819 */ /* 0x000fc800000006ff */
[----:B------:R0:W1:Y:S01]  /*48a0*/  SYNCS.PHASECHK.TRANS64.TRYWAIT P2, [UR6+0x28430], R8 ;  /* 0x02843008ff0075a7 */ /* 0x0000620008040146 */
[----:B------:R-:W-:Y:S05]  /*48b0*/  @!P0 BRA `(.L_x_1117) ;  /* 0x0000000000048947 */ /* 0x000fea0003800000 */
[----:B------:R-:W-:Y:S01]  /*48c0*/  BPT.TRAP 0x1 ;  /* 0x000000040000795c */ /* 0x000fe20000300000 */
.L_x_1117:
[----:B-1----:R-:W-:Y:S05]  /*48d0*/  @P2 BRA `(.L_x_1115) ;  /* 0x0000000000082947 */ /* 0x002fea0003800000 */
[----:B------:R-:W1:Y:S02]  /*48e0*/  SYNCS.PHASECHK.TRANS64.TRYWAIT P2, [UR6+0x28430], R8 ;  /* 0x02843008ff0075a7 */ /* 0x000e640008040146 */
[----:B-1----:R-:W-:Y:S05]  /*48f0*/  @!P2 BRA `(.L_x_1118) ;  /* 0x0000011400b0a947 */ /* 0x002fea0003800000 */
.L_x_1115:
        /* <DEDUP_REMOVED lines=47> */
.L_x_1120:
[----:B------:R-:W-:Y:S01]  /*4bf0*/  ULEA UR6, UR55, UR41, 0x3 ;  /* 0x0000002937067291 */ /* 0x000fe2000f8e183f */
[----:B------:R-:W-:-:S05]  /*4c00*/  IMAD.U32 R8, RZ, RZ, UR50 ;  /* 0x00000032ff087e24 */ /* 0x000fca000f8e00ff */
[----:B------:R-:W-:-:S04]  /*4c10*/  SHF.L.U32 R8, R8, 0x1f, RZ ;  /* 0x0000001f08087819 */ /* 0x000fc800000006ff */
[----:B------:R0:W1:Y:S01]  /*4c20*/  SYNCS.PHASECHK.TRANS64.TRYWAIT P2, [UR6+0x28450], R8 ;  /* 0x02845008ff0075a7 */ /* 0x0000620008040146 */
[----:B------:R-:W-:Y:S05]  /*4c30*/  @!P0 BRA `(.L_x_1121) ;  /* 0x0000000000048947 */ /* 0x000fea0003800000 */
[----:B------:R-:W-:Y:S01]  /*4c40*/  BPT.TRAP 0x1 ;  /* 0x000000040000795c */ /* 0x000fe20000300000 */
.L_x_1121:
[----:B-1----:R-:W-:Y:S05]  /*4c50*/  @P2 BRA `(.L_x_1119) ;  /* 0x0000000000082947 */ /* 0x002fea0003800000 */
[----:B------:R-:W1:Y:S02]  /*4c60*/  SYNCS.PHASECHK.TRANS64.TRYWAIT P2, [UR6+0x28450], R8 ;  /* 0x02845008ff0075a7 */ /* 0x000e640008040146 */
[----:B-1----:R-:W-:Y:S05]  /*4c70*/  @!P2 BRA `(.L_x_1122) ;  /* 0x0000011000e8a947 */ /* 0x002fea0003800000 */
.L_x_1119:
[----:B------:R-:W-:Y:S01]  /*4c80*/  UIADD3 UR6, UR41, 0x8000, URZ ;  /* 0x0000800029067890 */ /* 0x000fe2000fffe03f */
[----:B------:R-:W-:Y:S01]  /*4c90*/  WARPGROUP.ARRIVE ;  /* 0x00000000000079c5 */ /* 0x000fe20000000000 */
[----:B------:R-:W-:Y:S01]  /*4ca0*/  UMOV UR7, 0x80000020 ;  /* 0x8000002000077882 */ /* 0x000fe20000000000 */
[----:B------:R-:W-:Y:S01]  /*4cb0*/  PLOP3.LUT P2, PT, PT, PT, UP0, 0x80, 0x0 ;  /* 0x000000000000781c */ /* 0x000fe20003f4f008 */
[----:B------:R-:W-:-:S03]  /*4cc0*/  USHF.R.U32.HI UR6, URZ, 0x4, UR6 ;  /* 0x000000043f067899 */ /* 0x000fc60008011606 */
[----:B------:R-:W2:Y:S01]  /*4cd0*/  S2R R202, SR_TID.X ;  /* 0x0000000000ca7919 */ /* 0x000ea20000002100 */
[----:B------:R-:W-:Y:S01]  /*4ce0*/  PLOP3.LUT P3, PT, PT, PT, UP0, 0x80, 0x0 ;  /* 0x000000000000781c */ /* 0x000fe20003f6f008 */
[C---:B------:R-:W-:Y:S01]  /*4cf0*/  FMUL.FTZ R10, R0.reuse, R154 ;  /* 0x0000009a000a7220 */ /* 0x040fe20000410000 */
[----:B------:R-:W-:Y:S01]  /*4d00*/  ULOP3.LUT UR6, UR6, 0x3fff, URZ, 0xc0, !UPT ;  /* 0x00003fff06067892 */ /* 0x000fe2000f8ec03f */
[C---:B------:R-:W-:Y:S01]  /*4d10*/  FMUL.FTZ R154, R0.reuse, R156 ;  /* 0x0000009c009a7220 */ /* 0x040fe20000410000 */
[C---:B------:R-:W-:Y:S01]  /*4d20*/  FMUL.FTZ R156, R0.reuse, R170 ;  /* 0x000000aa009c7220 */ /* 0x040fe20000410000 */
[----:B------:R-:W-:Y:S01]  /*4d30*/  VIADD R170, R17, UR36 ;  /* 0x0000002411aa7c36 */ /* 0x000fe20008000000 */
[----:B------:R-:W-:Y:S01]  /*4d40*/  ULOP3.LUT UR6, UR6, 0x10000, URZ, 0xfc, !UPT ;  /* 0x0001000006067892 */ /* 0x000fe2000f8efc3f */
[C---:B------:R-:W-:Y:S01]  /*4d50*/  FMUL.FTZ R12, R0.reuse, R158 ;  /* 0x0000009e000c7220 */ /* 0x040fe20000410000 */
[C---:B------:R-:W-:Y:S01]  /*4d60*/  FMUL.FTZ R14, R0.reuse, R162 ;  /* 0x000000a2000e7220 */ /* 0x040fe20000410000 */
[C---:B------:R-:W-:Y:S01]  /*4d70*/  FMUL.FTZ R158, R0.reuse, R174 ;  /* 0x000000ae009e7220 */ /* 0x040fe20000410000 */
[----:B------:R-:W-:Y:S01]  /*4d80*/  ULEA UR6, UR55, UR6, 0xa ;  /* 0x0000000637067291 */ /* 0x000fe2000f8e503f */
[C---:B------:R-:W-:Y:S01]  /*4d90*/  FMUL.FTZ R162, R0.reuse, R178 ;  /* 0x000000b200a27220 */ /* 0x040fe20000410000 */
[----:B------:R-:W-:Y:S01]  /*4da0*/  FMUL.FTZ R11, R0, R155 ;  /* 0x0000009b000b7220 */ /* 0x000fe20000410000 */
[----:B------:R-:W-:-:S02]  /*4db0*/  IMAD.SHL.U32 R178, R5, 0x40, RZ ;  /* 0x0000004005b27824 */ /* 0x000fc400078e00ff */
[C---:B------:R-:W-:Y:S01]  /*4dc0*/  FMUL.FTZ R155, R0.reuse, R157 ;  /* 0x0000009d009b7220 */ /* 0x040fe20000410000 */
[C---:B------:R-:W-:Y:S01]  /*4dd0*/  FMUL.FTZ R157, R0.reuse, R171 ;  /* 0x000000ab009d7220 */ /* 0x040fe20000410000 */
[----:B-1----:R-:W-:Y:S02]  /*4de0*/  IMAD.U32 R9, RZ, RZ, UR60 ;  /* 0x0000003cff097e24 */ /* 0x002fe4000f8e00ff */
        /* <DEDUP_REMOVED lines=11> */
[----:B------:R-:W-:Y:S01]  /*4ea0*/  FMUL.FTZ R167, R0, R168 ;  /* 0x000000a800a77220 */ /* 0x000fe20000410000 */
[----:B------:R-:W-:Y:S01]  /*4eb0*/  IADD3 R173, -R178, 0x1, RZ ;  /* 0x00000001b2ad7810 */ /* 0x000fe20007ffe1ff */
        /* <DEDUP_REMOVED lines=12> */
[----:B------:R-:W-:Y:S01]  /*4f80*/  @!P1 LEA R9, R9, UR41, 0x3 ;  /* 0x0000002909099c11 */ /* 0x000fe2000f8e18ff */
[----:B------:R-:W-:Y:S01]  /*4f90*/  IMAD R173, R2, -0x2, R173 ;  /* 0xfffffffe02ad7824 */ /* 0x000fe200078e02ad */
[----:B--2---:R-:W-:Y:S01]  /*4fa0*/  SHF.R.U32.HI R202, RZ, 0x7, R202 ;  /* 0x00000007ffca7819 */ /* 0x004fe200000116ca */
[----:B------:R-:W-:Y:S01]  /*4fb0*/  IMAD.U32 R182, RZ, RZ, UR45 ;  /* 0x0000002dffb67e24 */ /* 0x000fe2000f8e00ff */
[----:B------:R-:W1:Y:S01]  /*4fc0*/  MUFU.TANH R20, R20 ;  /* 0x0000001400147308 */ /* 0x000e620000002400 */
[----:B------:R-:W-:-:S03]  /*4fd0*/  @!P1 VIADD R9, R9, 0x28440 ;  /* 0x0002844009099836 */ /* 0x000fc60000000000 */
[----:B------:R-:W-:Y:S02]  /*4fe0*/  IADD3 R173, -R182, UR37, R173 ;  /* 0x00000025b6ad7c10 */ /* 0x000fe4000fffe1ad */
[----:B------:R-:W-:Y:S02]  /*4ff0*/  @!P1 PRMT R9, RZ, 0x654, R9 ;  /* 0x00000654ff099816 */ /* 0x000fe40000000009 */
[----:B------:R-:W2:Y:S01]  /*5000*/  MUFU.TANH R21, R21 ;  /* 0x0000001500157308 */ /* 0x000ea20000002400 */
[C---:B------:R-:W-:Y:S02]  /*5010*/  VIADD R182, R173.reuse, UR58 ;  /* 0x0000003aadb67c36 */ /* 0x040fe40008000000 */
[----:B------:R-:W-:-:S05]  /*5020*/  VIADD R183, R173, UR54 ;  /* 0x00000036adb77c36 */ /* 0x000fca0008000000 */
        /* <DEDUP_REMOVED lines=30> */
[----:B------:R-:W-:-:S06]  /*5210*/  WARPGROUP.ARRIVE ;  /* 0x00000000000079c5 */ /* 0x000fcc0000000000 */
[----:B------:R-:W-:Y:S01]  /*5220*/  QGMMA.64x256x32.F32.E4M3.E4M3 R24, R184, gdesc[UR4], R24, gsb0 ;  /* 0x03e00004b8187df3 */ /* 0x000fe20008000818 */
[----:B------:R-:W-:Y:S02]  /*5230*/  @UP0 ULDC UR6, c[0x0][0x44c] ;  /* 0x0001130000060ab9 */ /* 0x000fe40000000800 */
[----:B0-----:R-:W-:Y:S01]  /*5240*/  @P2 IMAD.HI.U32 R8, R170, UR6, RZ ;  /* 0x00000006aa082c27 */ /* 0x001fe2000f8e00ff */
[----:B------:R-:W-:Y:S01]  /*5250*/  @UP0 ULDC UR6, c[0x0][0x450] ;  /* 0x0001140000060ab9 */ /* 0x000fe20000000800 */
[----:B------:R-:W-:-:S03]  /*5260*/  PLOP3.LUT P2, PT, PT, PT, UP1, 0x40, 0x0 ;  /* 0x000000000000781c */ /* 0x000fc60003f4e818 */
[----:B------:R-:W-:Y:S02]  /*5270*/  @P3 SHF.R.U32.HI R170, RZ, UR6, R8 ;  /* 0x00000006ffaa3c19 */ /* 0x000fe40008011608 */
[----:B------:R-:W-:-:S03]  /*5280*/  IADD3 R8, -R202, 0xb, RZ ;  /* 0x0000000bca087810 */ /* 0x000fc60007ffe1ff */
[----:B------:R-:W0:Y:S02]  /*5290*/  SHFL.IDX PT, R174, R170, RZ, 0x1c1f ;  /* 0x001c1fffaaae7589 */ /* 0x000e2400000e0000 */
[--C-:B0-----:R-:W-:Y:S01]  /*52a0*/  IMAD.IADD R179, R183, 0x1, R174.reuse ;  /* 0x00000001b7b37824 */ /* 0x101fe200078e02ae */
[----:B------:R-:W-:Y:S02]  /*52b0*/  WARPGROUP.DEPBAR.LE gsb0, 0x0 ;  /* 0x00008000000079c5 */ /* 0x000fe40000010000 */
[----:B------:R-:W-:Y:S01]  /*52c0*/  FMUL.FTZ R184, R0, R177 ;  /* 0x000000b100b87220 */ /* 0x000fe20000410000 */
[----:B------:R0:W-:Y:S06]  /*52d0*/  BAR.ARV R8, 0x100 ;  /* 0x000400080000751d */ /* 0x0001ec0000002000 */
[----:B------:R-:W0:Y:S01]  /*52e0*/  MUFU.TANH R184, R184 ;  /* 0x000000b800b87308 */ /* 0x000e220000002400 */
[----:B------:R0:W-:Y:S01]  /*52f0*/  @!P1 SYNCS.ARRIVE.TRANS64.RED.A1T0 RZ, [R9+URZ], RZ ;  /* 0x000000ff09ff99a7 */ /* 0x0001e2000810043f */
[----:B------:R-:W-:Y:S01]  /*5300*/  IMAD.IADD R177, R182, 0x1, R174 ;  /* 0x00000001b6b17824 */ /* 0x000fe200078e02ae */
[----:B-1234-:R-:W-:Y:S06]  /*5310*/  @P2 BRA `(.L_x_1123) ;  /* 0x00000000005c2947 */ /* 0x01efec0003800000 */
[----:B------:R-:W-:Y:S01]  /*5320*/  IMAD.U32 R173, RZ, RZ, UR45 ;  /* 0x0000002dffad7e24 */ /* 0x000fe2000f8e00ff */
[----:B------:R-:W-:Y:S04]  /*5330*/  BSSY B0, `(.L_x_1124) ;  /* 0x0000011000007945 */ /* 0x000fe80003800000 */
[----:B------:R-:W-:-:S04]  /*5340*/  IADD3 R173, -R173, UR37, R174 ;  /* 0x00000025adad7c10 */ /* 0x000fc8000fffe1ae */
[----:B------:R-:W-:-:S13]  /*5350*/  ISETP.GT.AND P2, PT, R173, -0x1, PT ;  /* 0xffffffffad00780c */ /* 0x000fda0003f44270 */
[----:B------:R-:W-:Y:S05]  /*5360*/  @P2 BRA `(.L_x_1125) ;  /* 0x0000000000202947 */ /* 0x000fea0003800000 */
[----:B------:R-:W-:Y:S01]  /*5370*/  IMAD.U32 R174, RZ, RZ, UR57 ;  /* 0x00000039ffae7e24 */ /* 0x000fe2000f8e00ff */
[----:B------:R-:W-:-:S04]  /*5380*/  LOP3.LUT R173, RZ, R173, RZ, 0x33, !PT ;  /* 0x000000adffad7212 */ /* 0x000fc800078e33ff */
[----:B------:R-:W-:-:S13]  /*5390*/  ISETP.NE.AND P2, PT, R174, 0x1, PT ;  /* 0x00000001ae00780c */ /* 0x000fda0003f45270 */
[----:B0-----:R-:W0:Y:S02]  /*53a0*/  @P2 LDC.64 R8, c[0x0][0x9e8] ;  /* 0x00027a00ff082b82 */ /* 0x001e240000000a00 */
[----:B0-----:R-:W-:-:S05]  /*53b0*/  @P2 IMAD.HI.U32 R8, R173, R8, RZ ;  /* 0x00000008ad082227 */ /* 0x001fca00078e00ff */
[----:B------:R-:W-:-:S04]  /*53c0*/  @P2 SHF.R.U32.HI R173, RZ, R9, R8 ;  /* 0x00000009ffad2219 */ /* 0x000fc80000011608 */
[----:B------:R-:W-:Y:S01]  /*53d0*/  LOP3.LUT R173, RZ, R173, RZ, 0x33, !PT ;  /* 0x000000adffad7212 */ /* 0x000fe200078e33ff */
[----:B------:R-:W-:Y:S06]  /*53e0*/  BRA `(.L_x_1126) ;  /* 0x0000000000147947 */ /* 0x000fec0003800000 */
.L_x_1125:
[----:B------:R-:W-:-:S05]  /*53f0*/  IMAD.U32 R174, RZ, RZ, UR57 ;  /* 0x00000039ffae7e24 */ /* 0x000fca000f8e00ff */
[----:B------:R-:W-:-:S13]  /*5400*/  ISETP.NE.AND P2, PT, R174, 0x1, PT ;  /* 0x00000001ae00780c */ /* 0x000fda0003f45270 */
[----:B0-----:R-:W0:Y:S02]  /*5410*/  @P2 LDC.64 R8, c[0x0][0x9e8] ;  /* 0x00027a00ff082b82 */ /* 0x001e240000000a00 */
[----:B0-----:R-:W-:-:S05]  /*5420*/  @P2 IMAD.HI.U32 R8, R173, R8, RZ ;  /* 0x00000008ad082227 */ /* 0x001fca00078e00ff */
[----:B------:R-:W-:-:S07]  /*5430*/  @P2 SHF.R.U32.HI R173, RZ, R9, R8 ;  /* 0x00000009ffad2219 */ /* 0x000fce0000011608 */
.L_x_1126:
[----:B------:R-:W-:Y:S05]  /*5440*/  BSYNC B0 ;  /* 0x0000000000007941 */ /* 0x000fea0003800000 */
.L_x_1124:
[----:B------:R-:W-:-:S04]  /*5450*/  IMAD R173, R173, R174, -R178 ;  /* 0x000000aeadad7224 */ /* 0x000fc800078e0ab2 */
[----:B------:R-:W-:-:S05]  /*5460*/  IMAD R8, R2, -0x2, R173 ;  /* 0xfffffffe02087824 */ /* 0x000fca00078e02ad */
[----:B------:R-:W-:Y:S02]  /*5470*/  VIADDMNMX R177, R8, R174, R177, PT ;  /* 0x000000ae08b17246 */ /* 0x000fe400038001b1 */
[----:B------:R-:W-:-:S07]  /*5480*/  VIMNMX R179, R179, R8, !PT ;  /* 0x00000008b3b37248 */ /* 0x000fce0007fe0100 */
.L_x_1123:
[----:B------:R-:W-:Y:S01]  /*5490*/  ISETP.GT.AND P2, PT, R5, -0x1, PT ;  /* 0xffffffff0500780c */ /* 0x000fe20003f44270 */
[----:B0-----:R0:W1:Y:S03]  /*54a0*/  SHFL.IDX PT, R8, R170, 0x1, 0x1c1f ;  /* 0x003c1f00aa087f89 */ /* 0x00106600000e0000 */
[C---:B------:R-:W-:Y:S02]  /*54b0*/  ISETP.GT.AND P5, PT, R179.reuse, RZ, P2 ;  /* 0x000000ffb300720c */ /* 0x040fe400017a4270 */
[----:B------:R-:W-:Y:S02]  /*54c0*/  ISETP.GT.AND P6, PT, R179, 0x8, P2 ;  /* 0x00000008b300780c */ /* 0x000fe400017c4270 */
[C---:B------:R-:W-:Y:S02]  /*54d0*/  ISETP.LT.OR P5, PT, R177.reuse, 0x1, P5 ;  /* 0x00000001b100780c */ /* 0x040fe40002fa1670 */
[----:B------:R-:W-:-:S02]  /*54e0*/  ISETP.LT.OR P6, PT, R177, 0x9, P6 ;  /* 0x00000009b100780c */ /* 0x000fc400037c1670 */
[----:B------:R-:W-:Y:S02]  /*54f0*/  FSEL R175, R20, -INF , !P5 ;  /* 0xff80000014af7808 */ /* 0x000fe40006800000 */
[C---:B------:R-:W-:Y:S02]  /*5500*/  ISETP.GT.AND P5, PT, R179.reuse, 0x10, P2 ;  /* 0x00000010b300780c */ /* 0x040fe400017a4270 */
[----:B------:R-:W-:Y:S02]  /*5510*/  ISETP.GT.AND P4, PT, R179, 0x1, P2 ;  /* 0x00000001b300780c */ /* 0x000fe40001784270 */
[----:B------:R-:W-:Y:S02]  /*5520*/  ISETP.LT.OR P5, PT, R177, 0x11, P5 ;  /* 0x00000011b100780c */ /* 0x000fe40002fa1670 */
[----:B------:R-:W-:Y:S02]  /*5530*/  ISETP.GT.AND P3, PT, R179, 0x9, P2 ;  /* 0x00000009b300780c */ /* 0x000fe40001764270 */
[----:B------:R-:W-:-:S02]  /*5540*/  FSEL R173, R154, -INF , !P6 ;  /* 0xff8000009aad7808 */ /* 0x000fc40007000000 */
[C---:B------:R-:W-:Y:S02]  /*5550*/  ISETP.GT.AND P6, PT, R179.reuse, 0x18, P2 ;  /* 0x00000018b300780c */ /* 0x040fe400017c4270 */
[----:B------:R-:W-:Y:S02]  /*5560*/  FSEL R160, R160, -INF , !P5 ;  /* 0xff800000a0a07808 */ /* 0x000fe40006800000 */
[----:B------:R-:W-:Y:S02]  /*5570*/  ISETP.GT.AND P5, PT, R179, 0x20, P2 ;  /* 0x00000020b300780c */ /* 0x000fe400017a4270 */
[C---:B------:R-:W-:Y:S02]  /*5580*/  ISETP.LT.OR P4, PT, R177.reuse, 0x2, P4 ;  /* 0x00000002b100780c */ /* 0x040fe40002781670 */
[C---:B------:R-:W-:Y:S02]  /*5590*/  ISETP.LT.OR P3, PT, R177.reuse, 0xa, P3 ;  /* 0x0000000ab100780c */ /* 0x040fe40001f61670 */
[----:B------:R-:W-:-:S02]  /*55a0*/  ISETP.LT.OR P6, PT, R177, 0x19, P6 ;  /* 0x00000019b100780c */ /* 0x000fc400037c1670 */
[----:B------:R-:W-:Y:S02]  /*55b0*/  ISETP.LT.OR P5, PT, R177, 0x21, P5 ;  /* 0x00000021b100780c */ /* 0x000fe40002fa1670 */
[----:B------:R-:W-:Y:S02]  /*55c0*/  FSEL R174, R21, -INF , !P4 ;  /* 0xff80000015ae7808 */ /* 0x000fe40006000000 */
[----:B0-----:R-:W-:Y:S02]  /*55d0*/  FSEL R170, R155, -INF , !P3 ;  /* 0xff8000009baa7808 */ /* 0x001fe40005800000 */
[C---:B------:R-:W-:Y:S02]  /*55e0*/  ISETP.GT.AND P4, PT, R179.reuse, 0x11, P2 ;  /* 0x00000011b300780c */ /* 0x040fe40001784270 */
[----:B------:R-:W-:Y:S02]  /*55f0*/  ISETP.GT.AND P3, PT, R179, 0x19, P2 ;  /* 0x00000019b300780c */ /* 0x000fe40001764270 */
[----:B------:R-:W-:-:S02]  /*5600*/  FSEL R164, R164, -INF , !P6 ;  /* 0xff800000a4a47808 */ /* 0x000fc40007000000 */
[----:B------:R-:W-:Y:S02]  /*5610*/  ISETP.GT.AND P6, PT, R179, 0x28, P2 ;  /* 0x00000028b300780c */ /* 0x000fe400017c4270 */
[----:B------:R-:W-:Y:S02]  /*5620*/  FSEL R167, R167, -INF , !P5 ;  /* 0xff800000a7a77808 */ /* 0x000fe40006800000 */
[----:B------:R-:W-:Y:S02]  /*5630*/  ISETP.GT.AND P5, PT, R179, 0x30, P2 ;  /* 0x00000030b300780c */ /* 0x000fe400017a4270 */
[C---:B------:R-:W-:Y:S02]  /*5640*/  ISETP.LT.OR P4, PT, R177.reuse, 0x12, P4 ;  /* 0x00000012b100780c */ /* 0x040fe40002781670 */
[C---:B------:R-:W-:Y:S02]  /*5650*/  ISETP.LT.OR P3, PT, R177.reuse, 0x1a, P3 ;  /* 0x0000001ab100780c */ /* 0x040fe40001f61670 */
[----:B------:R-:W-:-:S02]  /*5660*/  ISETP.LT.OR P6, PT, R177, 0x29, P6 ;  /* 0x00000029b100780c */ /* 0x000fc400037c1670 */
[----:B------:R-:W-:Y:S02]  /*5670*/  ISETP.LT.OR P5, PT, R177, 0x31, P5 ;  /* 0x00000031b100780c */ /* 0x000fe40002fa1670 */
[----:B------:R-:W-:Y:S02]  /*5680*/  FSEL R161, R161, -INF , !P4 ;  /* 0xff800000a1a17808 */ /* 0x000fe40006000000 */
[----:B------:R-:W-:Y:S02]  /*5690*/  FSEL R165, R165, -INF , !P3 ;  /* 0xff800000a5a57808 */ /* 0x000fe40005800000 */
[C---:B------:R-:W-:Y:S02]  /*56a0*/  ISETP.GT.AND P4, PT, R179.reuse, 0x21, P2 ;  /* 0x00000021b300780c */ /* 0x040fe40001784270 */
[----:B------:R-:W-:Y:S02]  /*56b0*/  ISETP.GT.AND P3, PT, R179, 0x29, P2 ;  /* 0x00000029b300780c */ /* 0x000fe40001764270 */
[----:B------:R-:W-:-:S02]  /*56c0*/  FSEL R20, R171, -INF , !P6 ;  /* 0xff800000ab147808 */ /* 0x000fc40007000000 */
[----:B------:R-:W-:Y:S01]  /*56d0*/  FSEL R171, R176, -INF , !P5 ;  /* 0xff800000b0ab7808 */ /* 0x000fe20006800000 */
[----:B-1----:R-:W-:Y:S01]  /*56e0*/  IMAD.IADD R176, R182, 0x1, R8 ;  /* 0x00000001b6b07824 */ /* 0x002fe200078e0208 */
[----:B------:R-:W-:Y:S02]  /*56f0*/  PLOP3.LUT P5, PT, PT, PT, UP1, 0x40, 0x0 ;  /* 0x000000000000781c */ /* 0x000fe40003fae818 */
[C---:B------:R-:W-:Y:S02]  /*5700*/  ISETP.LT.OR P4, PT, R177.reuse, 0x22, P4 ;  /* 0x00000022b100780c */ /* 0x040fe40002781670 */
[----:B------:R-:W-:Y:S02]  /*5710*/  ISETP.LT.OR P3, PT, R177, 0x2a, P3 ;  /* 0x0000002ab100780c */ /* 0x000fe40001f61670 */
[----:B------:R-:W-:Y:S02]  /*5720*/  FSEL R169, R169, -INF , !P4 ;  /* 0xff800000a9a97808 */ /* 0x000fe40006000000 */
[----:B------:R-:W-:-:S02]  /*5730*/  FSEL R154, R172, -INF , !P3 ;  /* 0xff800000ac9a7808 */ /* 0x000fc40005800000 */
[C---:B------:R-:W-:Y:S02]  /*5740*/  ISETP.GT.AND P4, PT, R179.reuse, 0x31, P2 ;  /* 0x00000031b300780c */ /* 0x040fe40001784270 */
[C---:B------:R-:W-:Y:S02]  /*5750*/  ISETP.GT.AND P6, PT, R179.reuse, 0x38, P2 ;  /* 0x00000038b300780c */ /* 0x040fe400017c4270 */
[----:B------:R-:W-:Y:S02]  /*5760*/  ISETP.GT.AND P3, PT, R179, 0x39, P2 ;  /* 0x00000039b300780c */ /* 0x000fe40001764270 */
        /* <DEDUP_REMOVED lines=21> */
.L_x_1129:
[----:B------:R-:W-:-:S05]  /*58c0*/  IMAD.U32 R180, RZ, RZ, UR57 ;  /* 0x00000039ffb47e24 */ /* 0x000fca000f8e00ff */
[----:B------:R-:W-:-:S13]  /*58d0*/  ISETP.NE.AND P3, PT, R180, 0x1, PT ;  /* 0x00000001b400780c */ /* 0x000fda0003f65270 */
[----:B------:R-:W0:Y:S02]  /*58e0*/  @P3 LDC.64 R8, c[0x0][0x9e8] ;  /* 0x00027a00ff083b82 */ /* 0x000e240000000a00 */
[----:B0-----:R-:W-:-:S05]  /*58f0*/  @P3 IMAD.HI.U32 R8, R179, R8, RZ ;  /* 0x00000008b3083227 */ /* 0x001fca00078e00ff */
[----:B------:R-:W-:-:S07]  /*5900*/  @P3 SHF.R.U32.HI R179, RZ, R9, R8 ;  /* 0x00000009ffb33219 */ /* 0x000fce0000011608 */
.L_x_1130:
[----:B------:R-:W-:Y:S05]  /*5910*/  BSYNC B0 ;  /* 0x0000000000007941 */ /* 0x000fea0003800000 */
.L_x_1128:
[----:B------:R-:W-:-:S04]  /*5920*/  IMAD R179, R179, R180, -R178 ;  /* 0x000000b4b3b37224 */ /* 0x000fc800078e0ab2 */
[----:B------:R-:W-:-:S05]  /*5930*/  IMAD R179, R2, -0x2, R179 ;  /* 0xfffffffe02b37824 */ /* 0x000fca00078e02b3 */
[----:B------:R-:W-:Y:S02]  /*5940*/  VIADDMNMX R176, R179, R180, R176, PT ;  /* 0x000000b4b3b07246 */ /* 0x000fe400038001b0 */
[----:B------:R-:W-:-:S07]  /*5950*/  VIMNMX R177, R177, R179, !PT ;  /* 0x000000b3b1b17248 */ /* 0x000fce0007fe0100 */
.L_x_1127:
[----:B------:R-:W-:Y:S01]  /*5960*/  FMNMX.FTZ R9, R175, R6, !PT ;  /* 0x00000006af097209 */ /* 0x000fe20007810000 */
[----:B------:R-:W-:Y:S01]  /*5970*/  UMOV UR14, UR56 ;  /* 0x00000038000e7c82 */ /* 0x000fe20008000000 */
[----:B------:R-:W-:Y:S02]  /*5980*/  ISETP.GT.AND P3, PT, R177, 0x1, P2 ;  /* 0x00000001b100780c */ /* 0x000fe40001764270 */
        /* <DEDUP_REMOVED lines=11> */
[----:B------:R-:W-:Y:S02]  /*5a40*/  FSEL R10, R10, -INF , !P3 ;  /* 0xff8000000a0a7808 */ /* 0x000fe40005800000 */
[----:B------:R-:W-:Y:S02]  /*5a50*/  FMNMX.FTZ R8, R165, R8, !PT ;  /* 0x00000008a5087209 */ /* 0x000fe40007810000 */
[----:B------:R-:W-:Y:S02]  /*5a60*/  ISETP.GT.AND P6, PT, R177, 0x9, P2 ;  /* 0x00000009b100780c */ /* 0x000fe400017c4270 */
[----:B------:R-:W-:Y:S02]  /*5a70*/  FMNMX.FTZ R8, R167, R8, !PT ;  /* 0x00000008a7087209 */ /* 0x000fe40007810000 */
[----:B------:R-:W-:-:S02]  /*5a80*/  ISETP.GT.AND P4, PT, R177, 0x10, P2 ;  /* 0x00000010b100780c */ /* 0x000fc40001784270 */
[----:B------:R-:W-:Y:S02]  /*5a90*/  FMNMX.FTZ R9, R169, R8, !PT ;  /* 0x00000008a9097209 */ /* 0x000fe40007810000 */
[----:B------:R-:W-:Y:S02]  /*5aa0*/  ISETP.LT.OR P5, PT, R176, 0x9, P5 ;  /* 0x00000009b000780c */ /* 0x000fe40002fa1670 */
[----:B------:R-:W-:Y:S02]  /*5ab0*/  FMNMX.FTZ R9, R20, R9, !PT ;  /* 0x0000000914097209 */ /* 0x000fe40007810000 */
[----:B------:R-:W-:Y:S02]  /*5ac0*/  ISETP.LT.OR P6, PT, R176, 0xa, P6 ;  /* 0x0000000ab000780c */ /* 0x000fe400037c1670 */
[----:B------:R-:W-:Y:S02]  /*5ad0*/  FMNMX.FTZ R8, R154, R9, !PT ;  /* 0x000000099a087209 */ /* 0x000fe40007810000 */
[----:B------:R-:W-:-:S02]  /*5ae0*/  FSEL R12, R12, -INF , !P5 ;  /* 0xff8000000c0c7808 */ /* 0x000fc40006800000 */
[----:B------:R-:W-:Y:S02]  /*5af0*/  FMNMX.FTZ R9, R171, R8, !PT ;  /* 0x00000008ab097209 */ /* 0x000fe40007810000 */
[----:B------:R-:W-:Y:S02]  /*5b00*/  ISETP.LT.OR P4, PT, R176, 0x11, P4 ;  /* 0x00000011b000780c */ /* 0x000fe40002781670 */
[----:B------:R-:W-:Y:S02]  /*5b10*/  FMNMX.FTZ R8, R172, R9, !PT ;  /* 0x00000009ac087209 */ /* 0x000fe40007810000 */
[----:B------:R-:W-:Y:S02]  /*5b20*/  ISETP.GT.AND P5, PT, R177, 0x11, P2 ;  /* 0x00000011b100780c */ /* 0x000fe400017a4270 */
[----:B------:R-:W-:Y:S02]  /*5b30*/  FMNMX.FTZ R8, R155, R8, !PT ;  /* 0x000000089b087209 */ /* 0x000fe40007810000 */
[----:B------:R-:W-:-:S02]  /*5b40*/  FSEL R13, R13, -INF , !P6 ;  /* 0xff8000000d0d7808 */ /* 0x000fc40007000000 */
[----:B------:R-:W-:Y:S02]  /*5b50*/  FMNMX.FTZ R9, R21, R8, !PT ;  /* 0x0000000815097209 */ /* 0x000fe40007810000 */
[----:B------:R-:W-:Y:S02]  /*5b60*/  FSEL R14, R14, -INF , !P4 ;  /* 0xff8000000e0e7808 */ /* 0x000fe40006000000 */
[C---:B------:R-:W-:Y:S01]  /*5b70*/  ISETP.GT.AND P4, PT, R177.reuse, 0x19, P2 ;  /* 0x00000019b100780c */ /* 0x040fe20001784270 */
[----:B------:R-:W0:Y:S01]  /*5b80*/  SHFL.BFLY PT, R8, R9, 0x2, 0x1f ;  /* 0x0c401f0009087f89 */ /* 0x000e2200000e0000 */
[----:B------:R-:W-:Y:S02]  /*5b90*/  ISETP.GT.AND P6, PT, R177, 0x18, P2 ;  /* 0x00000018b100780c */ /* 0x000fe400017c4270 */
[C---:B------:R-:W-:Y:S02]  /*5ba0*/  ISETP.LT.OR P5, PT, R176.reuse, 0x12, P5 ;  /* 0x00000012b000780c */ /* 0x040fe40002fa1670 */
[----:B------:R-:W-:-:S02]  /*5bb0*/  ISETP.LT.OR P4, PT, R176, 0x1a, P4 ;  /* 0x0000001ab000780c */ /* 0x000fc40002781670 */
[----:B------:R-:W-:Y:S02]  /*5bc0*/  ISETP.LT.OR P6, PT, R176, 0x19, P6 ;  /* 0x00000019b000780c */ /* 0x000fe400037c1670 */
[----:B------:R-:W-:Y:S02]  /*5bd0*/  FSEL R15, R15, -INF , !P5 ;  /* 0xff8000000f0f7808 */ /* 0x000fe40006800000 */
[----:B------:R-:W-:Y:S02]  /*5be0*/  FSEL R153, R153, -INF , !P4 ;  /* 0xff80000099997808 */ /* 0x000fe40006000000 */
[C---:B------:R-:W-:Y:S02]  /*5bf0*/  ISETP.GT.AND P3, PT, R177.reuse, 0x20, P2 ;  /* 0x00000020b100780c */ /* 0x040fe40001764270 */
[----:B------:R-:W-:Y:S02]  /*5c00*/  FSEL R152, R152, -INF , !P6 ;  /* 0xff80000098987808 */ /* 0x000fe40007000000 */
[----:B------:R-:W-:-:S02]  /*5c10*/  ISETP.GT.AND P5, PT, R177, 0x21, P2 ;  /* 0x00000021b100780c */ /* 0x000fc400017a4270 */
[C---:B------:R-:W-:Y:S02]  /*5c20*/  ISETP.LT.OR P3, PT, R176.reuse, 0x21, P3 ;  /* 0x00000021b000780c */ /* 0x040fe40001f61670 */
[----:B------:R-:W-:Y:S02]  /*5c30*/  ISETP.GT.AND P6, PT, R177, 0x28, P2 ;  /* 0x00000028b100780c */ /* 0x000fe400017c4270 */
[----:B------:R-:W-:Y:S02]  /*5c40*/  ISETP.LT.OR P5, PT, R176, 0x22, P5 ;  /* 0x00000022b000780c */ /* 0x000fe40002fa1670 */
[----:B0-----:R-:W-:Y:S02]  /*5c50*/  FMNMX.FTZ R178, R9, R8, !PT ;  /* 0x0000000809b27209 */ /* 0x001fe40007810000 */
[----:B------:R-:W-:Y:S02]  /*5c60*/  FSEL R156, R156, -INF , !P3 ;  /* 0xff8000009c9c7808 */ /* 0x000fe40005800000 */
[----:B------:R-:W-:Y:S01]  /*5c70*/  ISETP.GT.AND P3, PT, R177, 0x29, P2 ;  /* 0x00000029b100780c */ /* 0x000fe20001764270 */
[----:B------:R-:W0:Y:S01]  /*5c80*/  SHFL.BFLY PT, R179, R178, 0x1, 0x1f ;  /* 0x0c201f00b2b37f89 */ /* 0x000e2200000e0000 */
[----:B------:R-:W-:-:S02]  /*5c90*/  FSEL R157, R157, -INF , !P5 ;  /* 0xff8000009d9d7808 */ /* 0x000fc40006800000 */
[C---:B------:R-:W-:Y:S02]  /*5ca0*/  ISETP.LT.OR P6, PT, R176.reuse, 0x29, P6 ;  /* 0x00000029b000780c */ /* 0x040fe400037c1670 */
[----:B------:R-:W-:Y:S02]  /*5cb0*/  ISETP.GT.AND P5, PT, R177, 0x30, P2 ;  /* 0x00000030b100780c */ /* 0x000fe400017a4270 */
[C---:B------:R-:W-:Y:S02]  /*5cc0*/  ISETP.LT.OR P3, PT, R176.reuse, 0x2a, P3 ;  /* 0x0000002ab000780c */ /* 0x040fe40001f61670 */
[----:B------:R-:W-:Y:S02]  /*5cd0*/  ISETP.LT.OR P5, PT, R176, 0x31, P5 ;  /* 0x00000031b000780c */ /* 0x000fe40002fa1670 */
[----:B------:R-:W-:Y:S02]  /*5ce0*/  FSEL R159, R159, -INF , !P3 ;  /* 0xff8000009f9f7808 */ /* 0x000fe40005800000 */
[----:B------:R-:W-:-:S02]  /*5cf0*/  ISETP.GT.AND P3, PT, R177, 0x38, P2 ;  /* 0x00000038b100780c */ /* 0x000fc40001764270 */
[----:B------:R-:W-:Y:S02]  /*5d00*/  FSEL R162, R162, -INF , !P5 ;  /* 0xff800000a2a27808 */ /* 0x000fe40006800000 */
[----:B------:R-:W-:-:S04]  /*5d10*/  ISETP.LT.OR P3, PT, R176, 0x39, P3 ;  /* 0x00000039b000780c */ /* 0x000fc80001f61670 */
[----:B------:R-:W-:Y:S02]  /*5d20*/  FSEL R166, R166, -INF , !P3 ;  /* 0xff800000a6a67808 */ /* 0x000fe40005800000 */
[----:B0-----:R-:W-:Y:S01]  /*5d30*/  FMNMX.FTZ R8, R178, R179, !PT ;  /* 0x000000b3b2087209 */ /* 0x001fe20007810000 */
[----:B------:R-:W-:Y:S01]  /*5d40*/  IMAD.U32 R179, RZ, RZ, UR14 ;  /* 0x0000000effb37e24 */ /* 0x000fe2000f8e00ff */
[----:B------:R-:W-:Y:S02]  /*5d50*/  FMNMX.FTZ R178, R10, R7, !PT ;  /* 0x000000070ab27209 */ /* 0x000fe40007810000 */
[C---:B------:R-:W-:Y:S01]  /*5d60*/  FSETP.NEU.FTZ.AND P4, PT, R8.reuse, -INF , PT ;  /* 0xff8000000800780b */ /* 0x040fe20003f9d000 */
[----:B------:R-:W-:-:S01]  /*5d70*/  FFMA.FTZ R179, R8, R179, -8 ;  /* 0xc100000008b37423 */ /* 0x000fc200000100b3 */
[----:B------:R-:W-:-:S04]  /*5d80*/  FMNMX.FTZ R9, R11, R178, !PT ;  /* 0x000000b20b097209 */ /* 0x000fc80007810000 */
[----:B------:R-:W-:-:S04]  /*5d90*/  FMNMX.FTZ R178, R12, R9, !PT ;  /* 0x000000090cb27209 */ /* 0x000fc80007810000 */
[----:B------:R-:W-:-:S04]  /*5da0*/  FMNMX.FTZ R9, R13, R178, !PT ;  /* 0x000000b20d097209 */ /* 0x000fc80007810000 */
[----:B------:R-:W-:-:S04]  /*5db0*/  FMNMX.FTZ R178, R14, R9, !PT ;  /* 0x000000090eb27209 */ /* 0x000fc80007810000 */
[----:B------:R-:W-:Y:S02]  /*5dc0*/  FMNMX.FTZ R9, R15, R178, !PT ;  /* 0x000000b20f097209 */ /* 0x000fe40007810000 */
[----:B------:R-:W-:Y:S02]  /*5dd0*/  FSEL R178, R179, RZ, P4 ;  /* 0x000000ffb3b27208 */ /* 0x000fe40002000000 */
[----:B------:R-:W-:Y:S02]  /*5de0*/  FMNMX.FTZ R180, R152, R9, !PT ;  /* 0x0000000998b47209 */ /* 0x000fe40007810000 */
[----:B------:R-:W-:Y:S01]  /*5df0*/  FSEL R9, R158, -INF , !P6 ;  /* 0xff8000009e097808 */ /* 0x000fe20007000000 */
[--C-:B------:R-:W-:Y:S01]  /*5e00*/  FFMA.FTZ R179, R175, UR14, -R178.reuse ;  /* 0x0000000eafb37c23 */ /* 0x100fe200080108b2 */
[----:B------:R-:W-:Y:S01]  /*5e10*/  FMNMX.FTZ R175, R153, R180, !PT ;  /* 0x000000b499af7209 */ /* 0x000fe20007810000 */
[--C-:B------:R-:W-:Y:S01]  /*5e20*/  FFMA.FTZ R173, R173, UR14, -R178.reuse ;  /* 0x0000000eadad7c23 */ /* 0x100fe200080108b2 */
[C---:B------:R-:W-:Y:S01]  /*5e30*/  ISETP.GT.AND P6, PT, R177.reuse, 0x31, P2 ;  /* 0x00000031b100780c */ /* 0x040fe200017c4270 */
        /* <DEDUP_REMOVED lines=15> */
[----:B------:R-:W-:Y:S01]  /*5f30*/  ISETP.LT.OR P2, PT, R176, 0x3a, P2 ;  /* 0x0000003ab000780c */ /* 0x000fe20001741670 */
[----:B------:R-:W-:Y:S01]  /*5f40*/  FFMA.FTZ R155, R155, UR14, -R178 ;  /* 0x0000000e9b9b7c23 */ /* 0x000fe200080108b2 */
[----:B------:R-:W-:Y:S01]  /*5f50*/  FMNMX.FTZ R174, R162, R177, !PT ;  /* 0x000000b1a2ae7209 */ /* 0x000fe20007810000 */
[----:B------:R0:W-:Y:S01]  /*5f60*/  MUFU.EX2 R158, R179 ;  /* 0x000000b3009e7308 */ /* 0x0001e20000000800 */
[----:B------:R-:W-:-:S02]  /*5f70*/  FSEL R168, R168, -INF , !P2 ;  /* 0xff800000a8a87808 */ /* 0x000fc40005000000 */
[----:B------:R-:W-:Y:S01]  /*5f80*/  FMNMX.FTZ R177, R163, R174, !PT ;  /* 0x000000aea3b17209 */ /* 0x000fe20007810000 */
[----:B------:R-:W-:-:S01]  /*5f90*/  FFMA.FTZ R174, R169, UR14, -R178 ;  /* 0x0000000ea9ae7c23 */ /* 0x000fc200080108b2 */
[--C-:B------:R-:W-:Y:S01]  /*5fa0*/  FFMA.FTZ R169, R154, UR14, -R178.reuse ;  /* 0x0000000e9aa97c23 */ /* 0x100fe200080108b2 */
[----:B------:R-:W-:-:S01]  /*5fb0*/  FFMA.FTZ R154, R171, UR14, -R178 ;  /* 0x0000000eab9a7c23 */ /* 0x000fc200080108b2 */
[----:B------:R-:W-:Y:S01]  /*5fc0*/  FMNMX.FTZ R177, R166, R177, !PT ;  /* 0x000000b1a6b17209 */ /* 0x000fe20007810000 */
[----:B------:R-:W-:-:S01]  /*5fd0*/  FFMA.FTZ R171, R172, UR14, -R178 ;  /* 0x0000000eacab7c23 */ /* 0x000fc200080108b2 */
[----:B------:R-:W-:Y:S01]  /*5fe0*/  FFMA.FTZ R178, R21, UR14, -R178 ;  /* 0x0000000e15b27c23 */ /* 0x000fe200080108b2 */
[----:B------:R-:W-:Y:S01]  /*5ff0*/  IMAD.U32 R172, RZ, RZ, UR14 ;  /* 0x0000000effac7e24 */ /* 0x000fe2000f8e00ff */
[----:B------:R-:W-:Y:S01]  /*6000*/  FMNMX.FTZ R177, R168, R177, !PT ;  /* 0x000000b1a8b17209 */ /* 0x000fe20007810000 */
[----:B------:R-:W-:Y:S01]  /*6010*/  MUFU.EX2 R175, R175 ;  /* 0x000000af00af7308 */ /* 0x000fe20000000800 */
[----:B0-----:R-:W-:-:S03]  /*6020*/  FSEL R179, R8, RZ, P4 ;  /* 0x000000ff08b37208 */ /* 0x001fc60002000000 */
[----:B------:R-:W0:Y:S02]  /*6030*/  SHFL.BFLY PT, R176, R177, 0x2, 0x1f ;  /* 0x0c401f00b1b07f89 */ /* 0x000e2400000e0000 */
[----:B------:R-:W-:-:S02]  /*6040*/  FADD.FTZ R179, -R179, R6 ;  /* 0x00000006b3b37221 */ /* 0x000fc40000010100 */
[----:B------:R-:W-:Y:S08]  /*6050*/  MUFU.EX2 R173, R173 ;  /* 0x000000ad00ad7308 */ /* 0x000ff00000000800 */
[----:B------:R-:W-:Y:S08]  /*6060*/  MUFU.EX2 R170, R170 ;  /* 0x000000aa00aa7308 */ /* 0x000ff00000000800 */
[----:B------:R-:W-:Y:S01]  /*6070*/  MUFU.EX2 R160, R160 ;  /* 0x000000a000a07308 */ /* 0x000fe20000000800 */
[----:B0-----:R-:W-:-:S07]  /*6080*/  FMNMX.FTZ R176, R177, R176, !PT ;  /* 0x000000b0b1b07209 */ /* 0x001fce0007810000 */
        /* <DEDUP_REMOVED lines=19> */
[----:B------:R-:W-:-:S01]  /*61c0*/  FFMA.FTZ R15, R152, UR14, -R172 ;  /* 0x0000000e980f7c23 */ /* 0x000fc200080108ac */
[----:B------:R-:W-:Y:S01]  /*61d0*/  FMUL.FTZ R152, R176, UR14 ;  /* 0x0000000eb0987c20 */ /* 0x000fe20008410000 */
[----:B------:R-:W-:Y:S01]  /*61e0*/  MUFU.EX2 R179, R179 ;  /* 0x000000b300b37308 */ /* 0x000fe20000000800 */
[----:B0-----:R-:W-:-:S01]  /*61f0*/  FFMA.FTZ R176, R177, R3, R158 ;  /* 0x00000003b1b07223 */ /* 0x001fc2000001009e */
[--C-:B------:R-:W-:Y:S01]  /*6200*/  FFMA.FTZ R153, R153, UR14, -R172.reuse ;  /* 0x0000000e99997c23 */ /* 0x100fe200080108ac */
[----:B------:R-:W-:-:S01]  /*6210*/  FFMA.FTZ R7, R156, UR14, -R172 ;  /* 0x0000000e9c077c23 */ /* 0x000fc200080108ac */
[----:B------:R-:W-:Y:S01]  /*6220*/  FFMA.FTZ R156, R157, UR14, -R172 ;  /* 0x0000000e9d9c7c23 */ /* 0x000fe200080108ac */
[----:B------:R-:W-:-:S01]  /*6230*/  FADD.FTZ R176, R175, R176 ;  /* 0x000000b0afb07221 */ /* 0x000fc20000010000 */
[--C-:B------:R-:W-:Y:S01]  /*6240*/  FFMA.FTZ R9, R9, UR14, -R172.reuse ;  /* 0x0000000e09097c23 */ /* 0x100fe200080108ac */
[----:B------:R-:W-:-:S01]  /*6250*/  FFMA.FTZ R159, R159, UR14, -R172 ;  /* 0x0000000e9f9f7c23 */ /* 0x000fc200080108ac */
[----:B------:R-:W0:Y:S01]  /*6260*/  MUFU.EX2 R152, R152 ;  /* 0x0000009800987308 */ /* 0x000e220000000800 */
[----:B------:R-:W-:-:S01]  /*6270*/  FFMA.FTZ R162, R162, UR14, -R172 ;  /* 0x0000000ea2a27c23 */ /* 0x000fc200080108ac */
[--C-:B------:R-:W-:Y:S01]  /*6280*/  FFMA.FTZ R163, R163, UR14, -R172.reuse ;  /* 0x0000000ea3a37c23 */ /* 0x100fe200080108ac */
[----:B------:R-:W-:-:S01]  /*6290*/  FFMA.FTZ R166, R166, UR14, -R172 ;  /* 0x0000000ea6a67c23 */ /* 0x000fc200080108ac */
[----:B------:R-:W-:-:S04]  /*62a0*/  FFMA.FTZ R168, R168, UR14, -R172 ;  /* 0x0000000ea8a87c23 */ /* 0x000fc800080108ac */
[----:B------:R-:W1:Y:S08]  /*62b0*/  MUFU.EX2 R10, R10 ;  /* 0x0000000a000a7308 */ /* 0x000e700000000800 */
[----:B------:R-:W2:Y:S01]  /*62c0*/  MUFU.EX2 R11, R11 ;  /* 0x0000000b000b7308 */ /* 0x000ea20000000800 */
[----:B0-----:R-:W-:-:S07]  /*62d0*/  FFMA.FTZ R3, R152, R4, R179 ;  /* 0x0000000498037223 */ /* 0x001fce00000100b3 */
[----:B------:R-:W0:Y:S01]  /*62e0*/  MUFU.EX2 R12, R12 ;  /* 0x0000000c000c7308 */ /* 0x000e220000000800 */
[----:B-1----:R-:W-:-:S01]  /*62f0*/  FADD.FTZ R4, R10, R3 ;  /* 0x000000030a047221 */ /* 0x002fc20000010000 */
[----:B------:R-:W-:-:S04]  /*6300*/  FADD.FTZ R3, R173, R176 ;  /* 0x000000b0ad037221 */ /* 0x000fc80000010000 */
[----:B------:R-:W-:Y:S02]  /*6310*/  FADD.FTZ R3, R170, R3 ;  /* 0x00000003aa037221 */ /* 0x000fe40000010000 */
[----:B------:R-:W1:Y:S02]  /*6320*/  MUFU.EX2 R13, R13 ;  /* 0x0000000d000d7308 */ /* 0x000e640000000800 */
[----:B------:R-:W-:-:S06]  /*6330*/  FADD.FTZ R176, R160, R3 ;  /* 0x00000003a0b07221 */ /* 0x000fcc0000010000 */
[----:B------:R-:W3:Y:S08]  /*6340*/  MUFU.EX2 R14, R14 ;  /* 0x0000000e000e7308 */ /* 0x000ef00000000800 */
[----:B------:R-:W4:Y:S08]  /*6350*/  MUFU.EX2 R15, R15 ;  /* 0x0000000f000f7308 */ /* 0x000f300000000800 */
[----:B------:R2:W5:Y:S08]  /*6360*/  MUFU.EX2 R178, R153 ;  /* 0x0000009900b27308 */ /* 0x0005700000000800 */
[----:B------:R-:W-:Y:S01]  /*6370*/  MUFU.EX2 R167, R167 ;  /* 0x000000a700a77308 */ /* 0x000fe20000000800 */
[----:B--2---:R-:W-:-:S04]  /*6380*/  FADD.FTZ R153, R11, R4 ;  /* 0x000000040b997221 */ /* 0x004fc80000010000 */
[----:B0-----:R-:W-:-:S03]  /*6390*/  FADD.FTZ R4, R12, R153 ;  /* 0x000000990c047221 */ /* 0x001fc60000010000 */
[----:B------:R-:W0:Y:S01]  /*63a0*/  MUFU.EX2 R7, R7 ;  /* 0x0000000700077308 */ /* 0x000e220000000800 */
[----:B-1----:R-:W-:-:S04]  /*63b0*/  FADD.FTZ R3, R13, R4 ;  /* 0x000000040d037221 */ /* 0x002fc80000010000 */
[----:B---3--:R-:W-:-:S03]  /*63c0*/  FADD.FTZ R4, R14, R3 ;  /* 0x000000030e047221 */ /* 0x008fc60000010000 */
[----:B------:R-:W-:Y:S01]  /*63d0*/  MUFU.EX2 R174, R174 ;  /* 0x000000ae00ae7308 */ /* 0x000fe20000000800 */
[----:B----4-:R-:W-:-:S04]  /*63e0*/  FADD.FTZ R4, R15, R4 ;  /* 0x000000040f047221 */ /* 0x010fc80000010000 */
[----:B-----5:R-:W-:-:S03]  /*63f0*/  FADD.FTZ R4, R178, R4 ;  /* 0x00000004b2047221 */ /* 0x020fc60000010000 */
[----:B------:R-:W1:Y:S08]  /*6400*/  MUFU.EX2 R156, R156 ;  /* 0x0000009c009c7308 */ /* 0x000e700000000800 */
[----:B------:R2:W3:Y:S08]  /*6410*/  MUFU.EX2 R180, R9 ;  /* 0x0000000900b47308 */ /* 0x0004f00000000800 */
[----:B------:R-:W4:Y:S01]  /*6420*/  MUFU.EX2 R20, R20 ;  /* 0x0000001400147308 */ /* 0x000f220000000800 */
[----:B--2---:R-:W-:-:S04]  /*6430*/  FADD.FTZ R9, R161, R176 ;  /* 0x000000b0a1097221 */ /* 0x004fc80000010000 */
[----:B------:R-:W-:Y:S01]  /*6440*/  FADD.FTZ R176, R164, R9 ;  /* 0x00000009a4b07221 */ /* 0x000fe20000010000 */
[----:B0-----:R-:W-:-:S02]  /*6450*/  FADD.FTZ R9, R7, R4 ;  /* 0x0000000407097221 */ /* 0x001fc40000010000 */
[----:B------:R-:W0:Y:S01]  /*6460*/  MUFU.EX2 R169, R169 ;  /* 0x000000a900a97308 */ /* 0x000e220000000800 */
[----:B------:R-:W-:-:S01]  /*6470*/  FADD.FTZ R176, R165, R176 ;  /* 0x000000b0a5b07221 */ /* 0x000fc20000010000 */
[----:B-1----:R-:W-:-:S03]  /*6480*/  FADD.FTZ R9, R156, R9 ;  /* 0x000000099c097221 */ /* 0x002fc60000010000 */
[----:B------:R-:W-:Y:S01]  /*6490*/  FADD.FTZ R3, R167, R176 ;  /* 0x000000b0a7037221 */ /* 0x000fe20000010000 */
[----:B---3--:R-:W-:-:S02]  /*64a0*/  FADD.FTZ R9, R180, R9 ;  /* 0x00000009b4097221 */ /* 0x008fc40000010000 */
[----:B------:R-:W1:Y:S01]  /*64b0*/  MUFU.EX2 R159, R159 ;  /* 0x0000009f009f7308 */ /* 0x000e620000000800 */
[----:B------:R-:W-:-:S04]  /*64c0*/  FADD.FTZ R3, R174, R3 ;  /* 0x00000003ae037221 */ /* 0x000fc80000010000 */
[----:B----4-:R-:W-:-:S03]  /*64d0*/  FADD.FTZ R4, R20, R3 ;  /* 0x0000000314047221 */ /* 0x010fc60000010000 */
        /* <DEDUP_REMOVED lines=14> */
[----:B------:R-:W-:Y:S01]  /*65c0*/  FADD.FTZ R3, R6, R3 ;  /* 0x0000000306037221 */ /* 0x000fe20000010000 */
[----:B-1----:R-:W-:-:S04]  /*65d0*/  FADD.FTZ R9, R166, R9 ;  /* 0x00000009a6097221 */ /* 0x002fc80000010000 */
[----:B--2---:R-:W-:Y:S01]  /*65e0*/  FADD.FTZ R4, R168, R9 ;  /* 0x00000009a8047221 */ /* 0x004fe20000010000 */
[----:B------:R-:W-:Y:S06]  /*65f0*/  @!P0 BRA `(.L_x_1131) ;  /* 0x0000000000048947 */ /* 0x000fec0003800000 */
[----:B------:R-:W-:Y:S01]  /*6600*/  BPT.TRAP 0x1 ;  /* 0x000000040000795c */ /* 0x000fe20000300000 */
.L_x_1131:
        /* <DEDUP_REMOVED lines=18> */
[----:B------:R-:W-:Y:S01]  /*6730*/  SYNCS.ARRIVE.TRANS64.RED.A1T0 RZ, [UR6], RZ ;  /* 0x000000ffffff79a7 */ /* 0x000fe20008100406 */
[----:B------:R-:W-:Y:S01]  /*6740*/  F2FP.SATFINITE.E4M3.F32.PACK_AB_MERGE_C R185, R156, R7, R9 ;  /* 0x000000079cb9723e */ /* 0x000fe20004807009 */
[-C--:B------:R-:W-:Y:S01]  /*6750*/  FMUL.FTZ R32, R32, R177.reuse ;  /* 0x000000b120207220 */ /* 0x080fe20000410000 */
        /* <DEDUP_REMOVED lines=134> */
[----:B------:R-:W-:Y:S01]  /*6fc0*/  IMAD.MOV.U32 R7, RZ, RZ, R21 ;  /* 0x000000ffff077224 */ /* 0x000fe200078e0015 */
[----:B------:R-:W-:Y:S01]  /*6fd0*/  UMOV UR55, UR60 ;  /* 0x0000003c00377c82 */ /* 0x000fe20008000000 */
[----:B------:R-:W-:Y:S01]  /*6fe0*/  IMAD.MOV.U32 R6, RZ, RZ, R8 ;  /* 0x000000ffff067224 */ /* 0x000fe200078e0008 */
[----:B------:R-:W-:-:S06]  /*6ff0*/  UMOV UR50, UR59 ;  /* 0x0000003b00327c82 */ /* 0x000fcc0008000000 */
.L_x_1114:
[----:B------:R-:W-:Y:S01]  /*7000*/  ULDC UR6, c[0x0][0x448] ;  /* 0x0001120000067ab9 */ /* 0x000fe20000000800 */
[----:B------:R-:W-:Y:S01]  /*7010*/  ULDC UR15, c[0x0][0x9e4] ;  /* 0x00027900000f7ab9 */ /* 0x000fe20000000800 */
[----:B------:R-:W-:Y:S02]  /*7020*/  UISETP.NE.AND UP0, UPT, UR6, 0x1, UPT ;  /* 0x000000010600788c */ /* 0x000fe4000bf05270 */
[----:B------:R-:W-:Y:S02]  /*7030*/  UISETP.GE.AND UP1, UPT, UR15, 0x1, UPT ;  /* 0x000000010f00788c */ /* 0x000fe4000bf26270 */
[----:B------:R-:W-:Y:S02]  /*7040*/  UIADD3 UR10, UR36, 0x7f, URZ ;  /* 0x0000007f240a7890 */ /* 0x000fe4000fffe03f */
[----:B------:R-:W-:Y:S02]  /*7050*/  UIADD3 UR11, UR37, 0x1, -UR45 ;  /* 0x00000001250b7890 */ /* 0x000fe4000fffe82d */
[----:B------:R-:W-:Y:S01]  /*7060*/  PLOP3.LUT P6, PT, PT, PT, UP1, 0x80, 0x0 ;  /* 0x000000000000781c */ /* 0x000fe20003fcf018 */
[----:B------:R-:W-:-:S02]  /*7070*/  ULDC UR19, c[0x0][0x9dc] ;  /* 0x0002770000137ab9 */ /* 0x000fc40000000800 */
[----:B------:R-:W-:Y:S01]  /*7080*/  @UP0 ULDC UR6, c[0x0][0x44c] ;  /* 0x0001130000060ab9 */ /* 0x000fe20000000800 */
[----:B------:R-:W-:Y:S01]  /*7090*/  @UP0 ULDC UR18, c[0x0][0x450] ;  /* 0x0001140000120ab9 */ /* 0x000fe20000000800 */
[----:B------:R-:W-:-:S04]  /*70a0*/  UIMAD.WIDE.U32 UR6, UR10, UR6, URZ ;  /* 0x000000060a0672a5 */ /* 0x000fc8000f8e003f */
[----:B------:R-:W-:-:S04]  /*70b0*/  @UP0 USHF.R.U32.HI UR10, URZ, UR18, UR7 ;  /* 0x000000123f0a0299 */ /* 0x000fc80008011607 */
[----:B------:R-:W-:-:S04]  /*70c0*/  UIADD3 UR10, UR11, UR10, URZ ;  /* 0x0000000a0b0a7290 */ /* 0x000fc8000fffe03f */
[----:B------:R-:W-:Y:S01]  /*70d0*/  UIADD3 UR19, UR10, -UR19, URZ ;  /* 0x800000130a137290 */ /* 0x000fe2000fffe03f */
[----:B------:R-:W-:Y:S11]  /*70e0*/  @!P6 BRA `(.L_x_1133) ;  /* 0x000000000048e947 */ /* 0x000ff60003800000 */
[----:B------:R-:W-:Y:S02]  /*70f0*/  UMOV UR18, UR10 ;  /* 0x0000000a00127c82 */ /* 0x000fe40008000000 */
        /* <DEDUP_REMOVED lines=10> */
.L_x_1134:
[----:B------:R-:W-:-:S11]  /*71a0*/  UISETP.NE.AND UP1, UPT, UR15, 0x1, UPT ;  /* 0x000000010f00788c */ /* 0x000fd6000bf25270 */
[----:B------:R-:W-:Y:S02]  /*71b0*/  @UP1 ULDC.64 UR6, c[0x0][0x9e8] ;  /* 0x00027a0000061ab9 */ /* 0x000fe40000000a00 */
[----:B------:R-:W-:-:S04]  /*71c0*/  UIMAD.WIDE.U32 UR10, UR18, UR6, URZ ;  /* 0x00000006120a72a5 */ /* 0x000fc8000f8e003f */
[----:B------:R-:W-:-:S12]  /*71d0*/  @UP1 USHF.R.U32.HI UR18, URZ, UR7, UR11 ;  /* 0x000000073f121299 */ /* 0x000fd8000801160b */
.L_x_1135:
[----:B------:R-:W-:-:S04]  /*71e0*/  UIMAD UR15, UR18, UR15, URZ ;  /* 0x0000000f120f72a4 */ /* 0x000fc8000f8e023f */
[----:B------:R-:W-:-:S04]  /*71f0*/  UISETP.LT.AND UP1, UPT, UR19, UR15, UPT ;  /* 0x0000000f1300728c */ /* 0x000fc8000bf21270 */
[----:B------:R-:W-:-:S12]  /*7200*/  USEL UR19, UR19, UR15, !UP1 ;  /* 0x0000000f13137287 */ /* 0x000fd8000c800000 */
.L_x_1133:
[----:B------:R-:W-:-:S04]  /*7210*/  UIADD3 UR19, UR19, 0x3f, URZ ;  /* 0x0000003f13137890 */ /* 0x000fc8000fffe03f */
[----:B------:R-:W-:-:S04]  /*7220*/  USHF.R.S32.HI UR6, URZ, 0x1f, UR19 ;  /* 0x0000001f3f067899 */ /* 0x000fc80008011413 */
[----:B------:R-:W-:-:S04]  /*7230*/  ULEA.HI UR6, UR6, UR19, URZ, 0x6 ;  /* 0x0000001306067291 */ /* 0x000fc8000f8f303f */
[----:B------:R-:W-:-:S04]  /*7240*/  USHF.R.S32.HI UR6, URZ, 0x6, UR6 ;  /* 0x000000063f067899 */ /* 0x000fc80008011406 */
[----:B------:R-:W-:-:S04]  /*7250*/  UISETP.LT.AND UP1, UPT, UR39, UR6, UPT ;  /* 0x000000062700728c */ /* 0x000fc8000bf21270 */
[----:B------:R-:W-:-:S06]  /*7260*/  USEL UR56, UR39, UR6, !UP1 ;  /* 0x0000000627387287 */ /* 0x000fcc000c800000 */
[----:B------:R-:W-:-:S13]  /*7270*/  ISETP.GE.AND P2, PT, R5, UR56, PT ;  /* 0x0000003805007c0c */ /* 0x000fda000bf46270 */
[----:B------:R-:W-:Y:S05]  /*7280*/  @!P2 BRA `(.L_x_1136) ;  /* 0x0000001c006ca947 */ /* 0x000fea0003800000 */
[----:B------:R-:W-:Y:S01]  /*7290*/  IMAD.MOV.U32 R14, RZ, RZ, R7 ;  /* 0x000000ffff0e7224 */ /* 0x000fe200078e0007 */
[----:B------:R-:W-:Y:S01]  /*72a0*/  UMOV UR58, UR55 ;  /* 0x00000037003a7c82 */ /* 0x000fe20008000000 */
[----:B------:R-:W-:Y:S01]  /*72b0*/  IMAD.MOV.U32 R15, RZ, RZ, R6 ;  /* 0x000000ffff0f7224 */ /* 0x000fe200078e0006 */
[----:B------:R-:W-:Y:S01]  /*72c0*/  UMOV UR59, UR50 ;  /* 0x00000032003b7c82 */ /* 0x000fe20008000000 */
[----:B------:R-:W-:-:S05]  /*72d0*/  ULDC UR55, c[0x0][0x988] ;  /* 0x0002620000377ab9 */ /* 0x000fca0000000800 */
.L_x_1146:
[----:B------:R-:W-:Y:S01]  /*72e0*/  ISETP.NE.AND P3, PT, RZ, UR44, PT ;  /* 0x0000002cff007c0c */ /* 0x000fe2000bf65270 */
[----:B------:R-:W-:-:S04]  /*72f0*/  UISETP.NE.AND UP1, UPT, UR58, 0x1, UPT ;  /* 0x000000013a00788c */ /* 0x000fc8000bf25270 */
[----:B------:R-:W-:-:S04]  /*7300*/  USEL UR50, URZ, 0x1, UP1 ;  /* 0x000000013f327887 */ /* 0x000fc80008800000 */
[----:B------:R-:W-:-:S04]  /*7310*/  ULOP3.LUT UR50, UR59, UR50, URZ, 0x3c, !UPT ;  /* 0x000000323b327292 */ /* 0x000fc8000f8e3c3f */
[----:B------:R-:W-:Y:S08]  /*7320*/  @P3 BRA `(.L_x_1137) ;  /* 0x0000000000383947 */ /* 0x000ff00003800000 */
[----:B------:R-:W-:Y:S05]  /*7330*/  @!P0 BRA `(.L_x_1138) ;  /* 0x0000000000048947 */ /* 0x000fea0003800000 */
[----:B------:R-:W-:Y:S01]  /*7340*/  BPT.TRAP 0x1 ;  /* 0x000000040000795c */ /* 0x000fe20000300000 */
.L_x_1138:
        /* <DEDUP_REMOVED lines=9> */
.L_x_1139:
[----:B-1----:R-:W-:Y:S05]  /*73e0*/  @P2 BRA `(.L_x_1137) ;  /* 0x0000000000082947 */ /* 0x002fea0003800000 */
[----:B------:R-:W1:Y:S02]  /*73f0*/  SYNCS.PHASECHK.TRANS64.TRYWAIT P2, [UR6+0x28430], R6 ;  /* 0x02843006ff0075a7 */ /* 0x000e640008040146 */
[----:B-1----:R-:W-:Y:S05]  /*7400*/  @!P2 BRA `(.L_x_1140) ;  /* 0x000000ec001ca947 */ /* 0x002fea0003800000 */
.L_x_1137:
        /* <DEDUP_REMOVED lines=50> */
.L_x_1142:
[----:B------:R-:W-:Y:S01]  /*7730*/  ULEA UR6, UR58, UR41, 0x3 ;  /* 0x000000293a067291 */ /* 0x000fe2000f8e183f */
[----:B------:R-:W-:-:S05]  /*7740*/  IMAD.U32 R6, RZ, RZ, UR59 ;  /* 0x0000003bff067e24 */ /* 0x000fca000f8e00ff */
[----:B------:R-:W-:-:S04]  /*7750*/  SHF.L.U32 R6, R6, 0x1f, RZ ;  /* 0x0000001f06067819 */ /* 0x000fc800000006ff */
[----:B------:R0:W1:Y:S01]  /*7760*/  SYNCS.PHASECHK.TRANS64.TRYWAIT P2, [UR6+0x28450], R6 ;  /* 0x02845006ff0075a7 */ /* 0x0000620008040146 */
[----:B------:R-:W-:Y:S05]  /*7770*/  @!P0 BRA `(.L_x_1143) ;  /* 0x0000000000048947 */ /* 0x000fea0003800000 */
[----:B------:R-:W-:Y:S01]  /*7780*/  BPT.TRAP 0x1 ;  /* 0x000000040000795c */ /* 0x000fe20000300000 */
.L_x_1143:
[----:B-1----:R-:W-:Y:S05]  /*7790*/  @P2 BRA `(.L_x_1141) ;  /* 0x0000000000082947 */ /* 0x002fea0003800000 */
[----:B------:R-:W1:Y:S02]  /*77a0*/  SYNCS.PHASECHK.TRANS64.TRYWAIT P2, [UR6+0x28450], R6 ;  /* 0x02845006ff0075a7 */ /* 0x000e640008040146 */
[----:B-1----:R-:W-:Y:S05]  /*77b0*/  @!P2 BRA `(.L_x_1144) ;  /* 0x000000e80048a947 */ /* 0x002fea0003800000 */
.L_x_1141:
        /* <DEDUP_REMOVED lines=24> */
[----:B------:R-:W-:Y:S01]  /*7940*/  FMUL.FTZ R163, R0, R165 ;  /* 0x000000a500a37220 */ /* 0x000fe20000410000 */
[----:B------:R-:W-:Y:S01]  /*7950*/  QGMMA.64x256x32.F32.E4M3.E4M3 R24, R188, gdesc[UR4], R24, gsb0 ;  /* 0x03e00004bc187df3 */ /* 0x000fe20008000818 */
[----:B------:R-:W3:Y:S01]  /*7960*/  MUFU.TANH R21, R21 ;  /* 0x0000001500157308 */ /* 0x000ee20000002400 */
[----:B01----:R-:W-:Y:S01]  /*7970*/  FMNMX.FTZ R6, R20, R15, !PT ;  /* 0x0000000f14067209 */ /* 0x003fe20007810000 */
[C---:B------:R-:W-:Y:S01]  /*7980*/  FMUL.FTZ R166, R0.reuse, R169 ;  /* 0x000000a900a67220 */ /* 0x040fe20000410000 */
[C---:B------:R-:W-:Y:S01]  /*7990*/  FMUL.FTZ R169, R0.reuse, R173 ;  /* 0x000000ad00a97220 */ /* 0x040fe20000410000 */
[C---:B------:R-:W-:Y:S01]  /*79a0*/  FMUL.FTZ R153, R0.reuse, R167 ;  /* 0x000000a700997220 */ /* 0x040fe20000410000 */
[C---:B------:R-:W-:Y:S01]  /*79b0*/  FMUL.FTZ R167, R0.reuse, R172 ;  /* 0x000000ac00a77220 */ /* 0x040fe20000410000 */
[C---:B------:R-:W-:Y:S01]  /*79c0*/  FMUL.FTZ R156, R0.reuse, R170 ;  /* 0x000000aa009c7220 */ /* 0x040fe20000410000 */
[----:B------:R-:W-:Y:S01]  /*79d0*/  FMUL.FTZ R161, R0, R175 ;  /* 0x000000af00a17220 */ /* 0x000fe20000410000 */
[----:B------:R-:W0:Y:S01]  /*79e0*/  MUFU.TANH R9, R9 ;  /* 0x0000000900097308 */ /* 0x000e220000002400 */
[----:B--2---:R-:W-:Y:S01]  /*79f0*/  FMNMX.FTZ R168, R8, R14, !PT ;  /* 0x0000000e08a87209 */ /* 0x004fe20007810000 */
[C---:B------:R-:W-:Y:S01]  /*7a00*/  FMUL.FTZ R157, R0.reuse, R171 ;  /* 0x000000ab009d7220 */ /* 0x040fe20000410000 */
[C---:B------:R-:W-:Y:S01]  /*7a10*/  FMUL.FTZ R160, R0.reuse, R174 ;  /* 0x000000ae00a07220 */ /* 0x040fe20000410000 */
[C---:B------:R-:W-:Y:S01]  /*7a20*/  FMUL.FTZ R171, R0.reuse, R177 ;  /* 0x000000b100ab7220 */ /* 0x040fe20000410000 */
[C---:B------:R-:W-:Y:S01]  /*7a30*/  FMUL.FTZ R170, R0.reuse, R176 ;  /* 0x000000b000aa7220 */ /* 0x040fe20000410000 */
[C---:B------:R-:W-:Y:S01]  /*7a40*/  FMUL.FTZ R165, R0.reuse, R178 ;  /* 0x000000b200a57220 */ /* 0x040fe20000410000 */
[----:B------:R-:W-:Y:S01]  /*7a50*/  UIADD3 UR6, UR6, 0x2, URZ ;  /* 0x0000000206067890 */ /* 0x000fe2000fffe03f */
[----:B------:R-:W1:Y:S01]  /*7a60*/  MUFU.TANH R154, R154 ;  /* 0x0000009a009a7308 */ /* 0x000e620000002400 */
[----:B---3--:R-:W-:Y:S01]  /*7a70*/  FMNMX.FTZ R7, R21, R6, !PT ;  /* 0x0000000615077209 */ /* 0x008fe20007810000 */
[----:B------:R-:W-:Y:S01]  /*7a80*/  UMOV UR7, 0x80000020 ;  /* 0x8000002000077882 */ /* 0x000fe20000000000 */
[----:B------:R-:W-:Y:S01]  /*7a90*/  UMOV UR14, UR55 ;  /* 0x00000037000e7c82 */ /* 0x000fe20008000000 */
[----:B------:R-:W2:Y:S04]  /*7aa0*/  S2R R202, SR_TID.X ;  /* 0x0000000000ca7919 */ /* 0x000ea80000002100 */
[----:B------:R-:W3:Y:S01]  /*7ab0*/  MUFU.TANH R10, R10 ;  /* 0x0000000a000a7308 */ /* 0x000ee20000002400 */
[----:B0-----:R-:W-:Y:S01]  /*7ac0*/  FMNMX.FTZ R173, R9, R168, !PT ;  /* 0x000000a809ad7209 */ /* 0x001fe20007810000 */
[----:B------:R-:W-:-:S06]  /*7ad0*/  FMUL.FTZ R168, R0, R179 ;  /* 0x000000b300a87220 */ /* 0x000fcc0000410000 */
[----:B------:R-:W0:Y:S01]  /*7ae0*/  MUFU.TANH R155, R155 ;  /* 0x0000009b009b7308 */ /* 0x000e220000002400 */
[----:B-1----:R-:W-:-:S07]  /*7af0*/  FMNMX.FTZ R6, R154, R7, !PT ;  /* 0x000000079a067209 */ /* 0x002fce0007810000 */
[----:B------:R-:W1:Y:S01]  /*7b00*/  MUFU.TANH R11, R11 ;  /* 0x0000000b000b7308 */ /* 0x000e620000002400 */
[----:B---3--:R-:W-:Y:S01]  /*7b10*/  FMNMX.FTZ R172, R10, R173, !PT ;  /* 0x000000ad0aac7209 */ /* 0x008fe20007810000 */
[----:B------:R-:W-:-:S06]  /*7b20*/  FMUL.FTZ R173, R0, R180 ;  /* 0x000000b400ad7220 */ /* 0x000fcc0000410000 */
[----:B------:R-:W3:Y:S01]  /*7b30*/  MUFU.TANH R158, R158 ;  /* 0x0000009e009e7308 */ /* 0x000ee20000002400 */
[----:B0-----:R-:W-:Y:S02]  /*7b40*/  FMNMX.FTZ R7, R155, R6, !PT ;  /* 0x000000069b077209 */ /* 0x001fe40007810000 */
[----:B--2---:R-:W-:-:S05]  /*7b50*/  SHF.R.U32.HI R202, RZ, 0x7, R202 ;  /* 0x00000007ffca7819 */ /* 0x004fca00000116ca */
[----:B------:R-:W0:Y:S01]  /*7b60*/  MUFU.TANH R12, R12 ;  /* 0x0000000c000c7308 */ /* 0x000e220000002400 */
[----:B-1----:R-:W-:-:S07]  /*7b70*/  FMNMX.FTZ R175, R11, R172, !PT ;  /* 0x000000ac0baf7209 */ /* 0x002fce0007810000 */
[----:B------:R-:W1:Y:S01]  /*7b80*/  MUFU.TANH R159, R159 ;  /* 0x0000009f009f7308 */ /* 0x000e620000002400 */
[----:B---3--:R-:W-:-:S07]  /*7b90*/  FMNMX.FTZ R6, R158, R7, !PT ;  /* 0x000000079e067209 */ /* 0x008fce0007810000 */
[----:B------:R-:W2:Y:S01]  /*7ba0*/  MUFU.TANH R13, R13 ;  /* 0x0000000d000d7308 */ /* 0x000ea20000002400 */
[----:B0-----:R-:W-:Y:S01]  /*7bb0*/  FMNMX.FTZ R172, R12, R175, !PT ;  /* 0x000000af0cac7209 */ /* 0x001fe20007810000 */
[----:B------:R-:W-:Y:S01]  /*7bc0*/  FMUL.FTZ R175, R0, R181 ;  /* 0x000000b500af7220 */ /* 0x000fe20000410000 */
[----:B------:R-:W-:-:S05]  /*7bd0*/  IMAD.U32 R181, RZ, RZ, UR14 ;  /* 0x0000000effb57e24 */ /* 0x000fca000f8e00ff */
        /* <DEDUP_REMOVED lines=41> */
[----:B--2---:R-:W-:Y:S02]  /*7e70*/  FMNMX.FTZ R7, R172, R7, !PT ;  /* 0x00000007ac077209 */ /* 0x004fe40007810000 */
[----:B0-----:R-:W-:Y:S02]  /*7e80*/  FMNMX.FTZ R176, R175, R6, !PT ;  /* 0x00000006afb07209 */ /* 0x001fe40007810000 */
[----:B-1----:R-:W-:-:S03]  /*7e90*/  FMNMX.FTZ R177, R174, R7, !PT ;  /* 0x00000007aeb17209 */ /* 0x002fc60007810000 */
[----:B------:R-:W0:Y:S04]  /*7ea0*/  SHFL.BFLY PT, R7, R176, 0x2, 0x1f ;  /* 0x0c401f00b0077f89 */ /* 0x000e2800000e0000 */
[----:B------:R-:W1:Y:S01]  /*7eb0*/  SHFL.BFLY PT, R6, R177, 0x2, 0x1f ;  /* 0x0c401f00b1067f89 */ /* 0x000e6200000e0000 */
[----:B------:R-:W-:Y:S02]  /*7ec0*/  WARPGROUP.DEPBAR.LE gsb0, 0x0 ;  /* 0x00008000000079c5 */ /* 0x000fe40000010000 */
[----:B------:R-:W-:Y:S01]  /*7ed0*/  WARPGROUP.ARRIVE ;  /* 0x00000000000079c5 */ /* 0x000fe20000000000 */
[----:B0-----:R-:W-:-:S05]  /*7ee0*/  FMNMX.FTZ R178, R176, R7, !PT ;  /* 0x00000007b0b27209 */ /* 0x001fca0007810000 */
[----:B------:R-:W-:Y:S01]  /*7ef0*/  QGMMA.64x256x32.F32.E4M3.E4M3 R24, R184, gdesc[UR4], R24, gsb0 ;  /* 0x03e00004b8187df3 */ /* 0x000fe20008000818 */
[----:B-1----:R-:W-:Y:S01]  /*7f00*/  FMNMX.FTZ R179, R177, R6, !PT ;  /* 0x00000006b1b37209 */ /* 0x002fe20007810000 */
[----:B------:R-:W0:Y:S04]  /*7f10*/  SHFL.BFLY PT, R7, R178, 0x1, 0x1f ;  /* 0x0c201f00b2077f89 */ /* 0x000e2800000e0000 */
[----:B------:R-:W1:Y:S01]  /*7f20*/  SHFL.BFLY PT, R180, R179, 0x1, 0x1f ;  /* 0x0c201f00b3b47f89 */ /* 0x000e6200000e0000 */
[----:B0-----:R-:W-:Y:S02]  /*7f30*/  FMNMX.FTZ R6, R178, R7, !PT ;  /* 0x00000007b2067209 */ /* 0x001fe40007810000 */
[----:B-1----:R-:W-:-:S03]  /*7f40*/  FMNMX.FTZ R7, R179, R180, !PT ;  /* 0x000000b4b3077209 */ /* 0x002fc60007810000 */
[C---:B------:R-:W-:Y:S01]  /*7f50*/  FFMA.FTZ R178, R6.reuse, R181, -8 ;  /* 0xc100000006b27423 */ /* 0x040fe200000100b5 */
[----:B------:R-:W-:-:S01]  /*7f60*/  FADD.FTZ R15, -R6, R15 ;  /* 0x0000000f060f7221 */ /* 0x000fc20000010100 */
[----:B------:R-:W-:Y:S01]  /*7f70*/  IMAD.U32 R180, RZ, RZ, UR14 ;  /* 0x0000000effb47e24 */ /* 0x000fe2000f8e00ff */
[----:B------:R-:W-:Y:S01]  /*7f80*/  IADD3 R181, -R202, 0xb, RZ ;  /* 0x0000000bcab57810 */ /* 0x000fe20007ffe1ff */
        /* <DEDUP_REMOVED lines=15> */
[----:B------:R-:W-:-:S01]  /*8080*/  FFMA.FTZ R171, R173, UR14, -R178 ;  /* 0x0000000eadab7c23 */ /* 0x000fc200080108b2 */
[C---:B------:R-:W-:Y:S01]  /*8090*/  FADD.FTZ R15, -R7.reuse, R14 ;  /* 0x0000000e070f7221 */ /* 0x040fe20000010100 */
[----:B------:R-:W-:-:S01]  /*80a0*/  FFMA.FTZ R173, R7, R180, -8 ;  /* 0xc100000007ad7423 */ /* 0x000fc200000100b4 */
[----:B------:R0:W-:Y:S02]  /*80b0*/  MUFU.EX2 R14, R176 ;  /* 0x000000b0000e7308 */ /* 0x0001e40000000800 */
[----:B------:R-:W-:Y:S01]  /*80c0*/  FMUL.FTZ R15, R15, UR14 ;  /* 0x0000000e0f0f7c20 */ /* 0x000fe20008410000 */
[--C-:B------:R-:W-:Y:S01]  /*80d0*/  FFMA.FTZ R8, R8, UR14, -R173.reuse ;  /* 0x0000000e08087c23 */ /* 0x100fe200080108ad */
[----:B------:R-:W-:-:S01]  /*80e0*/  FFMA.FTZ R9, R9, UR14, -R173 ;  /* 0x0000000e09097c23 */ /* 0x000fc200080108ad */
[--C-:B------:R-:W-:Y:S01]  /*80f0*/  FFMA.FTZ R10, R10, UR14, -R173.reuse ;  /* 0x0000000e0a0a7c23 */ /* 0x100fe200080108ad */
[----:B------:R-:W-:-:S01]  /*8100*/  FFMA.FTZ R11, R11, UR14, -R173 ;  /* 0x0000000e0b0b7c23 */ /* 0x000fc200080108ad */
[--C-:B------:R-:W-:Y:S01]  /*8110*/  FFMA.FTZ R12, R12, UR14, -R173.reuse ;  /* 0x0000000e0c0c7c23 */ /* 0x100fe200080108ad */
[----:B------:R-:W1:Y:S01]  /*8120*/  MUFU.EX2 R177, R177 ;  /* 0x000000b100b17308 */ /* 0x000e620000000800 */
[----:B------:R-:W-:-:S01]  /*8130*/  FFMA.FTZ R13, R13, UR14, -R173 ;  /* 0x0000000e0d0d7c23 */ /* 0x000fc200080108ad */
[----:B0-----:R-:W-:Y:S01]  /*8140*/  FFMA.FTZ R176, R175, UR14, -R178 ;  /* 0x0000000eafb07c23 */ /* 0x001fe200080108b2 */
        /* <DEDUP_REMOVED lines=10> */
[----:B------:R-:W-:-:S03]  /*81f0*/  FFMA.FTZ R173, R174, UR14, -R173 ;  /* 0x0000000eaead7c23 */ /* 0x000fc600080108ad */
[----:B------:R-:W0:Y:S01]  /*8200*/  MUFU.EX2 R8, R8 ;  /* 0x0000000800087308 */ /* 0x000e220000000800 */
[----:B-1----:R-:W-:-:S07]  /*8210*/  FFMA.FTZ R3, R14, R3, R177 ;  /* 0x000000030e037223 */ /* 0x002fce00000100b1 */
        /* <DEDUP_REMOVED lines=25> */
[----:B------:R-:W-:-:S06]  /*83b0*/  IMAD.U32 R160, RZ, RZ, UR57 ;  /* 0x00000039ffa07e24 */ /* 0x000fcc000f8e00ff */
[----:B------:R-:W2:Y:S01]  /*83c0*/  MUFU.EX2 R178, R178 ;  /* 0x000000b200b27308 */ /* 0x000ea20000000800 */
[----:B0-----:R-:W-:-:S07]  /*83d0*/  FADD.FTZ R157, R175, R4 ;  /* 0x00000004af9d7221 */ /* 0x001fce0000010000 */
[----:B------:R-:W0:Y:S01]  /*83e0*/  MUFU.EX2 R163, R163 ;  /* 0x000000a300a37308 */ /* 0x000e220000000800 */
[----:B-1----:R-:W-:-:S01]  /*83f0*/  FADD.FTZ R4, R162, R3 ;  /* 0x00000003a2047221 */ /* 0x002fc20000010000 */
[----:B------:R-:W-:-:S05]  /*8400*/  @!P1 LEA R3, R160, UR41, 0x3 ;  /* 0x00000029a0039c11 */ /* 0x000fca000f8e18ff */
[----:B------:R-:W-:Y:S01]  /*8410*/  @!P1 VIADD R3, R3, 0x28440 ;  /* 0x0002844003039836 */ /* 0x000fe20000000000 */
[----:B------:R-:W1:Y:S01]  /*8420*/  MUFU.EX2 R152, R152 ;  /* 0x0000009800987308 */ /* 0x000e620000000800 */
[----:B--2---:R-:W-:-:S03]  /*8430*/  FADD.FTZ R157, R178, R157 ;  /* 0x0000009db29d7221 */ /* 0x004fc60000010000 */
[----:B------:R-:W-:-:S04]  /*8440*/  @!P1 PRMT R3, RZ, 0x654, R3 ;  /* 0x00000654ff039816 */ /* 0x000fc80000000003 */
[----:B------:R-:W2:Y:S08]  /*8450*/  MUFU.EX2 R164, R164 ;  /* 0x000000a400a47308 */ /* 0x000eb00000000800 */
[----:B------:R-:W3:Y:S08]  /*8460*/  MUFU.EX2 R153, R153 ;  /* 0x0000009900997308 */ /* 0x000ef00000000800 */
[----:B------:R-:W4:Y:S08]  /*8470*/  MUFU.EX2 R166, R166 ;  /* 0x000000a600a67308 */ /* 0x000f300000000800 */
[----:B------:R-:W5:Y:S08]  /*8480*/  MUFU.EX2 R156, R156 ;  /* 0x0000009c009c7308 */ /* 0x000f700000000800 */
[----:B------:R-:W5:Y:S08]  /*8490*/  MUFU.EX2 R167, R167 ;  /* 0x000000a700a77308 */ /* 0x000f700000000800 */
[----:B------:R0:W5:Y:S08]  /*84a0*/  MUFU.EX2 R179, R161 ;  /* 0x000000a100b37308 */ /* 0x0001700000000800 */
[----:B------:R-:W-:Y:S01]  /*84b0*/  MUFU.EX2 R169, R169 ;  /* 0x000000a900a97308 */ /* 0x000fe20000000800 */
[----:B0-----:R-:W-:-:S01]  /*84c0*/  FADD.FTZ R161, R163, R4 ;  /* 0x00000004a3a17221 */ /* 0x001fc20000010000 */
[----:B-1----:R-:W-:-:S03]  /*84d0*/  FADD.FTZ R4, R152, R157 ;  /* 0x0000009d98047221 */ /* 0x002fc60000010000 */
[----:B--2---:R-:W-:Y:S01]  /*84e0*/  FADD.FTZ R161, R164, R161 ;  /* 0x000000a1a4a17221 */ /* 0x004fe20000010000 */
[----:B---3--:R-:W-:-:S02]  /*84f0*/  FADD.FTZ R157, R153, R4 ;  /* 0x00000004999d7221 */ /* 0x008fc40000010000 */
[----:B------:R-:W0:Y:S01]  /*8500*/  MUFU.EX2 R180, R165 ;  /* 0x000000a500b47308 */ /* 0x000e220000000800 */
[----:B----4-:R-:W-:-:S01]  /*8510*/  FADD.FTZ R4, R166, R161 ;  /* 0x000000a1a6047221 */ /* 0x010fc20000010000 */
[----:B-----5:R-:W-:Y:S01]  /*8520*/  FADD.FTZ R157, R156, R157 ;  /* 0x0000009d9c9d7221 */ /* 0x020fe20000010000 */
[----:B------:R-:W-:Y:S02]  /*8530*/  WARPGROUP.DEPBAR.LE gsb0, 0x0 ;  /* 0x00008000000079c5 */ /* 0x000fe40000010000 */
[----:B------:R-:W-:Y:S01]  /*8540*/  FADD.FTZ R4, R167, R4 ;  /* 0x00000004a7047221 */ /* 0x000fe20000010000 */
[----:B------:R-:W-:-:S01]  /*8550*/  FADD.FTZ R157, R179, R157 ;  /* 0x0000009db39d7221 */ /* 0x000fc20000010000 */
[----:B------:R1:W-:Y:S06]  /*8560*/  BAR.ARV R181, 0x100 ;  /* 0x000400b50000751d */ /* 0x0003ec0000002000 */
[----:B------:R-:W2:Y:S01]  /*8570*/  MUFU.EX2 R170, R170 ;  /* 0x000000aa00aa7308 */ /* 0x000ea20000000800 */
[----:B------:R3:W-:Y:S01]  /*8580*/  @!P1 SYNCS.ARRIVE.TRANS64.RED.A1T0 RZ, [R3+URZ], RZ ;  /* 0x000000ff03ff99a7 */ /* 0x0007e2000810043f */
[----:B0-----:R-:W-:-:S06]  /*8590*/  FADD.FTZ R157, R180, R157 ;  /* 0x0000009db49d7221 */ /* 0x001fcc0000010000 */
[----:B------:R-:W0:Y:S01]  /*85a0*/  MUFU.EX2 R168, R168 ;  /* 0x000000a800a87308 */ /* 0x000e220000000800 */
[----:B---3--:R-:W-:-:S07]  /*85b0*/  FADD.FTZ R3, R169, R4 ;  /* 0x00000004a9037221 */ /* 0x008fce0000010000 */
[----:B------:R-:W3:Y:S01]  /*85c0*/  MUFU.EX2 R171, R171 ;  /* 0x000000ab00ab7308 */ /* 0x000ee20000000800 */
[----:B--2---:R-:W-:-:S07]  /*85d0*/  FADD.FTZ R4, R170, R3 ;  /* 0x00000003aa047221 */ /* 0x004fce0000010000 */
[----:B------:R-:W2:Y:S01]  /*85e0*/  MUFU.EX2 R172, R172 ;  /* 0x000000ac00ac7308 */ /* 0x000ea20000000800 */
[----:B0-----:R-:W-:-:S07]  /*85f0*/  FADD.FTZ R157, R168, R157 ;  /* 0x0000009da89d7221 */ /* 0x001fce0000010000 */
[----:B------:R-:W0:Y:S01]  /*8600*/  MUFU.EX2 R176, R176 ;  /* 0x000000b000b07308 */ /* 0x000e220000000800 */
[----:B---3--:R-:W-:-:S07]  /*8610*/  FADD.FTZ R3, R171, R4 ;  /* 0x00000004ab037221 */ /* 0x008fce0000010000 */
[----:B------:R-:W3:Y:S01]  /*8620*/  MUFU.EX2 R173, R173 ;  /* 0x000000ad00ad7308 */ /* 0x000ee20000000800 */
[----:B--2---:R-:W-:-:S01]  /*8630*/  FADD.FTZ R157, R172, R157 ;  /* 0x0000009dac9d7221 */ /* 0x004fc20000010000 */
[----:B0-----:R-:W-:-:S03]  /*8640*/  FADD.FTZ R3, R176, R3 ;  /* 0x00000003b0037221 */ /* 0x001fc60000010000 */
[----:B---3--:R-:W-:Y:S01]  /*8650*/  FADD.FTZ R4, R173, R157 ;  /* 0x0000009dad047221 */ /* 0x008fe20000010000 */
[----:B-1----:R-:W-:Y:S06]  /*8660*/  @!P0 BRA `(.L_x_1145) ;  /* 0x0000000000048947 */ /* 0x002fec0003800000 */
[----:B------:R-:W-:Y:S01]  /*8670*/  BPT.TRAP 0x1 ;  /* 0x000000040000795c */ /* 0x000fe20000300000 */
.L_x_1145:
        /* <DEDUP_REMOVED lines=153> */
[----:B------:R-:W-:Y:S01]  /*9010*/  F2FP.SATFINITE.E4M3.F32.PACK_AB_MERGE_C R187, R168, R180, R11 ;  /* 0x000000b4a8bb723e */ /* 0x000fe2000480700b */
[----:B------:R-:W-:Y:S06]  /*9020*/  @P2 BRA `(.L_x_1146) ;  /* 0xffffffe000ac2947 */ /* 0x000fec000383ffff */
[----:B------:R-:W-:-:S05]  /*9030*/  UMOV UR55, UR57 ;  /* 0x0000003900377c82 */ /* 0x000fca0008000000 */
.L_x_1136:
        /* <DEDUP_REMOVED lines=8> */
[----:B------:R-:W-:-:S05]  /*90c0*/  ULDC UR57, c[0x0][0x9e0] ;  /* 0x0002780000397ab9 */ /* 0x000fca0000000800 */
.L_x_1165:
[----:B------:R-:W-:Y:S01]  /*90d0*/  ISETP.NE.AND P3, PT, RZ, UR44, PT ;  /* 0x0000002cff007c0c */ /* 0x000fe2000bf65270 */
[----:B------:R-:W-:-:S04]  /*90e0*/  UISETP.NE.AND UP1, UPT, UR59, 0x1, UPT ;  /* 0x000000013b00788c */ /* 0x000fc8000bf25270 */
[----:B------:R-:W-:-:S04]  /*90f0*/  USEL UR50, URZ, 0x1, UP1 ;  /* 0x000000013f327887 */ /* 0x000fc80008800000 */
[----:B------:R-:W-:-:S04]  /*9100*/  ULOP3.LUT UR50, UR60, UR50, URZ, 0x3c, !UPT ;  /* 0x000000323c327292 */ /* 0x000fc8000f8e3c3f */
[----:B------:R-:W-:Y:S08]  /*9110*/  @P3 BRA `(.L_x_1148) ;  /* 0x0000000000383947 */ /* 0x000ff00003800000 */
[----:B------:R-:W-:Y:S05]  /*9120*/  @!P0 BRA `(.L_x_1149) ;  /* 0x0000000000048947 */ /* 0x000fea0003800000 */
[----:B------:R-:W-:Y:S01]  /*9130*/  BPT.TRAP 0x1 ;  /* 0x000000040000795c */ /* 0x000fe20000300000 */
.L_x_1149:
        /* <DEDUP_REMOVED lines=9> */
.L_x_1150:
[----:B-1----:R-:W-:Y:S05]  /*91d0*/  @P2 BRA `(.L_x_1148) ;  /* 0x0000000000082947 */ /* 0x002fea0003800000 */
[----:B------:R-:W1:Y:S02]  /*91e0*/  SYNCS.PHASECHK.TRANS64.TRYWAIT P2, [UR6+0x28430], R6 ;  /* 0x02843006ff0075a7 */ /* 0x000e640008040146 */
[----:B-1----:R-:W-:Y:S05]  /*91f0*/  @!P2 BRA `(.L_x_1151) ;  /* 0x000000cc00d0a947 */ /* 0x002fea0003800000 */
.L_x_1148:
        /* <DEDUP_REMOVED lines=50> */
.L_x_1153:
[----:B------:R-:W-:Y:S01]  /*9520*/  ULEA UR6, UR59, UR41, 0x3 ;  /* 0x000000293b067291 */ /* 0x000fe2000f8e183f */
[----:B------:R-:W-:-:S05]  /*9530*/  IMAD.U32 R6, RZ, RZ, UR60 ;  /* 0x0000003cff067e24 */ /* 0x000fca000f8e00ff */
[----:B------:R-:W-:-:S04]  /*9540*/  SHF.L.U32 R6, R6, 0x1f, RZ ;  /* 0x0000001f06067819 */ /* 0x000fc800000006ff */
[----:B------:R0:W1:Y:S01]  /*9550*/  SYNCS.PHASECHK.TRANS64.TRYWAIT P2, [UR6+0x28450], R6 ;  /* 0x02845006ff0075a7 */ /* 0x0000620008040146 */
[----:B------:R-:W-:Y:S05]  /*9560*/  @!P0 BRA `(.L_x_1154) ;  /* 0x0000000000048947 */ /* 0x000fea0003800000 */
[----:B------:R-:W-:Y:S01]  /*9570*/  BPT.TRAP 0x1 ;  /* 0x000000040000795c */ /* 0x000fe20000300000 */
.L_x_1154:
[----:B-1----:R-:W-:Y:S05]  /*9580*/  @P2 BRA `(.L_x_1152) ;  /* 0x0000000000082947 */ /* 0x002fea0003800000 */
[----:B------:R-:W1:Y:S02]  /*9590*/  SYNCS.PHASECHK.TRANS64.TRYWAIT P2, [UR6+0x28450], R6 ;  /* 0x02845006ff0075a7 */ /* 0x000e640008040146 */
[----:B-1----:R-:W-:Y:S05]  /*95a0*/  @!P2 BRA `(.L_x_1155) ;  /* 0x000000c800fca947 */ /* 0x002fea0003800000 */
.L_x_1152:
[----:B------:R-:W-:Y:S01]  /*95b0*/  UIADD3 UR6, UR41, 0x8000, URZ ;  /* 0x0000800029067890 */ /* 0x000fe2000fffe03f */
[----:B------:R-:W-:Y:S01]  /*95c0*/  WARPGROUP.ARRIVE ;  /* 0x00000000000079c5 */ /* 0x000fe20000000000 */
[----:B------:R-:W-:-:S05]  /*95d0*/  UMOV UR7, 0x80000020 ;  /* 0x8000002000077882 */ /* 0x000fca0000000000 */
[----:B------:R-:W2:Y:S01]  /*95e0*/  S2R R202, SR_TID.X ;  /* 0x0000000000ca7919 */ /* 0x000ea20000002100 */
[----:B------:R-:W-:Y:S01]  /*95f0*/  USHF.R.U32.HI UR6, URZ, 0x4, UR6 ;  /* 0x000000043f067899 */ /* 0x000fe20008011606 */
[----:B------:R-:W-:Y:S01]  /*9600*/  PLOP3.LUT P2, PT, PT, PT, UP0, 0x80, 0x0 ;  /* 0x000000000000781c */ /* 0x000fe20003f4f008 */
[----:B01----:R-:W-:Y:S02]  /*9610*/  IMAD.U32 R6, RZ, RZ, UR58 ;  /* 0x0000003aff067e24 */ /* 0x003fe4000f8e00ff */
[C---:B------:R-:W-:Y:S01]  /*9620*/  FMUL.FTZ R11, R0.reuse, R155 ;  /* 0x0000009b000b7220 */ /* 0x040fe20000410000 */
[----:B------:R-:W-:Y:S01]  /*9630*/  ULOP3.LUT UR6, UR6, 0x3fff, URZ, 0xc0, !UPT ;  /* 0x00003fff06067892 */ /* 0x000fe2000f8ec03f */
[C---:B------:R-:W-:Y:S01]  /*9640*/  FMUL.FTZ R155, R0.reuse, R157 ;  /* 0x0000009d009b7220 */ /* 0x040fe20000410000 */
[----:B------:R-:W-:Y:S01]  /*9650*/  FMUL.FTZ R157, R0, R171 ;  /* 0x000000ab009d7220 */ /* 0x000fe20000410000 */
[----:B------:R-:W-:Y:S01]  /*9660*/  @!P1 LEA R6, R6, UR41, 0x3 ;  /* 0x0000002906069c11 */ /* 0x000fe2000f8e18ff */
[----:B------:R-:W-:Y:S01]  /*9670*/  ULOP3.LUT UR6, UR6, 0x10000, URZ, 0xfc, !UPT ;  /* 0x0001000006067892 */ /* 0x000fe2000f8efc3f */
[C---:B------:R-:W-:Y:S01]  /*9680*/  FMUL.FTZ R14, R0.reuse, R163 ;  /* 0x000000a3000e7220 */ /* 0x040fe20000410000 */
[C---:B------:R-:W-:Y:S01]  /*9690*/  FMUL.FTZ R171, R0.reuse, R172 ;  /* 0x000000ac00ab7220 */ /* 0x040fe20000410000 */
[C---:B------:R-:W-:Y:S01]  /*96a0*/  FMUL.FTZ R172, R0.reuse, R173 ;  /* 0x000000ad00ac7220 */ /* 0x040fe20000410000 */
[----:B------:R-:W-:Y:S01]  /*96b0*/  ULEA UR6, UR59, UR6, 0xa ;  /* 0x000000063b067291 */ /* 0x000fe2000f8e503f */
[C---:B------:R-:W-:Y:S01]  /*96c0*/  FMUL.FTZ R163, R0.reuse, R178 ;  /* 0x000000b200a37220 */ /* 0x040fe20000410000 */
[----:B------:R-:W-:Y:S01]  /*96d0*/  FMUL.FTZ R10, R0, R154 ;  /* 0x0000009a000a7220 */ /* 0x000fe20000410000 */
[----:B------:R-:W-:-:S02]  /*96e0*/  @!P1 VIADD R6, R6, 0x28440 ;  /* 0x0002844006069836 */ /* 0x000fc40000000000 */
[C---:B------:R-:W-:Y:S01]  /*96f0*/  FMUL.FTZ R154, R0.reuse, R156 ;  /* 0x0000009c009a7220 */ /* 0x040fe20000410000 */
[----:B------:R-:W-:Y:S02]  /*9700*/  IMAD.SHL.U32 R178, R5, 0x40, RZ ;  /* 0x0000004005b27824 */ /* 0x000fe400078e00ff */
        /* <DEDUP_REMOVED lines=11> */
[----:B------:R-:W-:Y:S01]  /*97c0*/  @!P1 PRMT R6, RZ, 0x654, R6 ;  /* 0x00000654ff069816 */ /* 0x000fe20000000006 */
[C---:B------:R-:W-:Y:S01]  /*97d0*/  FMUL.FTZ R160, R0.reuse, R160 ;  /* 0x000000a000a07220 */ /* 0x040fe20000410000 */
[----:B--2---:R-:W-:Y:S01]  /*97e0*/  SHF.R.U32.HI R202, RZ, 0x7, R202 ;  /* 0x00000007ffca7819 */ /* 0x004fe200000116ca */
        /* <DEDUP_REMOVED lines=13> */
[----:B------:R-:W0:Y:S01]  /*98c0*/  MUFU.TANH R20, R20 ;  /* 0x0000001400147308 */ /* 0x000e220000002400 */
[----:B------:R-:W-:-:S07]  /*98d0*/  FMUL.FTZ R180, R0, R180 ;  /* 0x000000b400b47220 */ /* 0x000fce0000410000 */
[----:B------:R-:W1:Y:S08]  /*98e0*/  MUFU.TANH R21, R21 ;  /* 0x0000001500157308 */ /* 0x000e700000002400 */
        /* <DEDUP_REMOVED lines=30> */
[----:B------:R-:W-:Y:S01]  /*9ad0*/  QGMMA.64x256x32.F32.E4M3.E4M3 R24, R184, gdesc[UR4], R24, gsb0 ;  /* 0x03e00004b8187df3 */ /* 0x000fe20008000818 */
[----:B------:R-:W-:Y:S02]  /*9ae0*/  @UP0 ULDC UR6, c[0x0][0x44c] ;  /* 0x0001130000060ab9 */ /* 0x000fe40000000800 */
[----:B------:R-:W-:Y:S02]  /*9af0*/  WARPGROUP.DEPBAR.LE gsb0, 0x0 ;  /* 0x00008000000079c5 */ /* 0x000fe40000010000 */
[----:B------:R-:W-:Y:S01]  /*9b00*/  FMUL.FTZ R184, R0, R177 ;  /* 0x000000b100b87220 */ /* 0x000fe20000410000 */
[----:B------:R-:W-:Y:S01]  /*9b10*/  VIADD R177, R17, UR36 ;  /* 0x0000002411b17c36 */ /* 0x000fe20008000000 */
[----:B------:R0:W-:Y:S06]  /*9b20*/  BAR.ARV R170, 0x100 ;  /* 0x000400aa0000751d */ /* 0x0001ec0000002000 */
[----:B------:R-:W-:Y:S01]  /*9b30*/  @P2 IMAD.HI.U32 R7, R177, UR6, RZ ;  /* 0x00000006b1072c27 */ /* 0x000fe2000f8e00ff */
[----:B------:R-:W-:Y:S01]  /*9b40*/  @UP0 ULDC UR6, c[0x0][0x450] ;  /* 0x0001140000060ab9 */ /* 0x000fe20000000800 */
[----:B------:R5:W-:Y:S01]  /*9b50*/  @!P1 SYNCS.ARRIVE.TRANS64.RED.A1T0 RZ, [R6+URZ], RZ ;  /* 0x000000ff06ff99a7 */ /* 0x000be2000810043f */
[----:B------:R-:W0:Y:S02]  /*9b60*/  MUFU.TANH R184, R184 ;  /* 0x000000b800b87308 */ /* 0x000e240000002400 */
[----:B------:R-:W-:-:S02]  /*9b70*/  @P2 SHF.R.U32.HI R177, RZ, UR6, R7 ;  /* 0x00000006ffb12c19 */ /* 0x000fc40008011607 */
[----:B------:R-:W-:-:S03]  /*9b80*/  IADD3 R7, -R178, 0x1, RZ ;  /* 0x00000001b2077810 */ /* 0x000fc60007ffe1ff */
[----:B------:R-:W1:Y:S01]  /*9b90*/  SHFL.IDX PT, R173, R177, RZ, 0x1c1f ;  /* 0x001c1fffb1ad7589 */ /* 0x000e6200000e0000 */
[----:B-----5:R-:W-:Y:S01]  /*9ba0*/  IMAD.U32 R6, RZ, RZ, UR45 ;  /* 0x0000002dff067e24 */ /* 0x020fe2000f8e00ff */
[----:B------:R5:W0:Y:S01]  /*9bb0*/  MUFU.TANH R185, R180 ;  /* 0x000000b400b97308 */ /* 0x000a220000002400 */
[----:B------:R-:W-:-:S05]  /*9bc0*/  IMAD R7, R2, -0x2, R7 ;  /* 0xfffffffe02077824 */ /* 0x000fca00078e0207 */
[----:B------:R-:W-:-:S05]  /*9bd0*/  IADD3 R7, -R6, UR37, R7 ;  /* 0x0000002506077c10 */ /* 0x000fca000fffe107 */
[C---:B------:R-:W-:Y:S02]  /*9be0*/  VIADD R182, R7.reuse, UR57 ;  /* 0x0000003907b67c36 */ /* 0x040fe40008000000 */
[----:B------:R-:W-:Y:S02]  /*9bf0*/  VIADD R183, R7, UR54 ;  /* 0x0000003607b77c36 */ /* 0x000fe40008000000 */
[--C-:B-1----:R-:W-:Y:S02]  /*9c00*/  IMAD.IADD R179, R182, 0x1, R173.reuse ;  /* 0x00000001b6b37824 */ /* 0x102fe400078e02ad */
[----:B-----5:R-:W-:Y:S01]  /*9c10*/  IMAD.IADD R180, R183, 0x1, R173 ;  /* 0x00000001b7b47824 */ /* 0x020fe200078e02ad */
[----:B0-234-:R-:W-:Y:S06]  /*9c20*/  @!P6 BRA `(.L_x_1156) ;  /* 0x00000000005ce947 */ /* 0x01dfec0003800000 */
        /* <DEDUP_REMOVED lines=13> */
.L_x_1158:
[----:B------:R-:W-:-:S05]  /*9d00*/  IMAD.U32 R170, RZ, RZ, UR56 ;  /* 0x00000038ffaa7e24 */ /* 0x000fca000f8e00ff */
[----:B------:R-:W-:-:S13]  /*9d10*/  ISETP.NE.AND P2, PT, R170, 0x1, PT ;  /* 0x00000001aa00780c */ /* 0x000fda0003f45270 */
[----:B------:R-:W0:Y:S02]  /*9d20*/  @P2 LDC.64 R6, c[0x0][0x9e8] ;  /* 0x00027a00ff062b82 */ /* 0x000e240000000a00 */
[----:B0-----:R-:W-:-:S05]  /*9d30*/  @P2 IMAD.HI.U32 R6, R173, R6, RZ ;  /* 0x00000006ad062227 */ /* 0x001fca00078e00ff */
[----:B------:R-:W-:-:S07]  /*9d40*/  @P2 SHF.R.U32.HI R173, RZ, R7, R6 ;  /* 0x00000007ffad2219 */ /* 0x000fce0000011606 */
.L_x_1159:
[----:B------:R-:W-:Y:S05]  /*9d50*/  BSYNC B0 ;  /* 0x0000000000007941 */ /* 0x000fea0003800000 */
.L_x_1157:
[----:B------:R-:W-:-:S04]  /*9d60*/  IMAD R173, R173, R170, -R178 ;  /* 0x000000aaadad7224 */ /* 0x000fc800078e0ab2 */
[----:B------:R-:W-:-:S05]  /*9d70*/  IMAD R173, R2, -0x2, R173 ;  /* 0xfffffffe02ad7824 */ /* 0x000fca00078e02ad */
[----:B------:R-:W-:Y:S02]  /*9d80*/  VIADDMNMX R179, R173, R170, R179, PT ;  /* 0x000000aaadb37246 */ /* 0x000fe400038001b3 */
[----:B------:R-:W-:-:S07]  /*9d90*/  VIMNMX R180, R180, R173, !PT ;  /* 0x000000adb4b47248 */ /* 0x000fce0007fe0100 */
.L_x_1156:
[----:B------:R-:W-:Y:S01]  /*9da0*/  ISETP.GT.AND P2, PT, R5, -0x1, PT ;  /* 0xffffffff0500780c */ /* 0x000fe20003f44270 */
[----:B------:R-:W0:Y:S03]  /*9db0*/  SHFL.IDX PT, R6, R177, 0x1, 0x1c1f ;  /* 0x003c1f00b1067f89 */ /* 0x000e2600000e0000 */
[C---:B------:R-:W-:Y:S02]  /*9dc0*/  ISETP.GT.AND P3, PT, R180.reuse, RZ, P2 ;  /* 0x000000ffb400720c */ /* 0x040fe40001764270 */
[C---:B------:R-:W-:Y:S02]  /*9dd0*/  ISETP.GT.AND P5, PT, R180.reuse, 0x1, P2 ;  /* 0x00000001b400780c */ /* 0x040fe400017a4270 */
[----:B------:R-:W-:Y:S02]  /*9de0*/  ISETP.LT.OR P4, PT, R179, 0x1, P3 ;  /* 0x00000001b300780c */ /* 0x000fe40001f81670 */
[----:B------:R-:W-:-:S02]  /*9df0*/  ISETP.GT.AND P3, PT, R180, 0x8, P2 ;  /* 0x00000008b400780c */ /* 0x000fc40001764270 */
[----:B------:R-:W-:Y:S02]  /*9e00*/  FSEL R175, R20, -INF , !P4 ;  /* 0xff80000014af7808 */ /* 0x000fe40006000000 */
[----:B------:R-:W-:Y:S02]  /*9e10*/  ISETP.GT.AND P4, PT, R180, 0x9, P2 ;  /* 0x00000009b400780c */ /* 0x000fe40001784270 */
[C---:B------:R-:W-:Y:S02]  /*9e20*/  ISETP.LT.OR P5, PT, R179.reuse, 0x2, P5 ;  /* 0x00000002b300780c */ /* 0x040fe40002fa1670 */
[C---:B------:R-:W-:Y:S02]  /*9e30*/  ISETP.LT.OR P3, PT, R179.reuse, 0x9, P3 ;  /* 0x00000009b300780c */ /* 0x040fe40001f61670 */
[----:B------:R-:W-:Y:S02]  /*9e40*/  ISETP.LT.OR P4, PT, R179, 0xa, P4 ;  /* 0x0000000ab300780c */ /* 0x000fe40002781670 */
[----:B------:R-:W-:-:S02]  /*9e50*/  FSEL R174, R21, -INF , !P5 ;  /* 0xff80000015ae7808 */ /* 0x000fc40006800000 */
[----:B------:R-:W-:Y:S01]  /*9e60*/  FSEL R173, R154, -INF , !P3 ;  /* 0xff8000009aad7808 */ /* 0x000fe20005800000 */
[----:B0-----:R-:W-:Y:S01]  /*9e70*/  IMAD.IADD R177, R183, 0x1, R6 ;  /* 0x00000001b7b17824 */ /* 0x001fe200078e0206 */
[----:B------:R-:W-:Y:S02]  /*9e80*/  FSEL R170, R155, -INF , !P4 ;  /* 0xff8000009baa7808 */ /* 0x000fe40006000000 */
[C---:B------:R-:W-:Y:S02]  /*9e90*/  ISETP.GT.AND P5, PT, R180.reuse, 0x10, P2 ;  /* 0x00000010b400780c */ /* 0x040fe400017a4270 */
[C---:B------:R-:W-:Y:S02]  /*9ea0*/  ISETP.GT.AND P3, PT, R180.reuse, 0x11, P2 ;  /* 0x00000011b400780c */ /* 0x040fe40001764270 */
[----:B------:R-:W-:Y:S02]  /*9eb0*/  ISETP.GT.AND P4, PT, R180, 0x18, P2 ;  /* 0x00000018b400780c */ /* 0x000fe40001784270 */
[----:B------:R-:W-:-:S02]  /*9ec0*/  ISETP.LT.OR P5, PT, R179, 0x11, P5 ;  /* 0x00000011b300780c */ /* 0x000fc40002fa1670 */
[C---:B------:R-:W-:Y:S02]  /*9ed0*/  ISETP.LT.OR P3, PT, R179.reuse, 0x12, P3 ;  /* 0x00000012b300780c */ /* 0x040fe40001f61670 */
[----:B------:R-:W-:Y:S02]  /*9ee0*/  ISETP.LT.OR P4, PT, R179, 0x19, P4 ;  /* 0x00000019b300780c */ /* 0x000fe40002781670 */
[----:B------:R-:W-:Y:S02]  /*9ef0*/  FSEL R160, R160, -INF , !P5 ;  /* 0xff800000a0a07808 */ /* 0x000fe40006800000 */
[----:B------:R-:W-:Y:S02]  /*9f00*/  FSEL R161, R161, -INF , !P3 ;  /* 0xff800000a1a17808 */ /* 0x000fe40005800000 */
[----:B------:R-:W-:Y:S02]  /*9f10*/  FSEL R164, R164, -INF , !P4 ;  /* 0xff800000a4a47808 */ /* 0x000fe40006000000 */
[----:B------:R-:W-:-:S02]  /*9f20*/  ISETP.GT.AND P5, PT, R180, 0x19, P2 ;  /* 0x00000019b400780c */ /* 0x000fc400017a4270 */
[C---:B------:R-:W-:Y:S02]  /*9f30*/  ISETP.GT.AND P3, PT, R180.reuse, 0x20, P2 ;  /* 0x00000020b400780c */ /* 0x040fe40001764270 */
[----:B------:R-:W-:Y:S02]  /*9f40*/  ISETP.GT.AND P4, PT, R180, 0x21, P2 ;  /* 0x00000021b400780c */ /* 0x000fe40001784270 */
[C---:B------:R-:W-:Y:S02]  /*9f50*/  ISETP.LT.OR P5, PT, R179.reuse, 0x1a, P5 ;  /* 0x0000001ab300780c */ /* 0x040fe40002fa1670 */
[C---:B------:R-:W-:Y:S02]  /*9f60*/  ISETP.LT.OR P3, PT, R179.reuse, 0x21, P3 ;  /* 0x00000021b300780c */ /* 0x040fe40001f61670 */
[----:B------:R-:W-:Y:S02]  /*9f70*/  ISETP.LT.OR P4, PT, R179, 0x22, P4 ;  /* 0x00000022b300780c */ /* 0x000fe40002781670 */
[----:B------:R-:W-:-:S02]  /*9f80*/  FSEL R165, R165, -INF , !P5 ;  /* 0xff800000a5a57808 */ /* 0x000fc40006800000 */
[----:B------:R-:W-:Y:S02]  /*9f90*/  FSEL R168, R168, -INF , !P3 ;  /* 0xff800000a8a87808 */ /* 0x000fe40005800000 */
        /* <DEDUP_REMOVED lines=9> */
[----:B------:R-:W-:Y:S01]  /*a030*/  FSEL R155, R176, -INF , !P4 ;  /* 0xff800000b09b7808 */ /* 0x000fe20006000000 */
[----:B------:R-:W-:Y:S01]  /*a040*/  IMAD.IADD R176, R182, 0x1, R6 ;  /* 0x00000001b6b07824 */ /* 0x000fe200078e0206 */
        /* <DEDUP_REMOVED lines=8> */
[----:B------:R-:W-:Y:S01]  /*a0d0*/  FSEL R154, R181, -INF , !P4 ;  /* 0xff800000b59a7808 */ /* 0x000fe20006000000 */
[----:B------:R-:W-:Y:S06]  /*a0e0*/  @!P6 BRA `(.L_x_1160) ;  /* 0x00000000005ce947 */ /* 0x000fec0003800000 */
        /* <DEDUP_REMOVED lines=13> */
.L_x_1162:
[----:B------:R-:W-:-:S05]  /*a1c0*/  IMAD.U32 R180, RZ, RZ, UR56 ;  /* 0x00000038ffb47e24 */ /* 0x000fca000f8e00ff */
[----:B------:R-:W-:-:S13]  /*a1d0*/  ISETP.NE.AND P3, PT, R180, 0x1, PT ;  /* 0x00000001b400780c */ /* 0x000fda0003f65270 */
[----:B------:R-:W0:Y:S02]  /*a1e0*/  @P3 LDC.64 R6, c[0x0][0x9e8] ;  /* 0x00027a00ff063b82 */ /* 0x000e240000000a00 */
[----:B0-----:R-:W-:-:S05]  /*a1f0*/  @P3 IMAD.HI.U32 R6, R179, R6, RZ ;  /* 0x00000006b3063227 */ /* 0x001fca00078e00ff */
[----:B------:R-:W-:-:S07]  /*a200*/  @P3 SHF.R.U32.HI R179, RZ, R7, R6 ;  /* 0x00000007ffb33219 */ /* 0x000fce0000011606 */
.L_x_1163:
[----:B------:R-:W-:Y:S05]  /*a210*/  BSYNC B0 ;  /* 0x0000000000007941 */ /* 0x000fea0003800000 */
.L_x_1161:
[----:B------:R-:W-:-:S04]  /*a220*/  IMAD R179, R179, R180, -R178 ;  /* 0x000000b4b3b37224 */ /* 0x000fc800078e0ab2 */
[----:B------:R-:W-:-:S05]  /*a230*/  IMAD R179, R2, -0x2, R179 ;  /* 0xfffffffe02b37824 */ /* 0x000fca00078e02b3 */
[----:B------:R-:W-:Y:S02]  /*a240*/  VIADDMNMX R176, R179, R180, R176, PT ;  /* 0x000000b4b3b07246 */ /* 0x000fe400038001b0 */
[----:B------:R-:W-:-:S07]  /*a250*/  VIMNMX R177, R177, R179, !PT ;  /* 0x000000b3b1b17248 */ /* 0x000fce0007fe0100 */
.L_x_1160:
        /* <DEDUP_REMOVED lines=8> */
[C---:B------:R-:W-:Y:S02]  /*a2e0*/  ISETP.GT.AND P4, PT, R177.reuse, RZ, P2 ;  /* 0x000000ffb100720c */ /* 0x040fe40001784270 */
[----:B------:R-:W-:Y:S02]  /*a2f0*/  FMNMX.FTZ R6, R160, R7, !PT ;  /* 0x00000007a0067209 */ /* 0x000fe40007810000 */
[----:B------:R-:W-:Y:S02]  /*a300*/  ISETP.GT.AND P5, PT, R177, 0x9, P2 ;  /* 0x00000009b100780c */ /* 0x000fe400017a4270 */
[----:B------:R-:W-:Y:S02]  /*a310*/  FMNMX.FTZ R7, R161, R6, !PT ;  /* 0x00000006a1077209 */ /* 0x000fe40007810000 */
[----:B------:R-:W-:-:S02]  /*a320*/  ISETP.GT.AND P3, PT, R177, 0x1, P2 ;  /* 0x00000001b100780c */ /* 0x000fc40001764270 */
[----:B------:R-:W-:Y:S02]  /*a330*/  FMNMX.FTZ R6, R164, R7, !PT ;  /* 0x00000007a4067209 */ /* 0x000fe40007810000 */
[C---:B------:R-:W-:Y:S02]  /*a340*/  ISETP.LT.OR P4, PT, R176.reuse, 0x1, P4 ;  /* 0x00000001b000780c */ /* 0x040fe40002781670 */
[----:B------:R-:W-:Y:S02]  /*a350*/  FMNMX.FTZ R7, R165, R6, !PT ;  /* 0x00000006a5077209 */ /* 0x000fe40007810000 */
[----:B------:R-:W-:Y:S02]  /*a360*/  ISETP.LT.OR P5, PT, R176, 0xa, P5 ;  /* 0x0000000ab000780c */ /* 0x000fe40002fa1670 */
[----:B------:R-:W-:Y:S02]  /*a370*/  FMNMX.FTZ R6, R168, R7, !PT ;  /* 0x00000007a8067209 */ /* 0x000fe40007810000 */
[----:B------:R-:W-:-:S02]  /*a380*/  ISETP.LT.OR P3, PT, R176, 0x2, P3 ;  /* 0x00000002b000780c */ /* 0x000fc40001f61670 */
[----:B------:R-:W-:Y:S02]  /*a390*/  FMNMX.FTZ R6, R169, R6, !PT ;  /* 0x00000006a9067209 */ /* 0x000fe40007810000 */
[----:B------:R-:W-:Y:S02]  /*a3a0*/  FSEL R10, R10, -INF , !P4 ;  /* 0xff8000000a0a7808 */ /* 0x000fe40006000000 */
[----:B------:R-:W-:Y:S02]  /*a3b0*/  FMNMX.FTZ R7, R21, R6, !PT ;  /* 0x0000000615077209 */ /* 0x000fe40007810000 */
[----:B------:R-:W-:Y:S02]  /*a3c0*/  FSEL R13, R13, -INF , !P5 ;  /* 0xff8000000d0d7808 */ /* 0x000fe40006800000 */
[----:B------:R-:W-:Y:S02]  /*a3d0*/  FMNMX.FTZ R6, R20, R7, !PT ;  /* 0x0000000714067209 */ /* 0x000fe40007810000 */
[----:B------:R-:W-:-:S02]  /*a3e0*/  FSEL R11, R11, -INF , !P3 ;  /* 0xff8000000b0b7808 */ /* 0x000fc40005800000 */
[----:B------:R-:W-:Y:S02]  /*a3f0*/  FMNMX.FTZ R7, R155, R6, !PT ;  /* 0x000000069b077209 */ /* 0x000fe40007810000 */
[C---:B------:R-:W-:Y:S02]  /*a400*/  ISETP.GT.AND P5, PT, R177.reuse, 0x11, P2 ;  /* 0x00000011b100780c */ /* 0x040fe400017a4270 */
[----:B------:R-:W-:Y:S02]  /*a410*/  FMNMX.FTZ R6, R172, R7, !PT ;  /* 0x00000007ac067209 */ /* 0x000fe40007810000 */
[----:B------:R-:W-:Y:S02]  /*a420*/  ISETP.GT.AND P3, PT, R177, 0x10, P2 ;  /* 0x00000010b100780c */ /* 0x000fe40001764270 */
[----:B------:R-:W-:Y:S02]  /*a430*/  FMNMX.FTZ R7, R171, R6, !PT ;  /* 0x00000006ab077209 */ /* 0x000fe40007810000 */
[----:B------:R-:W-:-:S02]  /*a440*/  ISETP.LT.OR P5, PT, R176, 0x12, P5 ;  /* 0x00000012b000780c */ /* 0x000fc40002fa1670 */
[----:B------:R-:W-:Y:S02]  /*a450*/  FMNMX.FTZ R7, R154, R7, !PT ;  /* 0x000000079a077209 */ /* 0x000fe40007810000 */
[----:B------:R-:W-:Y:S02]  /*a460*/  ISETP.LT.OR P3, PT, R176, 0x11, P3 ;  /* 0x00000011b000780c */ /* 0x000fe40001f61670 */
[----:B------:R-:W-:Y:S01]  /*a470*/  FSEL R14, R14, -INF , !P5 ;  /* 0xff8000000e0e7808 */ /* 0x000fe20006800000 */
[----:B------:R-:W0:Y:S01]  /*a480*/  SHFL.BFLY PT, R6, R7, 0x2, 0x1f ;  /* 0x0c401f0007067f89 */ /* 0x000e2200000e0000 */
[----:B------:R-:W-:Y:S02]  /*a490*/  ISETP.GT.AND P5, PT, R177, 0x20, P2 ;  /* 0x00000020b100780c */ /* 0x000fe400017a4270 */
[----:B------:R-:W-:Y:S02]  /*a4a0*/  FSEL R15, R15, -INF , !P3 ;  /* 0xff8000000f0f7808 */ /* 0x000fe40005800000 */
[----:B------:R-:W-:-:S02]  /*a4b0*/  ISETP.GT.AND P3, PT, R177, 0x18, P2 ;  /* 0x00000018b100780c */ /* 0x000fc40001764270 */
[C---:B------:R-:W-:Y:S02]  /*a4c0*/  ISETP.LT.OR P5, PT, R176.reuse, 0x21, P5 ;  /* 0x00000021b000780c */ /* 0x040fe40002fa1670 */
[----:B------:R-:W-:Y:S02]  /*a4d0*/  ISETP.GT.AND P4, PT, R177, 0x19, P2 ;  /* 0x00000019b100780c */ /* 0x000fe40001784270 */
[----:B------:R-:W-:Y:S02]  /*a4e0*/  ISETP.LT.OR P3, PT, R176, 0x19, P3 ;  /* 0x00000019b000780c */ /* 0x000fe40001f61670 */
[----:B------:R-:W-:Y:S02]  /*a4f0*/  FSEL R156, R156, -INF , !P5 ;  /* 0xff8000009c9c7808 */ /* 0x000fe40006800000 */
[----:B------:R-:W-:Y:S02]  /*a500*/  FSEL R152, R152, -INF , !P3 ;  /* 0xff80000098987808 */ /* 0x000fe40005800000 */
[----:B------:R-:W-:-:S02]  /*a510*/  ISETP.LT.OR P4, PT, R176, 0x1a, P4 ;  /* 0x0000001ab000780c */ /* 0x000fc40002781670 */
[----:B------:R-:W-:Y:S02]  /*a520*/  ISETP.GT.AND P3, PT, R177, 0x21, P2 ;  /* 0x00000021b100780c */ /* 0x000fe40001764270 */
[----:B------:R-:W-:Y:S02]  /*a530*/  FSEL R153, R153, -INF , !P4 ;  /* 0xff80000099997808 */ /* 0x000fe40006000000 */
[----:B------:R-:W-:Y:S02]  /*a540*/  ISETP.GT.AND P4, PT, R177, 0x28, P2 ;  /* 0x00000028b100780c */ /* 0x000fe40001784270 */
[----:B0-----:R-:W-:Y:S02]  /*a550*/  FMNMX.FTZ R178, R7, R6, !PT ;  /* 0x0000000607b27209 */ /* 0x001fe40007810000 */
[C---:B------:R-:W-:Y:S02]  /*a560*/  ISETP.LT.OR P3, PT, R176.reuse, 0x22, P3 ;  /* 0x00000022b000780c */ /* 0x040fe40001f61670 */
[----:B------:R-:W-:Y:S01]  /*a570*/  ISETP.LT.OR P4, PT, R176, 0x29, P4 ;  /* 0x00000029b000780c */ /* 0x000fe20002781670 */
[----:B------:R-:W0:Y:S01]  /*a580*/  SHFL.BFLY PT, R179, R178, 0x1, 0x1f ;  /* 0x0c201f00b2b37f89 */ /* 0x000e2200000e0000 */
[----:B------:R-:W-:-:S02]  /*a590*/  FSEL R157, R157, -INF , !P3 ;  /* 0xff8000009d9d7808 */ /* 0x000fc40005800000 */
[C---:B------:R-:W-:Y:S02]  /*a5a0*/  ISETP.GT.AND P3, PT, R177.reuse, 0x29, P2 ;  /* 0x00000029b100780c */ /* 0x040fe40001764270 */
[----:B------:R-:W-:Y:S02]  /*a5b0*/  FSEL R158, R158, -INF , !P4 ;  /* 0xff8000009e9e7808 */ /* 0x000fe40006000000 */
[----:B------:R-:W-:Y:S02]  /*a5c0*/  ISETP.GT.AND P4, PT, R177, 0x30, P2 ;  /* 0x00000030b100780c */ /* 0x000fe40001784270 */
[C---:B------:R-:W-:Y:S02]  /*a5d0*/  ISETP.LT.OR P3, PT, R176.reuse, 0x2a, P3 ;  /* 0x0000002ab000780c */ /* 0x040fe40001f61670 */
[----:B------:R-:W-:Y:S02]  /*a5e0*/  ISETP.LT.OR P4, PT, R176, 0x31, P4 ;  /* 0x00000031b000780c */ /* 0x000fe40002781670 */
[----:B------:R-:W-:-:S02]  /*a5f0*/  FSEL R159, R159, -INF , !P3 ;  /* 0xff8000009f9f7808 */ /* 0x000fc40005800000 */
[----:B------:R-:W-:Y:S02]  /*a600*/  ISETP.GT.AND P3, PT, R177, 0x31, P2 ;  /* 0x00000031b100780c */ /* 0x000fe40001764270 */
[----:B------:R-:W-:Y:S02]  /*a610*/  FSEL R163, R163, -INF , !P4 ;  /* 0xff800000a3a37808 */ /* 0x000fe40006000000 */
[C---:B------:R-:W-:Y:S02]  /*a620*/  ISETP.GT.AND P4, PT, R177.reuse, 0x38, P2 ;  /* 0x00000038b100780c */ /* 0x040fe40001784270 */
[----:B------:R-:W-:Y:S02]  /*a630*/  ISETP.LT.OR P3, PT, R176, 0x32, P3 ;  /* 0x00000032b000780c */ /* 0x000fe40001f61670 */
[----:B------:R-:W-:Y:S02]  /*a640*/  ISETP.GT.AND P2, PT, R177, 0x39, P2 ;  /* 0x00000039b100780c */ /* 0x000fe40001744270 */
[----:B0-----:R-:W-:Y:S01]  /*a650*/  FMNMX.FTZ R6, R178, R179, !PT ;  /* 0x000000b3b2067209 */ /* 0x001fe20007810000 */
[----:B------:R-:W-:Y:S01]  /*a660*/  IMAD.U32 R179, RZ, RZ, UR14 ;  /* 0x0000000effb37e24 */ /* 0x000fe2000f8e00ff */
[----:B------:R-:W-:-:S02]  /*a670*/  FMNMX.FTZ R178, R10, R9, !PT ;  /* 0x000000090ab27209 */ /* 0x000fc40007810000 */
[----:B------:R-:W-:Y:S02]  /*a680*/  FSETP.NEU.FTZ.AND P5, PT, R6, -INF , PT ;  /* 0xff8000000600780b */ /* 0x000fe40003fbd000 */
[----:B------:R-:W-:Y:S02]  /*a690*/  FMNMX.FTZ R7, R11, R178, !PT ;  /* 0x000000b20b077209 */ /* 0x000fe40007810000 */
[----:B------:R-:W-:Y:S02]  /*a6a0*/  ISETP.LT.OR P4, PT, R176, 0x39, P4 ;  /* 0x00000039b000780c */ /* 0x000fe40002781670 */
[----:B------:R-:W-:Y:S02]  /*a6b0*/  FMNMX.FTZ R178, R12, R7, !PT ;  /* 0x000000070cb27209 */ /* 0x000fe40007810000 */
[----:B------:R-:W-:Y:S02]  /*a6c0*/  FSEL R162, R162, -INF , !P3 ;  /* 0xff800000a2a27808 */ /* 0x000fe40005800000 */
[----:B------:R-:W-:-:S02]  /*a6d0*/  FMNMX.FTZ R178, R13, R178, !PT ;  /* 0x000000b20db27209 */ /* 0x000fc40007810000 */
[----:B------:R-:W-:Y:S02]  /*a6e0*/  ISETP.LT.OR P2, PT, R176, 0x3a, P2 ;  /* 0x0000003ab000780c */ /* 0x000fe40001741670 */
[----:B------:R-:W-:Y:S01]  /*a6f0*/  FMNMX.FTZ R7, R15, R178, !PT ;  /* 0x000000b20f077209 */ /* 0x000fe20007810000 */
[----:B------:R-:W-:-:S01]  /*a700*/  FFMA.FTZ R178, R6, R179, -8 ;  /* 0xc100000006b27423 */ /* 0x000fc200000100b3 */
[----:B------:R-:W-:Y:S02]  /*a710*/  FSEL R166, R166, -INF , !P4 ;  /* 0xff800000a6a67808 */ /* 0x000fe40006000000 */
[----:B------:R-:W-:Y:S02]  /*a720*/  FMNMX.FTZ R179, R14, R7, !PT ;  /* 0x000000070eb37209 */ /* 0x000fe40007810000 */
[----:B------:R-:W-:Y:S02]  /*a730*/  FSEL R7, R178, RZ, P5 ;  /* 0x000000ffb2077208 */ /* 0x000fe40002800000 */
[----:B------:R-:W-:-:S02]  /*a740*/  FMNMX.FTZ R178, R152, R179, !PT ;  /* 0x000000b398b27209 */ /* 0x000fc40007810000 */
[----:B------:R-:W-:Y:S01]  /*a750*/  FSEL R167, R167, -INF , !P2 ;  /* 0xff800000a7a77808 */ /* 0x000fe20005000000 */
        /* <DEDUP_REMOVED lines=22> */
[----:B------:R-:W-:Y:S01]  /*a8c0*/  IMAD.U32 R154, RZ, RZ, UR14 ;  /* 0x0000000eff9a7e24 */ /* 0x000fe2000f8e00ff */
[----:B------:R-:W-:Y:S01]  /*a8d0*/  FSEL R179, R6, RZ, P5 ;  /* 0x000000ff06b37208 */ /* 0x000fe20002800000 */
[----:B------:R-:W-:Y:S01]  /*a8e0*/  MUFU.EX2 R178, R181 ;  /* 0x000000b500b27308 */ /* 0x000fe20000000800 */
[----:B------:R-:W-:-:S03]  /*a8f0*/  FMNMX.FTZ R177, R162, R177, !PT ;  /* 0x000000b1a2b17209 */ /* 0x000fc60007810000 */
[----:B------:R-:W-:Y:S01]  /*a900*/  FADD.FTZ R179, -R179, R8 ;  /* 0x00000008b3b37221 */ /* 0x000fe20000010100 */
[----:B------:R-:W-:-:S03]  /*a910*/  FMNMX.FTZ R174, R166, R177, !PT ;  /* 0x000000b1a6ae7209 */ /* 0x000fc60007810000 */
[----:B------:R-:W-:Y:S01]  /*a920*/  MUFU.EX2 R175, R175 ;  /* 0x000000af00af7308 */ /* 0x000fe20000000800 */
[----:B------:R-:W-:-:S05]  /*a930*/  FMNMX.FTZ R174, R167, R174, !PT ;  /* 0x000000aea7ae7209 */ /* 0x000fca0007810000 */
[----:B------:R-:W0:Y:S02]  /*a940*/  SHFL.BFLY PT, R177, R174, 0x2, 0x1f ;  /* 0x0c401f00aeb17f89 */ /* 0x000e2400000e0000 */
        /* <DEDUP_REMOVED lines=13> */
[----:B------:R-:W-:Y:S01]  /*aa20*/  MUFU.EX2 R168, R168 ;  /* 0x000000a800a87308 */ /* 0x000fe20000000800 */
[----:B------:R-:W-:Y:S02]  /*aa30*/  FSEL R174, R7, RZ, P2 ;  /* 0x000000ff07ae7208 */ /* 0x000fe40001000000 */
[----:B------:R-:W-:-:S03]  /*aa40*/  FSEL R154, R154, RZ, P2 ;  /* 0x000000ff9a9a7208 */ /* 0x000fc60001000000 */
[----:B------:R-:W-:Y:S02]  /*aa50*/  FADD.FTZ R174, -R174, R9 ;  /* 0x00000009aeae7221 */ /* 0x000fe40000010100 */
[----:B------:R-:W0:Y:S01]  /*aa60*/  MUFU.EX2 R177, R177 ;  /* 0x000000b100b17308 */ /* 0x000e220000000800 */
        /* <DEDUP_REMOVED lines=16> */
[----:B0-----:R-:W-:-:S01]  /*ab70*/  FFMA.FTZ R174, R177, R3, R178 ;  /* 0x00000003b1ae7223 */ /* 0x001fc200000100b2 */
[--C-:B------:R-:W-:Y:S01]  /*ab80*/  FFMA.FTZ R162, R162, UR14, -R154.reuse ;  /* 0x0000000ea2a27c23 */ /* 0x100fe2000801089a */
[----:B------:R-:W-:-:S01]  /*ab90*/  FFMA.FTZ R166, R166, UR14, -R154 ;  /* 0x0000000ea6a67c23 */ /* 0x000fc2000801089a */
[----:B------:R-:W-:Y:S01]  /*aba0*/  FFMA.FTZ R154, R167, UR14, -R154 ;  /* 0x0000000ea79a7c23 */ /* 0x000fe2000801089a */
[----:B------:R-:W-:-:S03]  /*abb0*/  FADD.FTZ R174, R175, R174 ;  /* 0x000000aeafae7221 */ /* 0x000fc60000010000 */
[----:B------:R-:W0:Y:S08]  /*abc0*/  MUFU.EX2 R10, R10 ;  /* 0x0000000a000a7308 */ /* 0x000e300000000800 */
[----:B------:R-:W2:Y:S01]  /*abd0*/  MUFU.EX2 R11, R11 ;  /* 0x0000000b000b7308 */ /* 0x000ea20000000800 */
[----:B-1----:R-:W-:-:S07]  /*abe0*/  FFMA.FTZ R3, R152, R4, R179 ;  /* 0x0000000498037223 */ /* 0x002fce00000100b3 */
[----:B------:R-:W1:Y:S01]  /*abf0*/  MUFU.EX2 R12, R12 ;  /* 0x0000000c000c7308 */ /* 0x000e620000000800 */
[----:B0-----:R-:W-:-:S01]  /*ac00*/  FADD.FTZ R4, R10, R3 ;  /* 0x000000030a047221 */ /* 0x001fc20000010000 */
[----:B------:R-:W-:-:S04]  /*ac10*/  FADD.FTZ R3, R173, R174 ;  /* 0x000000aead037221 */ /* 0x000fc80000010000 */
[----:B------:R-:W-:Y:S02]  /*ac20*/  FADD.FTZ R3, R170, R3 ;  /* 0x00000003aa037221 */ /* 0x000fe40000010000 */
[----:B------:R-:W0:Y:S02]  /*ac30*/  MUFU.EX2 R13, R13 ;  /* 0x0000000d000d7308 */ /* 0x000e240000000800 */
[----:B------:R-:W-:-:S06]  /*ac40*/  FADD.FTZ R174, R160, R3 ;  /* 0x00000003a0ae7221 */ /* 0x000fcc0000010000 */
[----:B------:R-:W3:Y:S08]  /*ac50*/  MUFU.EX2 R14, R14 ;  /* 0x0000000e000e7308 */ /* 0x000ef00000000800 */
[----:B------:R-:W4:Y:S08]  /*ac60*/  MUFU.EX2 R15, R15 ;  /* 0x0000000f000f7308 */ /* 0x000f300000000800 */
[----:B------:R2:W5:Y:S08]  /*ac70*/  MUFU.EX2 R176, R153 ;  /* 0x0000009900b07308 */ /* 0x0005700000000800 */
[----:B------:R-:W5:Y:S01]  /*ac80*/  MUFU.EX2 R9, R9 ;  /* 0x0000000900097308 */ /* 0x000f620000000800 */
[----:B--2---:R-:W-:-:S04]  /*ac90*/  FADD.FTZ R153, R11, R4 ;  /* 0x000000040b997221 */ /* 0x004fc80000010000 */
[----:B-1----:R-:W-:Y:S01]  /*aca0*/  FADD.FTZ R4, R12, R153 ;  /* 0x000000990c047221 */ /* 0x002fe20000010000 */
[----:B------:R-:W-:-:S02]  /*acb0*/  FADD.FTZ R153, R161, R174 ;  /* 0x000000aea1997221 */ /* 0x000fc40000010000 */
[----:B------:R-:W1:Y:S01]  /*acc0*/  MUFU.EX2 R169, R169 ;  /* 0x000000a900a97308 */ /* 0x000e620000000800 */
[----:B0-----:R-:W-:-:S04]  /*acd0*/  FADD.FTZ R3, R13, R4 ;  /* 0x000000040d037221 */ /* 0x001fc80000010000 */
[----:B---3--:R-:W-:-:S03]  /*ace0*/  FADD.FTZ R4, R14, R3 ;  /* 0x000000030e047221 */ /* 0x008fc60000010000 */
[----:B------:R-:W0:Y:S01]  /*acf0*/  MUFU.EX2 R156, R156 ;  /* 0x0000009c009c7308 */ /* 0x000e220000000800 */
[----:B----4-:R-:W-:-:S04]  /*ad00*/  FADD.FTZ R4, R15, R4 ;  /* 0x000000040f047221 */ /* 0x010fc80000010000 */
[----:B-----5:R-:W-:-:S03]  /*ad10*/  FADD.FTZ R4, R176, R4 ;  /* 0x00000004b0047221 */ /* 0x020fc60000010000 */
[----:B------:R-:W2:Y:S08]  /*ad20*/  MUFU.EX2 R21, R21 ;  /* 0x0000001500157308 */ /* 0x000eb00000000800 */
[----:B------:R3:W4:Y:S08]  /*ad30*/  MUFU.EX2 R180, R158 ;  /* 0x0000009e00b47308 */ /* 0x0007300000000800 */
[----:B------:R-:W5:Y:S01]  /*ad40*/  MUFU.EX2 R20, R20 ;  /* 0x0000001400147308 */ /* 0x000f620000000800 */
[----:B---3--:R-:W-:-:S04]  /*ad50*/  FADD.FTZ R158, R164, R153 ;  /* 0x00000099a49e7221 */ /* 0x008fc80000010000 */
[----:B------:R-:W-:-:S03]  /*ad60*/  FADD.FTZ R3, R165, R158 ;  /* 0x0000009ea5037221 */ /* 0x000fc60000010000 */
[----:B------:R-:W3:Y:S01]  /*ad70*/  MUFU.EX2 R159, R159 ;  /* 0x0000009f009f7308 */ /* 0x000ee20000000800 */
[----:B------:R-:W-:-:S01]  /*ad80*/  FADD.FTZ R158, R168, R3 ;  /* 0x00000003a89e7221 */ /* 0x000fc20000010000 */
[----:B------:R-:W-:-:S03]  /*ad90*/  FADD.FTZ R3, R9, R4 ;  /* 0x0000000409037221 */ /* 0x000fc60000010000 */
[----:B-1----:R-:W-:Y:S01]  /*ada0*/  FADD.FTZ R158, R169, R158 ;  /* 0x0000009ea99e7221 */ /* 0x002fe20000010000 */
[----:B0-----:R-:W-:-:S02]  /*adb0*/  FADD.FTZ R3, R156, R3 ;  /* 0x000000039c037221 */ /* 0x001fc40000010000 */
[----:B------:R-:W0:Y:S01]  /*adc0*/  MUFU.EX2 R155, R155 ;  /* 0x0000009b009b7308 */ /* 0x000e220000000800 */
[----:B--2---:R-:W-:-:S01]  /*add0*/  FADD.FTZ R153, R21, R158 ;  /* 0x0000009e15997221 */ /* 0x004fc20000010000 */
[----:B----4-:R-:W-:-:S03]  /*ade0*/  FADD.FTZ R3, R180, R3 ;  /* 0x00000003b4037221 */ /* 0x010fc60000010000 */
[----:B-----5:R-:W-:-:S03]  /*adf0*/  FADD.FTZ R4, R20, R153 ;  /* 0x0000009914047221 */ /* 0x020fc60000010000 */
        /* <DEDUP_REMOVED lines=17> */
.L_x_1164:
        /* <DEDUP_REMOVED lines=12> */
[-C--:B------:R-:W-:Y:S01]  /*afd0*/  FMUL.FTZ R25, R25, R177.reuse ;  /* 0x000000b119197220 */ /* 0x080fe20000410000 */
        /* <DEDUP_REMOVED lines=143> */
.L_x_1147:
[----:B------:R-:W-:Y:S06]  /*b8d0*/  BAR.ARV 0x8, 0x180 ;  /* 0x0206000000007b1d */ /* 0x000fec0000002000 */
[----:B------:R-:W-:Y:S05]  /*b8e0*/  @!P0 BRA `(.L_x_1166) ;  /* 0x0000000000048947 */ /* 0x000fea0003800000 */
[----:B------:R-:W-:Y:S01]  /*b8f0*/  BPT.TRAP 0x1 ;  /* 0x000000040000795c */ /* 0x000fe20000300000 */
.L_x_1166:
[----:B------:R-:W-:Y:S01]  /*b900*/  ULEA UR9, UR55, UR41, 0x3 ;  /* 0x0000002937097291 */ /* 0x000fe2000f8e183f */
[----:B------:R-:W-:-:S05]  /*b910*/  IMAD.U32 R0, RZ, RZ, UR50 ;  /* 0x00000032ff007e24 */ /* 0x000fca000f8e00ff */
[----:B------:R-:W-:-:S04]  /*b920*/  SHF.L.U32 R0, R0, 0x1f, RZ ;  /* 0x0000001f00007819 */ /* 0x000fc800000006ff */
[----:B------:R0:W1:Y:S01]  /*b930*/  SYNCS.PHASECHK.TRANS64.TRYWAIT P1, [UR9+0x28450], R0 ;  /* 0x02845000ff0075a7 */ /* 0x0000620008020149 */
[----:B------:R-:W-:Y:S05]  /*b940*/  @!P0 BRA `(.L_x_1167) ;  /* 0x0000000000048947 */ /* 0x000fea0003800000 */
[----:B------:R-:W-:Y:S01]  /*b950*/  BPT.TRAP 0x1 ;  /* 0x000000040000795c */ /* 0x000fe20000300000 */
.L_x_1167:
[----:B-1----:R-:W-:Y:S05]  /*b960*/  @P1 BRA `(.L_x_1168) ;  /* 0x0000000000081947 */ /* 0x002fea0003800000 */
[----:B------:R-:W1:Y:S02]  /*b970*/  SYNCS.PHASECHK.TRANS64.TRYWAIT P1, [UR9+0x28450], R0 ;  /* 0x02845000ff0075a7 */ /* 0x000e640008020149 */
[----:B-1----:R-:W-:Y:S05]  /*b980*/  @!P1 BRA `(.L_x_1169) ;  /* 0x000000a8001c9947 */ /* 0x002fea0003800000 */
.L_x_1168:
[----:B------:R-:W-:Y:S01]  /*b990*/  ULDC.64 UR4, c[0x0][0x9a0] ;  /* 0x0002680000047ab9 */ /* 0x000fe20000000a00 */
[----:B------:R-:W-:Y:S01]  /*b9a0*/  UIADD3 UR41, UR41, 0x8000, URZ ;  /* 0x0000800029297890 */ /* 0x000fe2000fffe03f */
[----:B------:R-:W-:Y:S01]  /*b9b0*/  WARPGROUP.ARRIVE ;  /* 0x00000000000079c5 */ /* 0x000fe20000000000 */
[----:B------:R-:W-:Y:S01]  /*b9c0*/  UISETP.NE.U32.AND UP0, UPT, UR4, URZ, UPT ;  /* 0x0000003f0400728c */ /* 0x000fe2000bf05070 */
[----:B-1----:R-:W-:Y:S01]  /*b9d0*/  IMAD.MOV.U32 R5, RZ, RZ, 0x3f800000 ;  /* 0x3f800000ff057424 */ /* 0x002fe200078e00ff */
[----:B------:R-:W-:Y:S02]  /*b9e0*/  USHF.R.U32.HI UR41, URZ, 0x4, UR41 ;  /* 0x000000043f297899 */ /* 0x000fe40008011629 */
[----:B------:R-:W-:Y:S02]  /*b9f0*/  UISETP.NE.AND.EX UP0, UPT, UR5, URZ, UPT, UP0 ;  /* 0x0000003f0500728c */ /* 0x000fe4000bf05300 */
[----:B------:R-:W-:-:S04]  /*ba00*/  ULOP3.LUT UR41, UR41, 0x3fff, URZ, 0xc0, !UPT ;  /* 0x00003fff29297892 */ /* 0x000fc8000f8ec03f */
[----:B------:R-:W-:-:S05]  /*ba10*/  PLOP3.LUT P1, PT, PT, PT, UP0, 0x80, 0x0 ;  /* 0x000000000000781c */ /* 0x000fca0003f2f008 */
[----:B------:R-:W-:Y:S01]  /*ba20*/  @UP0 USHF.R.S32.HI UR8, URZ, 0x1f, UR48 ;  /* 0x0000001f3f080899 */ /* 0x000fe20008011430 */
[----:B------:R-:W-:Y:S01]  /*ba30*/  @UP0 ULDC.64 UR10, c[0x0][0x9c8] ;  /* 0x00027200000a0ab9 */ /* 0x000fe20000000a00 */
[----:B------:R-:W-:Y:S02]  /*ba40*/  @UP0 ULDC.64 UR12, c[0x0][0x9d0] ;  /* 0x00027400000c0ab9 */ /* 0x000fe40000000a00 */
[----:B------:R-:W-:Y:S02]  /*ba50*/  @UP0 UIMAD UR8, UR8, UR10, URZ ;  /* 0x0000000a080802a4 */ /* 0x000fe4000f8e023f */
[----:B------:R-:W-:Y:S02]  /*ba60*/  @UP0 UIMAD.WIDE.U32 UR6, UR48, UR10, URZ ;  /* 0x0000000a300602a5 */ /* 0x000fe4000f8e003f */
[----:B------:R-:W-:Y:S02]  /*ba70*/  ULOP3.LUT UR10, UR41, 0x10000, URZ, 0xfc, !UPT ;  /* 0x00010000290a7892 */ /* 0x000fe4000f8efc3f */
[----:B------:R-:W-:-:S02]  /*ba80*/  @UP0 UIMAD UR8, UR48, UR11, UR8 ;  /* 0x0000000b300802a4 */ /* 0x000fc4000f8e0208 */
[----:B------:R-:W-:Y:S02]  /*ba90*/  @UP0 USHF.R.S32.HI UR11, URZ, 0x1f, UR49 ;  /* 0x0000001f3f0b0899 */ /* 0x000fe40008011431 */
[----:B------:R-:W-:Y:S02]  /*baa0*/  ULEA UR10, UR55, UR10, 0xa ;  /* 0x0000000a370a7291 */ /* 0x000fe4000f8e503f */
[----:B------:R-:W-:Y:S02]  /*bab0*/  @UP0 UIADD3 UR7, UR7, UR8, URZ ;  /* 0x0000000807070290 */ /* 0x000fe4000fffe03f */
[----:B------:R-:W-:Y:S02]  /*bac0*/  @UP0 UIMAD UR8, UR11, UR12, URZ ;  /* 0x0000000c0b0802a4 */ /* 0x000fe4000f8e023f */
[----:B------:R-:W-:Y:S01]  /*bad0*/  @UP0 UIMAD.WIDE.U32 UR6, UR49, UR12, UR6 ;  /* 0x0000000c310602a5 */ /* 0x000fe2000f8e0006 */
[----:B------:R-:W-:Y:S01]  /*bae0*/  UMOV UR11, 0x80000020 ;  /* 0x80000020000b7882 */ /* 0x000fe20000000000 */
[----:B------:R-:W-:-:S09]  /*baf0*/  @UP0 UIMAD UR8, UR49, UR13, UR8 ;  /* 0x0000000d310802a4 */ /* 0x000fd2000f8e0208 */
[----:B------:R-:W-:Y:S01]  /*bb00*/  QGMMA.64x256x32.F32.E4M3.E4M3 R24, R188, gdesc[UR8], R24, gsb0 ;  /* 0x03e00008bc187df3 */ /* 0x000fe20008000818 */
        /* <DEDUP_REMOVED lines=26> */
[----:B------:R-:W1:Y:S01]  /*bcb0*/  @P3 MUFU.LG2 R11, R11 ;  /* 0x0000000b000b3308 */ /* 0x000e620000000c00 */
[----:B------:R-:W-:Y:S02]  /*bcc0*/  WARPGROUP.DEPBAR.LE gsb0, 0x0 ;  /* 0x00008000000079c5 */ /* 0x000fe40000010000 */
[----:B------:R-:W-:-:S06]  /*bcd0*/  WARPGROUP.ARRIVE ;  /* 0x00000000000079c5 */ /* 0x000fcc0000000000 */
[----:B------:R-:W-:Y:S01]  /*bce0*/  QGMMA.64x256x32.F32.E4M3.E4M3 R24, R184, gdesc[UR8], R24, gsb0 ;  /* 0x03e00008b8187df3 */ /* 0x000fe20008000818 */
[----:B------:R-:W3:Y:S01]  /*bcf0*/  @P1 MUFU.RCP R10, R14 ;  /* 0x0000000e000a1308 */ /* 0x000ee20000001000 */
[----:B------:R-:W-:Y:S02]  /*bd00*/  IMAD.U32 R9, RZ, RZ, UR14 ;  /* 0x0000000eff097e24 */ /* 0x000fe4000f8e00ff */
[----:B------:R-:W-:Y:S02]  /*bd10*/  IMAD.U32 R13, RZ, RZ, UR14 ;  /* 0x0000000eff0d7e24 */ /* 0x000fe4000f8e00ff */
[----:B0-----:R-:W-:Y:S01]  /*bd20*/  @P2 FMUL.FTZ R4, R4, 0.69314718246459960938 ;  /* 0x3f31721804042820 */ /* 0x001fe20000410000 */
[----:B------:R-:W-:Y:S01]  /*bd30*/  @P2 FMUL.FTZ R9, R9, 0.69314718246459960938 ;  /* 0x3f31721809092820 */ /* 0x000fe20000410000 */
[----:B-1----:R-:W-:Y:S01]  /*bd40*/  @P3 FMUL.FTZ R12, R11, 0.69314718246459960938 ;  /* 0x3f3172180b0c3820 */ /* 0x002fe20000410000 */
[----:B------:R-:W-:Y:S01]  /*bd50*/  @P3 FMUL.FTZ R13, R13, 0.69314718246459960938 ;  /* 0x3f3172180d0d3820 */ /* 0x000fe20000410000 */
[----:B------:R-:W-:-:S02]  /*bd60*/  IMAD.MOV.U32 R3, RZ, RZ, -0x800000 ;  /* 0xff800000ff037424 */ /* 0x000fc400078e00ff */
[----:B------:R-:W-:Y:S01]  /*bd70*/  @P2 FFMA.FTZ R3, R9, R6, R4 ;  /* 0x0000000609032223 */ /* 0x000fe20000010004 */
[----:B------:R-:W-:Y:S02]  /*bd80*/  IMAD.MOV.U32 R0, RZ, RZ, -0x800000 ;  /* 0xff800000ff007424 */ /* 0x000fe400078e00ff */
[----:B------:R-:W-:Y:S01]  /*bd90*/  @P3 FFMA.FTZ R0, R13, R7, R12 ;  /* 0x000000070d003223 */ /* 0x000fe2000001000c */
[-C--:B--2---:R-:W-:Y:S01]  /*bda0*/  FMUL.FTZ R20, R8, R5.reuse ;  /* 0x0000000508147220 */ /* 0x084fe20000410000 */
[----:B---3--:R-:W-:Y:S01]  /*bdb0*/  FMUL.FTZ R4, R10, R5 ;  /* 0x000000050a047220 */ /* 0x008fe20000410000 */
[----:B------:R-:W-:Y:S02]  /*bdc0*/  WARPGROUP.DEPBAR.LE gsb0, 0x0 ;  /* 0x00008000000079c5 */ /* 0x000fe40000010000 */
[----:B------:R-:W-:Y:S05]  /*bdd0*/  @!P0 BRA `(.L_x_1170) ;  /* 0x0000000000048947 */ /* 0x000fea0003800000 */
[----:B------:R-:W-:Y:S01]  /*bde0*/  BPT.TRAP 0x1 ;  /* 0x000000040000795c */ /* 0x000fe20000300000 */
.L_x_1170:
        /* <DEDUP_REMOVED lines=31> */
[----:B------:R-:W-:Y:S01]  /*bfe0*/  SYNCS.ARRIVE.TRANS64.RED.A1T0 RZ, [UR4], RZ ;  /* 0x000000ffffff79a7 */ /* 0x000fe20008100404 */
        /* <DEDUP_REMOVED lines=106> */
.L_x_1096:
[----:B------:R-:W0:Y:S01]  /*c690*/  S2R R21, SR_CgaCtaId ;  /* 0x0000000000157919 */ /* 0x000e220000008800 */
[----:B------:R-:W-:Y:S01]  /*c6a0*/  MOV R4, 0x400 ;  /* 0x0000040000047802 */ /* 0x000fe20000000f00 */
[----:B------:R-:W-:Y:S01]  /*c6b0*/  BSSY B0, `(.L_x_1171) ;  /* 0x000039f000007945 */ /* 0x000fe20003800000 */
[----:B------:R-:W-:Y:S02]  /*c6c0*/  BAR.SYNC.DEFER_BLOCKING 0x5, 0x180 ;  /* 0x0146000000007b1d */ /* 0x000fe40000010000 */
[----:B0-----:R-:W-:-:S05]  /*c6d0*/  LEA R4, R21, R4, 0x18 ;  /* 0x0000000415047211 */ /* 0x001fca00078ec0ff */
[----:B------:R-:W0:Y:S02]  /*c6e0*/  LDS.128 R52, [R4+0x284d0] ;  /* 0x0284d00004347984 */ /* 0x000e240000000c00 */
[----:B0-----:R-:W-:Y:S02]  /*c6f0*/  R2UR UR5, R53 ;  /* 0x00000000350572ca */ /* 0x001fe400000e0000 */
[----:B------:R-:W-:Y:S02]  /*c700*/  R2UR UR49, R54 ;  /* 0x00000000363172ca */ /* 0x000fe400000e0000 */
        /* <DEDUP_REMOVED lines=12> */
[----:B------:R-:W-:Y:S01]  /*c7d0*/  F2FP.BF16.F32.PACK_AB R10, R10, R41 ;  /* 0x000000290a0a723e */ /* 0x000fe200000010ff */
[----:B------:R-:W-:Y:S01]  /*c7e0*/  UISETP.NE.U32.AND UP0, UPT, UR6, URZ, UPT ;  /* 0x0000003f0600728c */ /* 0x000fe2000bf05070 */
[----:B------:R-:W-:Y:S02]  /*c7f0*/  F2FP.BF16.F32.PACK_AB R78, R78, R67 ;  /* 0x000000434e4e723e */ /* 0x000fe400000010ff */
[----:B------:R-:W-:Y:S01]  /*c800*/  F2FP.BF16.F32.PACK_AB R44, R44, R81 ;  /* 0x000000512c2c723e */ /* 0x000fe200000010ff */
[----:B------:R-:W-:Y:S01]  /*c810*/  UISETP.NE.AND.EX UP0, UPT, UR7, URZ, UPT, UP0 ;  /* 0x0000003f0700728c */ /* 0x000fe2000bf05300 */
[----:B------:R-:W-:Y:S02]  /*c820*/  F2FP.BF16.F32.PACK_AB R24, R5, R24 ;  /* 0x000000180518723e */ /* 0x000fe400000010ff */
[----:B------:R-:W-:Y:S01]  /*c830*/  F2FP.BF16.F32.PACK_AB R25, R6, R25 ;  /* 0x000000190619723e */ /* 0x000fe200000010ff */
[----:B------:R-:W-:Y:S01]  /*c840*/  ULDC.64 UR6, c[0x0][0xc00] ;  /* 0x0003000000067ab9 */ /* 0x000fe20000000a00 */
[----:B0-----:R-:W-:Y:S01]  /*c850*/  LOP3.LUT P0, R21, R58, 0x3, RZ, 0xc0, !PT ;  /* 0x000000033a157812 */ /* 0x001fe2000780c0ff */
[----:B------:R-:W-:Y:S01]  /*c860*/  UIMAD.WIDE UR6, UR42, 0x4, UR6 ;  /* 0x000000042a0678a5 */ /* 0x000fe2000f8e0206 */
[----:B------:R-:W-:-:S02]  /*c870*/  F2FP.BF16.F32.PACK_AB R32, R7, R32 ;  /* 0x000000200720723e */ /* 0x000fc400000010ff */
[----:B------:R-:W-:Y:S02]  /*c880*/  ISETP.EQ.OR P0, PT, R21, 0x3, !P0 ;  /* 0x000000031500780c */ /* 0x000fe40004702670 */
[----:B------:R-:W-:Y:S02]  /*c890*/  F2FP.BF16.F32.PACK_AB R120, R85, R120 ;  /* 0x000000785578723e */ /* 0x000fe400000010ff */
[----:B------:R-:W-:Y:S02]  /*c8a0*/  SEL R81, R9, R10, P0 ;  /* 0x0000000a09517207 */ /* 0x000fe40000000000 */
[----:B------:R-:W-:Y:S02]  /*c8b0*/  SEL R67, R10, R9, P0 ;  /* 0x000000090a437207 */ /* 0x000fe40000000000 */
[----:B------:R-:W0:Y:S01]  /*c8c0*/  S2R R9, SR_SWINHI ;  /* 0x0000000000097919 */ /* 0x000e220000002f00 */
        /* <DEDUP_REMOVED lines=10> */
[----:B------:R-:W-:Y:S02]  /*c970*/  SEL R115, R5, R6, P0 ;  /* 0x0000000605737207 */ /* 0x000fe40000000000 */
[----:B------:R-:W-:Y:S02]  /*c980*/  SEL R119, R6, R5, P0 ;  /* 0x0000000506777207 */ /* 0x000fe40000000000 */
[----:B------:R-:W-:Y:S02]  /*c990*/  SEL R121, R7, R160, P0 ;  /* 0x000000a007797207 */ /* 0x000fe40000000000 */
[----:B------:R-:W-:-:S02]  /*c9a0*/  SEL R123, R160, R7, P0 ;  /* 0x00000007a07b7207 */ /* 0x000fc40000000000 */
[----:B------:R-:W-:Y:S02]  /*c9b0*/  F2FP.BF16.F32.PACK_AB R40, R29, R72 ;  /* 0x000000481d28723e */ /* 0x000fe400000010ff */
[----:B------:R-:W-:Y:S02]  /*c9c0*/  F2FP.BF16.F32.PACK_AB R126, R126, R39 ;  /* 0x000000277e7e723e */ /* 0x000fe400000010ff */
[----:B------:R-:W-:Y:S02]  /*c9d0*/  MOV R6, R4 ;  /* 0x0000000400067202 */ /* 0x000fe40000000f00 */
[----:B0-----:R-:W-:Y:S02]  /*c9e0*/  MOV R7, R9 ;  /* 0x0000000900077202 */ /* 0x001fe40000000f00 */
[----:B------:R-:W-:Y:S02]  /*c9f0*/  F2FP.BF16.F32.PACK_AB R127, R127, R38 ;  /* 0x000000267f7f723e */ /* 0x000fe400000010ff */
[----:B------:R-:W-:Y:S01]  /*ca00*/  F2FP.BF16.F32.PACK_AB R33, R8, R33 ;  /* 0x000000210821723e */ /* 0x000fe200000010ff */
[----:B------:R-:W-:Y:S01]  /*ca10*/  IMAD.WIDE R52, R196, 0x2, R6 ;  /* 0x00000002c4347825 */ /* 0x000fe200078e0206 */
        /* <DEDUP_REMOVED lines=12> */
[----:B------:R-:W-:-:S02]  /*cae0*/  IADD3 R10, P2, R52, 0x20, RZ ;  /* 0x00000020340a7810 */ /* 0x000fc40007f5e0ff */
[C---:B------:R-:W-:Y:S02]  /*caf0*/  IADD3 R145, P3, R52.reuse, 0x40, RZ ;  /* 0x0000004034917810 */ /* 0x040fe40007f7e0ff */
[----:B------:R-:W-:Y:S02]  /*cb00*/  IADD3 R147, P4, R52, 0x60, RZ ;  /* 0x0000006034937810 */ /* 0x000fe40007f9e0ff */
[----:B------:R-:W-:Y:S02]  /*cb10*/  F2FP.BF16.F32.PACK_AB R155, R155, R158 ;  /* 0x0000009e9b9b723e */ /* 0x000fe400000010ff */
[----:B------:R-:W-:Y:S01]  /*cb20*/  F2FP.BF16.F32.PACK_AB R156, R153, R156 ;  /* 0x0000009c999c723e */ /* 0x000fe200000010ff */
[----:B------:R-:W-:Y:S01]  /*cb30*/  IMAD.X R55, RZ, RZ, R53, P4 ;  /* 0x000000ffff377224 */ /* 0x000fe200020e0635 */
        /* <DEDUP_REMOVED lines=21> */
[----:B------:R-:W-:Y:S02]  /*cc90*/  F2FP.BF16.F32.PACK_AB R66, R87, R66 ;  /* 0x000000425742723e */ /* 0x000fe400000010ff */
[----:B------:R-:W-:Y:S02]  /*cca0*/  F2FP.BF16.F32.PACK_AB R46, R111, R46 ;  /* 0x0000002e6f2e723e */ /* 0x000fe400000010ff */
[----:B------:R-:W-:Y:S02]  /*ccb0*/  F2FP.BF16.F32.PACK_AB R112, R77, R112 ;  /* 0x000000704d70723e */ /* 0x000fe400000010ff */
[----:B------:R-:W-:Y:S02]  /*ccc0*/  F2FP.BF16.F32.PACK_AB R113, R84, R113 ;  /* 0x000000715471723e */ /* 0x000fe400000010ff */
[----:B------:R-:W-:-:S02]  /*ccd0*/  SEL R99, R61, R68, P0 ;  /* 0x000000443d637207 */ /* 0x000fc40000000000 */
[----:B------:R-:W-:Y:S01]  /*cce0*/  SEL R33, R68, R61, P0 ;  /* 0x0000003d44217207 */ /* 0x000fe20000000000 */
[----:B------:R-:W-:Y:S01]  /*ccf0*/  IMAD.X R61, RZ, RZ, R53, P2 ;  /* 0x000000ffff3d7224 */ /* 0x000fe200010e0635 */
[----:B------:R-:W-:Y:S02]  /*cd00*/  SEL R97, R69, R76, P0 ;  /* 0x0000004c45617207 */ /* 0x000fe40000000000 */
[----:B------:R-:W-:Y:S02]  /*cd10*/  SEL R34, R76, R69, P0 ;  /* 0x000000454c227207 */ /* 0x000fe40000000000 */
[----:B------:R-:W-:Y:S02]  /*cd20*/  SEL R95, R109, R116, P0 ;  /* 0x000000746d5f7207 */ /* 0x000fe40000000000 */
[----:B------:R-:W-:Y:S02]  /*cd30*/  SEL R39, R116, R109, P0 ;  /* 0x0000006d74277207 */ /* 0x000fe40000000000 */
[----:B------:R-:W-:-:S02]  /*cd40*/  SEL R131, R59, R48, P0 ;  /* 0x000000303b837207 */ /* 0x000fc40000000000 */
[----:B------:R-:W-:Y:S01]  /*cd50*/  SEL R65, R48, R59, P0 ;  /* 0x0000003b30417207 */ /* 0x000fe20000000000 */
[----:B------:R-:W-:Y:S01]  /*cd60*/  IMAD.X R59, RZ, RZ, R53, P3 ;  /* 0x000000ffff3b7224 */ /* 0x000fe200018e0635 */
[----:B------:R-:W-:Y:S02]  /*cd70*/  SEL R135, R142, R143, P0 ;  /* 0x0000008f8e877207 */ /* 0x000fe40000000000 */
[----:B------:R-:W-:Y:S02]  /*cd80*/  SEL R74, R143, R142, P0 ;  /* 0x0000008e8f4a7207 */ /* 0x000fe40000000000 */
[----:B------:R-:W-:Y:S02]  /*cd90*/  F2FP.BF16.F32.PACK_AB R133, R133, R148 ;  /* 0x000000948585723e */ /* 0x000fe400000010ff */
[----:B------:R-:W-:Y:S02]  /*cda0*/  F2FP.BF16.F32.PACK_AB R140, R125, R140 ;  /* 0x0000008c7d8c723e */ /* 0x000fe400000010ff */
[----:B------:R-:W-:-:S02]  /*cdb0*/  F2FP.BF16.F32.PACK_AB R117, R117, R132 ;  /* 0x000000847575723e */ /* 0x000fc400000010ff */
[----:B------:R-:W-:Y:S02]  /*cdc0*/  F2FP.BF16.F32.PACK_AB R136, R101, R136 ;  /* 0x000000886588723e */ /* 0x000fe400000010ff */
[----:B------:R-:W-:Y:S02]  /*cdd0*/  F2FP.BF16.F32.PACK_AB R137, R108, R137 ;  /* 0x000000896c89723e */ /* 0x000fe400000010ff */
        /* <DEDUP_REMOVED lines=12> */
[----:B------:R-:W-:Y:S02]  /*cea0*/  F2FP.BF16.F32.PACK_AB R43, R118, R43 ;  /* 0x0000002b762b723e */ /* 0x000fe400000010ff */
        /* <DEDUP_REMOVED lines=8> */
[----:B------:R-:W-:-:S02]  /*cf30*/  SEL R107, R128, R129, P0 ;  /* 0x00000081806b7207 */ /* 0x000fc40000000000 */
[----:B------:R-:W-:Y:S01]  /*cf40*/  SEL R37, R129, R128, P0 ;  /* 0x0000008081257207 */ /* 0x000fe20000000000 */
[----:B------:R-:W-:Y:S01]  /*cf50*/  IMAD.X R25, RZ, RZ, R53, P4 ;  /* 0x000000ffff197224 */ /* 0x000fe200020e0635 */
[----:B------:R-:W-:Y:S02]  /*cf60*/  F2FP.BF16.F32.PACK_AB R13, R13, R56 ;  /* 0x000000380d0d723e */ /* 0x000fe400000010ff */
[----:B------:R-:W-:Y:S02]  /*cf70*/  F2FP.BF16.F32.PACK_AB R14, R14, R57 ;  /* 0x000000390e0e723e */ /* 0x000fe400000010ff */
        /* <DEDUP_REMOVED lines=12> */
[----:B------:R-:W-:Y:S02]  /*d040*/  SHF.R.U64 R5, R5, 0x3, RZ ;  /* 0x0000000305057819 */ /* 0x000fe400000012ff */
[----:B------:R-:W-:Y:S01]  /*d050*/  F2FP.BF16.F32.PACK_AB R12, R12, R49 ;  /* 0x000000310c0c723e */ /* 0x000fe200000010ff */
[----:B------:R-:W-:Y:S01]  /*d060*/  IMAD.X R49, RZ, RZ, R53, P6 ;  /* 0x000000ffff317224 */ /* 0x000fe200030e0635 */
[----:B------:R-:W-:-:S02]  /*d070*/  SEL R117, R78, R41, P0 ;  /* 0x000000294e757207 */ /* 0x000fc40000000000 */
[----:B------:R-:W-:Y:S01]  /*d080*/  SEL R62, R41, R78, P0 ;  /* 0x0000004e293e7207 */ /* 0x000fe20000000000 */
[--C-:B------:R-:W-:Y:S01]  /*d090*/  IMAD.X R41, RZ, RZ, R53.reuse, P3 ;  /* 0x000000ffff297224 */ /* 0x100fe200018e0635 */
[----:B------:R-:W-:Y:S02]  /*d0a0*/  SEL R133, R51, R50, P0 ;  /* 0x0000003233857207 */ /* 0x000fe40000000000 */
[----:B------:R-:W-:Y:S01]  /*d0b0*/  SEL R66, R50, R51, P0 ;  /* 0x0000003332427207 */ /* 0x000fe20000000000 */
[--C-:B------:R-:W-:Y:S01]  /*d0c0*/  IMAD.X R51, RZ, RZ, R53.reuse, P5 ;  /* 0x000000ffff337224 */ /* 0x100fe200028e0635 */
[----:B------:R-:W-:Y:S02]  /*d0d0*/  SEL R137, R47, R46, P0 ;  /* 0x0000002e2f897207 */ /* 0x000fe40000000000 */
[----:B------:R-:W-:Y:S01]  /*d0e0*/  SEL R68, R46, R47, P0 ;  /* 0x0000002f2e447207 */ /* 0x000fe20000000000 */
[----:B------:R-:W-:Y:S01]  /*d0f0*/  IMAD.X R47, RZ, RZ, R53, P1 ;  /* 0x000000ffff2f7224 */ /* 0x000fe200008e0635 */
[----:B------:R-:W-:-:S02]  /*d100*/  SEL R139, R43, R42, P0 ;  /* 0x0000002a2b8b7207 */ /* 0x000fc40000000000 */
[----:B------:R-:W-:Y:S01]  /*d110*/  SEL R69, R42, R43, P0 ;  /* 0x0000002b2a457207 */ /* 0x000fe20000000000 */
[--C-:B------:R-:W-:Y:S01]  /*d120*/  IMAD.X R43, RZ, RZ, R53.reuse, P2 ;  /* 0x000000ffff2b7224 */ /* 0x100fe200010e0635 */
[----:B------:R-:W-:Y:S02]  /*d130*/  LOP3.LUT R8, R10, 0x380, RZ, 0xc0, !PT ;  /* 0x000003800a087812 */ /* 0x000fe400078ec0ff */
[C---:B------:R-:W-:Y:S02]  /*d140*/  IADD3 R157, P5, R52.reuse, 0x8040, RZ ;  /* 0x00008040349d7810 */ /* 0x040fe40007fbe0ff */
[C---:B------:R-:W-:Y:S02]  /*d150*/  IADD3 R159, P6, R52.reuse, 0x8060, RZ ;  /* 0x00008060349f7810 */ /* 0x040fe40007fde0ff */
[C---:B------:R-:W-:Y:S01]  /*d160*/  IADD3 R44, P1, R52.reuse, 0xc000, RZ ;  /* 0x0000c000342c7810 */ /* 0x040fe20007f3e0ff */
[--C-:B------:R-:W-:Y:S01]  /*d170*/  IMAD.X R27, RZ, RZ, R53.reuse, P5 ;  /* 0x000000ffff1b7224 */ /* 0x100fe200028e0635 */
[C---:B------:R-:W-:Y:S01]  /*d180*/  IADD3 R161, P2, R52.reuse, 0xc020, RZ ;  /* 0x0000c02034a17810 */ /* 0x040fe20007f5e0ff */
[----:B------:R-:W-:Y:S01]  /*d190*/  IMAD.X R15, RZ, RZ, R53, P6 ;  /* 0x000000ffff0f7224 */ /* 0x000fe200030e0635 */
[----:B------:R-:W-:-:S02]  /*d1a0*/  IADD3 R163, P3, R52, 0xc040, RZ ;  /* 0x0000c04034a37810 */ /* 0x000fc40007f7e0ff */
[----:B------:R-:W-:Y:S02]  /*d1b0*/  IADD3 R165, P4, R52, 0xc060, RZ ;  /* 0x0000c06034a57810 */ /* 0x000fe40007f9e0ff */
[----:B------:R-:W-:Y:S02]  /*d1c0*/  F2FP.BF16.F32.PACK_AB R45, R45, R88 ;  /* 0x000000582d2d723e */ /* 0x000fe400000010ff */
[----:B------:R-:W-:Y:S01]  /*d1d0*/  LOP3.LUT R52, R5, R52, RZ, 0x3c, !PT ;  /* 0x0000003405347212 */ /* 0x000fe200078e3cff */
[--C-:B------:R-:W-:Y:S01]  /*d1e0*/  IMAD.X R9, RZ, RZ, R53.reuse, P4 ;  /* 0x000000ffff097224 */ /* 0x100fe200020e0635 */
[----:B------:R-:W-:Y:S02]  /*d1f0*/  SHF.R.U64 R5, R8, 0x3, RZ ;  /* 0x0000000308057819 */ /* 0x000fe400000012ff */
[----:B------:R-:W-:Y:S02]  /*d200*/  SEL R83, R11, R12, P0 ;  /* 0x0000000c0b537207 */ /* 0x000fe40000000000 */
[----:B------:R-:W-:Y:S01]  /*d210*/  SEL R21, R12, R11, P0 ;  /* 0x0000000b0c157207 */ /* 0x000fe20000000000 */
[----:B------:R-:W-:Y:S01]  /*d220*/  IMAD.X R11, RZ, RZ, R53, P3 ;  /* 0x000000ffff0b7224 */ /* 0x000fe200018e0635 */
[----:B------:R-:W-:-:S02]  /*d230*/  SEL R85, R13, R14, P0 ;  /* 0x0000000e0d557207 */ /* 0x000fc40000000000 */
[----:B------:R-:W-:Y:S01]  /*d240*/  SEL R28, R14, R13, P0 ;  /* 0x0000000d0e1c7207 */ /* 0x000fe20000000000 */
[--C-:B------:R-:W-:Y:S01]  /*d250*/  IMAD.X R13, RZ, RZ, R53.reuse, P1 ;  /* 0x000000ffff0d7224 */ /* 0x100fe200008e0635 */
[----:B------:R-:W-:Y:S02]  /*d260*/  SEL R93, R45, R60, P0 ;  /* 0x0000003c2d5d7207 */ /* 0x000fe40000000000 */
[----:B------:R-:W-:Y:S01]  /*d270*/  SEL R32, R60, R45, P0 ;  /* 0x0000002d3c207207 */ /* 0x000fe20000000000 */
[----:B--2---:R-:W-:Y:S01]  /*d280*/  SHFL.IDX PT, R115, R115, R20, 0x1c1f ;  /* 0x001c1f1473737589 */ /* 0x004fe200000e0000 */
[----:B------:R-:W-:Y:S01]  /*d290*/  LOP3.LUT R12, R145, 0x380, RZ, 0xc0, !PT ;  /* 0x00000380910c7812 */ /* 0x000fe200078ec0ff */
[----:B------:R-:W-:Y:S01]  /*d2a0*/  IMAD.X R45, RZ, RZ, R53, P2 ;  /* 0x000000ffff2d7224 */ /* 0x000fe200010e0635 */
[----:B------:R-:W-:Y:S01]  /*d2b0*/  LOP3.LUT R14, R147, 0x380, RZ, 0xc0, !PT ;  /* 0x00000380930e7812 */ /* 0x000fe200078ec0ff */
[----:B------:R-:W-:Y:S01]  /*d2c0*/  SHFL.IDX PT, R79, R79, R20, 0x1c1f ;  /* 0x001c1f144f4f7589 */ /* 0x000fe200000e0000 */
[----:B------:R-:W-:-:S02]  /*d2d0*/  LOP3.LUT R60, R5, R10, RZ, 0x3c, !PT ;  /* 0x0000000a053c7212 */ /* 0x000fc400078e3cff */
[----:B------:R-:W-:Y:S01]  /*d2e0*/  LOP3.LUT R5, R24, 0x380, RZ, 0xc0, !PT ;  /* 0x0000038018057812 */ /* 0x000fe200078ec0ff */
[----:B------:R-:W-:Y:S01]  /*d2f0*/  SHFL.IDX PT, R77, R77, R20, 0x1c1f ;  /* 0x001c1f144d4d7589 */ /* 0x000fe200000e0000 */
[----:B------:R-:W-:Y:S02]  /*d300*/  SHF.R.U64 R8, R12, 0x3, RZ ;  /* 0x000000030c087819 */ /* 0x000fe400000012ff */
[----:B------:R-:W-:Y:S01]  /*d310*/  SHF.R.U64 R12, R14, 0x3, RZ ;  /* 0x000000030e0c7819 */ /* 0x000fe200000012ff */
[----:B------:R-:W-:Y:S01]  /*d320*/  SHFL.IDX PT, R111, R111, R20, 0x1c1f ;  /* 0x001c1f146f6f7589 */ /* 0x000fe200000e0000 */
[----:B------:R-:W-:Y:S02]  /*d330*/  SHF.R.U64 R5, R5, 0x3, RZ ;  /* 0x0000000305057819 */ /* 0x000fe400000012ff */
[----:B------:R-:W-:Y:S01]  /*d340*/  LOP3.LUT R54, R12, R147, RZ, 0x3c, !PT ;  /* 0x000000930c367212 */ /* 0x000fe200078e3cff */
[----:B------:R-:W-:Y:S01]  /*d350*/  SHFL.IDX PT, R121, R121, R20, 0x1c1f ;  /* 0x001c1f1479797589 */ /* 0x000fe200000e0000 */
[----:B------:R-:W-:-:S02]  /*d360*/  LOP3.LUT R12, R153, 0x380, RZ, 0xc0, !PT ;  /* 0x00000380990c7812 */ /* 0x000fc400078ec0ff */
[----:B------:R-:W-:Y:S01]  /*d370*/  LOP3.LUT R50, R5, R24, RZ, 0x3c, !PT ;  /* 0x0000001805327212 */ /* 0x000fe200078e3cff */
[----:B------:R-:W-:Y:S01]  /*d380*/  SHFL.IDX PT, R81, R81, R20, 0x1c1f ;  /* 0x001c1f1451517589 */ /* 0x000fe200000e0000 */
[----:B------:R-:W-:Y:S02]  /*d390*/  LOP3.LUT R5, R26, 0x380, RZ, 0xc0, !PT ;  /* 0x000003801a057812 */ /* 0x000fe400078ec0ff */
        /* <DEDUP_REMOVED lines=8> */
[----:B------:R-:W-:Y:S02]  /*d420*/  LOP3.LUT R58, R8, R145, RZ, 0x3c, !PT ;  /* 0x00000091083a7212 */ /* 0x000fe400078e3cff */
[----:B------:R-:W-:Y:S01]  /*d430*/  LOP3.LUT R5, R44, 0x380, RZ, 0xc0, !PT ;  /* 0x000003802c057812 */ /* 0x000fe200078ec0ff */
[----:B------:R-:W-:Y:S01]  /*d440*/  SHFL.IDX PT, R89, R89, R20, 0x1c1f ;  /* 0x001c1f1459597589 */ /* 0x000fe200000e0000 */
[----:B------:R-:W-:Y:S02]  /*d450*/  LOP3.LUT R8, R149, 0x380, RZ, 0xc0, !PT ;  /* 0x0000038095087812 */ /* 0x000fe400078ec0ff */
[----:B------:R-:W-:Y:S01]  /*d460*/  LOP3.LUT R10, R151, 0x380, RZ, 0xc0, !PT ;  /* 0x00000380970a7812 */ /* 0x000fe200078ec0ff */
[----:B------:R-:W-:Y:S01]  /*d470*/  SHFL.IDX PT, R91, R91, R20, 0x1c1f ;  /* 0x001c1f145b5b7589 */ /* 0x000fe200000e0000 */
[----:B------:R-:W-:-:S02]  /*d480*/  SHF.R.U64 R12, R12, 0x3, RZ ;  /* 0x000000030c0c7819 */ /* 0x000fc400000012ff */
[----:B------:R-:W-:Y:S01]  /*d490*/  SHF.R.U64 R5, R5, 0x3, RZ ;  /* 0x0000000305057819 */ /* 0x000fe200000012ff */
[----:B------:R-:W-:Y:S01]  /*d4a0*/  SHFL.IDX PT, R93, R93, R20, 0x1c1f ;  /* 0x001c1f145d5d7589 */ /* 0x000fe200000e0000 */
[----:B------:R-:W-:Y:S02]  /*d4b0*/  SHF.R.U64 R8, R8, 0x3, RZ ;  /* 0x0000000308087819 */ /* 0x000fe400000012ff */
[----:B------:R-:W-:Y:S01]  /*d4c0*/  SHF.R.U64 R10, R10, 0x3, RZ ;  /* 0x000000030a0a7819 */ /* 0x000fe200000012ff */
[----:B------:R-:W-:Y:S01]  /*d4d0*/  SHFL.IDX PT, R99, R99, R20, 0x1c1f ;  /* 0x001c1f1463637589 */ /* 0x000fe200000e0000 */
[----:B------:R-:W-:Y:S02]  /*d4e0*/  LOP3.LUT R14, R12, R159, RZ, 0x3c, !PT ;  /* 0x0000009f0c0e7212 */ /* 0x000fe400078e3cff */
[----:B------:R-:W-:Y:S01]  /*d4f0*/  MOV R98, R54 ;  /* 0x0000003600627202 */ /* 0x000fe20000000f00 */
[----:B------:R-:W-:Y:S01]  /*d500*/  SHFL.IDX PT, R97, R97, R20, 0x1c1f ;  /* 0x001c1f1461617589 */ /* 0x000fe200000e0000 */
[----:B------:R-:W-:-:S02]  /*d510*/  LOP3.LUT R12, R5, R44, RZ, 0x3c, !PT ;  /* 0x0000002c050c7212 */ /* 0x000fc400078e3cff */
[----:B------:R-:W-:Y:S01]  /*d520*/  MOV R55, R40 ;  /* 0x0000002800377202 */ /* 0x000fe20000000f00 */
[----:B------:R-:W-:Y:S01]  /*d530*/  SHFL.IDX PT, R101, R101, R20, 0x1c1f ;  /* 0x001c1f1465657589 */ /* 0x000fe200000e0000 */
[----:B------:R-:W-:Y:S02]  /*d540*/  LOP3.LUT R48, R8, R149, RZ, 0x3c, !PT ;  /* 0x0000009508307212 */ /* 0x000fe400078e3cff */
[----:B------:R-:W-:Y:S01]  /*d550*/  LOP3.LUT R40, R20, 0x2, RZ, 0x3c, !PT ;  /* 0x0000000214287812 */ /* 0x000fe200078e3cff */
[----:B------:R-:W-:Y:S01]  /*d560*/  SHFL.IDX PT, R105, R105, R20, 0x1c1f ;  /* 0x001c1f1469697589 */ /* 0x000fe200000e0000 */
[----:B------:R-:W-:Y:S02]  /*d570*/  LOP3.LUT R46, R10, R151, RZ, 0x3c, !PT ;  /* 0x000000970a2e7212 */ /* 0x000fe400078e3cff */
[----:B------:R-:W-:Y:S01]  /*d580*/  LOP3.LUT R8, R155, 0x380, RZ, 0xc0, !PT ;  /* 0x000003809b087812 */ /* 0x000fe200078ec0ff */
[----:B------:R-:W-:Y:S01]  /*d590*/  SHFL.IDX PT, R70, R70, R40, 0x1c1f ;  /* 0x001c1f2846467589 */ /* 0x000fe200000e0000 */
[----:B------:R-:W-:-:S02]  /*d5a0*/  LOP3.LUT R10, R157, 0x380, RZ, 0xc0, !PT ;  /* 0x000003809d0a7812 */ /* 0x000fc400078ec0ff */
[----:B------:R-:W-:Y:S01]  /*d5b0*/  MOV R5, R12 ;  /* 0x0000000c00057202 */ /* 0x000fe20000000f00 */
[----:B------:R-:W-:Y:S01]  /*d5c0*/  SHFL.IDX PT, R72, R72, R40, 0x1c1f ;  /* 0x001c1f2848487589 */ /* 0x000fe200000e0000 */
[----:B------:R-:W-:Y:S02]  /*d5d0*/  SHF.R.U64 R8, R8, 0x3, RZ ;  /* 0x0000000308087819 */ /* 0x000fe400000012ff */
[----:B------:R-:W-:Y:S01]  /*d5e0*/  SHF.R.U64 R10, R10, 0x3, RZ ;  /* 0x000000030a0a7819 */ /* 0x000fe200000012ff */
[----:B------:R-:W0:Y:S01]  /*d5f0*/  SHFL.IDX PT, R12, R119, R40, 0x1c1f ;  /* 0x001c1f28770c7589 */ /* 0x000e2200000e0000 */
[----:B------:R-:W-:Y:S02]  /*d600*/  LOP3.LUT R24, R8, R155, RZ, 0x3c, !PT ;  /* 0x0000009b08187212 */ /* 0x000fe400078e3cff */
[----:B------:R-:W-:Y:S01]  /*d610*/  LOP3.LUT R26, R10, R157, RZ, 0x3c, !PT ;  /* 0x0000009d0a1a7212 */ /* 0x000fe200078e3cff */
[----:B------:R-:W1:Y:S01]  /*d620*/  SHFL.IDX PT, R76, R76, R40, 0x1c1f ;  /* 0x001c1f284c4c7589 */ /* 0x000e6200000e0000 */
[----:B------:R-:W-:-:S02]  /*d630*/  MOV R104, R52 ;  /* 0x0000003400687202 */ /* 0x000fc40000000f00 */
[----:B------:R-:W-:Y:S01]  /*d640*/  MOV R96, R50 ;  /* 0x0000003200607202 */ /* 0x000fe20000000f00 */
[----:B------:R-:W-:Y:S01]  /*d650*/  SHFL.IDX PT, R107, R107, R20, 0x1c1f ;  /* 0x001c1f146b6b7589 */ /* 0x000fe200000e0000 */
[----:B------:R-:W-:Y:S02]  /*d660*/  MOV R53, R24 ;  /* 0x0000001800357202 */ /* 0x000fe40000000f00 */
[----:B------:R-:W-:Y:S01]  /*d670*/  LOP3.LUT R8, R161, 0x380, RZ, 0xc0, !PT ;  /* 0x00000380a1087812 */ /* 0x000fe200078ec0ff */
[----:B------:R-:W2:Y:S01]  /*d680*/  SHFL.IDX PT, R24, R123, R40, 0x1c1f ;  /* 0x001c1f287b187589 */ /* 0x000ea200000e0000 */
[----:B------:R-:W-:Y:S02]  /*d690*/  MOV R51, R26 ;  /* 0x0000001a00337202 */ /* 0x000fe40000000f00 */
[----:B------:R-:W-:Y:S01]  /*d6a0*/  LOP3.LUT R10, R163, 0x380, RZ, 0xc0, !PT ;  /* 0x00000380a30a7812 */ /* 0x000fe200078ec0ff */
[----:B------:R-:W3:Y:S01]  /*d6b0*/  SHFL.IDX PT, R26, R67, R40, 0x1c1f ;  /* 0x001c1f28431a7589 */ /* 0x000ee200000e0000 */
[----:B------:R-:W-:-:S02]  /*d6c0*/  LOP3.LUT R78, R165, 0x380, RZ, 0xc0, !PT ;  /* 0x00000380a54e7812 */ /* 0x000fc400078ec0ff */
[----:B------:R-:W-:Y:S01]  /*d6d0*/  MOV R100, R58 ;  /* 0x0000003a00647202 */ /* 0x000fe20000000f00 */
[----:B------:R-:W-:Y:S01]  /*d6e0*/  SHFL.IDX PT, R103, R103, R20, 0x1c1f ;  /* 0x001c1f1467677589 */ /* 0x000fe200000e0000 */
[----:B------:R-:W-:Y:S02]  /*d6f0*/  MOV R102, R60 ;  /* 0x0000003c00667202 */ /* 0x000fe40000000f00 */
[----:B------:R-:W-:Y:S01]  /*d700*/  MOV R59, R42 ;  /* 0x0000002a003b7202 */ /* 0x000fe20000000f00 */
[----:B------:R-:W-:Y:S01]  /*d710*/  SHFL.IDX PT, R95, R95, R20, 0x1c1f ;  /* 0x001c1f145f5f7589 */ /* 0x000fe200000e0000 */
[----:B------:R-:W-:Y:S02]  /*d720*/  SHF.R.U64 R8, R8, 0x3, RZ ;  /* 0x0000000308087819 */ /* 0x000fe400000012ff */
[----:B------:R-:W-:Y:S01]  /*d730*/  MOV R61, R46 ;  /* 0x0000002e003d7202 */ /* 0x000fe20000000f00 */
[----:B------:R-:W-:Y:S01]  /*d740*/  SHFL.IDX PT, R109, R109, R20, 0x1c1f ;  /* 0x001c1f146d6d7589 */ /* 0x000fe200000e0000 */
[----:B------:R-:W-:-:S02]  /*d750*/  SHF.R.U64 R10, R10, 0x3, RZ ;  /* 0x000000030a0a7819 */ /* 0x000fc400000012ff */
[----:B------:R-:W-:Y:S01]  /*d760*/  SHF.R.U64 R78, R78, 0x3, RZ ;  /* 0x000000034e4e7819 */ /* 0x000fe200000012ff */
[----:B------:R-:W-:Y:S01]  /*d770*/  SHFL.IDX PT, R113, R113, R20, 0x1c1f ;  /* 0x001c1f1471717589 */ /* 0x000fe200000e0000 */
[----:B------:R-:W-:Y:S02]  /*d780*/  MOV R94, R48 ;  /* 0x00000030005e7202 */ /* 0x000fe40000000f00 */
[----:B------:R-:W-:Y:S01]  /*d790*/  LOP3.LUT R44, R8, R161, RZ, 0x3c, !PT ;  /* 0x000000a1082c7212 */ /* 0x000fe200078e3cff */
[----:B------:R-:W-:Y:S01]  /*d7a0*/  SHFL.IDX PT, R125, R125, R20, 0x1c1f ;  /* 0x001c1f147d7d7589 */ /* 0x000fe200000e0000 */
[----:B------:R-:W-:Y:S02]  /*d7b0*/  LOP3.LUT R10, R10, R163, RZ, 0x3c, !PT ;  /* 0x000000a30a0a7212 */ /* 0x000fe400078e3cff */
[----:B------:R-:W-:Y:S01]  /*d7c0*/  LOP3.LUT R8, R78, R165, RZ, 0x3c, !PT ;  /* 0x000000a54e087212 */ /* 0x000fe200078e3cff */
[----:B------:R-:W-:Y:S01]  /*d7d0*/  SHFL.IDX PT, R117, R117, R20, 0x1c1f ;  /* 0x001c1f1475757589 */ /* 0x000fe200000e0000 */
[----:B------:R-:W-:-:S02]  /*d7e0*/  MOV R44, R44 ;  /* 0x0000002c002c7202 */ /* 0x000fc40000000f00 */
[----:B------:R-:W-:Y:S01]  /*d7f0*/  MOV R45, R10 ;  /* 0x0000000a002d7202 */ /* 0x000fe20000000f00 */
[----:B------:R-:W-:Y:S01]  /*d800*/  SHFL.IDX PT, R129, R129, R20, 0x1c1f ;  /* 0x001c1f1481817589 */ /* 0x000fe200000e0000 */
[----:B------:R-:W-:Y:S02]  /*d810*/  MOV R47, R8 ;  /* 0x00000008002f7202 */ /* 0x000fe40000000f00 */
[----:B------:R-:W-:Y:S01]  /*d820*/  MOV R49, R14 ;  /* 0x0000000e00317202 */ /* 0x000fe20000000f00 */
[----:B------:R-:W-:Y:S01]  /*d830*/  SHFL.IDX PT, R131, R131, R20, 0x1c1f ;  /* 0x001c1f1483837589 */ /* 0x000fe200000e0000 */
[----:B0-----:R-:W-:Y:S02]  /*d840*/  SEL R9, R115, R12, P0 ;  /* 0x0000000c73097207 */ /* 0x001fe40000000000 */
        /* <DEDUP_REMOVED lines=8> */
[----:B-1----:R-:W-:Y:S02]  /*d8d0*/  SEL R25, R111, R76, P0 ;  /* 0x0000004c6f197207 */ /* 0x002fe40000000000 */
[----:B------:R-:W-:Y:S01]  /*d8e0*/  SEL R27, R76, R111, P0 ;  /* 0x0000006f4c1b7207 */ /* 0x000fe20000000000 */
[----:B------:R-:W-:Y:S01]  /*d8f0*/  SHFL.IDX PT, R141, R141, R20, 0x1c1f ;  /* 0x001c1f148d8d7589 */ /* 0x000fe200000e0000 */
[----:B--2---:R-:W-:-:S02]  /*d900*/  SEL R13, R121, R24, P0 ;  /* 0x00000018790d7207 */ /* 0x004fc40000000000 */
[----:B------:R-:W-:Y:S01]  /*d910*/  SEL R15, R24, R121, P0 ;  /* 0x00000079180f7207 */ /* 0x000fe20000000000 */
[----:B------:R-:W-:Y:S01]  /*d920*/  SHFL.IDX PT, R127, R127, R20, 0x1c1f ;  /* 0x001c1f147f7f7589 */ /* 0x000fe200000e0000 */
[----:B---3--:R-:W-:Y:S02]  /*d930*/  SEL R24, R81, R26, P0 ;  /* 0x0000001a51187207 */ /* 0x008fe40000000000 */
[----:B------:R-:W-:Y:S01]  /*d940*/  SEL R26, R26, R81, P0 ;  /* 0x000000511a1a7207 */ /* 0x000fe20000000000 */
[----:B------:R-:W-:Y:S01]  /*d950*/  SHFL.IDX PT, R135, R135, R20, 0x1c1f ;  /* 0x001c1f1487877589 */ /* 0x000fe200000e0000 */
[----:B------:R-:W-:-:S03]  /*d960*/  PLOP3.LUT P2, PT, PT, PT, UP0, 0x80, 0x0 ;  /* 0x000000000000781c */ /* 0x000fc60003f4f008 */
[----:B------:R-:W-:Y:S04]  /*d970*/  SHFL.IDX PT, R143, R143, R20, 0x1c1f ;  /* 0x001c1f148f8f7589 */ /* 0x000fe800000e0000 */
[----:B------:R-:W0:Y:S04]  /*d980*/  SHFL.IDX PT, R20, R21, R40, 0x1c1f ;  /* 0x001c1f2815147589 */ /* 0x000e2800000e0000 */
[----:B------:R-:W1:Y:S04]  /*d990*/  SHFL.IDX PT, R64, R64, R40, 0x1c1f ;  /* 0x001c1f2840407589 */ /* 0x000e6800000e0000 */
[----:B------:R0:W2:Y:S04]  /*d9a0*/  SHFL.IDX PT, R42, R28, R40, 0x1c1f ;  /* 0x001c1f281c2a7589 */ /* 0x0000a800000e0000 */
[----:B------:R-:W3:Y:S01]  /*d9b0*/  SHFL.IDX PT, R80, R57, R40, 0x1c1f ;  /* 0x001c1f2839507589 */ /* 0x000ee200000e0000 */
[----:B------:R-:W-:Y:S06]  /*d9c0*/  BAR.SYNC.DEFER_BLOCKING 0x1, 0x100 ;  /* 0x0044000000007b1d */ /* 0x000fec0000010000 */
[----:B------:R1:W-:Y:S01]  /*d9d0*/  SHFL.IDX PT, R46, R29, R40, 0x1c1f ;  /* 0x001c1f281d2e7589 */ /* 0x0003e200000e0000 */
[----:B0-----:R-:W-:-:S03]  /*d9e0*/  SEL R28, R83, R20, P0 ;  /* 0x00000014531c7207 */ /* 0x001fc60000000000 */
[----:B------:R-:W-:Y:S04]  /*d9f0*/  SHFL.IDX PT, R56, R56, R40, 0x1c1f ;  /* 0x001c1f2838387589 */ /* 0x000fe800000e0000 */
[----:B------:R0:W-:Y:S01]  /*da00*/  SHFL.IDX PT, R48, R30, R40, 0x1c1f ;  /* 0x001c1f281e307589 */ /* 0x0001e200000e0000 */
[----:B-1----:R-:W-:-:S03]  /*da10*/  SEL R29, R109, R64, P0 ;  /* 0x000000406d1d7207 */ /* 0x002fc60000000000 */
[----:B------:R-:W-:Y:S04]  /*da20*/  SHFL.IDX PT, R62, R62, R40, 0x1c1f ;  /* 0x001c1f283e3e7589 */ /* 0x000fe800000e0000 */
[----:B------:R1:W-:Y:S01]  /*da30*/  SHFL.IDX PT, R50, R31, R40, 0x1c1f ;  /* 0x001c1f281f327589 */ /* 0x0003e200000e0000 */
[----:B0-----:R-:W-:-:S03]  /*da40*/  SEL R30, R20, R83, P0 ;  /* 0x00000053141e7207 */ /* 0x001fc60000000000 */
[----:B------:R-:W-:Y:S04]  /*da50*/  SHFL.IDX PT, R82, R63, R40, 0x1c1f ;  /* 0x001c1f283f527589 */ /* 0x000fe800000e0000 */
[----:B------:R2:W-:Y:S01]  /*da60*/  SHFL.IDX PT, R52, R32, R40, 0x1c1f ;  /* 0x001c1f2820347589 */ /* 0x0005e200000e0000 */
[----:B-1----:R-:W-:-:S03]  /*da70*/  SEL R31, R64, R109, P0 ;  /* 0x0000006d401f7207 */ /* 0x002fc60000000000 */
[----:B------:R-:W-:Y:S04]  /*da80*/  SHFL.IDX PT, R84, R65, R40, 0x1c1f ;  /* 0x001c1f2841547589 */ /* 0x000fe800000e0000 */
[----:B------:R3:W0:Y:S01]  /*da90*/  SHFL.IDX PT, R54, R33, R40, 0x1c1f ;  /* 0x001c1f2821367589 */ /* 0x00062200000e0000 */
[----:B--2---:R-:W-:-:S03]  /*daa0*/  SEL R32, R85, R42, P0 ;  /* 0x0000002a55207207 */ /* 0x004fc60000000000 */
[----:B------:R-:W1:Y:S04]  /*dab0*/  SHFL.IDX PT, R66, R66, R40, 0x1c1f ;  /* 0x001c1f2842427589 */ /* 0x000e6800000e0000 */
[----:B------:R2:W-:Y:S01]  /*dac0*/  SHFL.IDX PT, R58, R34, R40, 0x1c1f ;  /* 0x001c1f28223a7589 */ /* 0x0005e200000e0000 */
[----:B---3--:R-:W-:-:S03]  /*dad0*/  SEL R33, R113, R80, P0 ;  /* 0x0000005071217207 */ /* 0x008fc60000000000 */
[----:B------:R-:W-:Y:S04]  /*dae0*/  SHFL.IDX PT, R68, R68, R40, 0x1c1f ;  /* 0x001c1f2844447589 */ /* 0x000fe800000e0000 */
[----:B------:R3:W-:Y:S01]  /*daf0*/  SHFL.IDX PT, R60, R35, R40, 0x1c1f ;  /* 0x001c1f28233c7589 */ /* 0x0007e200000e0000 */
[----:B--2---:R-:W-:-:S03]  /*db00*/  SEL R34, R42, R85, P0 ;  /* 0x000000552a227207 */ /* 0x004fc60000000000 */
[----:B------:R-:W-:Y:S04]  /*db10*/  SHFL.IDX PT, R86, R69, R40, 0x1c1f ;  /* 0x001c1f2845567589 */ /* 0x000fe800000e0000 */
[----:B------:R2:W-:Y:S01]  /*db20*/  SHFL.IDX PT, R70, R36, R40, 0x1c1f ;  /* 0x001c1f2824467589 */ /* 0x0005e200000e0000 */
[----:B0-----:R-:W-:Y:S02]  /*db30*/  SEL R42, R54, R99, P0 ;  /* 0x00000063362a7207 */ /* 0x001fe40000000000 */
[----:B---3--:R-:W-:Y:S01]  /*db40*/  SEL R35, R80, R113, P0 ;  /* 0x0000007150237207 */ /* 0x008fe20000000000 */
[----:B------:R-:W0:Y:S01]  /*db50*/  SHFL.IDX PT, R88, R71, R40, 0x1c1f ;  /* 0x001c1f2847587589 */ /* 0x000e2200000e0000 */
[----:B-1----:R-:W-:Y:S01]  /*db60*/  SEL R41, R133, R66, P0 ;  /* 0x0000004285297207 */ /* 0x002fe20000000000 */
[----:B------:R-:W-:Y:S01]  /*db70*/  ULDC UR8, c[0x0][0xa88] ;  /* 0x0002a20000087ab9 */ /* 0x000fe20000000800 */
[----:B------:R-:W-:Y:S01]  /*db80*/  SEL R43, R66, R133, P0 ;  /* 0x00000085422b7207 */ /* 0x000fe20000000000 */
[----:B------:R1:W-:Y:S01]  /*db90*/  SHFL.IDX PT, R72, R37, R40, 0x1c1f ;  /* 0x001c1f2825487589 */ /* 0x0003e200000e0000 */
[----:B------:R-:W3:Y:S01]  /*dba0*/  LDC R80, c[0x0][0xbe8] ;  /* 0x0002fa00ff507b82 */ /* 0x000ee20000000800 */
[----:B--2---:R-:W-:-:S02]  /*dbb0*/  SEL R36, R93, R52, P0 ;  /* 0x000000345d247207 */ /* 0x004fc40000000000 */
[----:B------:R2:W-:Y:S04]  /*dbc0*/  SHFL.IDX PT, R76, R38, R40, 0x1c1f ;  /* 0x001c1f28264c7589 */ /* 0x0005e800000e0000 */
[----:B------:R-:W-:Y:S01]  /*dbd0*/  SHFL.IDX PT, R90, R73, R40, 0x1c1f ;  /* 0x001c1f28495a7589 */ /* 0x000fe200000e0000 */
[----:B-1----:R-:W-:-:S03]  /*dbe0*/  SEL R37, R131, R84, P0 ;  /* 0x0000005483257207 */ /* 0x002fc60000000000 */
[----:B------:R1:W-:Y:S01]  /*dbf0*/  SHFL.IDX PT, R78, R39, R40, 0x1c1f ;  /* 0x001c1f28274e7589 */ /* 0x0003e200000e0000 */
[----:B--2---:R-:W-:-:S03]  /*dc00*/  SEL R38, R52, R93, P0 ;  /* 0x0000005d34267207 */ /* 0x004fc60000000000 */
[----:B------:R-:W-:Y:S04]  /*dc10*/  SHFL.IDX PT, R74, R74, R40, 0x1c1f ;  /* 0x001c1f284a4a7589 */ /* 0x000fe800000e0000 */
[----:B------:R2:W4:Y:S01]  /*dc20*/  SHFL.IDX PT, R92, R75, R40, 0x1c1f ;  /* 0x001c1f284b5c7589 */ /* 0x00052200000e0000 */
[----:B0-----:R-:W-:Y:S02]  /*dc30*/  SEL R69, R141, R88, P0 ;  /* 0x000000588d457207 */ /* 0x001fe40000000000 */
[----:B-1----:R-:W-:Y:S01]  /*dc40*/  SEL R39, R84, R131, P0 ;  /* 0x0000008354277207 */ /* 0x002fe20000000000 */
[----:B------:R0:W-:Y:S01]  /*dc50*/  STSM.16.M88.4 [R104], R8 ;  /* 0x0000000868007844 */ /* 0x0001e20000000200 */
[----:B------:R-:W-:-:S03]  /*dc60*/  SEL R71, R88, R141, P0 ;  /* 0x0000008d58477207 */ /* 0x000fc60000000000 */
[----:B------:R1:W-:Y:S01]  /*dc70*/  STSM.16.M88.4 [R102], R12 ;  /* 0x0000000c66007844 */ /* 0x0003e20000000200 */
[----:B--2---:R-:W-:-:S03]  /*dc80*/  SEL R40, R99, R54, P0 ;  /* 0x0000003663287207 */ /* 0x004fc60000000000 */
[----:B------:R2:W-:Y:S04]  /*dc90*/  STSM.16.M88.4 [R100], R24 ;  /* 0x0000001864007844 */ /* 0x0005e80000000200 */
[----:B------:R-:W-:Y:S01]  /*dca0*/  STSM.16.M88.4 [R98], R28 ;  /* 0x0000001c62007844 */ /* 0x000fe20000000200 */
[----:B0-----:R-:W-:-:S03]  /*dcb0*/  SEL R8, R87, R46, P0 ;  /* 0x0000002e57087207 */ /* 0x001fc60000000000 */
[----:B------:R-:W-:Y:S01]  /*dcc0*/  STSM.16.M88.4 [R96], R32 ;  /* 0x0000002060007844 */ /* 0x000fe20000000200 */
[----:B------:R-:W-:Y:S02]  /*dcd0*/  SEL R10, R46, R87, P0 ;  /* 0x000000572e0a7207 */ /* 0x000fe40000000000 */
[----:B------:R-:W-:Y:S02]  /*dce0*/  SEL R9, R125, R56, P0 ;  /* 0x000000387d097207 */ /* 0x000fe40000000000 */
[----:B------:R-:W-:Y:S02]  /*dcf0*/  SEL R11, R56, R125, P0 ;  /* 0x0000007d380b7207 */ /* 0x000fe40000000000 */
[----:B-1----:R-:W-:Y:S02]  /*dd00*/  SEL R12, R89, R48, P0 ;  /* 0x00000030590c7207 */ /* 0x002fe40000000000 */
        /* <DEDUP_REMOVED lines=9> */
[----:B----4-:R-:W-:-:S02]  /*dda0*/  SEL R77, R143, R92, P0 ;  /* 0x0000005c8f4d7207 */ /* 0x010fc40000000000 */
[----:B------:R-:W-:Y:S01]  /*ddb0*/  SEL R79, R92, R143, P0 ;  /* 0x0000008f5c4f7207 */ /* 0x000fe20000000000 */
[----:B------:R2:W-:Y:S01]  /*ddc0*/  STSM.16.M88.4 [R59], R24 ;  /* 0x000000183b007844 */ /* 0x0005e20000000200 */
[----:B0-----:R-:W-:Y:S02]  /*ddd0*/  SEL R8, R97, R58, P0 ;  /* 0x0000003a61087207 */ /* 0x001fe40000000000 */
[----:B------:R-:W-:Y:S01]  /*dde0*/  SEL R10, R58, R97, P0 ;  /* 0x000000613a0a7207 */ /* 0x000fe20000000000 */
[----:B------:R-:W-:Y:S01]  /*ddf0*/  STSM.16.M88.4 [R55], R36 ;  /* 0x0000002437007844 */ /* 0x000fe20000000200 */
[----:B------:R-:W-:Y:S02]  /*de00*/  SEL R9, R137, R68, P0 ;  /* 0x0000004489097207 */ /* 0x000fe40000000000 */
[----:B------:R-:W-:Y:S01]  /*de10*/  SEL R11, R68, R137, P0 ;  /* 0x00000089440b7207 */ /* 0x000fe20000000000 */
[----:B------:R-:W-:Y:S01]  /*de20*/  STSM.16.M88.4 [R53], R40 ;  /* 0x0000002835007844 */ /* 0x000fe20000000200 */
[----:B-1----:R-:W-:-:S02]  /*de30*/  SEL R12, R101, R60, P0 ;  /* 0x0000003c650c7207 */ /* 0x002fc40000000000 */
[----:B------:R-:W-:Y:S01]  /*de40*/  SEL R14, R60, R101, P0 ;  /* 0x000000653c0e7207 */ /* 0x000fe20000000000 */
[----:B------:R0:W-:Y:S01]  /*de50*/  STSM.16.M88.4 [R51], R8 ;  /* 0x0000000833007844 */ /* 0x0001e20000000200 */
[----:B------:R-:W-:Y:S02]  /*de60*/  SEL R13, R139, R86, P0 ;  /* 0x000000568b0d7207 */ /* 0x000fe40000000000 */
[----:B------:R-:W-:Y:S02]  /*de70*/  SEL R15, R86, R139, P0 ;  /* 0x0000008b560f7207 */ /* 0x000fe40000000000 */
[----:B------:R-:W-:Y:S02]  /*de80*/  SEL R68, R105, R70, P0 ;  /* 0x0000004669447207 */ /* 0x000fe40000000000 */
[----:B------:R-:W-:Y:S01]  /*de90*/  SEL R70, R70, R105, P0 ;  /* 0x0000006946467207 */ /* 0x000fe20000000000 */
[----:B------:R1:W-:Y:S01]  /*dea0*/  STSM.16.M88.4 [R49], R12 ;  /* 0x0000000c31007844 */ /* 0x0003e20000000200 */
[----:B--2---:R-:W-:-:S02]  /*deb0*/  SEL R24, R107, R72, P0 ;  /* 0x000000486b187207 */ /* 0x004fc40000000000 */
[----:B------:R-:W-:Y:S01]  /*dec0*/  SEL R26, R72, R107, P0 ;  /* 0x0000006b481a7207 */ /* 0x000fe20000000000 */
[----:B------:R2:W-:Y:S01]  /*ded0*/  STSM.16.M88.4 [R5], R68 ;  /* 0x0000004405007844 */ /* 0x0005e20000000200 */
[----:B------:R-:W-:Y:S02]  /*dee0*/  SEL R25, R127, R90, P0 ;  /* 0x0000005a7f197207 */ /* 0x000fe40000000000 */
[----:B------:R-:W-:Y:S01]  /*def0*/  SEL R27, R90, R127, P0 ;  /* 0x0000007f5a1b7207 */ /* 0x000fe20000000000 */
[----:B0-----:R-:W-:Y:S02]  /*df00*/  IMAD.U32 R8, RZ, RZ, UR6 ;  /* 0x00000006ff087e24 */ /* 0x001fe4000f8e00ff */
[----:B------:R-:W-:Y:S01]  /*df10*/  IMAD.U32 R9, RZ, RZ, UR7 ;  /* 0x00000007ff097e24 */ /* 0x000fe2000f8e00ff */
[----:B------:R-:W-:Y:S01]  /*df20*/  ULDC.64 UR6, c[0x0][0xc08] ;  /* 0x0003020000067ab9 */ /* 0x000fe20000000a00 */
[----:B------:R-:W-:Y:S01]  /*df30*/  STSM.16.M88.4 [R44], R24 ;  /* 0x000000182c007844 */ /* 0x000fe20000000200 */
[----:B-1----:R-:W-:-:S02]  /*df40*/  SEL R12, R103, R76, P0 ;  /* 0x0000004c670c7207 */ /* 0x002fc40000000000 */
[----:B------:R-:W-:Y:S02]  /*df50*/  SEL R14, R76, R103, P0 ;  /* 0x000000674c0e7207 */ /* 0x000fe40000000000 */
[----:B------:R-:W-:Y:S02]  /*df60*/  SEL R13, R135, R74, P0 ;  /* 0x0000004a870d7207 */ /* 0x000fe40000000000 */
[----:B------:R-:W-:Y:S02]  /*df70*/  SEL R15, R74, R135, P0 ;  /* 0x000000874a0f7207 */ /* 0x000fe40000000000 */
[----:B------:R-:W-:Y:S02]  /*df80*/  SEL R76, R95, R78, P0 ;  /* 0x0000004e5f4c7207 */ /* 0x000fe40000000000 */
[----:B------:R-:W-:Y:S01]  /*df90*/  SEL R78, R78, R95, P0 ;  /* 0x0000005f4e4e7207 */ /* 0x000fe20000000000 */
[----:B------:R0:W-:Y:S04]  /*dfa0*/  STSM.16.M88.4 [R45], R12 ;  /* 0x0000000c2d007844 */ /* 0x0001e80000000200 */
[----:B------:R1:W-:Y:S01]  /*dfb0*/  STSM.16.M88.4 [R47], R76 ;  /* 0x0000004c2f007844 */ /* 0x0003e20000000200 */
[----:B------:R-:W-:Y:S01]  /*dfc0*/  UISETP.NE.U32.AND UP1, UPT, UR6, URZ, UPT ;  /* 0x0000003f0600728c */ /* 0x000fe2000bf25070 */
[----:B------:R-:W-:Y:S03]  /*dfd0*/  BAR.SYNC.DEFER_BLOCKING 0x1, 0x100 ;  /* 0x0044000000007b1d */ /* 0x000fe60000010000 */
[----:B------:R-:W-:-:S06]  /*dfe0*/  UISETP.NE.AND.EX UP1, UPT, UR7, URZ, UPT, UP1 ;  /* 0x0000003f0700728c */ /* 0x000fcc000bf25310 */
[----:B------:R-:W-:-:S05]  /*dff0*/  PLOP3.LUT P0, PT, PT, PT, UP1, 0x80, 0x0 ;  /* 0x000000000000781c */ /* 0x000fca0003f0f018 */
[----:B------:R-:W-:Y:S02]  /*e000*/  @UP1 ULDC.64 UR6, c[0x0][0xc08] ;  /* 0x0003020000061ab9 */ /* 0x000fe40000000a00 */
[----:B------:R-:W-:Y:S01]  /*e010*/  @UP1 UIMAD.WIDE UR6, UR42, 0x4, UR6 ;  /* 0x000000042a0618a5 */ /* 0x000fe2000f8e0206 */
[----:B--2---:R-:W-:-:S05]  /*e020*/  IMAD.U32 R5, RZ, RZ, UR8 ;  /* 0x00000008ff057e24 */ /* 0x004fca000f8e00ff */
[----:B0-----:R-:W-:Y:S02]  /*e030*/  IMAD.U32 R12, RZ, RZ, UR6 ;  /* 0x00000006ff0c7e24 */ /* 0x001fe4000f8e00ff */
[----:B------:R-:W-:Y:S01]  /*e040*/  IMAD.U32 R13, RZ, RZ, UR7 ;  /* 0x00000007ff0d7e24 */ /* 0x000fe2000f8e00ff */
[----:B------:R-:W2:Y:S01]  /*e050*/  @P2 LDG.E R10, desc[UR52][R8.64] ;  /* 0x00000034080a2981 */ /* 0x000ea2000c1e1900 */
[----:B---3--:R-:W-:Y:S01]  /*e060*/  ISETP.NE.AND P1, PT, R80, 0x1, PT ;  /* 0x000000015000780c */ /* 0x008fe20003f25270 */
[----:B------:R-:W-:Y:S02]  /*e070*/  UMOV UR4, URZ ;  /* 0x0000003f00047c82 */ /* 0x000fe40008000000 */
[----:B------:R1:W5:Y:S10]  /*e080*/  @P0 LDG.E R5, desc[UR52][R12.64] ;  /* 0x000000340c050981 */ /* 0x000374000c1e1900 */
[----:B------:R-:W0:Y:S08]  /*e090*/  @P1 LDC R11, c[0x0][0xbec] ;  /* 0x0002fb00ff0b1b82 */ /* 0x000e300000000800 */
[----:B------:R-:W3:Y:S01]  /*e0a0*/  @P1 LDC R20, c[0x0][0xbf0] ;  /* 0x0002fc00ff141b82 */ /* 0x000ee20000000800 */
[----:B--2---:R-:W-:Y:S01]  /*e0b0*/  @P2 R2UR UR4, R10 ;  /* 0x000000000a0422ca */ /* 0x004fe200000e0000 */
[----:B01-3--:R-:W-:-:S14]  /*e0c0*/  @P0 BRA `(.L_x_1173) ;  /* 0x0000000000100947 */ /* 0x00bfdc0003800000 */
[----:B------:R-:W-:Y:S05]  /*e0d0*/  @!P2 BRA `(.L_x_1173) ;  /* 0x00000000000ca947 */ /* 0x000fea0003800000 */
[----:B------:R-:W2:Y:S04]  /*e0e0*/  LDG.E R10, desc[UR52][R8.64] ;  /* 0x00000034080a7981 */ /* 0x000ea8000c1e1900 */
[----:B-----5:R-:W2:Y:S02]  /*e0f0*/  LDG.E R5, desc[UR52][R8.64+0x4] ;  /* 0x0000043408057981 */ /* 0x020ea4000c1e1900 */
[----:B--2---:R-:W-:-:S07]  /*e100*/  IMAD.IADD R5, R5, 0x1, -R10 ;  /* 0x0000000105057824 */ /* 0x004fce00078e0a0a */
.L_x_1173:
[----:B------:R-:W-:Y:S01]  /*e110*/  USHF.R.S32.HI UR16, URZ, 0x1f, UR43 ;  /* 0x0000001f3f107899 */ /* 0x000fe2000801142b */
[----:B------:R-:W-:Y:S01]  /*e120*/  VIADD R10, R17, UR36 ;  /* 0x00000024110a7c36 */ /* 0x000fe20008000000 */
[----:B------:R-:W-:Y:S01]  /*e130*/  ULDC.64 UR12, c[0x0][0xb90] ;  /* 0x0002e400000c7ab9 */ /* 0x000fe20000000a00 */
[----:B------:R-:W-:Y:S01]  /*e140*/  USHF.R.S32.HI UR15, URZ, 0x1f, UR42 ;  /* 0x0000001f3f0f7899 */ /* 0x000fe2000801142a */
[----:B------:R-:W-:Y:S01]  /*e150*/  VIADD R26, R195, UR36 ;  /* 0x00000024c31a7c36 */ /* 0x000fe20008000000 */
[----:B------:R-:W-:Y:S01]  /*e160*/  USHF.R.S32.HI UR7, URZ, 0x1f, UR4 ;  /* 0x0000001f3f077899 */ /* 0x000fe20008011404 */
[----:B------:R-:W-:Y:S01]  /*e170*/  @P1 IMAD.HI.U32 R9, R10, R11, RZ ;  /* 0x0000000b0a091227 */ /* 0x000fe200078e00ff */
[----:B------:R-:W-:Y:S01]  /*e180*/  UIMAD UR10, UR16, UR12, URZ ;  /* 0x0000000c100a72a4 */ /* 0x000fe2000f8e023f */
[----:B------:R-:W-:Y:S01]  /*e190*/  UMOV UR6, UR4 ;  /* 0x0000000400067c82 */ /* 0x000fe20008000000 */
[----:B------:R-:W-:Y:S01]  /*e1a0*/  USEL UR15, UR15, URZ, !UP0 ;  /* 0x0000003f0f0f7287 */ /* 0x000fe2000c000000 */
[----:B------:R-:W-:Y:S01]  /*e1b0*/  IMAD.MOV.U32 R8, RZ, RZ, R10 ;  /* 0x000000ffff087224 */ /* 0x000fe200078e000a */
[----:B------:R-:W-:Y:S01]  /*e1c0*/  UIMAD.WIDE.U32 UR8, UR43, UR12, UR6 ;  /* 0x0000000c2b0872a5 */ /* 0x000fe2000f8e0006 */
[----:B------:R-:W-:Y:S01]  /*e1d0*/  @P1 SHF.R.U32.HI R8, RZ, R20, R9 ;  /* 0x00000014ff081219 */ /* 0x000fe20000011609 */
[----:B------:R-:W-:Y:S01]  /*e1e0*/  UIMAD UR10, UR43, UR13, UR10 ;  /* 0x0000000d2b0a72a4 */ /* 0x000fe2000f8e020a */
[----:B------:R-:W-:Y:S01]  /*e1f0*/  IMAD R9, R192, 0x40, R16 ;  /* 0x00000040c0097824 */ /* 0x000fe200078e0210 */
[----:B------:R-:W-:Y:S01]  /*e200*/  USEL UR14, UR42, URZ, !UP0 ;  /* 0x0000003f2a0e7287 */ /* 0x000fe2000c000000 */
[----:B-----5:R-:W-:Y:S01]  /*e210*/  IMAD R83, R5, R80, RZ ;  /* 0x0000005005537224 */ /* 0x020fe200078e02ff */
        /* <DEDUP_REMOVED lines=13> */
[----:B------:R-:W-:Y:S02]  /*e2f0*/  SHF.R.S32.HI R10, RZ, 0x1f, R11 ;  /* 0x0000001fff0a7819 */ /* 0x000fe4000001140b */
[----:B------:R-:W-:Y:S02]  /*e300*/  IADD3 R45, P2, R6, 0x5000, RZ ;  /* 0x00005000062d7810 */ /* 0x000fe40007f5e0ff */
[----:B------:R-:W-:Y:S01]  /*e310*/  IADD3.X R9, R9, UR9, R12, P0, !PT ;  /* 0x0000000909097c10 */ /* 0x000fe200087fe40c */
[----:B------:R-:W-:Y:S01]  /*e320*/  ULDC.64 UR8, c[0x0][0xb88] ;  /* 0x0002e20000087ab9 */ /* 0x000fe20000000a00 */
[----:B------:R-:W-:Y:S01]  /*e330*/  LOP3.LUT R56, R57, 0x380, RZ, 0xc0, !PT ;  /* 0x0000038039387812 */ /* 0x000fe200078ec0ff */
[----:B------:R-:W-:Y:S01]  /*e340*/  IMAD R10, R10, UR8, RZ ;  /* 0x000000080a0a7c24 */ /* 0x000fe2000f8e02ff */
[C---:B------:R-:W-:Y:S01]  /*e350*/  IADD3 R13, P5, R6.reuse, 0x1000, RZ ;  /* 0x00001000060d7810 */ /* 0x040fe20007fbe0ff */
[----:B------:R-:W-:Y:S01]  /*e360*/  IMAD.WIDE.U32 R8, R11, UR8, R8 ;  /* 0x000000080b087c25 */ /* 0x000fe2000f8e0008 */
[----:B------:R-:W-:-:S02]  /*e370*/  IADD3 R25, P4, R6, 0x2000, RZ ;  /* 0x0000200006197810 */ /* 0x000fc40007f9e0ff */
[----:B------:R-:W-:Y:S01]  /*e380*/  LOP3.LUT R44, R45, 0x380, RZ, 0xc0, !PT ;  /* 0x000003802d2c7812 */ /* 0x000fe200078ec0ff */
[----:B------:R-:W-:Y:S01]  /*e390*/  IMAD R15, R11, UR9, R10 ;  /* 0x000000090b0f7c24 */ /* 0x000fe2000f8e020a */
[----:B------:R-:W-:Y:S01]  /*e3a0*/  ULDC.64 UR8, c[0x0][0xb50] ;  /* 0x0002d40000087ab9 */ /* 0x000fe20000000a00 */
[----:B------:R-:W-:Y:S02]  /*e3b0*/  SHF.R.U64 R56, R56, 0x3, RZ ;  /* 0x0000000338387819 */ /* 0x000fe400000012ff */
[----:B------:R-:W-:Y:S01]  /*e3c0*/  IMAD.IADD R9, R9, 0x1, R15 ;  /* 0x0000000109097824 */ /* 0x000fe200078e020f */
[C---:B------:R-:W-:Y:S02]  /*e3d0*/  LEA R11, P0, R8.reuse, UR8, 0x2 ;  /* 0x00000008080b7c11 */ /* 0x040fe4000f8010ff */
[----:B------:R-:W-:Y:S02]  /*e3e0*/  LOP3.LUT R12, R13, 0x380, RZ, 0xc0, !PT ;  /* 0x000003800d0c7812 */ /* 0x000fe400078ec0ff */
[----:B------:R-:W-:Y:S01]  /*e3f0*/  LEA.HI.X R14, R8, UR9, R9, 0x2, P0 ;  /* 0x00000009080e7c11 */ /* 0x000fe200080f1409 */
[----:B------:R-:W-:Y:S01]  /*e400*/  SHFL.IDX PT, R20, R11, RZ, 0x1c1f ;  /* 0x001c1fff0b147589 */ /* 0x000fe200000e0000 */
[----:B------:R-:W-:Y:S01]  /*e410*/  IADD3 R29, P0, R6, 0x3000, RZ ;  /* 0x00003000061d7810 */ /* 0x000fe20007f1e0ff */
[----:B------:R-:W-:Y:S01]  /*e420*/  VIADD R8, R26, 0x8 ;  /* 0x000000081a087836 */ /* 0x000fe20000000000 */
[----:B------:R-:W-:Y:S01]  /*e430*/  LOP3.LUT R24, R25, 0x380, RZ, 0xc0, !PT ;  /* 0x0000038019187812 */ /* 0x000fe200078ec0ff */
[----:B------:R-:W0:Y:S01]  /*e440*/  SHFL.IDX PT, R21, R14, RZ, 0x1c1f ;  /* 0x001c1fff0e157589 */ /* 0x000e2200000e0000 */
[----:B------:R-:W-:-:S02]  /*e450*/  LOP3.LUT R28, R29, 0x380, RZ, 0xc0, !PT ;  /* 0x000003801d1c7812 */ /* 0x000fc400078ec0ff */
[----:B------:R-:W-:Y:S01]  /*e460*/  SHF.R.U64 R44, R44, 0x3, RZ ;  /* 0x000000032c2c7819 */ /* 0x000fe200000012ff */
[----:B------:R-:W-:Y:S01]  /*e470*/  SHFL.IDX PT, R42, R11, 0x1, 0x1c1f ;  /* 0x003c1f000b2a7f89 */ /* 0x000fe200000e0000 */
[----:B------:R-:W-:Y:S02]  /*e480*/  SHF.R.U64 R28, R28, 0x3, RZ ;  /* 0x000000031c1c7819 */ /* 0x000fe400000012ff */
[----:B------:R-:W-:Y:S01]  /*e490*/  LOP3.LUT R56, R56, R57, RZ, 0x3c, !PT ;  /* 0x0000003938387212 */ /* 0x000fe200078e3cff */
[--C-:B------:R-:W-:Y:S01]  /*e4a0*/  IMAD.X R57, RZ, RZ, R7.reuse, P3 ;  /* 0x000000ffff397224 */ /* 0x100fe200018e0607 */
[----:B------:R-:W-:Y:S01]  /*e4b0*/  LOP3.LUT R28, R28, R29, RZ, 0x3c, !PT ;  /* 0x0000001d1c1c7212 */ /* 0x000fe200078e3cff */
[----:B------:R-:W-:Y:S01]  /*e4c0*/  IMAD.X R29, RZ, RZ, R7, P0 ;  /* 0x000000ffff1d7224 */ /* 0x000fe200000e0607 */
[----:B------:R-:W-:Y:S01]  /*e4d0*/  SHF.R.U64 R12, R12, 0x3, RZ ;  /* 0x000000030c0c7819 */ /* 0x000fe200000012ff */
[----:B------:R-:W1:Y:S01]  /*e4e0*/  SHFL.IDX PT, R43, R14, 0x1, 0x1c1f ;  /* 0x003c1f000e2b7f89 */ /* 0x000e6200000e0000 */
[----:B------:R-:W-:-:S02]  /*e4f0*/  SHF.R.U64 R24, R24, 0x3, RZ ;  /* 0x0000000318187819 */ /* 0x000fc400000012ff */
[C---:B------:R-:W-:Y:S02]  /*e500*/  IADD3 R61, P0, R6.reuse, 0x9000, RZ ;  /* 0x00009000063d7810 */ /* 0x040fe40007f1e0ff */
[----:B------:R-:W-:Y:S02]  /*e510*/  IADD3 R49, P3, R6, 0xa000, RZ ;  /* 0x0000a00006317810 */ /* 0x000fe40007f7e0ff */
[----:B------:R-:W-:Y:S01]  /*e520*/  LOP3.LUT R44, R44, R45, RZ, 0x3c, !PT ;  /* 0x0000002d2c2c7212 */ /* 0x000fe200078e3cff */
[--C-:B------:R-:W-:Y:S01]  /*e530*/  IMAD.X R45, RZ, RZ, R7.reuse, P2 ;  /* 0x000000ffff2d7224 */ /* 0x100fe200010e0607 */
[----:B------:R-:W-:Y:S01]  /*e540*/  LOP3.LUT R12, R12, R13, RZ, 0x3c, !PT ;  /* 0x0000000d0c0c7212 */ /* 0x000fe200078e3cff */
[--C-:B------:R-:W-:Y:S01]  /*e550*/  IMAD.X R13, RZ, RZ, R7.reuse, P5 ;  /* 0x000000ffff0d7224 */ /* 0x100fe200028e0607 */
[----:B------:R-:W-:Y:S01]  /*e560*/  LOP3.LUT R24, R24, R25, RZ, 0x3c, !PT ;  /* 0x0000001918187212 */ /* 0x000fe200078e3cff */
[----:B------:R-:W-:Y:S01]  /*e570*/  IMAD.X R25, RZ, RZ, R7, P4 ;  /* 0x000000ffff197224 */ /* 0x000fe200020e0607 */
[----:B------:R-:W-:-:S02]  /*e580*/  LOP3.LUT R60, R61, 0x380, RZ, 0xc0, !PT ;  /* 0x000003803d3c7812 */ /* 0x000fc400078ec0ff */
[C---:B------:R-:W-:Y:S02]  /*e590*/  IADD3 R41, P2, R6.reuse, 0xb000, RZ ;  /* 0x0000b00006297810 */ /* 0x040fe40007f5e0ff */
[----:B------:R-:W-:Y:S02]  /*e5a0*/  LOP3.LUT R48, R49, 0x380, RZ, 0xc0, !PT ;  /* 0x0000038031307812 */ /* 0x000fe400078ec0ff */
[C---:B------:R-:W-:Y:S02]  /*e5b0*/  IADD3 R33, P6, R6.reuse, 0x6000, RZ ;  /* 0x0000600006217810 */ /* 0x040fe40007fde0ff */
[C---:B------:R-:W-:Y:S02]  /*e5c0*/  IADD3 R37, P5, R6.reuse, 0x7000, RZ ;  /* 0x0000700006257810 */ /* 0x040fe40007fbe0ff */
[----:B------:R-:W-:Y:S02]  /*e5d0*/  IADD3 R69, P4, R6, 0x8000, RZ ;  /* 0x0000800006457810 */ /* 0x000fe40007f9e0ff */
[----:B------:R-:W-:-:S02]  /*e5e0*/  SHF.R.U64 R60, R60, 0x3, RZ ;  /* 0x000000033c3c7819 */ /* 0x000fc400000012ff */
[----:B------:R-:W-:Y:S02]  /*e5f0*/  LOP3.LUT R40, R41, 0x380, RZ, 0xc0, !PT ;  /* 0x0000038029287812 */ /* 0x000fe400078ec0ff */
[----:B------:R-:W-:Y:S02]  /*e600*/  SHF.R.U64 R48, R48, 0x3, RZ ;  /* 0x0000000330307819 */ /* 0x000fe400000012ff */
[----:B------:R-:W-:Y:S02]  /*e610*/  LOP3.LUT R32, R33, 0x380, RZ, 0xc0, !PT ;  /* 0x0000038021207812 */ /* 0x000fe400078ec0ff */
[----:B------:R-:W-:Y:S02]  /*e620*/  LOP3.LUT R36, R37, 0x380, RZ, 0xc0, !PT ;  /* 0x0000038025247812 */ /* 0x000fe400078ec0ff */
[----:B------:R-:W-:Y:S02]  /*e630*/  LOP3.LUT R68, R69, 0x380, RZ, 0xc0, !PT ;  /* 0x0000038045447812 */ /* 0x000fe400078ec0ff */
[----:B------:R-:W-:Y:S01]  /*e640*/  LOP3.LUT R60, R60, R61, RZ, 0x3c, !PT ;  /* 0x0000003d3c3c7212 */ /* 0x000fe200078e3cff */
[----:B------:R-:W-:Y:S01]  /*e650*/  IMAD.X R61, RZ, RZ, R7, P0 ;  /* 0x000000ffff3d7224 */ /* 0x000fe200000e0607 */
[----:B------:R-:W-:-:S02]  /*e660*/  SHF.R.U64 R40, R40, 0x3, RZ ;  /* 0x0000000328287819 */ /* 0x000fc400000012ff */
[----:B------:R-:W-:Y:S01]  /*e670*/  LOP3.LUT R48, R48, R49, RZ, 0x3c, !PT ;  /* 0x0000003130307212 */ /* 0x000fe200078e3cff */
[----:B------:R-:W-:Y:S01]  /*e680*/  IMAD.X R49, RZ, RZ, R7, P3 ;  /* 0x000000ffff317224 */ /* 0x000fe200018e0607 */
[----:B------:R-:W-:Y:S02]  /*e690*/  SHF.R.U64 R32, R32, 0x3, RZ ;  /* 0x0000000320207819 */ /* 0x000fe400000012ff */
[----:B------:R-:W-:Y:S02]  /*e6a0*/  SHF.R.U64 R36, R36, 0x3, RZ ;  /* 0x0000000324247819 */ /* 0x000fe400000012ff */
[----:B------:R-:W-:Y:S02]  /*e6b0*/  SHF.R.U64 R68, R68, 0x3, RZ ;  /* 0x0000000344447819 */ /* 0x000fe400000012ff */
[----:B------:R-:W-:Y:S02]  /*e6c0*/  LOP3.LUT P0, RZ, R193, 0x3, RZ, 0xc0, !PT ;  /* 0x00000003c1ff7812 */ /* 0x000fe4000780c0ff */
[----:B------:R-:W-:-:S02]  /*e6d0*/  IADD3 R10, P3, R6, 0xf000, RZ ;  /* 0x0000f000060a7810 */ /* 0x000fc40007f7e0ff */
[----:B------:R-:W-:Y:S01]  /*e6e0*/  LOP3.LUT R40, R40, R41, RZ, 0x3c, !PT ;  /* 0x0000002928287212 */ /* 0x000fe200078e3cff */
[--C-:B------:R-:W-:Y:S01]  /*e6f0*/  IMAD.X R41, RZ, RZ, R7.reuse, P2 ;  /* 0x000000ffff297224 */ /* 0x100fe200010e0607 */
[----:B------:R-:W-:Y:S01]  /*e700*/  LOP3.LUT R32, R32, R33, RZ, 0x3c, !PT ;  /* 0x0000002120207212 */ /* 0x000fe200078e3cff */
[--C-:B------:R-:W-:Y:S01]  /*e710*/  IMAD.X R33, RZ, RZ, R7.reuse, P6 ;  /* 0x000000ffff217224 */ /* 0x100fe200030e0607 */
[----:B------:R-:W-:Y:S01]  /*e720*/  LOP3.LUT R36, R36, R37, RZ, 0x3c, !PT ;  /* 0x0000002524247212 */ /* 0x000fe200078e3cff */
[--C-:B------:R-:W-:Y:S01]  /*e730*/  IMAD.X R37, RZ, RZ, R7.reuse, P5 ;  /* 0x000000ffff257224 */ /* 0x100fe200028e0607 */
[----:B------:R-:W-:Y:S01]  /*e740*/  LOP3.LUT R68, R68, R69, RZ, 0x3c, !PT ;  /* 0x0000004544447212 */ /* 0x000fe200078e3cff */
[--C-:B------:R-:W-:Y:S01]  /*e750*/  IMAD.X R69, RZ, RZ, R7.reuse, P4 ;  /* 0x000000ffff457224 */ /* 0x100fe200020e0607 */
[-C--:B------:R-:W-:Y:S01]  /*e760*/  ISETP.GE.OR P2, PT, R26, R83.reuse, P0 ;  /* 0x000000531a00720c */ /* 0x080fe20000746670 */
[----:B------:R-:W-:Y:S01]  /*e770*/  IMAD.X R53, RZ, RZ, R7, P3 ;  /* 0x000000ffff357224 */ /* 0x000fe200018e0607 */
[----:B------:R-:W-:-:S02]  /*e780*/  ISETP.GE.OR P0, PT, R8, R83, P0 ;  /* 0x000000530800720c */ /* 0x000fc40000706670 */
[----:B------:R-:W-:Y:S02]  /*e790*/  LOP3.LUT R5, R10, 0x380, RZ, 0xc0, !PT ;  /* 0x000003800a057812 */ /* 0x000fe400078ec0ff */
[C---:B------:R-:W-:Y:S02]  /*e7a0*/  IADD3 R77, P6, R6.reuse, 0xc000, RZ ;  /* 0x0000c000064d7810 */ /* 0x040fe40007fde0ff */
[C---:B------:R-:W-:Y:S02]  /*e7b0*/  IADD3 R73, P5, R6.reuse, 0xd000, RZ ;  /* 0x0000d00006497810 */ /* 0x040fe40007fbe0ff */
[C---:B------:R-:W-:Y:S02]  /*e7c0*/  IADD3 R65, P4, R6.reuse, 0xe000, RZ ;  /* 0x0000e00006417810 */ /* 0x040fe40007f9e0ff */
[----:B------:R-:W-:Y:S01]  /*e7d0*/  LOP3.LUT R9, R6, 0x380, RZ, 0xc0, !PT ;  /* 0x0000038006097812 */ /* 0x000fe200078ec0ff */
[----:B0-----:R-:W-:Y:S01]  /*e7e0*/  @!P2 ST.E desc[UR52][R20.64], R3 ;  /* 0x000000031400a985 */ /* 0x001fe2000c101934 */
[----:B------:R-:W-:-:S02]  /*e7f0*/  SHF.R.U64 R5, R5, 0x3, RZ ;  /* 0x0000000305057819 */ /* 0x000fc400000012ff */
[----:B------:R-:W-:Y:S01]  /*e800*/  LOP3.LUT R76, R77, 0x380, RZ, 0xc0, !PT ;  /* 0x000003804d4c7812 */ /* 0x000fe200078ec0ff */
[----:B-1----:R0:W-:Y:S01]  /*e810*/  @!P0 ST.E desc[UR52][R42.64], R0 ;  /* 0x000000002a008985 */ /* 0x0021e2000c101934 */
[----:B------:R-:W-:Y:S02]  /*e820*/  LOP3.LUT R72, R73, 0x380, RZ, 0xc0, !PT ;  /* 0x0000038049487812 */ /* 0x000fe400078ec0ff */
[----:B------:R-:W-:Y:S01]  /*e830*/  LOP3.LUT R64, R65, 0x380, RZ, 0xc0, !PT ;  /* 0x0000038041407812 */ /* 0x000fe200078ec0ff */
[----:B------:R-:W-:Y:S01]  /*e840*/  UIMAD UR8, UR7, UR10, URZ ;  /* 0x0000000a070872a4 */ /* 0x000fe2000f8e023f */
[----:B------:R-:W-:Y:S01]  /*e850*/  SHF.R.U64 R9, R9, 0x3, RZ ;  /* 0x0000000309097819 */ /* 0x000fe200000012ff */
[----:B------:R-:W5:Y:S01]  /*e860*/  LD.E.128 R12, desc[UR52][R12.64] ;  /* 0x000000340c0c7980 */ /* 0x000f62000c101d00 */
[----:B------:R-:W-:Y:S02]  /*e870*/  SHF.R.U64 R76, R76, 0x3, RZ ;  /* 0x000000034c4c7819 */ /* 0x000fe400000012ff */
[----:B------:R-:W-:Y:S01]  /*e880*/  SHF.R.U64 R72, R72, 0x3, RZ ;  /* 0x0000000348487819 */ /* 0x000fe200000012ff */
[----:B------:R-:W5:Y:S01]  /*e890*/  LD.E.128 R24, desc[UR52][R24.64] ;  /* 0x0000003418187980 */ /* 0x000f62000c101d00 */
[----:B------:R-:W-:-:S02]  /*e8a0*/  SHF.R.U64 R64, R64, 0x3, RZ ;  /* 0x0000000340407819 */ /* 0x000fc400000012ff */
[----:B------:R-:W-:Y:S02]  /*e8b0*/  LOP3.LUT R6, R9, R6, RZ, 0x3c, !PT ;  /* 0x0000000609067212 */ /* 0x000fe400078e3cff */
[----:B------:R-:W-:Y:S01]  /*e8c0*/  LOP3.LUT R52, R5, R10, RZ, 0x3c, !PT ;  /* 0x0000000a05347212 */ /* 0x000fe200078e3cff */
[----:B0-----:R-:W-:Y:S01]  /*e8d0*/  IMAD R0, R23, 0x20, R192 ;  /* 0x0000002017007824 */ /* 0x001fe200078e02c0 */
[----:B------:R-:W0:Y:S01]  /*e8e0*/  @P1 LDC R5, c[0x0][0xbec] ;  /* 0x0002fb00ff051b82 */ /* 0x000e220000000800 */
[----:B------:R-:W-:Y:S01]  /*e8f0*/  LOP3.LUT R76, R76, R77, RZ, 0x3c, !PT ;  /* 0x0000004d4c4c7212 */ /* 0x000fe200078e3cff */
[--C-:B------:R-:W-:Y:S01]  /*e900*/  IMAD.X R77, RZ, RZ, R7.reuse, P6 ;  /* 0x000000ffff4d7224 */ /* 0x100fe200030e0607 */
[----:B------:R-:W-:Y:S01]  /*e910*/  LOP3.LUT R72, R72, R73, RZ, 0x3c, !PT ;  /* 0x0000004948487212 */ /* 0x000fe200078e3cff */
[--C-:B------:R-:W-:Y:S01]  /*e920*/  IMAD.X R73, RZ, RZ, R7.reuse, P5 ;  /* 0x000000ffff497224 */ /* 0x100fe200028e0607 */
[----:B------:R-:W-:Y:S01]  /*e930*/  LOP3.LUT R64, R64, R65, RZ, 0x3c, !PT ;  /* 0x0000004140407212 */ /* 0x000fe200078e3cff */
[----:B------:R-:W-:Y:S01]  /*e940*/  IMAD.X R65, RZ, RZ, R7, P4 ;  /* 0x000000ffff417224 */ /* 0x000fe200020e0607 */
[----:B------:R1:W5:Y:S01]  /*e950*/  LD.E.128 R8, desc[UR52][R6.64] ;  /* 0x0000003406087980 */ /* 0x000362000c101d00 */
[----:B------:R-:W-:-:S02]  /*e960*/  UIMAD.WIDE.U32 UR6, UR4, UR10, URZ ;  /* 0x0000000a040672a5 */ /* 0x000fc4000f8e003f */
[----:B------:R-:W-:Y:S01]  /*e970*/  UIMAD UR8, UR4, UR11, UR8 ;  /* 0x0000000b040872a4 */ /* 0x000fe2000f8e0208 */
[----:B------:R-:W-:Y:S01]  /*e980*/  VIADD R20, R0, UR36 ;  /* 0x0000002400147c36 */ /* 0x000fe20008000000 */
[----:B------:R-:W5:Y:S01]  /*e990*/  LD.E.128 R28, desc[UR52][R28.64] ;  /* 0x000000341c1c7980 */ /* 0x000f62000c101d00 */
[----:B------:R-:W-:-:S03]  /*e9a0*/  ULDC.64 UR10, c[0x0][0xae8] ;  /* 0x0002ba00000a7ab9 */ /* 0x000fc60000000a00 */
[----:B------:R-:W5:Y:S01]  /*e9b0*/  LD.E.128 R56, desc[UR52][R56.64] ;  /* 0x0000003438387980 */ /* 0x000f62000c101d00 */
[----:B-1----:R-:W1:Y:S01]  /*e9c0*/  @P1 LDC R7, c[0x0][0xbf0] ;  /* 0x0002fc00ff071b82 */ /* 0x002e620000000800 */
[----:B------:R-:W-:Y:S02]  /*e9d0*/  UIADD3 UR7, UR7, UR8, URZ ;  /* 0x0000000807077290 */ /* 0x000fe4000fffe03f */
[----:B------:R-:W-:Y:S01]  /*e9e0*/  UIMAD UR4, UR16, UR10, URZ ;  /* 0x0000000a100472a4 */ /* 0x000fe2000f8e023f */
[----:B------:R-:W5:Y:S01]  /*e9f0*/  LD.E.128 R44, desc[UR52][R44.64] ;  /* 0x000000342c2c7980 */ /* 0x000f62000c101d00 */
[----:B------:R-:W-:Y:S02]  /*ea00*/  UIMAD.WIDE.U32 UR6, UR43, UR10, UR6 ;  /* 0x0000000a2b0672a5 */ /* 0x000fe4000f8e0006 */
[----:B------:R-:W-:Y:S01]  /*ea10*/  UIMAD UR4, UR43, UR11, UR4 ;  /* 0x0000000b2b0472a4 */ /* 0x000fe2000f8e0204 */
[----:B0-----:R-:W-:Y:S01]  /*ea20*/  @P1 IMAD.HI.U32 R0, R20, R5, RZ ;  /* 0x0000000514001227 */ /* 0x001fe200078e00ff */
[----:B------:R-:W-:Y:S01]  /*ea30*/  ULDC.64 UR8, c[0x0][0xaf0] ;  /* 0x0002bc0000087ab9 */ /* 0x000fe20000000a00 */
[----:B------:R-:W5:Y:S01]  /*ea40*/  LD.E.128 R32, desc[UR52][R32.64] ;  /* 0x0000003420207980 */ /* 0x000f62000c101d00 */
[----:B------:R-:W-:-:S02]  /*ea50*/  UIADD3 UR7, UR7, UR4, URZ ;  /* 0x0000000407077290 */ /* 0x000fc4000fffe03f */
[----:B------:R-:W-:Y:S01]  /*ea60*/  UIMAD UR4, UR15, UR8, URZ ;  /* 0x000000080f0472a4 */ /* 0x000fe2000f8e023f */
[----:B------:R-:W-:Y:S01]  /*ea70*/  IMAD.MOV.U32 R3, RZ, RZ, R20 ;  /* 0x000000ffff037224 */ /* 0x000fe200078e0014 */
[----:B------:R-:W-:Y:S01]  /*ea80*/  UIMAD.WIDE.U32 UR6, UR14, UR8, UR6 ;  /* 0x000000080e0672a5 */ /* 0x000fe2000f8e0006 */
[----:B------:R-:W5:Y:S01]  /*ea90*/  LD.E.128 R36, desc[UR52][R36.64] ;  /* 0x0000003424247980 */ /* 0x000f62000c101d00 */
[----:B------:R-:W-:-:S03]  /*eaa0*/  UIMAD UR4, UR14, UR9, UR4 ;  /* 0x000000090e0472a4 */ /* 0x000fc6000f8e0204 */
[----:B------:R-:W-:Y:S01]  /*eab0*/  ULDC.64 UR8, c[0x0][0xae0] ;  /* 0x0002b80000087ab9 */ /* 0x000fe20000000a00 */
[----:B------:R-:W5:Y:S01]  /*eac0*/  LD.E.128 R68, desc[UR52][R68.64] ;  /* 0x0000003444447980 */ /* 0x000f62000c101d00 */
[----:B-1----:R-:W-:Y:S01]  /*ead0*/  @P1 SHF.R.U32.HI R3, RZ, R7, R0 ;  /* 0x00000007ff031219 */ /* 0x002fe20000011600 */
[----:B------:R-:W-:Y:S02]  /*eae0*/  UIADD3 UR4, UR7, UR4, URZ ;  /* 0x0000000407047290 */ /* 0x000fe4000fffe03f */
[----:B------:R-:W5:Y:S01]  /*eaf0*/  LD.E.128 R60, desc[UR52][R60.64] ;  /* 0x000000343c3c7980 */ /* 0x000f62000c101d00 */
[--C-:B------:R-:W-:Y:S01]  /*eb00*/  SHF.R.S32.HI R0, RZ, 0x1f, R3.reuse ;  /* 0x0000001fff007819 */ /* 0x100fe20000011403 */
[----:B------:R-:W-:Y:S02]  /*eb10*/  IMAD.MOV R5, RZ, RZ, -R3 ;  /* 0x000000ffff057224 */ /* 0x000fe400078e0a03 */
[----:B------:R-:W5:Y:S01]  /*eb20*/  LD.E.128 R48, desc[UR52][R48.64] ;  /* 0x0000003430307980 */ /* 0x000f62000c101d00 */
[----:B------:R-:W-:-:S02]  /*eb30*/  IMAD.U32 R7, RZ, RZ, UR7 ;  /* 0x00000007ff077e24 */ /* 0x000fc4000f8e00ff */
[----:B------:R-:W-:Y:S01]  /*eb40*/  IMAD R0, R0, UR8, RZ ;  /* 0x0000000800007c24 */ /* 0x000fe2000f8e02ff */
[----:B------:R-:W5:Y:S01]  /*eb50*/  LD.E.128 R40, desc[UR52][R40.64] ;  /* 0x0000003428287980 */ /* 0x000f62000c101d00 */
[----:B------:R-:W-:Y:S02]  /*eb60*/  IMAD R5, R80, R5, R20 ;  /* 0x0000000550057224 */ /* 0x000fe400078e0214 */
[----:B------:R-:W-:Y:S01]  /*eb70*/  IMAD.U32 R6, RZ, RZ, UR6 ;  /* 0x00000006ff067e24 */ /* 0x000fe2000f8e00ff */
[----:B------:R-:W5:Y:S01]  /*eb80*/  LD.E.128 R76, desc[UR52][R76.64] ;  /* 0x000000344c4c7980 */ /* 0x000f62000c101d00 */
[----:B------:R-:W-:Y:S01]  /*eb90*/  IMAD.U32 R7, RZ, RZ, UR4 ;  /* 0x00000004ff077e24 */ /* 0x000fe2000f8e00ff */
[----:B------:R-:W-:Y:S01]  /*eba0*/  ULDC.64 UR6, c[0x0][0xad8] ;  /* 0x0002b60000067ab9 */ /* 0x000fe20000000a00 */
[----:B------:R-:W-:Y:S01]  /*ebb0*/  IMAD R21, R3, UR9, R0 ;  /* 0x0000000903157c24 */ /* 0x000fe2000f8e0200 */
[----:B------:R-:W5:Y:S01]  /*ebc0*/  LD.E.128 R72, desc[UR52][R72.64] ;  /* 0x0000003448487980 */ /* 0x000f62000c101d00 */
[----:B------:R-:W-:-:S03]  /*ebd0*/  SHF.R.S32.HI R0, RZ, 0x1f, R5 ;  /* 0x0000001fff007819 */ /* 0x000fc60000011405 */
[----:B------:R-:W5:Y:S01]  /*ebe0*/  LD.E.128 R64, desc[UR52][R64.64] ;  /* 0x0000003440407980 */ /* 0x000f62000c101d00 */
[----:B------:R-:W-:-:S03]  /*ebf0*/  IMAD.WIDE.U32 R6, R3, UR8, R6 ;  /* 0x0000000803067c25 */ /* 0x000fc6000f8e0006 */
[----:B------:R-:W5:Y:S01]  /*ec00*/  LD.E.128 R52, desc[UR52][R52.64] ;  /* 0x0000003434347980 */ /* 0x000f62000c101d00 */
[----:B------:R-:W-:Y:S01]  /*ec10*/  @!PT LDS RZ, [RZ] ;  /* 0x00000000fffff984 */ /* 0x000fe20000000800 */
[----:B------:R-:W-:Y:S01]  /*ec20*/  @!PT LDS RZ, [RZ] ;  /* 0x00000000fffff984 */ /* 0x000fe20000000800 */
[----:B------:R-:W-:Y:S01]  /*ec30*/  @!PT LDS RZ, [RZ] ;  /* 0x00000000fffff984 */ /* 0x000fe20000000800 */
[----:B------:R-:W-:Y:S01]  /*ec40*/  @!PT LDS RZ, [RZ] ;  /* 0x00000000fffff984 */ /* 0x000fe20000000800 */
[----:B------:R0:W-:Y:S06]  /*ec50*/  MEMBAR.ALL.CTA ;  /* 0x0000000000007992 */ /* 0x0001ec0000008000 */
[----:B0-----:R-:W0:Y:S01]  /*ec60*/  FENCE.VIEW.ASYNC.S ;  /* 0x00000000000073c6 */ /* 0x001e220000000000 */
[----:B------:R-:W-:Y:S02]  /*ec70*/  IMAD.IADD R7, R7, 0x1, R21 ;  /* 0x0000000107077824 */ /* 0x000fe400078e0215 */
[----:B------:R-:W-:-:S02]  /*ec80*/  IMAD R20, R0, UR6, RZ ;  /* 0x0000000600147c24 */ /* 0x000fc4000f8e02ff */
[----:B------:R-:W-:Y:S02]  /*ec90*/  VIADD R84, R192, UR36 ;  /* 0x00000024c0547c36 */ /* 0x000fe40008000000 */
[C---:B------:R-:W-:Y:S02]  /*eca0*/  IMAD R3, R5.reuse, UR7, R20 ;  /* 0x0000000705037c24 */ /* 0x040fe4000f8e0214 */
[----:B------:R-:W-:Y:S01]  /*ecb0*/  IMAD.WIDE.U32 R6, R5, UR6, R6 ;  /* 0x0000000605067c25 */ /* 0x000fe2000f8e0006 */
[----:B------:R-:W-:Y:S01]  /*ecc0*/  ISETP.GE.AND P2, PT, R84, R83, PT ;  /* 0x000000535400720c */ /* 0x000fe20003f46270 */
[----:B------:R-:W-:Y:S02]  /*ecd0*/  ULDC.64 UR6, c[0x0][0xa80] ;  /* 0x0002a00000067ab9 */ /* 0x000fe40000000a00 */
[----:B------:R-:W-:Y:S01]  /*ece0*/  IMAD.IADD R3, R7, 0x1, R3 ;  /* 0x0000000107037824 */ /* 0x000fe200078e0203 */
[----:B------:R-:W-:Y:S01]  /*ecf0*/  LEA R82, P3, R6, UR6, 0x1 ;  /* 0x0000000606527c11 */ /* 0x000fe2000f8608ff */
[----:B------:R-:W-:-:S02]  /*ed00*/  VIADD R4, R4, 0x28420 ;  /* 0x0002842004047836 */ /* 0x000fc40000000000 */
[----:B------:R-:W-:Y:S01]  /*ed10*/  VIADD R0, R84, 0x20 ;  /* 0x0000002054007836 */ /* 0x000fe20000000000 */
[----:B------:R-:W-:Y:S02]  /*ed20*/  LEA.HI.X R3, R6, UR7, R3, 0x1, P3 ;  /* 0x0000000706037c11 */ /* 0x000fe400098f0c03 */
[----:B------:R-:W-:Y:S02]  /*ed30*/  PRMT R4, RZ, 0x654, R4 ;  /* 0x00000654ff047816 */ /* 0x000fe40000000004 */
[-C--:B------:R-:W-:Y:S01]  /*ed40*/  ISETP.GE.AND P1, PT, R0, R83.reuse, PT ;  /* 0x000000530000720c */ /* 0x080fe20003f26270 */
[----:B------:R-:W-:Y:S01]  /*ed50*/  VIADD R0, R84, 0x40 ;  /* 0x0000004054007836 */ /* 0x000fe20000000000 */
[----:B0-----:R0:W-:Y:S01]  /*ed60*/  SYNCS.ARRIVE.TRANS64.RED.A1T0 RZ, [R4+URZ], RZ ;  /* 0x000000ff04ff79a7 */ /* 0x0011e2000810043f */
[----:B------:R0:W1:Y:S01]  /*ed70*/  SHFL.IDX PT, R85, R82, RZ, 0x181f ;  /* 0x00181fff52557589 */ /* 0x00006200000e0000 */
[----:B------:R-:W-:Y:S03]  /*ed80*/  BSSY B1, `(.L_x_1174) ;  /* 0x0000015000017945 */ /* 0x000fe60003800000 */
[----:B------:R0:W2:Y:S01]  /*ed90*/  SHFL.IDX PT, R81, R3, RZ, 0x181f ;  /* 0x00181fff03517589 */ /* 0x0000a200000e0000 */
[----:B------:R-:W-:Y:S01]  /*eda0*/  ISETP.GE.AND P0, PT, R0, R83, PT ;  /* 0x000000530000720c */ /* 0x000fe20003f06270 */
[----:B------:R-:W-:-:S12]  /*edb0*/  @P2 BRA `(.L_x_1175) ;  /* 0x0000000000442947 */ /* 0x000fd80003800000 */
        /* <DEDUP_REMOVED lines=17> */
.L_x_1175:
[----:B------:R-:W-:Y:S05]  /*eed0*/  BSYNC B1 ;  /* 0x0000000000017941 */ /* 0x000fea0003800000 */
.L_x_1174:
[----:B---3-5:R3:W4:Y:S01]  /*eee0*/  SHFL.IDX PT, R11, R3, 0x1, 0x181f ;  /* 0x00381f00030b7f89 */ /* 0x02872200000e0000 */
[----:B------:R-:W-:Y:S03]  /*eef0*/  BSSY B1, `(.L_x_1176) ;  /* 0x0000014000017945 */ /* 0x000fe60003800000 */
[----:B------:R3:W0:Y:S01]  /*ef00*/  SHFL.IDX PT, R9, R82, 0x1, 0x181f ;  /* 0x00381f0052097f89 */ /* 0x00062200000e0000 */
[----:B------:R-:W-:Y:S05]  /*ef10*/  @P1 BRA `(.L_x_1177) ;  /* 0x0000000000441947 */ /* 0x000fea0003800000 */
[----:B------:R-:W-:Y:S02]  /*ef20*/  ULDC UR4, c[0x0][0xac8] ;  /* 0x0002b20000047ab9 */ /* 0x000fe40000000800 */
[----:B------:R-:W-:Y:S02]  /*ef30*/  ISETP.GE.AND P4, PT, R16, UR4, PT ;  /* 0x0000000410007c0c */ /* 0x000fe4000bf86270 */
[----:B------:R-:W-:Y:S02]  /*ef40*/  ISETP.GE.AND P3, PT, R19, UR4, PT ;  /* 0x0000000413007c0c */ /* 0x000fe4000bf66270 */
[----:B------:R-:W-:Y:S02]  /*ef50*/  ISETP.GE.AND P2, PT, R18, UR4, PT ;  /* 0x0000000412007c0c */ /* 0x000fe4000bf46270 */
[----:B------:R-:W-:-:S07]  /*ef60*/  ISETP.GE.AND P1, PT, R22, UR4, PT ;  /* 0x0000000416007c0c */ /* 0x000fce000bf26270 */
[CC--:B0-----:R-:W-:Y:S02]  /*ef70*/  @!P4 LEA R4, P6, R16.reuse, R9.reuse, 0x1 ;  /* 0x000000091004c211 */ /* 0x0c1fe400078c08ff */
[C---:B------:R-:W-:Y:S02]  /*ef80*/  @!P3 LEA R6, P5, R19.reuse, R9, 0x1 ;  /* 0x000000091306b211 */ /* 0x040fe400078a08ff */
[----:B----4-:R-:W-:Y:S02]  /*ef90*/  @!P4 LEA.HI.X R5, R16, R11, R200, 0x1, P6 ;  /* 0x0000000b1005c211 */ /* 0x010fe400030f0cc8 */
        /* <DEDUP_REMOVED lines=9> */
.L_x_1177:
[----:B------:R-:W-:Y:S05]  /*f030*/  BSYNC B1 ;  /* 0x0000000000017941 */ /* 0x000fea0003800000 */
.L_x_1176:
[----:B0---4-:R0:W4:Y:S01]  /*f040*/  SHFL.IDX PT, R11, R3, 0x2, 0x181f ;  /* 0x00581f00030b7f89 */ /* 0x01112200000e0000 */
        /* <DEDUP_REMOVED lines=8> */
[-C--:B0-----:R-:W-:Y:S02]  /*f0d0*/  @!P3 LEA R4, P6, R16, R7.reuse, 0x1 ;  /* 0x000000071004b211 */ /* 0x081fe400078c08ff */
[CC--:B------:R-:W-:Y:S02]  /*f0e0*/  @!P2 LEA R6, P5, R19.reuse, R7.reuse, 0x1 ;  /* 0x000000071306a211 */ /* 0x0c0fe400078a08ff */
[----:B------:R-:W-:Y:S02]  /*f0f0*/  @!P1 LEA R8, P4, R18, R7, 0x1 ;  /* 0x0000000712089211 */ /* 0x000fe400078808ff */
[----:B----4-:R-:W-:Y:S02]  /*f100*/  @!P3 LEA.HI.X R5, R16, R11, R200, 0x1, P6 ;  /* 0x0000000b1005b211 */ /* 0x010fe400030f0cc8 */
        /* <DEDUP_REMOVED lines=8> */
.L_x_1179:
[----:B------:R-:W-:Y:S05]  /*f190*/  BSYNC B1 ;  /* 0x0000000000017941 */ /* 0x000fea0003800000 */
.L_x_1178:
[----:B------:R-:W-:Y:S01]  /*f1a0*/  VIADD R0, R84, 0x60 ;  /* 0x0000006054007836 */ /* 0x000fe20000000000 */
[----:B0--3--:R-:W0:Y:S04]  /*f1b0*/  SHFL.IDX PT, R3, R3, 0x3, 0x181f ;  /* 0x00781f0003037f89 */ /* 0x009e2800000e0000 */
[----:B------:R-:W-:Y:S01]  /*f1c0*/  ISETP.GE.AND P0, PT, R0, R83, PT ;  /* 0x000000530000720c */ /* 0x000fe20003f06270 */
[----:B----4-:R3:W4:-:S12]  /*f1d0*/  SHFL.IDX PT, R11, R82, 0x3, 0x181f ;  /* 0x00781f00520b7f89 */ /* 0x01071800000e0000 */
[----:B---3--:R-:W-:Y:S05]  /*f1e0*/  @P0 BRA `(.L_x_1180) ;  /* 0x0000000c00ac0947 */ /* 0x008fea0003800000 */
[----:B------:R-:W-:Y:S02]  /*f1f0*/  ULDC UR4, c[0x0][0xac8] ;  /* 0x0002b20000047ab9 */ /* 0x000fe40000000800 */
[----:B------:R-:W-:Y:S02]  /*f200*/  ISETP.GE.AND P3, PT, R16, UR4, PT ;  /* 0x0000000410007c0c */ /* 0x000fe4000bf66270 */
[----:B------:R-:W-:Y:S02]  /*f210*/  ISETP.GE.AND P4, PT, R19, UR4, PT ;  /* 0x0000000413007c0c */ /* 0x000fe4000bf86270 */
[----:B------:R-:W-:-:S09]  /*f220*/  ISETP.GE.AND P5, PT, R18, UR4, PT ;  /* 0x0000000412007c0c */ /* 0x000fd2000bfa6270 */
[-C--:B----4-:R-:W-:Y:S02]  /*f230*/  @!P3 LEA R4, P0, R16, R11.reuse, 0x1 ;  /* 0x0000000b1004b211 */ /* 0x090fe400078008ff */
[CC--:B------:R-:W-:Y:S02]  /*f240*/  @!P4 LEA R6, P1, R19.reuse, R11.reuse, 0x1 ;  /* 0x0000000b1306c211 */ /* 0x0c0fe400078208ff */
        /* <DEDUP_REMOVED lines=9> */
[----:B---3--:R-:W-:-:S04]  /*f2e0*/  LEA R4, P0, R22, R11, 0x1 ;  /* 0x0000000b16047211 */ /* 0x008fc800078008ff */
[----:B------:R-:W-:-:S05]  /*f2f0*/  LEA.HI.X R5, R22, R3, R197, 0x1, P0 ;  /* 0x0000000316057211 */ /* 0x000fca00000f0cc5 */
[----:B------:R0:W-:Y:S01]  /*f300*/  ST.E.128 desc[UR52][R4.64], R52 ;  /* 0x0000003404007985 */ /* 0x0001e2000c101d34 */
[----:B------:R-:W-:Y:S05]  /*f310*/  BRA `(.L_x_1180) ;  /* 0x0000000c00607947 */ /* 0x000fea0003800000 */
.L_x_1172:
        /* <DEDUP_REMOVED lines=11> */
[----:B------:R-:W-:Y:S01]  /*f3d0*/  UISETP.NE.U32.AND UP1, UPT, UR6, URZ, UPT ;  /* 0x0000003f0600728c */ /* 0x000fe2000bf25070 */
[----:B------:R-:W-:Y:S02]  /*f3e0*/  IMAD.U32 R0, RZ, RZ, UR4 ;  /* 0x00000004ff007e24 */ /* 0x000fe4000f8e00ff */
[----:B------:R-:W2:Y:S01]  /*f3f0*/  @P2 LDG.E R3, desc[UR52][R4.64] ;  /* 0x0000003404032981 */ /* 0x000ea2000c1e1900 */
[----:B------:R-:W-:-:S06]  /*f400*/  UISETP.NE.AND.EX UP1, UPT, UR7, URZ, UPT, UP1 ;  /* 0x0000003f0700728c */ /* 0x000fcc000bf25310 */
        /* <DEDUP_REMOVED lines=9> */
[----:B------:R-:W-:-:S10]  /*f4a0*/  ISETP.GE.AND P1, PT, R201, 0x80, PT ;  /* 0x00000080c900780c */ /* 0x000fd40003f26270 */
[----:B------:R-:W0:Y:S01]  /*f4b0*/  @P0 LDC R9, c[0x0][0xbec] ;  /* 0x0002fb00ff090b82 */ /* 0x000e220000000800 */
[----:B--2---:R-:W-:Y:S01]  /*f4c0*/  @P2 R2UR UR4, R3 ;  /* 0x00000000030422ca */ /* 0x004fe200000e0000 */
[----:B01----:R-:W-:-:S14]  /*f4d0*/  @P3 BRA `(.L_x_1181) ;  /* 0x0000000000103947 */ /* 0x003fdc0003800000 */
[----:B------:R-:W-:Y:S05]  /*f4e0*/  @!P2 BRA `(.L_x_1181) ;  /* 0x00000000000ca947 */ /* 0x000fea0003800000 */
[----:B------:R-:W2:Y:S04]  /*f4f0*/  LDG.E R3, desc[UR52][R4.64] ;  /* 0x0000003404037981 */ /* 0x000ea8000c1e1900 */
[----:B-----5:R-:W2:Y:S02]  /*f500*/  LDG.E R0, desc[UR52][R4.64+0x4] ;  /* 0x0000043404007981 */ /* 0x020ea4000c1e1900 */
[----:B--2---:R-:W-:-:S07]  /*f510*/  IMAD.IADD R0, R0, 0x1, -R3 ;  /* 0x0000000100007824 */ /* 0x004fce00078e0a03 */
.L_x_1181:
[----:B------:R-:W-:Y:S01]  /*f520*/  USHF.R.S32.HI UR6, URZ, 0x1f, UR42 ;  /* 0x0000001f3f067899 */ /* 0x000fe2000801142a */
[----:B------:R-:W-:Y:S01]  /*f530*/  BSSY B1, `(.L_x_1182) ;  /* 0x000002e000017945 */ /* 0x000fe20003800000 */
[----:B------:R-:W-:Y:S02]  /*f540*/  USHF.R.S32.HI UR9, URZ, 0x1f, UR4 ;  /* 0x0000001f3f097899 */ /* 0x000fe40008011404 */
[----:B------:R-:W-:Y:S02]  /*f550*/  USEL UR11, UR42, URZ, !UP0 ;  /* 0x0000003f2a0b7287 */ /* 0x000fe4000c000000 */
[----:B------:R-:W-:Y:S01]  /*f560*/  USEL UR12, UR6, URZ, !UP0 ;  /* 0x0000003f060c7287 */ /* 0x000fe2000c000000 */
[----:B------:R-:W-:Y:S11]  /*f570*/  @P1 BRA `(.L_x_1183) ;  /* 0x0000000000a41947 */ /* 0x000ff60003800000 */
[----:B------:R-:W0:Y:S01]  /*f580*/  S2R R4, SR_TID.X ;  /* 0x0000000000047919 */ /* 0x000e220000002100 */
[----:B------:R-:W1:Y:S01]  /*f590*/  LDC R5, c[0x0][0xbe8] ;  /* 0x0002fa00ff057b82 */ /* 0x000e620000000800 */
[----:B------:R-:W-:Y:S02]  /*f5a0*/  IMAD.U32 R6, RZ, RZ, UR36 ;  /* 0x00000024ff067e24 */ /* 0x000fe4000f8e00ff */
[----:B-1---5:R-:W-:-:S03]  /*f5b0*/  IMAD R3, R0, R5, RZ ;  /* 0x0000000500037224 */ /* 0x022fc600078e02ff */
[----:B0-----:R-:W-:-:S04]  /*f5c0*/  IADD3 R6, R6, -0x80, R4 ;  /* 0xffffff8006067810 */ /* 0x001fc80007ffe004 */
        /* <DEDUP_REMOVED lines=20> */
[----:B------:R-:W-:-:S04]  /*f710*/  IMAD.U32 R8, RZ, RZ, UR8 ;  /* 0x00000008ff087e24 */ /* 0x000fc8000f8e00ff */
[----:B------:R-:W-:-:S04]  /*f720*/  IMAD.MOV R3, RZ, RZ, -R4 ;  /* 0x000000ffff037224 */ /* 0x000fc800078e0a04 */
[----:B------:R-:W-:Y:S01]  /*f730*/  IMAD R3, R5, R3, R6 ;  /* 0x0000000305037224 */ /* 0x000fe200078e0206 */
[----:B------:R-:W-:Y:S02]  /*f740*/  SHF.R.S32.HI R5, RZ, 0x1f, R4 ;  /* 0x0000001fff057819 */ /* 0x000fe40000011404 */
        /* <DEDUP_REMOVED lines=12> */
.L_x_1183:
[----:B------:R-:W-:Y:S05]  /*f810*/  BSYNC B1 ;  /* 0x0000000000017941 */ /* 0x000fea0003800000 */
.L_x_1182:
[----:B------:R-:W1:Y:S01]  /*f820*/  @P0 LDC R5, c[0x0][0xbf0] ;  /* 0x0002fc00ff050b82 */ /* 0x000e620000000800 */
[----:B------:R-:W-:Y:S01]  /*f830*/  ULDC.64 UR14, c[0x0][0xaa0] ;  /* 0x0002a800000e7ab9 */ /* 0x000fe20000000a00 */
[----:B0-----:R-:W-:Y:S01]  /*f840*/  IMAD R3, R23, 0x20, R192 ;  /* 0x0000002017037824 */ /* 0x001fe200078e02c0 */
[----:B------:R-:W-:Y:S01]  /*f850*/  UIMAD UR8, UR9, UR14, URZ ;  /* 0x0000000e090872a4 */ /* 0x000fe2000f8e023f */
[----:B------:R-:W-:Y:S01]  /*f860*/  BSSY B1, `(.L_x_1184) ;  /* 0x0000041000017945 */ /* 0x000fe20003800000 */
[----:B------:R-:W-:Y:S01]  /*f870*/  UIMAD.WIDE.U32 UR6, UR4, UR14, URZ ;  /* 0x0000000e040672a5 */ /* 0x000fe2000f8e003f */
[----:B------:R-:W-:Y:S01]  /*f880*/  VIADD R8, R3, UR36 ;  /* 0x0000002403087c36 */ /* 0x000fe20008000000 */
[----:B------:R-:W-:-:S03]  /*f890*/  UIMAD UR8, UR4, UR15, UR8 ;  /* 0x0000000f040872a4 */ /* 0x000fc6000f8e0208 */
[----:B------:R-:W-:Y:S01]  /*f8a0*/  ULDC.64 UR14, c[0x0][0xae8] ;  /* 0x0002ba00000e7ab9 */ /* 0x000fe20000000a00 */
[----:B------:R-:W-:Y:S01]  /*f8b0*/  UIADD3 UR7, UR7, UR8, URZ ;  /* 0x0000000807077290 */ /* 0x000fe2000fffe03f */
[----:B------:R-:W-:Y:S01]  /*f8c0*/  @P0 IMAD.HI.U32 R4, R8, R9, RZ ;  /* 0x0000000908040227 */ /* 0x000fe200078e00ff */
[----:B------:R-:W-:Y:S02]  /*f8d0*/  UIMAD UR4, UR10, UR14, URZ ;  /* 0x0000000e0a0472a4 */ /* 0x000fe4000f8e023f */
[----:B------:R-:W-:Y:S01]  /*f8e0*/  UIMAD.WIDE.U32 UR6, UR43, UR14, UR6 ;  /* 0x0000000e2b0672a5 */ /* 0x000fe2000f8e0006 */
[----:B------:R-:W-:Y:S01]  /*f8f0*/  IMAD.MOV.U32 R3, RZ, RZ, R8 ;  /* 0x000000ffff037224 */ /* 0x000fe200078e0008 */
[----:B------:R-:W-:Y:S01]  /*f900*/  UIMAD UR4, UR43, UR15, UR4 ;  /* 0x0000000f2b0472a4 */ /* 0x000fe2000f8e0204 */
[----:B------:R-:W-:-:S03]  /*f910*/  ULDC.64 UR8, c[0x0][0xaf0] ;  /* 0x0002bc0000087ab9 */ /* 0x000fc60000000a00 */
[----:B------:R-:W-:Y:S02]  /*f920*/  UIADD3 UR7, UR7, UR4, URZ ;  /* 0x0000000407077290 */ /* 0x000fe4000fffe03f */
        /* <DEDUP_REMOVED lines=10> */
[----:B------:R-:W-:Y:S01]  /*f9d0*/  IMAD.U32 R4, RZ, RZ, UR6 ;  /* 0x00000006ff047e24 */ /* 0x000fe2000f8e00ff */
[----:B------:R-:W-:Y:S01]  /*f9e0*/  ULDC.64 UR6, c[0x0][0xad8] ;  /* 0x0002b60000067ab9 */ /* 0x000fe20000000a00 */
[----:B------:R-:W-:Y:S02]  /*f9f0*/  IMAD.U32 R5, RZ, RZ, UR4 ;  /* 0x00000004ff057e24 */ /* 0x000fe4000f8e00ff */
[----:B------:R-:W-:Y:S02]  /*fa00*/  IMAD R7, R11, R7, R8 ;  /* 0x000000070b077224 */ /* 0x000fe400078e0208 */
[----:B------:R-:W-:-:S02]  /*fa10*/  IMAD R9, R3, UR9, R6 ;  /* 0x0000000903097c24 */ /* 0x000fc4000f8e0206 */
[----:B------:R-:W-:Y:S01]  /*fa20*/  IMAD.WIDE.U32 R4, R3, UR8, R4 ;  /* 0x0000000803047c25 */ /* 0x000fe2000f8e0004 */
[----:B------:R-:W-:-:S03]  /*fa30*/  SHF.R.S32.HI R3, RZ, 0x1f, R7 ;  /* 0x0000001fff037819 */ /* 0x000fc60000011407 */
[----:B------:R-:W-:Y:S02]  /*fa40*/  IMAD.IADD R5, R5, 0x1, R9 ;  /* 0x0000000105057824 */ /* 0x000fe400078e0209 */
[----:B------:R-:W-:Y:S02]  /*fa50*/  IMAD R6, R3, UR6, RZ ;  /* 0x0000000603067c24 */ /* 0x000fe4000f8e02ff */
[----:B------:R-:W-:Y:S02]  /*fa60*/  VIADD R8, R192, UR36 ;  /* 0x00000024c0087c36 */ /* 0x000fe40008000000 */
[----:B-----5:R-:W-:Y:S02]  /*fa70*/  IMAD R11, R0, R11, RZ ;  /* 0x0000000b000b7224 */ /* 0x020fe400078e02ff */
        /* <DEDUP_REMOVED lines=31> */
.L_x_1185:
[----:B------:R-:W-:Y:S05]  /*fc70*/  BSYNC B1 ;  /* 0x0000000000017941 */ /* 0x000fea0003800000 */
.L_x_1184:
[----:B--23--:R2:W3:Y:S01]  /*fc80*/  SHFL.IDX PT, R5, R3, 0x1, 0x181f ;  /* 0x00381f0003057f89 */ /* 0x00c4e200000e0000 */
[----:B------:R-:W-:Y:S03]  /*fc90*/  BSSY B1, `(.L_x_1186) ;  /* 0x0000014000017945 */ /* 0x000fe60003800000 */
[----:B-1----:R2:W1:Y:S01]  /*fca0*/  SHFL.IDX PT, R7, R6, 0x1, 0x181f ;  /* 0x00381f0006077f89 */ /* 0x00246200000e0000 */
        /* <DEDUP_REMOVED lines=8> */
[----:B---3--:R-:W-:Y:S02]  /*fd30*/  @!P4 LEA.HI.X R13, R16, R5, R200, 0x1, P6 ;  /* 0x00000005100dc211 */ /* 0x008fe400030f0cc8 */
        /* <DEDUP_REMOVED lines=9> */
.L_x_1187:
[----:B------:R-:W-:Y:S05]  /*fdd0*/  BSYNC B1 ;  /* 0x0000000000017941 */ /* 0x000fea0003800000 */
.L_x_1186:
[----:B---34-:R3:W4:Y:S01]  /*fde0*/  SHFL.IDX PT, R5, R3, 0x2, 0x181f ;  /* 0x00581f0003057f89 */ /* 0x01872200000e0000 */
        /* <DEDUP_REMOVED lines=11> */
[----:B----4-:R-:W-:Y:S02]  /*fea0*/  @!P3 LEA.HI.X R13, R16, R5, R200, 0x1, P6 ;  /* 0x00000005100db211 */ /* 0x010fe400030f0cc8 */
        /* <DEDUP_REMOVED lines=8> */
.L_x_1189:
[----:B------:R-:W-:Y:S05]  /*ff30*/  BSYNC B1 ;  /* 0x0000000000017941 */ /* 0x000fea0003800000 */
.L_x_1188:
[----:B------:R-:W-:Y:S01]  /*ff40*/  VIADD R0, R8, 0x60 ;  /* 0x0000006008007836 */ /* 0x000fe20000000000 */
[----:B0-23--:R-:W0:Y:S04]  /*ff50*/  SHFL.IDX PT, R3, R3, 0x3, 0x181f ;  /* 0x00781f0003037f89 */ /* 0x00de2800000e0000 */
[----:B------:R-:W-:Y:S01]  /*ff60*/  ISETP.GE.AND P0, PT, R0, R11, PT ;  /* 0x0000000b0000720c */ /* 0x000fe20003f06270 */
[----:B-1--4-:R1:W2:-:S12]  /*ff70*/  SHFL.IDX PT, R5, R6, 0x3, 0x181f ;  /* 0x00781f0006057f89 */ /* 0x01229800000e0000 */
[----:B-1----:R-:W-:Y:S05]  /*ff80*/  @P0 BRA `(.L_x_1180) ;  /* 0x0000000000440947 */ /* 0x002fea0003800000 */
[----:B------:R-:W-:Y:S02]  /*ff90*/  ULDC UR4, c[0x0][0xac8] ;  /* 0x0002b20000047ab9 */ /* 0x000fe40000000800 */
[----:B------:R-:W-:Y:S02]  /*ffa0*/  ISETP.GE.AND P3, PT, R16, UR4, PT ;  /* 0x0000000410007c0c */ /* 0x000fe4000bf66270 */
[----:B------:R-:W-:Y:S02]  /*ffb0*/  ISETP.GE.AND P2, PT, R19, UR4, PT ;  /* 0x0000000413007c0c */ /* 0x000fe4000bf46270 */
[----:B------:R-:W-:Y:S02]  /*ffc0*/  ISETP.GE.AND P1, PT, R18, UR4, PT ;  /* 0x0000000412007c0c */ /* 0x000fe4000bf26270 */
[----:B------:R-:W-:-:S07]  /*ffd0*/  ISETP.GE.AND P0, PT, R22, UR4, PT ;  /* 0x0000000416007c0c */ /* 0x000fce000bf06270 */
[-C--:B--2---:R-:W-:Y:S02]  /*ffe0*/  @!P3 LEA R6, P6, R16, R5.reuse, 0x1 ;  /* 0x000000051006b211 */ /* 0x084fe400078c08ff */
        /* <DEDUP_REMOVED lines=11> */
.L_x_1180:
[----:B------:R-:W-:Y:S05]  /*100a0*/  BSYNC B0 ;  /* 0x0000000000007941 */ /* 0x000fea0003800000 */
.L_x_1171:
[----:B------:R-:W-:Y:S02]  /*100b0*/  ULDC UR4, c[0x0][0xc3c] ;  /* 0x00030f0000047ab9 */ /* 0x000fe40000000800 */
[----:B------:R-:W-:-:S06]  /*100c0*/  UISETP.GE.AND UP0, UPT, UR48, UR4, UPT ;  /* 0x000000043000728c */ /* 0x000fcc000bf06270 */
[----:B------:R-:W-:-:S13]  /*100d0*/  PLOP3.LUT P0, PT, PT, PT, UP0, 0x80, 0x0 ;  /* 0x000000000000781c */ /* 0x000fda0003f0f008 */
[----:B------:R-:W-:Y:S05]  /*100e0*/  @!P0 BRA `(.L_x_1190) ;  /* 0xffffff0c00588947 */ /* 0x000fea000383ffff */
[----:B------:R-:W-:Y:S05]  /*100f0*/  EXIT ;  /* 0x000000000000794d */ /* 0x000fea0003800000 */
.L_x_1085:
[----:B------:R-:W-:-:S08]  /*10100*/  NOP ;  /* 0x0000000000007918 */ /* 0x000fd00000000000 */
[----:B------:R-:W0:-:S00]  /*10110*/  USETMAXREG.DEALLOC.CTAPOOL 0x18 ;  /* 0x00000018000079c8 */ /* 0x000e0000080e0500 */
[----:B0-----:R-:W2:Y:S01]  /*10120*/  LDL.LU R2, [R1+0xc] ;  /* 0x00000c0001027983 */ /* 0x001ea20000300800 */
[----:B------:R-:W-:Y:S01]  /*10130*/  LOP3.LUT R0, R0, 0x3, RZ, 0xc0, !PT ;  /* 0x0000000300007812 */ /* 0x000fe200078ec0ff */
[----:B------:R-:W-:-:S05]  /*10140*/  IMAD.MOV.U32 R6, RZ, RZ, RZ ;  /* 0x000000ffff067224 */ /* 0x000fca00078e00ff */
[----:B------:R-:W0:Y:S02]  /*10150*/  SHFL.IDX PT, R0, R0, RZ, 0x1f ;  /* 0x00001fff00007589 */ /* 0x000e2400000e0000 */
[----:B0-----:R-:W-:Y:S02]  /*10160*/  ISETP.NE.AND P0, PT, R0, RZ, PT ;  /* 0x000000ff0000720c */ /* 0x001fe40003f05270 */
        /* <DEDUP_REMOVED lines=15> */
.L_x_1191:
[----:B------:R-:W1:Y:S01]  /*10260*/  S2R R0, SR_TID.X ;  /* 0x0000000000007919 */ /* 0x000e620000002100 */
[----:B------:R-:W-:Y:S01]  /*10270*/  ULDC UR4, c[0x0][0xc3c] ;  /* 0x00030f0000047ab9 */ /* 0x000fe20000000800 */
[----:B-1----:R-:W-:-:S04]  /*10280*/  LOP3.LUT R5, R0, 0x1f, RZ, 0xc0, !PT ;  /* 0x0000001f00057812 */ /* 0x002fc800078ec0ff */
[----:B------:R-:W-:-:S04]  /*10290*/  ISETP.NE.AND P0, PT, R5, 0x1f, PT ;  /* 0x0000001f0500780c */ /* 0x000fc80003f05270 */
[----:B------:R-:W-:-:S13]  /*102a0*/  ISETP.GE.OR P1, PT, R5, UR4, !P0 ;  /* 0x0000000405007c0c */ /* 0x000fda000c726670 */
[----:B0-----:R-:W0:Y:S02]  /*102b0*/  @!P1 LDC.64 R2, c[0x0][0xc80] ;  /* 0x00032000ff029b82 */ /* 0x001e240000000a00 */
        /* <DEDUP_REMOVED lines=18> */
[----:B------:R-:W1:Y:S02]  /*103e0*/  SHFL.UP PT, R2, R3, 0x8, RZ ;  /* 0x0500000003027989 */ /* 0x000e6400000e00ff */
[----:B-1----:R-:W-:-:S05]  /*103f0*/  SEL R2, R2, RZ, P4 ;  /* 0x000000ff02027207 */ /* 0x002fca0002000000 */
[----:B------:R-:W-:-:S05]  /*10400*/  IMAD.IADD R2, R3, 0x1, R2 ;  /* 0x0000000103027824 */ /* 0x000fca00078e0202 */
[----:B------:R-:W1:Y:S02]  /*10410*/  SHFL.UP PT, R4, R2, 0x10, RZ ;  /* 0x0600000002047989 */ /* 0x000e6400000e00ff */
[----:B-1----:R-:W-:-:S05]  /*10420*/  SEL R7, R4, RZ, P5 ;  /* 0x000000ff04077207 */ /* 0x002fca0002800000 */
[----:B------:R-:W-:Y:S02]  /*10430*/  IMAD.IADD R10, R2, 0x1, R7 ;  /* 0x00000001020a7824 */ /* 0x000fe400078e0207 */
[----:B------:R-:W1:Y:S03]  /*10440*/  LDC R7, c[0x0][0xc38] ;  /* 0x00030e00ff077b82 */ /* 0x000e660000000800 */
        /* <DEDUP_REMOVED lines=10> */
.L_x_1197:
        /* <DEDUP_REMOVED lines=14> */
.L_x_1196:
[----:B------:R-:W-:Y:S05]  /*105d0*/  BSYNC B0 ;  /* 0x0000000000007941 */ /* 0x000fea0003800000 */
.L_x_1195:
        /* <DEDUP_REMOVED lines=22> */
.L_x_1193:
[----:B------:R-:W-:Y:S01]  /*10740*/  IMAD.IADD R11, R9, 0x1, -R8 ;  /* 0x00000001090b7824 */ /* 0x000fe200078e0a08 */
[----:B------:R-:W-:-:S03]  /*10750*/  ULDC.64 UR4, c[0x0][0xc90] ;  /* 0x0003240000047ab9 */ /* 0x000fc60000000a00 */
[----:B------:R-:W-:-:S05]  /*10760*/  IMAD R3, R10, R7, R11 ;  /* 0x000000070a037224 */ /* 0x000fca00078e020b */
[----:B------:R-:W-:-:S13]  /*10770*/  ISETP.GT.AND P0, PT, R3, R0, PT ;  /* 0x000000000300720c */ /* 0x000fda0003f04270 */
[----:B------:R-:W-:Y:S02]  /*10780*/  VOTEU.ANY UR7, UPT, !P0 ;  /* 0x0000000000077886 */ /* 0x000fe400040e0100 */
[----:B------:R-:W-:-:S04]  /*10790*/  UPOPC UR6, UR7 ;  /* 0x00000007000672bf */ /* 0x000fc80008000000 */
[----:B------:R-:W-:-:S04]  /*107a0*/  UIADD3 UR44, UR6, UR44, URZ ;  /* 0x0000002c062c7290 */ /* 0x000fc8000fffe03f */
[----:B------:R-:W-:-:S06]  /*107b0*/  UIMAD.WIDE UR4, UR44, 0x4, UR4 ;  /* 0x000000042c0478a5 */ /* 0x000fcc000f8e0204 */
[----:B------:R-:W-:Y:S02]  /*107c0*/  IMAD.U32 R2, RZ, RZ, UR4 ;  /* 0x00000004ff027e24 */ /* 0x000fe4000f8e00ff */
[----:B------:R-:W-:-:S05]  /*107d0*/  IMAD.U32 R3, RZ, RZ, UR5 ;  /* 0x00000005ff037e24 */ /* 0x000fca000f8e00ff */
[----:B------:R-:W2:Y:S01]  /*107e0*/  LDG.E R9, desc[UR52][R2.64] ;  /* 0x0000003402097981 */ /* 0x000ea2000c1e1900 */
[----:B------:R-:W-:Y:S01]  /*107f0*/  IMAD.U32 R15, RZ, RZ, UR6 ;  /* 0x00000006ff0f7e24 */ /* 0x000fe2000f8e00ff */
[----:B------:R-:W-:-:S04]  /*10800*/  ISETP.NE.AND P0, PT, RZ, UR7, PT ;  /* 0x00000007ff007c0c */ /* 0x000fc8000bf05270 */
[----:B------:R-:W2:Y:S02]  /*10810*/  SHFL.IDX PT, R6, R6, R15, 0x1f ;  /* 0x00001f0f06067589 */ /* 0x000ea400000e0000 */
[----:B--2---:R-:W-:-:S05]  /*10820*/  IMAD R8, R6, R9, RZ ;  /* 0x0000000906087224 */ /* 0x004fca00078e02ff */
[----:B------:R-:W-:-:S04]  /*10830*/  IABS R12, R8 ;  /* 0x00000008000c7213 */ /* 0x000fc80000000000 */
[----:B------:R-:W0:Y:S08]  /*10840*/  I2F.RP R13, R12 ;  /* 0x0000000c000d7306 */ /* 0x000e300000209400 */
[----:B0-----:R-:W0:Y:S02]  /*10850*/  MUFU.RCP R13, R13 ;  /* 0x0000000d000d7308 */ /* 0x001e240000001000 */
[----:B0-----:R-:W-:-:S06]  /*10860*/  VIADD R14, R13, 0xffffffe ;  /* 0x0ffffffe0d0e7836 */ /* 0x001fcc0000000000 */
[----:B------:R-:W0:Y:S02]  /*10870*/  F2I.FTZ.U32.TRUNC.NTZ R3, R14 ;  /* 0x0000000e00037305 */ /* 0x000e24000021f000 */
[----:B0-----:R-:W-:Y:S01]  /*10880*/  IMAD.MOV R17, RZ, RZ, -R3 ;  /* 0x000000ffff117224 */ /* 0x001fe200078e0a03 */
[----:B------:R-:W-:Y:S06]  /*10890*/  @!P0 BRA `(.L_x_1198) ;  /* 0x00000000000c8947 */ /* 0x000fec0003800000 */
[----:B------:R-:W-:-:S06]  /*108a0*/  UIADD3 UR4, UR6, -0x1, URZ ;  /* 0xffffffff06047890 */ /* 0x000fcc000fffe03f */
[----:B------:R-:W-:-:S05]  /*108b0*/  IMAD.U32 R13, RZ, RZ, UR4 ;  /* 0x00000004ff0d7e24 */ /* 0x000fca000f8e00ff */
[----:B------:R0:W1:Y:S02]  /*108c0*/  SHFL.IDX PT, R4, R10, R13, 0x1f ;  /* 0x00001f0d0a047589 */ /* 0x00006400000e0000 */
.L_x_1198:
[----:B-1----:R-:W-:Y:S02]  /*108d0*/  IMAD R4, R4, R7, R11 ;  /* 0x0000000704047224 */ /* 0x002fe400078e020b */
        /* <DEDUP_REMOVED lines=19> */
[----:B------:R-:W-:-:S05]  /*10a10*/  @!P1 LOP3.LUT R2, RZ, R8, RZ, 0x33, !PT ;  /* 0x00000008ff029212 */ /* 0x000fca00078e33ff */
[----:B------:R-:W-:Y:S02]  /*10a20*/  IMAD R0, R9, R2, RZ ;  /* 0x0000000209007224 */ /* 0x000fe400078e02ff */
[----:B------:R-:W-:Y:S02]  /*10a30*/  IMAD.MOV R2, RZ, RZ, -R2 ;  /* 0x000000ffff027224 */ /* 0x000fe400078e0a02 */
[----:B-1----:R-:W-:Y:S02]  /*10a40*/  IMAD.MOV R4, RZ, RZ, -R0 ;  /* 0x000000ffff047224 */ /* 0x002fe400078e0a00 */
[----:B------:R-:W-:Y:S02]  /*10a50*/  IMAD R8, R8, R2, R11 ;  /* 0x0000000208087224 */ /* 0x000fe400078e020b */
[----:B------:R-:W-:Y:S01]  /*10a60*/  IMAD.MOV.U32 R2, RZ, RZ, RZ ;  /* 0x000000ffff027224 */ /* 0x000fe200078e00ff */
[----:B------:R-:W-:-:S04]  /*10a70*/  VIADDMNMX R7, R4, R7, R9, PT ;  /* 0x0000000704077246 */ /* 0x000fc80003800109 */
[-C--:B------:R-:W-:Y:S02]  /*10a80*/  IABS R4, R7.reuse ;  /* 0x0000000700047213 */ /* 0x080fe40000000000 */
[----:B0-----:R-:W-:Y:S02]  /*10a90*/  IABS R10, R7 ;  /* 0x00000007000a7213 */ /* 0x001fe40000000000 */
[----:B------:R-:W0:Y:S08]  /*10aa0*/  I2F.RP R9, R4 ;  /* 0x0000000400097306 */ /* 0x000e300000209400 */
[----:B0-----:R-:W0:Y:S02]  /*10ab0*/  MUFU.RCP R9, R9 ;  /* 0x0000000900097308 */ /* 0x001e240000001000 */
[----:B0-----:R-:W-:Y:S01]  /*10ac0*/  VIADD R3, R9, 0xffffffe ;  /* 0x0ffffffe09037836 */ /* 0x001fe20000000000 */
[----:B------:R-:W-:-:S05]  /*10ad0*/  IABS R9, R8 ;  /* 0x0000000800097213 */ /* 0x000fca0000000000 */
[----:B------:R-:W0:Y:S02]  /*10ae0*/  F2I.FTZ.U32.TRUNC.NTZ R3, R3 ;  /* 0x0000000300037305 */ /* 0x000e24000021f000 */
[----:B0-----:R-:W-:-:S04]  /*10af0*/  IMAD.MOV R11, RZ, RZ, -R3 ;  /* 0x000000ffff0b7224 */ /* 0x001fc800078e0a03 */
[----:B------:R-:W-:-:S04]  /*10b00*/  IMAD R11, R11, R4, RZ ;  /* 0x000000040b0b7224 */ /* 0x000fc800078e02ff */
[----:B------:R-:W-:-:S04]  /*10b10*/  IMAD.HI.U32 R2, R3, R11, R2 ;  /* 0x0000000b03027227 */ /* 0x000fc800078e0002 */
        /* <DEDUP_REMOVED lines=9> */
[----:B------:R-:W-:Y:S01]  /*10bb0*/  ISETP.GE.AND P2, PT, R3, RZ, PT ;  /* 0x000000ff0300720c */ /* 0x000fe20003f46270 */
[----:B------:R-:W-:-:S06]  /*10bc0*/  IMAD.IADD R3, R8, 0x1, R0 ;  /* 0x0000000108037824 */ /* 0x000fcc00078e0200 */
[----:B------:R-:W-:-:S06]  /*10bd0*/  @P0 VIADD R2, R2, 0x1 ;  /* 0x0000000102020836 */ /* 0x000fcc0000000000 */
[----:B------:R-:W-:Y:S01]  /*10be0*/  @!P2 IMAD.MOV R2, RZ, RZ, -R2 ;  /* 0x000000ffff02a224 */ /* 0x000fe200078e0a02 */
[----:B------:R-:W-:Y:S01]  /*10bf0*/  @!P1 LOP3.LUT R2, RZ, R7, RZ, 0x33, !PT ;  /* 0x00000007ff029212 */ /* 0x000fe200078e33ff */
[----:B------:R-:W-:-:S04]  /*10c00*/  IMAD.MOV R7, RZ, RZ, -R7 ;  /* 0x000000ffff077224 */ /* 0x000fc800078e0a07 */
[----:B------:R-:W-:-:S05]  /*10c10*/  IMAD R3, R2, R7, R3 ;  /* 0x0000000702037224 */ /* 0x000fca00078e0203 */
[----:B------:R-:W-:Y:S02]  /*10c20*/  R2UR UR36, R3 ;  /* 0x00000000032472ca */ /* 0x000fe400000e0000 */
[----:B------:R-:W-:-:S05]  /*10c30*/  LOP3.LUT R3, RZ, R2, RZ, 0x33, !PT ;  /* 0x00000002ff037212 */ /* 0x000fca00078e33ff */
[----:B------:R-:W-:-:S05]  /*10c40*/  IMAD.IADD R0, R6, 0x1, R3 ;  /* 0x0000000106007824 */ /* 0x000fca00078e0203 */
[----:B------:R1:W-:Y:S01]  /*10c50*/  STL [R1+0x14], R0 ;  /* 0x0000140001007387 */ /* 0x0003e20000100800 */
[----:B------:R-:W-:Y:S05]  /*10c60*/  BRA `(.L_x_1199) ;  /* 0x00000000000c7947 */ /* 0x000fea0003800000 */
.L_x_1194:
[----:B------:R0:W-:Y:S01]  /*10c70*/  STL [R1+0x10], R0 ;  /* 0x0000100001007387 */ /* 0x0001e20000100800 */
[----:B------:R-:W-:-:S03]  /*10c80*/  UMOV UR36, URZ ;  /* 0x0000003f00247c82 */ /* 0x000fc60008000000 */
[----:B------:R0:W-:Y:S02]  /*10c90*/  STL [R1+0x14], RZ ;  /* 0x000014ff01007387 */ /* 0x0001e40000100800 */
.L_x_1199:
[----:B------:R-:W2:Y:S04]  /*10ca0*/  LDL R2, [R1+0x14] ;  /* 0x0000140001027983 */ /* 0x000ea80000100800 */
[----:B------:R-:W3:Y:S01]  /*10cb0*/  LDL R4, [R1+0x10] ;  /* 0x0000100001047983 */ /* 0x000ee20000100800 */
[----:B------:R-:W-:-:S13]  /*10cc0*/  ISETP.NE.AND P0, PT, R5, RZ, PT ;  /* 0x000000ff0500720c */ /* 0x000fda0003f05270 */
[----:B------:R-:W4:Y:S01]  /*10cd0*/  @!P0 S2R R3, SR_CgaCtaId ;  /* 0x0000000000038919 */ /* 0x000f220000008800 */
[----:B01----:R-:W-:Y:S01]  /*10ce0*/  @!P0 MOV R0, 0x400 ;  /* 0x0000040000008802 */ /* 0x003fe20000000f00 */
[----:B------:R-:W-:Y:S02]  /*10cf0*/  IMAD.U32 R6, RZ, RZ, UR36 ;  /* 0x00000024ff067e24 */ /* 0x000fe4000f8e00ff */
[----:B------:R-:W-:Y:S01]  /*10d00*/  IMAD.U32 R7, RZ, RZ, UR44 ;  /* 0x0000002cff077e24 */ /* 0x000fe2000f8e00ff */
[----:B----4-:R-:W-:Y:S01]  /*10d10*/  @!P0 LEA R0, R3, R0, 0x18 ;  /* 0x0000000003008211 */ /* 0x010fe200078ec0ff */
[----:B--2---:R-:W-:-:S05]  /*10d20*/  IMAD.MOV.U32 R5, RZ, RZ, R2 ;  /* 0x000000ffff057224 */ /* 0x004fca00078e0002 */
[----:B---3--:R0:W-:Y:S01]  /*10d30*/  @!P0 STS.128 [R0+0x284d0], R4 ;  /* 0x0284d00400008388 */ /* 0x0081e20000000c00 */
[----:B------:R-:W-:Y:S06]  /*10d40*/  BAR.ARV 0x5, 0x180 ;  /* 0x0146000000007b1d */ /* 0x000fec0000002000 */
.L_x_1192:
[----:B0-----:R-:W-:Y:S01]  /*10d50*/  IMAD.MOV.U32 R0, RZ, RZ, 0x1 ;  /* 0x00000001ff007424 */ /* 0x001fe200078e00ff */
[----:B------:R-:W-:Y:S01]  /*10d60*/  ULDC UR4, c[0x0][0xc3c] ;  /* 0x00030f0000047ab9 */ /* 0x000fe20000000800 */
[----:B------:R0:W-:Y:S01]  /*10d70*/  STL [R1], RZ ;  /* 0x000000ff01007387 */ /* 0x0001e20000100800 */
[----:B------:R-:W-:-:S03]  /*10d80*/  UISETP.GE.AND UP0, UPT, UR44, UR4, UPT ;  /* 0x000000042c00728c */ /* 0x000fc6000bf06270 */
[----:B------:R0:W-:Y:S03]  /*10d90*/  STL [R1+0x4], R0 ;  /* 0x0000040001007387 */ /* 0x0001e60000100800 */
[----:B------:R-:W-:Y:S01]  /*10da0*/  PLOP3.LUT P0, PT, PT, PT, UP0, 0x80, 0x0 ;  /* 0x000000000000781c */ /* 0x000fe20003f0f008 */
[----:B------:R0:W-:-:S12]  /*10db0*/  STL [R1+0x2c], RZ ;  /* 0x00002cff01007387 */ /* 0x0001d80000100800 */
[----:B0-----:R-:W-:Y:S05]  /*10dc0*/  @P0 BRA `(.L_x_1200) ;  /* 0x0000004c00400947 */ /* 0x001fea0003800000 */
[----:B-1----:R-:W0:Y:S01]  /*10dd0*/  S2R R4, SR_TID.X ;  /* 0x0000000000047919 */ /* 0x002e220000002100 */
[----:B------:R-:W1:Y:S01]  /*10de0*/  S2UR UR5, SR_CgaCtaId ;  /* 0x00000000000579c3 */ /* 0x000e620000008800 */
[----:B------:R-:W-:Y:S01]  /*10df0*/  UMOV UR4, 0x400 ;  /* 0x0000040000047882 */ /* 0x000fe20000000000 */
[----:B------:R-:W-:Y:S01]  /*10e00*/  ULDC UR41, c[0x0][0xc] ;  /* 0x0000030000297ab9 */ /* 0x000fe20000000800 */
[----:B------:R-:W-:Y:S02]  /*10e10*/  ULOP3.LUT UR39, UR38, 0x1, URZ, 0xfc, !UPT ;  /* 0x0000000126277892 */ /* 0x000fe4000f8efc3f */
[----:B------:R-:W-:Y:S01]  /*10e20*/  ULOP3.LUT UR43, UR38, 0x2, URZ, 0xfc, !UPT ;  /* 0x00000002262b7892 */ /* 0x000fe2000f8efc3f */
[----:B------:R-:W-:Y:S01]  /*10e30*/  ULDC.64 UR46, c[0x0][0x198] ;  /* 0x00006600002e7ab9 */ /* 0x000fe20000000a00 */
[----:B-1----:R-:W-:-:S06]  /*10e40*/  ULEA UR4, UR5, UR4, 0x18 ;  /* 0x0000000405047291 */ /* 0x002fcc000f8ec03f */
[----:B------:R-:W-:Y:S01]  /*10e50*/  IMAD.U32 R17, RZ, RZ, UR4 ;  /* 0x00000004ff117e24 */ /* 0x000fe2000f8e00ff */
[C---:B0-----:R-:W-:Y:S01]  /*10e60*/  LOP3.LUT R6, R4.reuse, 0x7f, RZ, 0xc0, !PT ;  /* 0x0000007f04067812 */ /* 0x041fe200078ec0ff */
[C---:B------:R-:W-:Y:S01]  /*10e70*/  IMAD.SHL.U32 R0, R4.reuse, 0x40, RZ ;  /* 0x0000004004007824 */ /* 0x040fe200078e00ff */
        /* <DEDUP_REMOVED lines=32> */
[----:B------:R-:W-:Y:S02]  /*11080*/  IMAD.MOV.U32 R0, RZ, RZ, 0x1 ;  /* 0x00000001ff007424 */ /* 0x000fe400078e00ff */
[----:B------:R-:W-:Y:S04]  /*11090*/  STL [R1+0x2c], RZ ;  /* 0x00002cff01007387 */ /* 0x000fe80000100800 */
[----:B------:R0:W-:Y:S04]  /*110a0*/  STL [R1+0x4], R0 ;  /* 0x0000040001007387 */ /* 0x0001e80000100800 */
[----:B------:R1:W-:Y:S01]  /*110b0*/  STL [R1], RZ ;  /* 0x000000ff01007387 */ /* 0x0003e20000100800 */
[----:B0-----:R-:W-:-:S07]  /*110c0*/  LOP3.LUT R0, R3, 0x80, RZ, 0xfc, !PT ;  /* 0x0000008003007812 */ /* 0x001fce00078efcff */
.L_x_1277:
[----:B------:R-:W-:Y:S01]  /*110d0*/  ULDC.64 UR4, c[0x0][0xa28] ;  /* 0x00028a0000047ab9 */ /* 0x000fe20000000a00 */
[----:B------:R-:W-:Y:S01]  /*110e0*/  IMAD.MOV.U32 R0, RZ, RZ, RZ ;  /* 0x000000ffff007224 */ /* 0x000fe200078e00ff */
[----:B------:R-:W-:Y:S01]  /*110f0*/  UISETP.NE.U32.AND UP0, UPT, UR4, URZ, UPT ;  /* 0x0000003f0400728c */ /* 0x000fe2000bf05070 */
[----:B------:R-:W-:Y:S01]  /*11100*/  ULDC.64 UR8, c[0x0][0xa18] ;  /* 0x0002860000087ab9 */ /* 0x000fe20000000a00 */
[----:B------:R-:W-:Y:S02]  /*11110*/  ULDC.64 UR6, c[0x0][0xa00] ;  /* 0x0002800000067ab9 */ /* 0x000fe40000000a00 */
[----:B------:R-:W-:Y:S01]  /*11120*/  UISETP.NE.AND.EX UP0, UPT, UR5, URZ, UPT, UP0 ;  /* 0x0000003f0500728c */ /* 0x000fe2000bf05300 */
[----:B0-2---:R-:W-:Y:S01]  /*11130*/  IMAD.MOV.U32 R4, RZ, RZ, RZ ;  /* 0x000000ffff047224 */ /* 0x005fe200078e00ff */
[----:B------:R-:W-:-:S04]  /*11140*/  ULDC.64 UR10, c[0x0][0xa20] ;  /* 0x00028800000a7ab9 */ /* 0x000fc80000000a00 */
[----:B------:R-:W-:-:S05]  /*11150*/  PLOP3.LUT P0, PT, PT, PT, UP0, 0x80, 0x0 ;  /* 0x000000000000781c */ /* 0x000fca0003f0f008 */
[----:B------:R-:W-:Y:S02]  /*11160*/  @UP0 ULDC.64 UR4, c[0x0][0xa28] ;  /* 0x00028a0000040ab9 */ /* 0x000fe40000000a00 */
[----:B------:R-:W-:-:S06]  /*11170*/  @UP0 UIMAD.WIDE UR4, UR44, 0x4, UR4 ;  /* 0x000000042c0408a5 */ /* 0x000fcc000f8e0204 */
[----:B------:R-:W-:Y:S02]  /*11180*/  IMAD.U32 R2, RZ, RZ, UR4 ;  /* 0x00000004ff027e24 */ /* 0x000fe4000f8e00ff */
[----:B------:R-:W-:Y:S01]  /*11190*/  IMAD.U32 R3, RZ, RZ, UR5 ;  /* 0x00000005ff037e24 */ /* 0x000fe2000f8e00ff */
[----:B------:R-:W-:Y:S01]  /*111a0*/  ULDC.64 UR4, c[0x0][0xa00] ;  /* 0x0002800000047ab9 */ /* 0x000fe20000000a00 */
[----:B------:R-:W-:-:S03]  /*111b0*/  UISETP.NE.U32.AND UP0, UPT, UR8, URZ, UPT ;  /* 0x0000003f0800728c */ /* 0x000fc6000bf05070 */
[----:B------:R0:W5:Y:S01]  /*111c0*/  @P0 LDG.E R0, desc[UR52][R2.64] ;  /* 0x0000003402000981 */ /* 0x000162000c1e1900 */
[----:B------:R-:W-:Y:S01]  /*111d0*/  ISETP.NE.U32.AND P0, PT, RZ, UR4, PT ;  /* 0x00000004ff007c0c */ /* 0x000fe2000bf05070 */
[----:B------:R-:W-:Y:S02]  /*111e0*/  UISETP.NE.AND.EX UP0, UPT, UR9, URZ, UPT, UP0 ;  /* 0x0000003f0900728c */ /* 0x000fe4000bf05300 */
[----:B------:R-:W-:Y:S01]  /*111f0*/  UIMAD.WIDE UR6, UR44, 0x4, UR6 ;  /* 0x000000042c0678a5 */ /* 0x000fe2000f8e0206 */
[----:B------:R-:W-:Y:S01]  /*11200*/  ISETP.NE.AND.EX P0, PT, RZ, UR5, PT, P0 ;  /* 0x00000005ff007c0c */ /* 0x000fe2000bf05300 */
[----:B------:R-:W-:Y:S01]  /*11210*/  ULDC.64 UR4, c[0x0][0xa08] ;  /* 0x0002820000047ab9 */ /* 0x000fe20000000a00 */
[----:B------:R-:W-:Y:S01]  /*11220*/  ULDC.64 UR8, c[0x0][0xa08] ;  /* 0x0002820000087ab9 */ /* 0x000fe20000000a00 */
[----:B------:R-:W-:Y:S01]  /*11230*/  ISETP.NE.U32.AND P1, PT, RZ, UR4, PT ;  /* 0x00000004ff007c0c */ /* 0x000fe2000bf25070 */
[----:B------:R-:W-:Y:S01]  /*11240*/  UIMAD.WIDE UR8, UR44, 0x4, UR8 ;  /* 0x000000042c0878a5 */ /* 0x000fe2000f8e0208 */
[----:B0-----:R-:W-:-:S02]  /*11250*/  IMAD.U32 R2, RZ, RZ, UR6 ;  /* 0x00000006ff027e24 */ /* 0x001fc4000f8e00ff */
[----:B------:R-:W-:Y:S01]  /*11260*/  ISETP.NE.AND.EX P1, PT, RZ, UR5, PT, P1 ;  /* 0x00000005ff007c0c */ /* 0x000fe2000bf25310 */
[----:B------:R-:W-:Y:S01]  /*11270*/  IMAD.U32 R3, RZ, RZ, UR7 ;  /* 0x00000007ff037e24 */ /* 0x000fe2000f8e00ff */
[----:B------:R-:W-:Y:S01]  /*11280*/  @UP0 ULDC.64 UR4, c[0x0][0xa18] ;  /* 0x0002860000040ab9 */ /* 0x000fe20000000a00 */
[----:B------:R-:W-:Y:S01]  /*11290*/  PLOP3.LUT P3, PT, PT, PT, UP0, 0x80, 0x0 ;  /* 0x000000000000781c */ /* 0x000fe20003f6f008 */
[----:B------:R-:W-:Y:S02]  /*112a0*/  @UP0 UIMAD.WIDE UR4, UR44, 0x4, UR4 ;  /* 0x000000042c0408a5 */ /* 0x000fe4000f8e0204 */
[----:B------:R0:W2:Y:S02]  /*112b0*/  @P0 LDG.E R5, desc[UR52][R2.64] ;  /* 0x0000003402050981 */ /* 0x0000a4000c1e1900 */
[----:B0-----:R-:W-:Y:S02]  /*112c0*/  IMAD.U32 R2, RZ, RZ, UR8 ;  /* 0x00000008ff027e24 */ /* 0x001fe4000f8e00ff */
[----:B------:R-:W-:-:S05]  /*112d0*/  IMAD.U32 R3, RZ, RZ, UR9 ;  /* 0x00000009ff037e24 */ /* 0x000fca000f8e00ff */
[----:B------:R0:W5:Y:S02]  /*112e0*/  @P1 LDG.E R4, desc[UR52][R2.64] ;  /* 0x0000003402041981 */ /* 0x000164000c1e1900 */
[----:B0-----:R-:W-:Y:S02]  /*112f0*/  IMAD.U32 R2, RZ, RZ, UR4 ;  /* 0x00000004ff027e24 */ /* 0x001fe4000f8e00ff */
[----:B------:R-:W-:Y:S01]  /*11300*/  IMAD.U32 R3, RZ, RZ, UR5 ;  /* 0x00000005ff037e24 */ /* 0x000fe2000f8e00ff */
[----:B------:R-:W-:-:S04]  /*11310*/  ULDC.64 UR4, c[0x0][0x418] ;  /* 0x0001060000047ab9 */ /* 0x000fc80000000a00 */
[----:B------:R-:W3:Y:S01]  /*11320*/  @P3 LDG.E R2, desc[UR52][R2.64] ;  /* 0x0000003402023981 */ /* 0x000ee2000c1e1900 */
[----:B------:R-:W-:Y:S01]  /*11330*/  UISETP.NE.U32.AND UP0, UPT, UR4, URZ, UPT ;  /* 0x0000003f0400728c */ /* 0x000fe2000bf05070 */
[----:B------:R-:W-:Y:S01]  /*11340*/  ISETP.NE.U32.AND P2, PT, RZ, UR10, PT ;  /* 0x0000000aff007c0c */ /* 0x000fe2000bf45070 */
[----:B------:R-:W-:Y:S01]  /*11350*/  UMOV UR45, URZ ;  /* 0x0000003f002d7c82 */ /* 0x000fe20008000000 */
[----:B------:R-:W-:Y:S01]  /*11360*/  ULDC UR4, c[0x0][0x424] ;  /* 0x0001090000047ab9 */ /* 0x000fe20000000800 */
[----:B------:R-:W-:Y:S01]  /*11370*/  UISETP.NE.AND.EX UP0, UPT, UR5, URZ, UPT, UP0 ;  /* 0x0000003f0500728c */ /* 0x000fe2000bf05300 */
[----:B------:R-:W-:Y:S01]  /*11380*/  ISETP.NE.AND.EX P2, PT, RZ, UR11, PT, P2 ;  /* 0x0000000bff007c0c */ /* 0x000fe2000bf45320 */
[----:B------:R-:W-:Y:S01]  /*11390*/  ULDC UR42, c[0x0][0x288] ;  /* 0x0000a200002a7ab9 */ /* 0x000fe20000000800 */
[----:B------:R-:W-:Y:S01]  /*113a0*/  ULDC UR5, c[0x0][0x2f0] ;  /* 0x0000bc0000057ab9 */ /* 0x000fe20000000800 */
[----:B------:R-:W-:-:S04]  /*113b0*/  USEL UR4, UR4, 0x1, UP0 ;  /* 0x0000000104047887 */ /* 0x000fc80008000000 */
[----:B------:R-:W-:Y:S01]  /*113c0*/  UIMAD UR4, UR4, UR5, URZ ;  /* 0x00000005040472a4 */ /* 0x000fe2000f8e023f */
[----:B--2---:R-:W-:Y:S02]  /*113d0*/  @P0 R2UR UR45, R5 ;  /* 0x00000000052d02ca */ /* 0x004fe400000e0000 */
[----:B---3--:R-:W-:Y:S01]  /*113e0*/  @P3 R2UR UR42, R2 ;  /* 0x00000000022a32ca */ /* 0x008fe200000e0000 */
[----:B------:R-:W-:-:S14]  /*113f0*/  @P3 BRA `(.L_x_1201) ;  /* 0x0000000000243947 */ /* 0x000fdc0003800000 */
[----:B------:R-:W-:Y:S05]  /*11400*/  @!P0 BRA `(.L_x_1201) ;  /* 0x0000000000208947 */ /* 0x000fea0003800000 */
[----:B------:R-:W-:Y:S02]  /*11410*/  IMAD.U32 R2, RZ, RZ, UR6 ;  /* 0x00000006ff027e24 */ /* 0x000fe4000f8e00ff */
[----:B------:R-:W-:-:S05]  /*11420*/  IMAD.U32 R3, RZ, RZ, UR7 ;  /* 0x00000007ff037e24 */ /* 0x000fca000f8e00ff */
[----:B------:R-:W2:Y:S02]  /*11430*/  LDG.E R2, desc[UR52][R2.64] ;  /* 0x0000003402027981 */ /* 0x000ea4000c1e1900 */
[----:B--2---:R-:W-:Y:S01]  /*11440*/  R2UR UR5, R2 ;  /* 0x00000000020572ca */ /* 0x004fe200000e0000 */
[----:B------:R-:W-:-:S06]  /*11450*/  IMAD.U32 R2, RZ, RZ, UR6 ;  /* 0x00000006ff027e24 */ /* 0x000fcc000f8e00ff */
[----:B------:R-:W2:Y:S02]  /*11460*/  LDG.E R2, desc[UR52][R2.64+0x4] ;  /* 0x0000043402027981 */ /* 0x000ea4000c1e1900 */
[----:B--2---:R-:W-:-:S13]  /*11470*/  R2UR UR42, R2 ;  /* 0x00000000022a72ca */ /* 0x004fda00000e0000 */
[----:B------:R-:W-:-:S12]  /*11480*/  UIADD3 UR42, -UR5, UR42, URZ ;  /* 0x0000002a052a7290 */ /* 0x000fd8000fffe13f */
.L_x_1201:
[----:B-----5:R-:W-:-:S05]  /*11490*/  IMAD.IADD R2, R4, 0x1, R0 ;  /* 0x0000000104027824 */ /* 0x020fca00078e0200 */
[----:B------:R0:W-:Y:S01]  /*114a0*/  STL [R1+0x1c], R2 ;  /* 0x00001c0201007387 */ /* 0x0001e20000100800 */
[----:B------:R-:W-:Y:S05]  /*114b0*/  @!P2 BRA `(.L_x_1202) ;  /* 0x00000000001ca947 */ /* 0x000fea0003800000 */
[----:B------:R-:W-:Y:S02]  /*114c0*/  ULDC.64 UR4, c[0x0][0xa20] ;  /* 0x0002880000047ab9 */ /* 0x000fe40000000a00 */
[----:B------:R-:W-:-:S06]  /*114d0*/  UIMAD.WIDE UR4, UR44, 0x4, UR4 ;  /* 0x000000042c0478a5 */ /* 0x000fcc000f8e0204 */
[----:B0-----:R-:W-:Y:S02]  /*114e0*/  IMAD.U32 R2, RZ, RZ, UR4 ;  /* 0x00000004ff027e24 */ /* 0x001fe4000f8e00ff */
[----:B------:R-:W-:-:S05]  /*114f0*/  IMAD.U32 R3, RZ, RZ, UR5 ;  /* 0x00000005ff037e24 */ /* 0x000fca000f8e00ff */
[----:B------:R-:W2:Y:S02]  /*11500*/  LDG.E R2, desc[UR52][R2.64] ;  /* 0x0000003402027981 */ /* 0x000ea4000c1e1900 */
[----:B--2---:R-:W-:Y:S01]  /*11510*/  R2UR UR4, R2 ;  /* 0x00000000020472ca */ /* 0x004fe200000e0000 */
[----:B------:R-:W-:-:S14]  /*11520*/  BRA `(.L_x_1203) ;  /* 0x0000000000247947 */ /* 0x000fdc0003800000 */
.L_x_1202:
[----:B------:R-:W-:Y:S05]  /*11530*/  @!P1 BRA `(.L_x_1203) ;  /* 0x0000000000209947 */ /* 0x000fea0003800000 */
[----:B0-----:R-:W-:Y:S02]  /*11540*/  IMAD.U32 R2, RZ, RZ, UR8 ;  /* 0x00000008ff027e24 */ /* 0x001fe4000f8e00ff */
[----:B------:R-:W-:-:S05]  /*11550*/  IMAD.U32 R3, RZ, RZ, UR9 ;  /* 0x00000009ff037e24 */ /* 0x000fca000f8e00ff */
[----:B------:R-:W2:Y:S02]  /*11560*/  LDG.E R2, desc[UR52][R2.64] ;  /* 0x0000003402027981 */ /* 0x000ea4000c1e1900 */
[----:B--2---:R-:W-:Y:S01]  /*11570*/  R2UR UR5, R2 ;  /* 0x00000000020572ca */ /* 0x004fe200000e0000 */
[----:B------:R-:W-:-:S06]  /*11580*/  IMAD.U32 R2, RZ, RZ, UR8 ;  /* 0x00000008ff027e24 */ /* 0x000fcc000f8e00ff */
[----:B------:R-:W2:Y:S02]  /*11590*/  LDG.E R2, desc[UR52][R2.64+0x4] ;  /* 0x0000043402027981 */ /* 0x000ea4000c1e1900 */
[----:B--2---:R-:W-:-:S13]  /*115a0*/  R2UR UR4, R2 ;  /* 0x00000000020472ca */ /* 0x004fda00000e0000 */
[----:B------:R-:W-:-:S12]  /*115b0*/  UIADD3 UR4, -UR5, UR4, URZ ;  /* 0x0000000405047290 */ /* 0x000fd8000fffe13f */
.L_x_1203:
[----:B0-----:R-:W2:Y:S01]  /*115c0*/  LDL.LU R2, [R1+0x14] ;  /* 0x0000140001027983 */ /* 0x001ea20000300800 */
[----:B------:R-:W-:Y:S01]  /*115d0*/  ULDC UR5, c[0x0][0x448] ;  /* 0x0001120000057ab9 */ /* 0x000fe20000000800 */
[----:B------:R-:W-:Y:S01]  /*115e0*/  R2UR UR11, R0 ;  /* 0x00000000000b72ca */ /* 0x000fe200000e0000 */
[----:B------:R-:W-:-:S06]  /*115f0*/  UISETP.NE.AND UP0, UPT, UR5, 0x1, UPT ;  /* 0x000000010500788c */ /* 0x000fcc000bf05270 */
[----:B------:R-:W-:Y:S02]  /*11600*/  PLOP3.LUT P0, PT, PT, PT, UP0, 0x80, 0x0 ;  /* 0x000000000000781c */ /* 0x000fe40003f0f008 */
[----:B------:R-:W-:-:S03]  /*11610*/  PLOP3.LUT P1, PT, PT, PT, UP0, 0x80, 0x0 ;  /* 0x000000000000781c */ /* 0x000fc60003f2f008 */
[----:B------:R-:W-:Y:S01]  /*11620*/  @UP0 ULDC UR5, c[0x0][0x44c] ;  /* 0x0001130000050ab9 */ /* 0x000fe20000000800 */
[----:B------:R-:W-:-:S04]  /*11630*/  UIADD3 UR11, -UR11, UR4, URZ ;  /* 0x000000040b0b7290 */ /* 0x000fc8000fffe13f */
[----:B------:R-:W-:Y:S01]  /*11640*/  UIADD3 UR7, UR11, 0x1, -UR42 ;  /* 0x000000010b077890 */ /* 0x000fe2000fffe82a */
[----:B--2---:R-:W-:-:S04]  /*11650*/  IMAD.SHL.U32 R18, R2, 0x80, RZ ;  /* 0x0000008002127824 */ /* 0x004fc800078e00ff */
[----:B------:R-:W-:-:S05]  /*11660*/  VIADD R0, R18, 0x7f ;  /* 0x0000007f12007836 */ /* 0x000fca0000000000 */
[C---:B------:R-:W-:Y:S01]  /*11670*/  R2UR UR6, R0.reuse ;  /* 0x00000000000672ca */ /* 0x040fe200000e0000 */
[----:B------:R-:W-:Y:S01]  /*11680*/  @P0 IMAD.HI.U32 R0, R0, UR5, RZ ;  /* 0x0000000500000c27 */ /* 0x000fe2000f8e00ff */
[----:B------:R-:W-:-:S04]  /*11690*/  @UP0 ULDC UR5, c[0x0][0x450] ;  /* 0x0001140000050ab9 */ /* 0x000fc80000000800 */
[----:B------:R-:W-:Y:S01]  /*116a0*/  @P0 SHF.R.U32.HI R0, RZ, UR5, R0 ;  /* 0x00000005ff000c19 */ /* 0x000fe20008011600 */
[----:B------:R-:W-:Y:S02]  /*116b0*/  ULDC.64 UR4, c[0x0][0x9e0] ;  /* 0x0002780000047ab9 */ /* 0x000fe40000000a00 */
[----:B------:R-:W-:Y:S01]  /*116c0*/  UISETP.GE.AND UP1, UPT, UR5, 0x1, UPT ;  /* 0x000000010500788c */ /* 0x000fe2000bf26270 */
[----:B------:R-:W-:-:S05]  /*116d0*/  @P1 R2UR UR6, R0 ;  /* 0x00000000000612ca */ /* 0x000fca00000e0000 */
[----:B------:R-:W-:-:S08]  /*116e0*/  PLOP3.LUT P1, PT, PT, PT, UP1, 0x80, 0x0 ;  /* 0x000000000000781c */ /* 0x000fd00003f2f018 */
[----:B------:R-:W-:-:S04]  /*116f0*/  UIADD3 UR6, UR7, UR6, URZ ;  /* 0x0000000607067290 */ /* 0x000fc8000fffe03f */
        /* <DEDUP_REMOVED lines=12> */
.L_x_1205:
[----:B------:R-:W-:-:S11]  /*117c0*/  UISETP.NE.AND UP1, UPT, UR5, 0x1, UPT ;  /* 0x000000010500788c */ /* 0x000fd6000bf25270 */
[----:B------:R-:W-:Y:S02]  /*117d0*/  @UP1 ULDC.64 UR12, c[0x0][0x9e8] ;  /* 0x00027a00000c1ab9 */ /* 0x000fe40000000a00 */
[----:B------:R-:W-:-:S04]  /*117e0*/  UIMAD.WIDE.U32 UR6, UR8, UR12, URZ ;  /* 0x0000000c080672a5 */ /* 0x000fc8000f8e003f */
[----:B------:R-:W-:-:S12]  /*117f0*/  @UP1 USHF.R.U32.HI UR8, URZ, UR13, UR7 ;  /* 0x0000000d3f081299 */ /* 0x000fd80008011607 */
.L_x_1206:
[----:B------:R-:W-:-:S04]  /*11800*/  UIMAD UR8, UR8, UR5, UR5 ;  /* 0x00000005080872a4 */ /* 0x000fc8000f8e0205 */
[----:B------:R-:W-:-:S04]  /*11810*/  UISETP.LT.AND UP1, UPT, UR4, UR8, UPT ;  /* 0x000000080400728c */ /* 0x000fc8000bf21270 */
[----:B------:R-:W-:-:S12]  /*11820*/  USEL UR4, UR4, UR8, UP1 ;  /* 0x0000000804047287 */ /* 0x000fd80008800000 */
.L_x_1204:
[----:B------:R-:W-:Y:S01]  /*11830*/  R2UR UR12, R18 ;  /* 0x00000000120c72ca */ /* 0x000fe200000e0000 */
[----:B------:R-:W-:Y:S02]  /*11840*/  UIADD3 UR8, UR11, 0x3f, URZ ;  /* 0x0000003f0b087890 */ /* 0x000fe4000fffe03f */
[----:B------:R-:W-:Y:S01]  /*11850*/  UIADD3 UR9, UR4, 0x3f, URZ ;  /* 0x0000003f04097890 */ /* 0x000fe2000fffe03f */
[----:B------:R-:W-:Y:S01]  /*11860*/  @UP0 ULDC UR6, c[0x0][0x44c] ;  /* 0x0001130000060ab9 */ /* 0x000fe20000000800 */
[----:B------:R-:W-:Y:S02]  /*11870*/  USHF.R.S32.HI UR4, URZ, 0x1f, UR8 ;  /* 0x0000001f3f047899 */ /* 0x000fe40008011408 */
[----:B------:R-:W-:Y:S02]  /*11880*/  USHF.R.S32.HI UR10, URZ, 0x1f, UR9 ;  /* 0x0000001f3f0a7899 */ /* 0x000fe40008011409 */
[----:B------:R-:W-:Y:S01]  /*11890*/  ULEA.HI UR4, UR4, UR8, URZ, 0x6 ;  /* 0x0000000804047291 */ /* 0x000fe2000f8f303f */
[----:B------:R-:W-:-:S03]  /*118a0*/  @UP0 ULDC UR13, c[0x0][0x450] ;  /* 0x00011400000d0ab9 */ /* 0x000fc60000000800 */
[----:B------:R-:W-:Y:S02]  /*118b0*/  UIMAD.WIDE.U32 UR6, UR12, UR6, URZ ;  /* 0x000000060c0672a5 */ /* 0x000fe4000f8e003f */
[----:B------:R-:W-:Y:S01]  /*118c0*/  UMOV UR8, UR12 ;  /* 0x0000000c00087c82 */ /* 0x000fe20008000000 */
[----:B------:R-:W-:Y:S02]  /*118d0*/  ULEA.HI UR10, UR10, UR9, URZ, 0x6 ;  /* 0x000000090a0a7291 */ /* 0x000fe4000f8f303f */
[----:B------:R-:W-:Y:S02]  /*118e0*/  @UP0 USHF.R.U32.HI UR8, URZ, UR13, UR7 ;  /* 0x0000000d3f080299 */ /* 0x000fe40008011607 */
[----:B------:R-:W-:Y:S02]  /*118f0*/  USHF.R.S32.HI UR4, URZ, 0x6, UR4 ;  /* 0x000000063f047899 */ /* 0x000fe40008011404 */
[----:B------:R-:W-:Y:S02]  /*11900*/  UIADD3 UR8, UR8, UR11, -UR42 ;  /* 0x0000000b08087290 */ /* 0x000fe4000fffe82a */
[----:B------:R-:W-:Y:S01]  /*11910*/  USHF.R.S32.HI UR10, URZ, 0x6, UR10 ;  /* 0x000000063f0a7899 */ /* 0x000fe2000801140a */
[----:B------:R-:W-:-:S02]  /*11920*/  ULDC UR6, c[0x0][0x9dc] ;  /* 0x0002770000067ab9 */ /* 0x000fc40000000800 */
[----:B------:R-:W-:Y:S02]  /*11930*/  UIADD3 UR6, UR8, -UR6, URZ ;  /* 0x8000000608067290 */ /* 0x000fe4000fffe03f */
[----:B------:R-:W-:-:S04]  /*11940*/  UISETP.LT.AND UP0, UPT, UR4, UR10, UPT ;  /* 0x0000000a0400728c */ /* 0x000fc8000bf01270 */
[----:B------:R-:W-:Y:S01]  /*11950*/  USEL UR40, UR4, UR10, UP0 ;  /* 0x0000000a04287287 */ /* 0x000fe20008000000 */
[----:B------:R-:W-:Y:S01]  /*11960*/  IMAD.U32 R0, RZ, RZ, UR6 ;  /* 0x00000006ff007e24 */ /* 0x000fe2000f8e00ff */
[----:B------:R-:W-:Y:S10]  /*11970*/  @!P1 BRA `(.L_x_1207) ;  /* 0x0000000000409947 */ /* 0x000ff40003800000 */
        /* <DEDUP_REMOVED lines=10> */
.L_x_1208:
[----:B------:R-:W-:-:S11]  /*11a20*/  UISETP.NE.AND UP0, UPT, UR5, 0x1, UPT ;  /* 0x000000010500788c */ /* 0x000fd6000bf05270 */
[----:B------:R-:W-:Y:S02]  /*11a30*/  @UP0 ULDC.64 UR10, c[0x0][0x9e8] ;  /* 0x00027a00000a0ab9 */ /* 0x000fe40000000a00 */
[----:B------:R-:W-:-:S04]  /*11a40*/  UIMAD.WIDE.U32 UR6, UR8, UR10, URZ ;  /* 0x0000000a080672a5 */ /* 0x000fc8000f8e003f */
[----:B------:R-:W-:-:S12]  /*11a50*/  @UP0 USHF.R.U32.HI UR8, URZ, UR11, UR7 ;  /* 0x0000000b3f080299 */ /* 0x000fd80008011607 */
.L_x_1209:
[----:B------:R-:W-:-:S06]  /*11a60*/  UIMAD UR5, UR8, UR5, URZ ;  /* 0x00000005080572a4 */ /* 0x000fcc000f8e023f */
[----:B------:R-:W-:-:S07]  /*11a70*/  VIMNMX R0, R0, UR5, !PT ;  /* 0x0000000500007c48 */ /* 0x000fce000ffe0100 */
.L_x_1207:
[----:B------:R-:W-:Y:S01]  /*11a80*/  SHF.R.S32.HI R2, RZ, 0x1f, R0 ;  /* 0x0000001fff027819 */ /* 0x000fe20000011400 */
[----:B------:R-:W-:Y:S03]  /*11a90*/  BSSY B7, `(.L_x_1210) ;  /* 0x000033b000077945 */ /* 0x000fe60003800000 */
[----:B------:R-:W-:-:S04]  /*11aa0*/  LEA.HI R2, R2, R0, RZ, 0x6 ;  /* 0x0000000002027211 */ /* 0x000fc800078f30ff */
[----:B------:R-:W-:-:S04]  /*11ab0*/  SHF.R.S32.HI R2, RZ, 0x6, R2 ;  /* 0x00000006ff027819 */ /* 0x000fc80000011402 */
[----:B------:R-:W-:-:S04]  /*11ac0*/  VIMNMX R3, RZ, R2, !PT ;  /* 0x00000002ff037248 */ /* 0x000fc80007fe0100 */
[----:B------:R-:W-:Y:S01]  /*11ad0*/  ISETP.LT.AND P0, PT, R3, UR40, PT ;  /* 0x0000002803007c0c */ /* 0x000fe2000bf01270 */
[----:B------:R0:W-:-:S12]  /*11ae0*/  STL [R1+0x18], R3 ;  /* 0x0000180301007387 */ /* 0x0001d80000100800 */
[----:B0-----:R-:W-:Y:S05]  /*11af0*/  @P0 BRA `(.L_x_1211) ;  /* 0x0000000000480947 */ /* 0x001fea0003800000 */
        /* <DEDUP_REMOVED lines=18> */
.L_x_1211:
        /* <DEDUP_REMOVED lines=20> */
.L_x_1214:
[----:B------:R-:W-:Y:S05]  /*11d60*/  BSYNC B6 ;  /* 0x0000000000067941 */ /* 0x000fea0003800000 */
.L_x_1213:
        /* <DEDUP_REMOVED lines=8> */
[----:B0-----:R-:W-:Y:S01]  /*11df0*/  MOV R2, 0x0 ;  /* 0x0000000000027802 */ /* 0x001fe20000000f00 */
        /* <DEDUP_REMOVED lines=15> */
.L_x_1216:
[----:B------:R-:W-:Y:S05]  /*11ef0*/  BSYNC B6 ;  /* 0x0000000000067941 */ /* 0x000fea0003800000 */
.L_x_1215:
[----:B------:R-:W-:Y:S01]  /*11f00*/  VIADD R0, R17, 0x8000 ;  /* 0x0000800011007836 */ /* 0x000fe20000000000 */
[----:B------:R-:W-:Y:S04]  /*11f10*/  BSSY B6, `(.L_x_1217) ;  /* 0x0000013000067945 */ /* 0x000fe80003800000 */
[----:B------:R-:W-:-:S13]  /*11f20*/  LOP3.LUT P0, RZ, R0, 0x1bf, RZ, 0xc0, !PT ;  /* 0x000001bf00ff7812 */ /* 0x000fda000780c0ff */
        /* <DEDUP_REMOVED lines=17> */
.L_x_1218:
[----:B------:R-:W-:Y:S05]  /*12040*/  BSYNC B6 ;  /* 0x0000000000067941 */ /* 0x000fea0003800000 */
.L_x_1217:
[----:B------:R-:W2:Y:S01]  /*12050*/  LDL R19, [R1+0xc] ;  /* 0x00000c0001137983 */ /* 0x000ea20000100800 */
[----:B------:R-:W-:Y:S01]  /*12060*/  BSSY B6, `(.L_x_1219) ;  /* 0x0000013000067945 */ /* 0x000fe20003800000 */
[----:B--2---:R-:W-:-:S13]  /*12070*/  LOP3.LUT P6, RZ, R19, 0x1, RZ, 0xc0, !PT ;  /* 0x0000000113ff7812 */ /* 0x004fda00078cc0ff */
        /* <DEDUP_REMOVED lines=17> */
.L_x_1220:
[----:B------:R-:W-:Y:S05]  /*12190*/  BSYNC B6 ;  /* 0x0000000000067941 */ /* 0x000fea0003800000 */
.L_x_1219:
[----:B------:R-:W-:Y:S01]  /*121a0*/  ULDC.64 UR4, c[0x0][0x9f8] ;  /* 0x00027e0000047ab9 */ /* 0x000fe20000000a00 */
[----:B------:R-:W-:Y:S01]  /*121b0*/  IMAD.U32 R8, RZ, RZ, UR44 ;  /* 0x0000002cff087e24 */ /* 0x000fe2000f8e00ff */
[----:B------:R-:W-:-:S04]  /*121c0*/  UISETP.NE.U32.AND UP0, UPT, UR4, URZ, UPT ;  /* 0x0000003f0400728c */ /* 0x000fc8000bf05070 */
[----:B------:R-:W-:-:S06]  /*121d0*/  UISETP.NE.AND.EX UP0, UPT, UR5, URZ, UPT, UP0 ;  /* 0x0000003f0500728c */ /* 0x000fcc000bf05300 */
[----:B------:R-:W-:-:S05]  /*121e0*/  PLOP3.LUT P0, PT, PT, PT, UP0, 0x80, 0x0 ;  /* 0x000000000000781c */ /* 0x000fca0003f0f008 */
[----:B------:R-:W-:Y:S02]  /*121f0*/  @UP0 ULDC.64 UR4, c[0x0][0x9f8] ;  /* 0x00027e0000040ab9 */ /* 0x000fe40000000a00 */
[----:B------:R-:W-:-:S06]  /*12200*/  @UP0 UIMAD.WIDE UR4, UR44, 0x4, UR4 ;  /* 0x000000042c0408a5 */ /* 0x000fcc000f8e0204 */
[----:B0-----:R-:W-:Y:S02]  /*12210*/  IMAD.U32 R2, RZ, RZ, UR4 ;  /* 0x00000004ff027e24 */ /* 0x001fe4000f8e00ff */
[----:B------:R-:W-:Y:S01]  /*12220*/  IMAD.U32 R3, RZ, RZ, UR5 ;  /* 0x00000005ff037e24 */ /* 0x000fe2000f8e00ff */
[----:B------:R-:W0:Y:S01]  /*12230*/  S2R R0, SR_TID.X ;  /* 0x0000000000007919 */ /* 0x000e220000002100 */
[----:B------:R-:W-:-:S03]  /*12240*/  ULDC.64 UR4, c[0x0][0xa08] ;  /* 0x0002820000047ab9 */ /* 0x000fc60000000a00 */
[----:B------:R2:W3:Y:S02]  /*12250*/  @P0 LDG.E R8, desc[UR52][R2.64] ;  /* 0x0000003402080981 */ /* 0x0004e4000c1e1900 */
[----:B--2---:R-:W2:Y:S01]  /*12260*/  LDC.64 R2, c[0x0][0x418] ;  /* 0x00010600ff027b82 */ /* 0x004ea20000000a00 */
[----:B0-----:R-:W-:-:S04]  /*12270*/  SHF.R.U32.HI R0, RZ, 0x5, R0 ;  /* 0x00000005ff007819 */ /* 0x001fc80000011600 */
[----:B------:R-:W-:Y:S02]  /*12280*/  LOP3.LUT R0, R0, 0x3, RZ, 0xc0, !PT ;  /* 0x0000000300007812 */ /* 0x000fe400078ec0ff */
[----:B--2---:R-:W-:Y:S01]  /*12290*/  LOP3.LUT P0, RZ, R2, UR4, RZ, 0xfc, !PT ;  /* 0x0000000402ff7c12 */ /* 0x004fe2000f80fcff */
[----:B------:R-:W-:-:S03]  /*122a0*/  UMOV UR4, 0xffffffff ;  /* 0xffffffff00047882 */ /* 0x000fc60000000000 */
[----:B------:R-:W-:Y:S02]  /*122b0*/  LOP3.LUT P0, RZ, R3, UR5, RZ, 0xfc, P0 ;  /* 0x0000000503ff7c12 */ /* 0x000fe4000800fcff */
[----:B---3--:R-:W-:Y:S01]  /*122c0*/  SHF.R.S32.HI R9, RZ, 0x1f, R8 ;  /* 0x0000001fff097819 */ /* 0x008fe20000011408 */
[----:B------:R0:W-:Y:S01]  /*122d0*/  STL [R1+0x8], R8 ;  /* 0x0000080801007387 */ /* 0x0001e20000100800 */
[----:B------:R-:W-:-:S03]  /*122e0*/  SEL R16, R8, RZ, !P0 ;  /* 0x000000ff08107207 */ /* 0x000fc60004000000 */
[----:B------:R0:W-:Y:S01]  /*122f0*/  STL [R1+0x14], R9 ;  /* 0x0000140901007387 */ /* 0x0001e20000100800 */
[----:B------:R-:W-:Y:S05]  /*12300*/  BRA.DIV UR4, `(.L_x_1221) ;  /* 0x0000003e04d47947 */ /* 0x000fea000b800000 */
[----:B------:R2:W3:Y:S02]  /*12310*/  SHFL.IDX PT, R14, R0, RZ, 0x1f ;  /* 0x00001fff000e7589 */ /* 0x0004e400000e0000 */
.L_x_1296:
[----:B------:R-:W-:Y:S02]  /*12320*/  PLOP3.LUT P1, PT, PT, PT, PT, 0x8, 0x0 ;  /* 0x000000000000781c */ /* 0x000fe40003f2e170 */
[----:B------:R-:W-:Y:S02]  /*12330*/  LOP3.LUT R19, R19, 0xfffffffe, RZ, 0xc0, !PT ;  /* 0xfffffffe13137812 */ /* 0x000fe400078ec0ff */
[----:B---3--:R-:W-:-:S09]  /*12340*/  ISETP.NE.AND P0, PT, R14, RZ, PT ;  /* 0x000000ff0e00720c */ /* 0x008fd20003f05270 */
        /* <DEDUP_REMOVED lines=8> */
.L_x_1299:
[----:B------:R-:W-:Y:S05]  /*123d0*/  @!P6 BRA `(.L_x_1222) ;  /* 0x000000040080e947 */ /* 0x000fea0003800000 */
[----:B------:R-:W-:-:S04]  /*123e0*/  ISETP.NE.U32.AND P0, PT, R2, RZ, PT ;  /* 0x000000ff0200720c */ /* 0x000fc80003f05070 */
[----:B------:R-:W-:-:S13]  /*123f0*/  ISETP.NE.AND.EX P0, PT, R3, RZ, PT, P0 ;  /* 0x000000ff0300720c */ /* 0x000fda0003f05300 */
[----:B------:R-:W-:Y:S05]  /*12400*/  @!P0 BRA `(.L_x_1224) ;  /* 0x0000000000448947 */ /* 0x000fea0003800000 */
        /* <DEDUP_REMOVED lines=17> */
.L_x_1224:
[----:B------:R-:W4:Y:S04]  /*12520*/  LDL R4, [R1] ;  /* 0x0000000001047983 */ /* 0x000f280000100800 */
[----:B--2---:R-:W2:Y:S01]  /*12530*/  LDL R3, [R1+0x4] ;  /* 0x0000040001037983 */ /* 0x004ea20000100800 */
[----:B------:R-:W0:Y:S02]  /*12540*/  S2R R2, SR_TID.X ;  /* 0x0000000000027919 */ /* 0x000e240000002100 */
[----:B0-----:R-:W-:-:S04]  /*12550*/  LOP3.LUT R2, R2, 0x7f, RZ, 0xc0, !PT ;  /* 0x0000007f02027812 */ /* 0x001fc800078ec0ff */
[----:B------:R-:W-:Y:S01]  /*12560*/  ISETP.NE.AND P1, PT, R2, RZ, PT ;  /* 0x000000ff0200720c */ /* 0x000fe20003f25270 */
[----:B----4-:R-:W-:Y:S01]  /*12570*/  IMAD R4, R4, 0x8, R17 ;  /* 0x0000000804047824 */ /* 0x010fe200078e0211 */
[----:B--2---:R-:W-:-:S04]  /*12580*/  SHF.L.U32 R3, R3, 0x1f, RZ ;  /* 0x0000001f03037819 */ /* 0x004fc800000006ff */
[----:B------:R-:W0:Y:S02]  /*12590*/  SYNCS.PHASECHK.TRANS64.TRYWAIT P0, [R4+URZ+0x28480], R3 ;  /* 0x02848003040075a7 */ /* 0x000e24000800017f */
[----:B0-----:R-:W-:Y:S05]  /*125a0*/  @!P0 BRA `(.L_x_1225) ;  /* 0x0000003c006c8947 */ /* 0x001fea0003800000 */
.L_x_1300:
        /* <DEDUP_REMOVED lines=8> */
.L_x_1226:
[----:B------:R-:W2:Y:S04]  /*12630*/  LDL R2, [R1] ;  /* 0x0000000001027983 */ /* 0x000ea80000100800 */
[----:B------:R-:W4:Y:S01]  /*12640*/  LDL R5, [R1+0x1c] ;  /* 0x00001c0001057983 */ /* 0x000f220000100800 */
[----:B------:R-:W-:Y:S01]  /*12650*/  R2UR UR33, R4 ;  /* 0x00000000042172ca */ /* 0x000fe200000e0000 */
[----:B------:R-:W-:Y:S01]  /*12660*/  UIADD3 UR4, UP0, UR46, 0x470, URZ ;  /* 0x000004702e047890 */ /* 0x000fe2000ff1e03f */
[----:B-----5:R-:W-:Y:S01]  /*12670*/  R2UR UR37, R16 ;  /* 0x00000000102572ca */ /* 0x020fe200000e0000 */
[----:B------:R-:W-:Y:S01]  /*12680*/  UMOV UR6, 0x0 ;  /* 0x0000000000067882 */ /* 0x000fe20000000000 */
[----:B------:R-:W-:Y:S01]  /*12690*/  UMOV UR7, 0x14f00000 ;  /* 0x14f0000000077882 */ /* 0x000fe20000000000 */
[----:B------:R-:W-:Y:S01]  /*126a0*/  UIADD3.X UR5, URZ, UR47, URZ, UP0, !UPT ;  /* 0x0000002f3f057290 */ /* 0x000fe200087fe43f */
[----:B------:R-:W-:Y:S01]  /*126b0*/  UMOV UR34, URZ ;  /* 0x0000003f00227c82 */ /* 0x000fe20008000000 */
[----:B------:R-:W-:Y:S01]  /*126c0*/  UMOV UR10, 0x80 ;  /* 0x00000080000a7882 */ /* 0x000fe20000000000 */
[----:B------:R-:W-:-:S05]  /*126d0*/  UMOV UR12, UR36 ;  /* 0x00000024000c7c82 */ /* 0x000fca0008000000 */
[----:B------:R-:W-:Y:S02]  /*126e0*/  UIADD3 UR33, UR33, 0x28470, URZ ;  /* 0x0002847021217890 */ /* 0x000fe4000fffe03f */
[----:B------:R-:W-:-:S05]  /*126f0*/  UMOV UR13, UR37 ;  /* 0x00000025000d7c82 */ /* 0x000fca0008000000 */
[----:B------:R-:W-:Y:S01]  /*12700*/  UMOV UR9, UR33 ;  /* 0x0000002100097c82 */ /* 0x000fe20008000000 */
[----:B--2---:R-:W-:Y:S02]  /*12710*/  IMAD R2, R2, 0x4000, R17 ;  /* 0x0000400002027824 */ /* 0x004fe400078e0211 */
[----:B----4-:R-:W-:-:S03]  /*12720*/  IMAD R0, R0, 0x40, R5 ;  /* 0x0000004000007824 */ /* 0x010fc600078e0205 */
[----:B------:R-:W-:Y:S02]  /*12730*/  R2UR UR8, R2 ;  /* 0x00000000020872ca */ /* 0x000fe400000e0000 */
[----:B------:R-:W-:-:S11]  /*12740*/  R2UR UR35, R0 ;  /* 0x00000000002372ca */ /* 0x000fd600000e0000 */
[----:B------:R-:W-:Y:S02]  /*12750*/  UIADD3 UR32, UR8, 0x10000, URZ ;  /* 0x0001000008207890 */ /* 0x000fe4000fffe03f */
[----:B------:R-:W-:Y:S01]  /*12760*/  UIADD3 UR8, UR8, 0x12000, URZ ;  /* 0x0001200008087890 */ /* 0x000fe2000fffe03f */
[----:B------:R-:W-:-:S06]  /*12770*/  UMOV UR11, UR35 ;  /* 0x00000023000b7c82 */ /* 0x000fcc0008000000 */
[----:B------:R2:W-:Y:S02]  /*12780*/  UTMALDG.4D [UR32], [UR4], desc[UR6] ;  /* 0x00000620040075b4 */ /* 0x0005e40008019000 */
[----:B------:R2:W-:Y:S01]  /*12790*/  UTMALDG.4D [UR8], [UR4], desc[UR6] ;  /* 0x00000608040075b4 */ /* 0x0005e20008019000 */
[----:B------:R-:W4:Y:S02]  /*127a0*/  SYNCS.PHASECHK.TRANS64.TRYWAIT P0, [R4+URZ+0x28440], R3 ;  /* 0x02844003040075a7 */ /* 0x000f24000800017f */
[----:B--2-4-:R-:W-:Y:S05]  /*127b0*/  @!P0 BRA `(.L_x_1227) ;  /* 0x0000003800fc8947 */ /* 0x014fea0003800000 */
.L_x_1301:
        /* <DEDUP_REMOVED lines=8> */
.L_x_1228:
        /* <DEDUP_REMOVED lines=26> */
.L_x_1222:
[----:B------:R-:W-:Y:S05]  /*129e0*/  WARPSYNC.ALL ;  /* 0x0000000000007948 */ /* 0x000fea0003800000 */
[----:B--2---:R-:W-:Y:S01]  /*129f0*/  VIADD R0, R17, 0x18000 ;  /* 0x0001800011007836 */ /* 0x004fe20000000000 */
[----:B----4-:R-:W-:Y:S01]  /*12a00*/  USHF.R.S32.HI UR4, URZ, 0x1f, UR45 ;  /* 0x0000001f3f047899 */ /* 0x010fe2000801142d */
[----:B------:R-:W-:Y:S03]  /*12a10*/  BAR.SYNC.DEFER_BLOCKING 0x8, 0x180 ;  /* 0x0206000000007b1d */ /* 0x000fe60000010000 */
[----:B------:R-:W-:-:S03]  /*12a20*/  LOP3.LUT P0, RZ, R0, 0x3ff, RZ, 0xc0, !PT ;  /* 0x000003ff00ff7812 */ /* 0x000fc6000780c0ff */
[----:B------:R-:W-:Y:S01]  /*12a30*/  ULDC.64 UR6, c[0x0][0x298] ;  /* 0x0000a60000067ab9 */ /* 0x000fe20000000a00 */
[----:B------:R-:W-:Y:S01]  /*12a40*/  BSSY B6, `(.L_x_1229) ;  /* 0x0000016000067945 */ /* 0x000fe20003800000 */
[----:B------:R-:W-:Y:S02]  /*12a50*/  UIMAD UR4, UR4, UR6, URZ ;  /* 0x00000006040472a4 */ /* 0x000fe4000f8e023f */
[----:B------:R-:W-:Y:S02]  /*12a60*/  UIMAD.WIDE.U32 UR48, UR45, UR6, URZ ;  /* 0x000000062d3072a5 */ /* 0x000fe4000f8e003f */
[----:B------:R-:W-:-:S04]  /*12a70*/  UIMAD UR4, UR45, UR7, UR4 ;  /* 0x000000072d0472a4 */ /* 0x000fc8000f8e0204 */
[----:B------:R-:W-:Y:S01]  /*12a80*/  UIADD3 UR37, UR49, UR4, URZ ;  /* 0x0000000431257290 */ /* 0x000fe2000fffe03f */
[----:B------:R-:W-:Y:S11]  /*12a90*/  @!P0 BRA `(.L_x_1230) ;  /* 0x0000000000408947 */ /* 0x000ff60003800000 */
        /* <DEDUP_REMOVED lines=16> */
.L_x_1230:
[----:B------:R-:W-:Y:S05]  /*12ba0*/  BSYNC B6 ;  /* 0x0000000000067941 */ /* 0x000fea0003800000 */
.L_x_1229:
[----:B------:R-:W2:Y:S01]  /*12bb0*/  S2R R2, SR_TID.X ;  /* 0x0000000000027919 */ /* 0x000ea20000002100 */
[----:B0-----:R-:W0:Y:S01]  /*12bc0*/  LDC R8, c[0x0][0x448] ;  /* 0x00011200ff087b82 */ /* 0x001e220000000800 */
[----:B------:R-:W-:Y:S01]  /*12bd0*/  USHF.R.S32.HI UR4, URZ, 0x1f, UR36 ;  /* 0x0000001f3f047899 */ /* 0x000fe20008011424 */
[----:B---3--:R-:W3:Y:S01]  /*12be0*/  S2R R19, SR_TID.X ;  /* 0x0000000000137919 */ /* 0x008ee20000002100 */
[----:B------:R-:W-:Y:S01]  /*12bf0*/  ULDC.64 UR10, c[0x0][0xa00] ;  /* 0x00028000000a7ab9 */ /* 0x000fe20000000a00 */
[----:B------:R-:W-:Y:S01]  /*12c00*/  ULDC.64 UR8, c[0x0][0x2d8] ;  /* 0x0000b60000087ab9 */ /* 0x000fe20000000a00 */
[----:B------:R-:W-:Y:S01]  /*12c10*/  UISETP.NE.U32.AND UP0, UPT, UR10, URZ, UPT ;  /* 0x0000003f0a00728c */ /* 0x000fe2000bf05070 */
[----:B------:R-:W4:Y:S01]  /*12c20*/  S2R R9, SR_TID.X ;  /* 0x0000000000097919 */ /* 0x000f220000002100 */
[----:B------:R-:W-:Y:S02]  /*12c30*/  UIMAD UR7, UR4, UR8, URZ ;  /* 0x00000008040772a4 */ /* 0x000fe4000f8e023f */
[----:B------:R-:W-:-:S02]  /*12c40*/  UISETP.NE.AND.EX UP0, UPT, UR11, URZ, UPT, UP0 ;  /* 0x0000003f0b00728c */ /* 0x000fc4000bf05300 */
[----:B------:R-:W-:Y:S01]  /*12c50*/  USHF.R.S32.HI UR6, URZ, 0x1f, UR44 ;  /* 0x0000001f3f067899 */ /* 0x000fe2000801142c */
[----:B------:R-:W-:Y:S01]  /*12c60*/  UMOV UR4, UR48 ;  /* 0x0000003000047c82 */ /* 0x000fe20008000000 */
[----:B------:R-:W-:Y:S01]  /*12c70*/  UMOV UR5, UR37 ;  /* 0x0000002500057c82 */ /* 0x000fe20008000000 */
[----:B------:R-:W-:Y:S02]  /*12c80*/  UIMAD UR7, UR36, UR9, UR7 ;  /* 0x00000009240772a4 */ /* 0x000fe4000f8e0207 */
[----:B------:R-:W-:Y:S02]  /*12c90*/  UIMAD.WIDE.U32 UR4, UR36, UR8, UR4 ;  /* 0x00000008240472a5 */ /* 0x000fe4000f8e0004 */
[----:B------:R-:W-:Y:S01]  /*12ca0*/  USEL UR6, UR6, URZ, !UP0 ;  /* 0x0000003f06067287 */ /* 0x000fe2000c000000 */
[----:B------:R-:W-:Y:S01]  /*12cb0*/  ULDC.64 UR8, c[0x0][0x2e0] ;  /* 0x0000b80000087ab9 */ /* 0x000fe20000000a00 */
[----:B------:R-:W-:Y:S01]  /*12cc0*/  UIADD3 UR5, UR5, UR7, URZ ;  /* 0x0000000705057290 */ /* 0x000fe2000fffe03f */
[----:B0-----:R-:W-:Y:S01]  /*12cd0*/  ISETP.NE.AND P0, PT, R8, 0x1, PT ;  /* 0x000000010800780c */ /* 0x001fe20003f05270 */
[----:B------:R-:W-:-:S02]  /*12ce0*/  USEL UR7, UR44, URZ, !UP0 ;  /* 0x0000003f2c077287 */ /* 0x000fc4000c000000 */
[----:B------:R-:W-:Y:S02]  /*12cf0*/  UIMAD UR6, UR6, UR8, URZ ;  /* 0x00000008060672a4 */ /* 0x000fe4000f8e023f */
[----:B------:R-:W-:Y:S01]  /*12d00*/  UIMAD.WIDE.U32 UR4, UR7, UR8, UR4 ;  /* 0x00000008070472a5 */ /* 0x000fe2000f8e0004 */
[----:B--2---:R-:W-:Y:S01]  /*12d10*/  LOP3.LUT R2, R2, 0x7f, RZ, 0xc0, !PT ;  /* 0x0000007f02027812 */ /* 0x004fe200078ec0ff */
[----:B------:R-:W-:-:S03]  /*12d20*/  UIMAD UR6, UR7, UR9, UR6 ;  /* 0x00000009070672a4 */ /* 0x000fc6000f8e0206 */
[----:B------:R-:W-:Y:S01]  /*12d30*/  SHF.R.U32.HI R2, RZ, 0x3, R2 ;  /* 0x00000003ff027819 */ /* 0x000fe20000011602 */
[----:B---3--:R-:W-:Y:S02]  /*12d40*/  IMAD.SHL.U32 R19, R19, 0x10, RZ ;  /* 0x0000001013137824 */ /* 0x008fe400078e00ff */
[----:B------:R-:W0:Y:S01]  /*12d50*/  @P0 LDC R3, c[0x0][0x450] ;  /* 0x00011400ff030b82 */ /* 0x000e220000000800 */
[----:B------:R-:W-:Y:S01]  /*12d60*/  UIADD3 UR6, UR5, UR6, URZ ;  /* 0x0000000605067290 */ /* 0x000fe2000fffe03f */
[----:B------:R-:W-:Y:S01]  /*12d70*/  IMAD.U32 R6, RZ, RZ, UR4 ;  /* 0x00000004ff067e24 */ /* 0x000fe2000f8e00ff */
[----:B------:R-:W-:Y:S01]  /*12d80*/  LOP3.LUT R19, R2, 0x70, R19, 0xf8, !PT ;  /* 0x0000007002137812 */ /* 0x000fe200078ef813 */
[----:B------:R-:W-:Y:S01]  /*12d90*/  IMAD.U32 R7, RZ, RZ, UR5 ;  /* 0x00000005ff077e24 */ /* 0x000fe2000f8e00ff */
[----:B------:R-:W-:Y:S01]  /*12da0*/  ULDC.64 UR4, c[0x0][0x2d0] ;  /* 0x0000b40000047ab9 */ /* 0x000fe20000000a00 */
[----:B----4-:R-:W-:Y:S02]  /*12db0*/  IMAD.SHL.U32 R9, R9, 0x10, RZ ;  /* 0x0000001009097824 */ /* 0x010fe400078e00ff */
[----:B------:R-:W2:Y:S01]  /*12dc0*/  @P0 LDC R2, c[0x0][0x44c] ;  /* 0x00011300ff020b82 */ /* 0x000ea20000000800 */
[----:B------:R-:W-:-:S02]  /*12dd0*/  IMAD.IADD R0, R19, 0x1, R18 ;  /* 0x0000000113007824 */ /* 0x000fc400078e0212 */
[----:B------:R-:W3:Y:S01]  /*12de0*/  S2R R19, SR_TID.X ;  /* 0x0000000000137919 */ /* 0x000ee20000002100 */
[----:B------:R-:W-:Y:S01]  /*12df0*/  LOP3.LUT R9, R9, 0x70, RZ, 0xc0, !PT ;  /* 0x0000007009097812 */ /* 0x000fe200078ec0ff */
[----:B------:R-:W-:-:S03]  /*12e00*/  IMAD.MOV.U32 R4, RZ, RZ, R0 ;  /* 0x000000ffff047224 */ /* 0x000fc600078e0000 */
[----:B------:R-:W-:Y:S01]  /*12e10*/  LOP3.LUT R9, R9, 0x80, RZ, 0xfc, !PT ;  /* 0x0000008009097812 */ /* 0x000fe200078efcff */
[----:B--2---:R-:W-:-:S05]  /*12e20*/  @P0 IMAD.HI.U32 R2, R0, R2, RZ ;  /* 0x0000000200020227 */ /* 0x004fca00078e00ff */
[----:B0-----:R-:W-:Y:S01]  /*12e30*/  @P0 SHF.R.U32.HI R4, RZ, R3, R2 ;  /* 0x00000003ff040219 */ /* 0x001fe20000011602 */
[----:B------:R-:W-:-:S03]  /*12e40*/  IMAD.U32 R3, RZ, RZ, UR6 ;  /* 0x00000006ff037e24 */ /* 0x000fc6000f8e00ff */
[--C-:B------:R-:W-:Y:S01]  /*12e50*/  SHF.R.S32.HI R5, RZ, 0x1f, R4.reuse ;  /* 0x0000001fff057819 */ /* 0x100fe20000011404 */
[----:B------:R-:W-:Y:S02]  /*12e60*/  IMAD.MOV R2, RZ, RZ, -R4 ;  /* 0x000000ffff027224 */ /* 0x000fe400078e0a04 */
[----:B---3--:R-:W-:Y:S02]  /*12e70*/  IMAD.SHL.U32 R10, R19, 0x10, RZ ;  /* 0x00000010130a7824 */ /* 0x008fe400078e00ff */
[----:B------:R-:W-:Y:S02]  /*12e80*/  IMAD R0, R8, R2, R0 ;  /* 0x0000000208007224 */ /* 0x000fe400078e0200 */
[----:B------:R-:W-:Y:S01]  /*12e90*/  IMAD.MOV.U32 R2, RZ, RZ, R6 ;  /* 0x000000ffff027224 */ /* 0x000fe200078e0006 */
[----:B------:R-:W-:Y:S01]  /*12ea0*/  LOP3.LUT R10, R10, 0x70, RZ, 0xc0, !PT ;  /* 0x000000700a0a7812 */ /* 0x000fe200078ec0ff */
[----:B------:R-:W-:Y:S02]  /*12eb0*/  IMAD R5, R5, UR4, RZ ;  /* 0x0000000405057c24 */ /* 0x000fe4000f8e02ff */
[----:B------:R-:W-:-:S04]  /*12ec0*/  IMAD.WIDE.U32 R2, R4, UR4, R2 ;  /* 0x0000000404027c25 */ /* 0x000fc8000f8e0002 */
[----:B------:R-:W-:Y:S01]  /*12ed0*/  IMAD R5, R4, UR5, R5 ;  /* 0x0000000504057c24 */ /* 0x000fe2000f8e0205 */
[----:B------:R-:W-:Y:S01]  /*12ee0*/  SHF.R.S32.HI R4, RZ, 0x1f, R0 ;  /* 0x0000001fff047819 */ /* 0x000fe20000011400 */
[----:B------:R-:W-:Y:S02]  /*12ef0*/  ULDC.64 UR4, c[0x0][0x2c8] ;  /* 0x0000b20000047ab9 */ /* 0x000fe40000000a00 */
[----:B------:R-:W-:Y:S02]  /*12f00*/  IMAD.IADD R3, R3, 0x1, R5 ;  /* 0x0000000103037824 */ /* 0x000fe400078e0205 */
[----:B------:R-:W-:Y:S02]  /*12f10*/  IMAD R4, R4, UR4, RZ ;  /* 0x0000000404047c24 */ /* 0x000fe4000f8e02ff */
[----:B------:R-:W-:-:S04]  /*12f20*/  IMAD.WIDE.U32 R2, R0, UR4, R2 ;  /* 0x0000000400027c25 */ /* 0x000fc8000f8e0002 */
[----:B------:R-:W-:Y:S01]  /*12f30*/  IMAD R0, R0, UR5, R4 ;  /* 0x0000000500007c24 */ /* 0x000fe2000f8e0204 */
[----:B------:R-:W-:Y:S02]  /*12f40*/  ULDC.64 UR4, c[0x0][0x280] ;  /* 0x0000a00000047ab9 */ /* 0x000fe40000000a00 */
[----:B------:R-:W-:Y:S01]  /*12f50*/  IADD3 R4, P0, R2, UR4, RZ ;  /* 0x0000000402047c10 */ /* 0x000fe2000ff1e0ff */
[----:B------:R-:W-:Y:S02]  /*12f60*/  ULDC UR4, c[0x0][0x2b8] ;  /* 0x0000ae0000047ab9 */ /* 0x000fe40000000800 */
[----:B------:R-:W-:Y:S02]  /*12f70*/  ISETP.GE.AND P1, PT, R9, UR4, PT ;  /* 0x0000000409007c0c */ /* 0x000fe4000bf26270 */
[----:B------:R0:W5:Y:S01]  /*12f80*/  LDL R9, [R1+0x28] ;  /* 0x0000280001097983 */ /* 0x0001620000100800 */
[----:B------:R-:W-:Y:S02]  /*12f90*/  IADD3.X R3, R3, UR5, R0, P0, !PT ;  /* 0x0000000503037c10 */ /* 0x000fe400087fe400 */
[----:B------:R-:W-:Y:S01]  /*12fa0*/  ISETP.GE.AND P0, PT, R10, UR4, PT ;  /* 0x000000040a007c0c */ /* 0x000fe2000bf06270 */
[----:B------:R-:W-:Y:S01]  /*12fb0*/  UMOV UR4, 0xffffffff ;  /* 0xffffffff00047882 */ /* 0x000fe20000000000 */
[----:B------:R-:W-:-:S04]  /*12fc0*/  LOP3.LUT R19, R19, 0x7f, RZ, 0xc0, !PT ;  /* 0x0000007f13137812 */ /* 0x000fc800078ec0ff */
[----:B------:R-:W-:Y:S01]  /*12fd0*/  SHF.R.U32.HI R19, RZ, 0x3, R19 ;  /* 0x00000003ff137819 */ /* 0x000fe20000011613 */
[----:B0-----:R-:W-:Y:S06]  /*12fe0*/  BRA.DIV UR4, `(.L_x_1231) ;  /* 0x0000003604047947 */ /* 0x001fec000b800000 */
[----:B------:R-:W0:Y:S01]  /*12ff0*/  SHFL.IDX PT, R7, R4, RZ, 0x181f ;  /* 0x00181fff04077589 */ /* 0x000e2200000e0000 */
[----:B------:R-:W-:Y:S02]  /*13000*/  IMAD.IADD R2, R19, 0x1, R18 ;  /* 0x0000000113027824 */ /* 0x000fe400078e0212 */
[----:B------:R-:W-:Y:S01]  /*13010*/  IMAD R0, R8, UR42, RZ ;  /* 0x0000002a08007c24 */ /* 0x000fe2000f8e02ff */
[----:B------:R-:W2:Y:S01]  /*13020*/  SHFL.IDX PT, R6, R3, RZ, 0x181f ;  /* 0x00181fff03067589 */ /* 0x000ea200000e0000 */
[----:B------:R-:W-:-:S03]  /*13030*/  VIADD R5, R2, 0x10 ;  /* 0x0000001002057836 */ /* 0x000fc60000000000 */
[-C--:B------:R-:W-:Y:S01]  /*13040*/  ISETP.GE.AND P4, PT, R2, R0.reuse, PT ;  /* 0x000000000200720c */ /* 0x080fe20003f86270 */
[----:B------:R-:W-:Y:S01]  /*13050*/  SHFL.IDX PT, R8, R3, 0x1, 0x181f ;  /* 0x00381f0003087f89 */ /* 0x000fe200000e0000 */
[----:B------:R-:W-:-:S03]  /*13060*/  ISETP.GE.AND P2, PT, R5, R0, PT ;  /* 0x000000000500720c */ /* 0x000fc60003f46270 */
[----:B------:R-:W3:Y:S08]  /*13070*/  SHFL.IDX PT, R5, R4, 0x1, 0x181f ;  /* 0x00381f0004057f89 */ /* 0x000ef000000e0000 */
[----:B0-----:R-:W-:-:S05]  /*13080*/  @!P4 IADD3 R7, P3, R10, R7, RZ ;  /* 0x000000070a07c210 */ /* 0x001fca0007f7e0ff */
[----:B--2---:R-:W-:-:S05]  /*13090*/  @!P4 IMAD.X R6, RZ, RZ, R6, P3 ;  /* 0x000000ffff06c224 */ /* 0x004fca00018e0606 */
[-C--:B------:R-:W-:Y:S02]  /*130a0*/  @!P4 LOP3.LUT R7, R7, R6.reuse, RZ, 0x3c, !PT ;  /* 0x000000060707c212 */ /* 0x080fe400078e3cff */
[----:B---3--:R-:W-:Y:S02]  /*130b0*/  @!P2 IADD3 R5, P3, R10, R5, RZ ;  /* 0x000000050a05a210 */ /* 0x008fe40007f7e0ff */
[----:B------:R-:W-:-:S04]  /*130c0*/  @!P4 LOP3.LUT R6, R7, R6, RZ, 0x3c, !PT ;  /* 0x000000060706c212 */ /* 0x000fc800078e3cff */
        /* <DEDUP_REMOVED lines=49> */
[----:B------:R-:W2:Y:S01]  /*133e0*/  SHFL.IDX PT, R4, R4, 0x7, 0x181f ;  /* 0x00f81f0004047f89 */ /* 0x000ea200000e0000 */
[----:B0-----:R-:W-:-:S05]  /*133f0*/  @!P2 IADD3 R6, P3, R10, R6, RZ ;  /* 0x000000060a06a210 */ /* 0x001fca0007f7e0ff */
[----:B------:R-:W-:-:S04]  /*13400*/  @!P2 IMAD.X R5, RZ, RZ, R5, P3 ;  /* 0x000000ffff05a224 */ /* 0x000fc800018e0605 */
[----:B------:R-:W-:-:S05]  /*13410*/  @!P2 IMAD.MOV.U32 R7, RZ, RZ, R5 ;  /* 0x000000ffff07a224 */ /* 0x000fca00078e0005 */
[----:B------:R0:W-:Y:S04]  /*13420*/  @!P2 LDGSTS.E.BYPASS.LTC128B.128 [R9+0x1b000], desc[UR52][R6.64], !P0 ;  /* 0x1b0000000609afae */ /* 0x0001e8000c101d74 */
[----:B--2---:R0:W-:Y:S02]  /*13430*/  @!P2 LDGSTS.E.BYPASS.LTC128B.128 [R9+0x1f000], desc[UR52][R6.64+0x80], !P1 ;  /* 0x1f0000800609afae */ /* 0x0041e4000c901d74 */
.L_x_1318:
        /* <DEDUP_REMOVED lines=11> */
.L_x_1233:
[----:B------:R-:W-:Y:S05]  /*134f0*/  BSYNC B0 ;  /* 0x0000000000007941 */ /* 0x000fea0003800000 */
.L_x_1232:
[----:B------:R-:W-:Y:S01]  /*13500*/  NOP ;  /* 0x0000000000007918 */ /* 0x000fe20000000000 */
[----:B------:R-:W-:-:S13]  /*13510*/  PLOP3.LUT P0, PT, PT, PT, PT, 0x80, 0x0 ;  /* 0x000000000000781c */ /* 0x000fda0003f0f070 */
.L_x_1234:
[----:B------:R-:W-:Y:S02]  /*13520*/  PLOP3.LUT P1, PT, P1, P0, PT, 0xa2, 0x0 ;  /* 0x000000000000781c */ /* 0x000fe40000f21472 */
[----:B------:R-:W-:-:S08]  /*13530*/  @P0 R2UR P1, UR4, R17 ;  /* 0x00000000110402ca */ /* 0x000fd00000020000 */
[----:B------:R-:W-:-:S05]  /*13540*/  @P0 PLOP3.LUT P0, PT, P1, PT, PT, 0x80, 0x0 ;  /* 0x000000000000081c */ /* 0x000fca0000f0f070 */
[----:B------:R-:W-:Y:S01]  /*13550*/  @!P1 SYNCS.ARRIVE.TRANS64.RED.A0T1 RZ, [UR4+0x28400], RZ ;  /* 0x028400ffffff99a7 */ /* 0x000fe20008200404 */
[----:B------:R-:W-:Y:S07]  /*13560*/  @!P1 ARRIVES.LDGSTSBAR.64.TRANSCNT [UR4+0x28400] ;  /* 0x02840000ff0099b0 */ /* 0x000fee0008000a84 */
[----:B------:R-:W-:Y:S05]  /*13570*/  @P0 BRA.U.ANY `(.L_x_1234) ;  /* 0xfffffffd00e80947 */ /* 0x000fea000393ffff */
[----:B--2---:R-:W2:Y:S02]  /*13580*/  LDL.LU R2, [R1+0x2c] ;  /* 0x00002c0001027983 */ /* 0x004ea40000300800 */
[----:B--2---:R-:W-:-:S05]  /*13590*/  VIADD R2, R2, 0x1 ;  /* 0x0000000102027836 */ /* 0x004fca0000000000 */
        /* <DEDUP_REMOVED lines=8> */
[----:B------:R-:W3:Y:S03]  /*13620*/  SYNCS.PHASECHK.TRANS64.TRYWAIT P0, [R17+URZ+0x28420], R0 ;  /* 0x02842000110075a7 */ /* 0x000ee6000800017f */
[----:B--23--:R-:W-:Y:S05]  /*13630*/  @!P0 BRA `(.L_x_1236) ;  /* 0x0000003800048947 */ /* 0x00cfea0003800000 */
.L_x_1319:
[----:B------:R-:W-:Y:S05]  /*13640*/  BSYNC B0 ;  /* 0x0000000000007941 */ /* 0x000fea0003800000 */
.L_x_1235:
[----:B------:R-:W3:Y:S01]  /*13650*/  LDL R2, [R1+0x18] ;  /* 0x0000180001027983 */ /* 0x000ee20000100800 */
[----:B------:R-:W-:-:S06]  /*13660*/  UIADD3 UR4, UR40, -0x2, URZ ;  /* 0xfffffffe28047890 */ /* 0x000fcc000fffe03f */
[----:B---3--:R-:W-:-:S13]  /*13670*/  ISETP.LE.AND P0, PT, R2, UR4, PT ;  /* 0x0000000402007c0c */ /* 0x008fda000bf03270 */
[----:B------:R-:W-:Y:S05]  /*13680*/  @!P0 BRA `(.L_x_1237) ;  /* 0x0000000c00f08947 */ /* 0x000fea0003800000 */
[----:B0-----:R0:W5:Y:S04]  /*13690*/  LDL.LU R6, [R1] ;  /* 0x0000000001067983 */ /* 0x0011680000300800 */
[----:B------:R0:W5:Y:S01]  /*136a0*/  LDL.LU R7, [R1+0x4] ;  /* 0x0000040001077983 */ /* 0x0001620000300800 */
[----:B--2---:R-:W-:-:S07]  /*136b0*/  IMAD.U32 R0, RZ, RZ, UR4 ;  /* 0x00000004ff007e24 */ /* 0x004fce000f8e00ff */
.L_x_1259:
[----:B------:R-:W2:Y:S01]  /*136c0*/  LDL R2, [R1+0xc] ;  /* 0x00000c0001027983 */ /* 0x000ea20000100800 */
[----:B-----5:R-:W-:Y:S01]  /*136d0*/  VIADD R3, R6, 0x1 ;  /* 0x0000000106037836 */ /* 0x020fe20000000000 */
[----:B------:R-:W-:Y:S05]  /*136e0*/  YIELD ;  /* 0x0000000000007946 */ /* 0x000fea0003800000 */
[C---:B------:R-:W-:Y:S01]  /*136f0*/  ISETP.NE.AND P0, PT, R3.reuse, 0x2, PT ;  /* 0x000000020300780c */ /* 0x040fe20003f05270 */
[----:B------:R-:W-:Y:S03]  /*13700*/  BSSY B0, `(.L_x_1238) ;  /* 0x000008b000007945 */ /* 0x000fe60003800000 */
[----:B------:R-:W-:-:S02]  /*13710*/  SEL R10, R3, RZ, P0 ;  /* 0x000000ff030a7207 */ /* 0x000fc40000000000 */
[----:B--2---:R-:W-:Y:S02]  /*13720*/  LOP3.LUT P1, RZ, R2, 0x1, RZ, 0xc0, !PT ;  /* 0x0000000102ff7812 */ /* 0x004fe4000782c0ff */
        /* <DEDUP_REMOVED lines=13> */
[----:B------:R-:W2:Y:S01]  /*13800*/  LDL R11, [R1+0x8] ;  /* 0x00000800010b7983 */ /* 0x000ea20000100800 */
[----:B----4-:R-:W-:-:S13]  /*13810*/  ISETP.NE.AND P0, PT, R5, 0x1, PT ;  /* 0x000000010500780c */ /* 0x010fda0003f05270 */
[----:B------:R-:W4:Y:S02]  /*13820*/  @P0 LDC.64 R2, c[0x0][0x440] ;  /* 0x00011000ff020b82 */ /* 0x000f240000000a00 */
[----:B----4-:R-:W-:-:S04]  /*13830*/  @P0 IMAD.HI.U32 R4, R0, R2, RZ ;  /* 0x0000000200040227 */ /* 0x010fc800078e00ff */
[----:B------:R-:W-:Y:S01]  /*13840*/  IMAD.MOV.U32 R2, RZ, RZ, R0 ;  /* 0x000000ffff027224 */ /* 0x000fe200078e0000 */
[----:B------:R-:W-:-:S04]  /*13850*/  @P0 SHF.R.U32.HI R2, RZ, R3, R4 ;  /* 0x00000003ff020219 */ /* 0x000fc80000011604 */
[--C-:B------:R-:W-:Y:S01]  /*13860*/  SHF.R.S32.HI R3, RZ, 0x1f, R2.reuse ;  /* 0x0000001fff037819 */ /* 0x100fe20000011402 */
[----:B------:R-:W-:-:S04]  /*13870*/  IMAD.MOV R8, RZ, RZ, -R2 ;  /* 0x000000ffff087224 */ /* 0x000fc800078e0a02 */
[----:B------:R-:W-:Y:S02]  /*13880*/  IMAD R8, R5, R8, R0 ;  /* 0x0000000805087224 */ /* 0x000fe400078e0200 */
[----:B---3--:R-:W-:-:S04]  /*13890*/  IMAD R4, R12, UR6, RZ ;  /* 0x000000060c047c24 */ /* 0x008fc8000f8e02ff */
[C---:B--2---:R-:W-:Y:S02]  /*138a0*/  IMAD R4, R11.reuse, UR7, R4 ;  /* 0x000000070b047c24 */ /* 0x044fe4000f8e0204 */
[----:B------:R-:W-:-:S04]  /*138b0*/  IMAD.WIDE.U32 R2, R11, UR6, R2 ;  /* 0x000000060b027c25 */ /* 0x000fc8000f8e0002 */
[----:B------:R-:W-:Y:S01]  /*138c0*/  IMAD.IADD R3, R4, 0x1, R3 ;  /* 0x0000000104037824 */ /* 0x000fe200078e0203 */
[----:B------:R-:W-:-:S04]  /*138d0*/  LEA R4, P0, R2, UR4, 0x2 ;  /* 0x0000000402047c11 */ /* 0x000fc8000f8010ff */
[----:B------:R-:W-:-:S05]  /*138e0*/  LEA.HI.X R5, R2, UR5, R3, 0x2, P0 ;  /* 0x0000000502057c11 */ /* 0x000fca00080f1403 */
[----:B------:R3:W5:Y:S04]  /*138f0*/  LDG.E R16, desc[UR52][R4.64] ;  /* 0x0000003404107981 */ /* 0x000768000c1e1900 */
.L_x_1240:
        /* <DEDUP_REMOVED lines=8> */
.L_x_1320:
[----:B------:R-:W-:Y:S05]  /*13980*/  BSYNC B1 ;  /* 0x0000000000017941 */ /* 0x000fea0003800000 */
.L_x_1241:
[----:B------:R-:W-:Y:S04]  /*13990*/  BSSY B1, `(.L_x_1243) ;  /* 0x0000009000017945 */ /* 0x000fe80003800000 */
[----:B------:R-:W-:Y:S05]  /*139a0*/  @P1 BRA `(.L_x_1244) ;  /* 0x00000000001c1947 */ /* 0x000fea0003800000 */
[----:B------:R-:W4:Y:S02]  /*139b0*/  S2R R2, SR_TID.X ;  /* 0x0000000000027919 */ /* 0x000f240000002100 */
[----:B----4-:R-:W-:Y:S01]  /*139c0*/  LOP3.LUT R5, R2, 0x1f, RZ, 0xc0, !PT ;  /* 0x0000001f02057812 */ /* 0x010fe200078ec0ff */
[----:B------:R-:W-:-:S03]  /*139d0*/  IMAD.MOV.U32 R2, RZ, RZ, 0x4000 ;  /* 0x00004000ff027424 */ /* 0x000fc600078e00ff */
[----:B------:R-:W-:Y:S01]  /*139e0*/  ISETP.NE.AND P0, PT, R5, RZ, PT ;  /* 0x000000ff0500720c */ /* 0x000fe20003f05270 */
[----:B------:R4:W-:-:S12]  /*139f0*/  SYNCS.ARRIVE.TRANS64 RZ, [R4+URZ+0x28470], R2 ;  /* 0x0284700204ff79a7 */ /* 0x0009d8000800003f */
[----:B----4-:R-:W-:Y:S05]  /*13a00*/  @!P0 BRA `(.L_x_1244) ;  /* 0x0000000000048947 */ /* 0x010fea0003800000 */
[----:B------:R-:W-:Y:S01]  /*13a10*/  BPT.TRAP 0x1 ;  /* 0x000000040000795c */ /* 0x000fe20000300000 */
.L_x_1244:
[----:B------:R-:W-:Y:S05]  /*13a20*/  BSYNC B1 ;  /* 0x0000000000017941 */ /* 0x000fea0003800000 */
.L_x_1243:
[----:B------:R-:W4:Y:S04]  /*13a30*/  LDL R2, [R1] ;  /* 0x0000000001027983 */ /* 0x000f280000100800 */
        /* <DEDUP_REMOVED lines=8> */
[----:B----4-:R-:W-:-:S02]  /*13ac0*/  IMAD R2, R2, 0x4000, R17 ;  /* 0x0000400002027824 */ /* 0x010fc400078e0211 */
[----:B--2---:R-:W-:Y:S02]  /*13ad0*/  IMAD R8, R8, 0x40, R5 ;  /* 0x0000004008087824 */ /* 0x004fe400078e0205 */
[----:B------:R-:W-:Y:S02]  /*13ae0*/  VIADD R5, R4, 0x28470 ;  /* 0x0002847004057836 */ /* 0x000fe40000000000 */
[----:B------:R-:W-:-:S07]  /*13af0*/  VIADD R9, R2, 0x10000 ;  /* 0x0001000002097836 */ /* 0x000fce0000000000 */
.L_x_1245:
        /* <DEDUP_REMOVED lines=16> */
.L_x_1246:
        /* <DEDUP_REMOVED lines=13> */
.L_x_1321:
[----:B------:R-:W-:Y:S05]  /*13cd0*/  BSYNC B1 ;  /* 0x0000000000017941 */ /* 0x000fea0003800000 */
.L_x_1247:
[----:B------:R-:W-:Y:S01]  /*13ce0*/  BSSY B1, `(.L_x_1249) ;  /* 0x000000b000017945 */ /* 0x000fe20003800000 */
[----:B------:R-:W-:Y:S02]  /*13cf0*/  IMAD.MOV.U32 R10, RZ, RZ, 0x0 ;  /* 0x00000000ff0a7424 */ /* 0x000fe400078e00ff */
[----:B------:R-:W-:Y:S01]  /*13d00*/  IMAD.MOV.U32 R11, RZ, RZ, 0x14f00000 ;  /* 0x14f00000ff0b7424 */ /* 0x000fe200078e00ff */
[----:B------:R-:W-:Y:S06]  /*13d10*/  @P1 BRA `(.L_x_1250) ;  /* 0x00000000001c1947 */ /* 0x000fec0003800000 */
[----:B------:R-:W4:Y:S01]  /*13d20*/  S2R R5, SR_TID.X ;  /* 0x0000000000057919 */ /* 0x000f220000002100 */
[----:B--23--:R-:W-:-:S04]  /*13d30*/  IMAD.MOV.U32 R3, RZ, RZ, 0x4000 ;  /* 0x00004000ff037424 */ /* 0x00cfc800078e00ff */
[----:B------:R2:W-:Y:S01]  /*13d40*/  SYNCS.ARRIVE.TRANS64 RZ, [R4+URZ+0x28430], R3 ;  /* 0x0284300304ff79a7 */ /* 0x0005e2000800003f */
[----:B----4-:R-:W-:-:S04]  /*13d50*/  LOP3.LUT R5, R5, 0x1f, RZ, 0xc0, !PT ;  /* 0x0000001f05057812 */ /* 0x010fc800078ec0ff */
[----:B------:R-:W-:-:S13]  /*13d60*/  ISETP.NE.AND P0, PT, R5, RZ, PT ;  /* 0x000000ff0500720c */ /* 0x000fda0003f05270 */
[----:B--2---:R-:W-:Y:S05]  /*13d70*/  @!P0 BRA `(.L_x_1250) ;  /* 0x0000000000048947 */ /* 0x004fea0003800000 */
[----:B------:R-:W-:Y:S01]  /*13d80*/  BPT.TRAP 0x1 ;  /* 0x000000040000795c */ /* 0x000fe20000300000 */
.L_x_1250:
[----:B------:R-:W-:Y:S05]  /*13d90*/  BSYNC B1 ;  /* 0x0000000000017941 */ /* 0x000fea0003800000 */
.L_x_1249:
[----:B------:R-:W-:Y:S01]  /*13da0*/  R2UR UR10, R13 ;  /* 0x000000000d0a72ca */ /* 0x000fe200000e0000 */
[----:B------:R-:W-:Y:S01]  /*13db0*/  UIADD3 UR4, UP0, UR46, 0x370, URZ ;  /* 0x000003702e047890 */ /* 0x000fe2000ff1e03f */
[----:B------:R-:W-:Y:S01]  /*13dc0*/  R2UR UR6, R10 ;  /* 0x000000000a0672ca */ /* 0x000fe200000e0000 */
[----:B--23--:R-:W-:Y:S01]  /*13dd0*/  VIADD R4, R4, 0x28430 ;  /* 0x0002843004047836 */ /* 0x00cfe20000000000 */
[----:B------:R-:W-:Y:S01]  /*13de0*/  R2UR UR7, R11 ;  /* 0x000000000b0772ca */ /* 0x000fe200000e0000 */
[----:B------:R-:W-:Y:S01]  /*13df0*/  VIADD R3, R2, 0x20000 ;  /* 0x0002000002037836 */ /* 0x000fe20000000000 */
[----:B------:R-:W-:Y:S01]  /*13e00*/  PLOP3.LUT P0, PT, PT, PT, PT, 0x80, 0x0 ;  /* 0x000000000000781c */ /* 0x000fe20003f0f070 */
[----:B------:R-:W-:-:S12]  /*13e10*/  UIADD3.X UR5, URZ, UR47, URZ, UP0, !UPT ;  /* 0x0000002f3f057290 */ /* 0x000fd800087fe43f */
.L_x_1251:
        /* <DEDUP_REMOVED lines=10> */
[----:B------:R-:W-:Y:S01]  /*13ec0*/  R2UR UR10, R12 ;  /* 0x000000000c0a72ca */ /* 0x000fe200000e0000 */
[----:B------:R-:W-:Y:S01]  /*13ed0*/  VIADD R2, R2, 0x22000 ;  /* 0x0002200002027836 */ /* 0x000fe20000000000 */
[----:B------:R-:W-:Y:S02]  /*13ee0*/  R2UR UR6, R10 ;  /* 0x000000000a0672ca */ /* 0x000fe400000e0000 */
[----:B------:R-:W-:Y:S02]  /*13ef0*/  R2UR UR7, R11 ;  /* 0x000000000b0772ca */ /* 0x000fe400000e0000 */
[----:B------:R-:W-:-:S13]  /*13f00*/  PLOP3.LUT P0, PT, PT, PT, PT, 0x80, 0x0 ;  /* 0x000000000000781c */ /* 0x000fda0003f0f070 */
.L_x_1252:
        /* <DEDUP_REMOVED lines=10> */
.L_x_1239:
[----:B------:R-:W-:Y:S05]  /*13fb0*/  BSYNC B0 ;  /* 0x0000000000007941 */ /* 0x000fea0003800000 */
.L_x_1238:
[----:B------:R-:W-:-:S06]  /*13fc0*/  UISETP.NE.AND UP0, UPT, UR39, 0x3, UPT ;  /* 0x000000032700788c */ /* 0x000fcc000bf05270 */
[----:B------:R-:W-:-:S13]  /*13fd0*/  PLOP3.LUT P0, PT, PT, PT, UP0, 0x80, 0x0 ;  /* 0x000000000000781c */ /* 0x000fda0003f0f008 */
[----:B------:R-:W-:Y:S05]  /*13fe0*/  @!P0 BRA `(.L_x_1253) ;  /* 0x0000000000048947 */ /* 0x000fea0003800000 */
[----:B------:R-:W-:Y:S01]  /*13ff0*/  BPT.TRAP 0x1 ;  /* 0x000000040000795c */ /* 0x000fe20000300000 */
.L_x_1253:
        /* <DEDUP_REMOVED lines=8> */
.L_x_1322:
[----:B------:R-:W-:Y:S05]  /*14080*/  BSYNC B0 ;  /* 0x0000000000007941 */ /* 0x000fea0003800000 */
.L_x_1254:
[----:B------:R-:W-:Y:S05]  /*14090*/  @!P1 BRA `(.L_x_1256) ;  /* 0x0000000000049947 */ /* 0x000fea0003800000 */
[----:B------:R-:W-:Y:S01]  /*140a0*/  BPT.TRAP 0x1 ;  /* 0x000000040000795c */ /* 0x000fe20000300000 */
.L_x_1256:
[----:B------:R-:W-:Y:S01]  /*140b0*/  SHF.L.U32 R3, R7, 0x1f, RZ ;  /* 0x0000001f07037819 */ /* 0x000fe200000006ff */
[----:B---3--:R-:W-:-:S03]  /*140c0*/  IMAD.SHL.U32 R2, R6, 0x4000, RZ ;  /* 0x0000400006027824 */ /* 0x008fc600078e00ff */
[----:B------:R-:W3:Y:S02]  /*140d0*/  SYNCS.PHASECHK.TRANS64.TRYWAIT P0, [R19+URZ+0x28460], R3 ;  /* 0x02846003130075a7 */ /* 0x000ee4000800017f */
[----:B---3--:R-:W-:Y:S05]  /*140e0*/  @!P0 BRA `(.L_x_1257) ;  /* 0x0000002c00a88947 */ /* 0x008fea0003800000 */
.L_x_1323:
[----:B------:R-:W3:Y:S04]  /*140f0*/  LDL R4, [R1+0x24] ;  /* 0x0000240001047983 */ /* 0x000ee80000100800 */
[----:B------:R-:W4:Y:S01]  /*14100*/  LDL R12, [R1+0x20] ;  /* 0x00002000010c7983 */ /* 0x000f220000100800 */
[----:B------:R-:W-:Y:S05]  /*14110*/  WARPSYNC.ALL ;  /* 0x0000000000007948 */ /* 0x000fea0003800000 */
[----:B------:R-:W5:Y:S01]  /*14120*/  S2R R5, SR_TID.X ;  /* 0x0000000000057919 */ /* 0x000f620000002100 */
[----:B------:R-:W-:Y:S01]  /*14130*/  IMAD.MOV.U32 R13, RZ, RZ, 0x40 ;  /* 0x00000040ff0d7424 */ /* 0x000fe200078e00ff */
[----:B-----5:R-:W-:-:S04]  /*14140*/  LOP3.LUT P0, RZ, R5, 0x4, RZ, 0xc0, !PT ;  /* 0x0000000405ff7812 */ /* 0x020fc8000780c0ff */
[----:B------:R-:W-:Y:S02]  /*14150*/  SEL R13, R13, 0xffffffc0, !P0 ;  /* 0xffffffc00d0d7807 */ /* 0x000fe40004000000 */
[----:B---3--:R-:W-:Y:S02]  /*14160*/  LOP3.LUT R3, R2, R4, RZ, 0xfc, !PT ;  /* 0x0000000402037212 */ /* 0x008fe400078efcff */
[----:B----4-:R-:W-:-:S03]  /*14170*/  IADD3 R2, R17, R2, R12 ;  /* 0x0000000211027210 */ /* 0x010fc60007ffe00c */
[----:B------:R-:W-:-:S04]  /*14180*/  IMAD.IADD R3, R17, 0x1, R3 ;  /* 0x0000000111037824 */ /* 0x000fc800078e0203 */
[----:B------:R-:W-:Y:S01]  /*14190*/  IMAD.IADD R18, R13, 0x1, R3 ;  /* 0x000000010d127824 */ /* 0x000fe200078e0203 */
[----:B--2---:R-:W2:Y:S02]  /*141a0*/  LDSM.16.MT88.4 R8, [R3+0x10000] ;  /* 0x010000000308783b */ /* 0x004ea40000004200 */
[C-C-:B--2---:R-:W-:Y:S02]  /*141b0*/  PRMT R4, R8.reuse, 0x6420, R9.reuse ;  /* 0x0000642008047816 */ /* 0x144fe40000000009 */
[----:B------:R-:W-:Y:S02]  /*141c0*/  PRMT R5, R8, 0x7531, R9 ;  /* 0x0000753108057816 */ /* 0x000fe40000000009 */
[C-C-:B------:R-:W-:Y:S02]  /*141d0*/  PRMT R6, R10.reuse, 0x6420, R11.reuse ;  /* 0x000064200a067816 */ /* 0x140fe4000000000b */
[----:B------:R-:W-:Y:S02]  /*141e0*/  PRMT R7, R10, 0x7531, R11 ;  /* 0x000075310a077816 */ /* 0x000fe4000000000b */
[----:B------:R-:W2:Y:S04]  /*141f0*/  LDSM.16.MT88.4 R8, [R18+0x10000] ;  /* 0x010000001208783b */ /* 0x000ea80000004200 */
[----:B------:R-:W-:Y:S01]  /*14200*/  STSM.16.M88.4 [R2+0x8000], R4 ;  /* 0x0080000402007844 */ /* 0x000fe20000000200 */
[----:B--2---:R-:W-:-:S02]  /*14210*/  PRMT R12, R8, 0x6420, R9 ;  /* 0x00006420080c7816 */ /* 0x004fc40000000009 */
        /* <DEDUP_REMOVED lines=10> */
[----:B------:R3:W-:Y:S02]  /*142c0*/  STSM.16.M88.4 [R2+0xa000], R4 ;  /* 0x00a0000402007844 */ /* 0x0007e40000000200 */
[----:B---3--:R-:W3:Y:S01]  /*142d0*/  S2R R7, SR_TID.X ;  /* 0x0000000000077919 */ /* 0x008ee20000002100 */
[C-C-:B--2---:R-:W-:Y:S02]  /*142e0*/  PRMT R12, R8.reuse, 0x6420, R9.reuse ;  /* 0x00006420080c7816 */ /* 0x144fe40000000009 */
[----:B------:R-:W-:-:S02]  /*142f0*/  PRMT R13, R8, 0x7531, R9 ;  /* 0x00007531080d7816 */ /* 0x000fc40000000009 */
[C-C-:B------:R-:W-:Y:S02]  /*14300*/  PRMT R14, R10.reuse, 0x6420, R11.reuse ;  /* 0x000064200a0e7816 */ /* 0x140fe4000000000b */
[----:B------:R-:W-:-:S05]  /*14310*/  PRMT R15, R10, 0x7531, R11 ;  /* 0x000075310a0f7816 */ /* 0x000fca000000000b */
[----:B------:R2:W-:Y:S01]  /*14320*/  STSM.16.M88.4 [R2+0xb000], R12 ;  /* 0x00b0000c02007844 */ /* 0x0005e20000000200 */
[----:B---3--:R-:W-:-:S03]  /*14330*/  LOP3.LUT P0, RZ, R7, 0x4, RZ, 0xc0, !PT ;  /* 0x0000000407ff7812 */ /* 0x008fc6000780c0ff */
[----:B------:R-:W3:Y:S01]  /*14340*/  LDSM.16.MT88.4 R8, [R3+0x11000] ;  /* 0x011000000308783b */ /* 0x000ee20000004200 */
[----:B--2---:R-:W-:-:S05]  /*14350*/  IMAD.MOV.U32 R15, RZ, RZ, 0x20 ;  /* 0x00000020ff0f7424 */ /* 0x004fca00078e00ff */
[----:B------:R-:W-:-:S04]  /*14360*/  SEL R15, R15, 0xffffffe0, !P0 ;  /* 0xffffffe00f0f7807 */ /* 0x000fc80004000000 */
[----:B------:R-:W-:Y:S02]  /*14370*/  IADD3 R2, R15, 0x8000, R2 ;  /* 0x000080000f027810 */ /* 0x000fe40007ffe002 */
[C-C-:B---3--:R-:W-:Y:S02]  /*14380*/  PRMT R4, R8.reuse, 0x6420, R9.reuse ;  /* 0x0000642008047816 */ /* 0x148fe40000000009 */
[----:B------:R-:W-:Y:S02]  /*14390*/  PRMT R5, R8, 0x7531, R9 ;  /* 0x0000753108057816 */ /* 0x000fe40000000009 */
[C-C-:B------:R-:W-:Y:S02]  /*143a0*/  PRMT R6, R10.reuse, 0x6420, R11.reuse ;  /* 0x000064200a067816 */ /* 0x140fe4000000000b */
[----:B------:R-:W-:Y:S02]  /*143b0*/  PRMT R7, R10, 0x7531, R11 ;  /* 0x000075310a077816 */ /* 0x000fe4000000000b */
[----:B------:R-:W2:Y:S04]  /*143c0*/  LDSM.16.MT88.4 R8, [R18+0x11000] ;  /* 0x011000001208783b */ /* 0x000ea80000004200 */
[----:B------:R-:W-:Y:S01]  /*143d0*/  STSM.16.M88.4 [R2], R4 ;  /* 0x0000000402007844 */ /* 0x000fe20000000200 */
        /* <DEDUP_REMOVED lines=12> */
[C-C-:B--2---:R-:W-:Y:S02]  /*144a0*/  PRMT R4, R8.reuse, 0x6420, R9.reuse ;  /* 0x0000642008047816 */ /* 0x144fe40000000009 */
        /* <DEDUP_REMOVED lines=9> */
[----:B---3--:R-:W3:Y:S01]  /*14540*/  FENCE.VIEW.ASYNC.S ;  /* 0x00000000000073c6 */ /* 0x008ee20000000000 */
[----:B------:R-:W-:Y:S05]  /*14550*/  @!P1 BRA `(.L_x_1258) ;  /* 0x0000000000049947 */ /* 0x000fea0003800000 */
[----:B------:R-:W-:Y:S01]  /*14560*/  BPT.TRAP 0x1 ;  /* 0x000000040000795c */ /* 0x000fe20000300000 */
.L_x_1258:
[----:B--2---:R-:W2:Y:S01]  /*14570*/  S2R R2, SR_TID.X ;  /* 0x0000000000027919 */ /* 0x004ea20000002100 */
[----:B---3--:R3:W-:Y:S01]  /*14580*/  SYNCS.ARRIVE.TRANS64.A1T0 RZ, [R19+URZ+0x28450], RZ ;  /* 0x028450ff13ff79a7 */ /* 0x0087e2000810003f */
[----:B------:R4:W5:Y:S04]  /*14590*/  LDL R6, [R1] ;  /* 0x0000000001067983 */ /* 0x0009680000100800 */
[----:B------:R4:W5:Y:S01]  /*145a0*/  LDL R7, [R1+0x4] ;  /* 0x0000040001077983 */ /* 0x0009620000100800 */
[----:B--2---:R-:W-:-:S03]  /*145b0*/  LOP3.LUT R3, R2, 0x7f, RZ, 0xc0, !PT ;  /* 0x0000007f02037812 */ /* 0x004fc600078ec0ff */
[----:B------:R-:W2:Y:S01]  /*145c0*/  LDL R2, [R1+0x18] ;  /* 0x0000180001027983 */ /* 0x000ea20000100800 */
[----:B------:R-:W-:Y:S01]  /*145d0*/  BAR.SYNC.DEFER_BLOCKING 0x2, 0x80 ;  /* 0x0082000000007b1d */ /* 0x000fe20000010000 */
[----:B------:R-:W-:-:S13]  /*145e0*/  ISETP.NE.AND P0, PT, R3, RZ, PT ;  /* 0x000000ff0300720c */ /* 0x000fda0003f05270 */
[----:B---3--:R-:W-:-:S05]  /*145f0*/  @!P0 VIADD R19, R19, 0x28480 ;  /* 0x0002848013138836 */ /* 0x008fca0000000000 */
[----:B------:R-:W-:-:S04]  /*14600*/  @!P0 PRMT R19, RZ, 0x654, R19 ;  /* 0x00000654ff138816 */ /* 0x000fc80000000013 */
[----:B------:R4:W-:Y:S01]  /*14610*/  @!P0 SYNCS.ARRIVE.TRANS64.RED.A1T0 RZ, [R19+URZ], RZ ;  /* 0x000000ff13ff89a7 */ /* 0x0009e2000810043f */
[C---:B--2---:R-:W-:Y:S01]  /*14620*/  ISETP.GT.AND P0, PT, R0.reuse, R2, PT ;  /* 0x000000020000720c */ /* 0x044fe20003f04270 */
[----:B------:R-:W-:-:S12]  /*14630*/  VIADD R0, R0, 0xffffffff ;  /* 0xffffffff00007836 */ /* 0x000fd80000000000 */
[----:B----4-:R-:W-:Y:S05]  /*14640*/  @P0 BRA `(.L_x_1259) ;  /* 0xfffffff0001c0947 */ /* 0x010fea000383ffff */
.L_x_1237:
[----:B------:R-:W3:Y:S01]  /*14650*/  S2R R2, SR_TID.X ;  /* 0x0000000000027919 */ /* 0x000ee20000002100 */
[----:B------:R-:W-:Y:S01]  /*14660*/  BSSY B0, `(.L_x_1260) ;  /* 0x0000011000007945 */ /* 0x000fe20003800000 */
[----:B---3--:R-:W-:-:S04]  /*14670*/  LOP3.LUT R2, R2, 0x7f, RZ, 0xc0, !PT ;  /* 0x0000007f02027812 */ /* 0x008fc800078ec0ff */
[----:B------:R-:W-:-:S13]  /*14680*/  ISETP.NE.AND P0, PT, R2, RZ, PT ;  /* 0x000000ff0200720c */ /* 0x000fda0003f05270 */
[----:B------:R-:W-:Y:S05]  /*14690*/  @P0 BRA `(.L_x_1261) ;  /* 0x0000000000340947 */ /* 0x000fea0003800000 */
[----:B------:R-:W3:Y:S01]  /*146a0*/  S2R R3, SR_LANEID ;  /* 0x0000000000037919 */ /* 0x000ee20000000000 */
[----:B------:R-:W-:Y:S02]  /*146b0*/  VOTEU.ANY UR4, UPT, PT ;  /* 0x0000000000047886 */ /* 0x000fe400038e0100 */
[----:B--2---:R-:W3:Y:S08]  /*146c0*/  FLO.U32 R0, UR4 ;  /* 0x0000000400007d00 */ /* 0x004ef000080e0000 */
[----:B------:R-:W2:Y:S01]  /*146d0*/  POPC R5, UR4 ;  /* 0x0000000400057d09 */ /* 0x000ea20008000000 */
[----:B---3--:R-:W-:-:S02]  /*146e0*/  ISETP.EQ.U32.AND P1, PT, R0, R3, PT ;  /* 0x000000030000720c */ /* 0x008fc40003f22070 */
[----:B------:R-:W2:Y:S11]  /*146f0*/  LDC.64 R2, c[0x0][0xc60] ;  /* 0x00031800ff027b82 */ /* 0x000eb60000000a00 */
[----:B--2---:R-:W2:Y:S01]  /*14700*/  @P1 ATOMG.E.ADD.STRONG.GPU PT, R3, desc[UR52][R2.64], R5 ;  /* 0x00000005020319a8 */ /* 0x004ea200081ee1f4 */
[----:B------:R-:W3:Y:S02]  /*14710*/  S2R R4, SR_LTMASK ;  /* 0x0000000000047919 */ /* 0x000ee40000003900 */
[----:B---3--:R-:W-:-:S04]  /*14720*/  LOP3.LUT R4, R4, UR4, RZ, 0xc0, !PT ;  /* 0x0000000404047c12 */ /* 0x008fc8000f8ec0ff */
[----:B0----5:R-:W0:Y:S01]  /*14730*/  POPC R7, R4 ;  /* 0x0000000400077309 */ /* 0x021e220000000000 */
[----:B--2---:R-:W0:Y:S02]  /*14740*/  SHFL.IDX PT, R0, R3, R0, 0x1f ;  /* 0x00001f0003007589 */ /* 0x004e2400000e0000 */
[----:B0-----:R-:W-:-:S05]  /*14750*/  IADD3 R0, R0, UR41, R7 ;  /* 0x0000002900007c10 */ /* 0x001fca000fffe007 */
[----:B------:R3:W-:Y:S02]  /*14760*/  STL [R1+0x10], R0 ;  /* 0x0000100001007387 */ /* 0x0007e40000100800 */
.L_x_1261:
[----:B------:R-:W-:Y:S05]  /*14770*/  BSYNC B0 ;  /* 0x0000000000007941 */ /* 0x000fea0003800000 */
.L_x_1260:
[----:B------:R-:W-:-:S06]  /*14780*/  UISETP.NE.AND UP0, UPT, UR39, 0x3, UPT ;  /* 0x000000032700788c */ /* 0x000fcc000bf05270 */
[----:B------:R-:W-:-:S13]  /*14790*/  PLOP3.LUT P1, PT, PT, PT, UP0, 0x80, 0x0 ;  /* 0x000000000000781c */ /* 0x000fda0003f2f008 */
[----:B------:R-:W-:Y:S05]  /*147a0*/  @!P1 BRA `(.L_x_1262) ;  /* 0x0000000000049947 */ /* 0x000fea0003800000 */
[----:B------:R-:W-:Y:S01]  /*147b0*/  BPT.TRAP 0x1 ;  /* 0x000000040000795c */ /* 0x000fe20000300000 */
.L_x_1262:
[----:B------:R-:W4:Y:S04]  /*147c0*/  LDL R3, [R1+0x4] ;  /* 0x0000040001037983 */ /* 0x000f280000100800 */
[----:B------:R-:W4:Y:S01]  /*147d0*/  LDL R2, [R1] ;  /* 0x0000000001027983 */ /* 0x000f220000100800 */
[----:B--23--:R-:W-:Y:S01]  /*147e0*/  IMAD.U32 R0, RZ, RZ, UR43 ;  /* 0x0000002bff007e24 */ /* 0x00cfe2000f8e00ff */
[----:B------:R-:W-:Y:S04]  /*147f0*/  BSSY B0, `(.L_x_1263) ;  /* 0x0000007000007945 */ /* 0x000fe80003800000 */
[----:B------:R-:W-:-:S02]  /*14800*/  ISETP.NE.AND P2, PT, R0, 0x3, PT ;  /* 0x000000030000780c */ /* 0x000fc40003f45270 */
[----:B----4-:R-:W-:-:S04]  /*14810*/  LOP3.LUT R3, R3, 0x1, RZ, 0x3c, !PT ;  /* 0x0000000103037812 */ /* 0x010fc800078e3cff */
[----:B------:R-:W-:Y:S01]  /*14820*/  SHF.L.U32 R3, R3, 0x1f, RZ ;  /* 0x0000001f03037819 */ /* 0x000fe200000006ff */
[----:B------:R-:W-:-:S04]  /*14830*/  IMAD R16, R2, 0x8, R17 ;  /* 0x0000000802107824 */ /* 0x000fc800078e0211 */
[----:B------:R-:W2:Y:S02]  /*14840*/  SYNCS.PHASECHK.TRANS64.TRYWAIT P1, [R16+URZ+0x28470], R3 ;  /* 0x02847003100075a7 */ /* 0x000ea4000802017f */
[----:B--2---:R-:W-:Y:S05]  /*14850*/  @!P1 BRA `(.L_x_1264) ;  /* 0x0000002400e09947 */ /* 0x004fea0003800000 */
.L_x_1324:
[----:B------:R-:W-:Y:S05]  /*14860*/  BSYNC B0 ;  /* 0x0000000000007941 */ /* 0x000fea0003800000 */
.L_x_1263:
[----:B------:R-:W-:Y:S05]  /*14870*/  @!P2 BRA `(.L_x_1265) ;  /* 0x000000000004a947 */ /* 0x000fea0003800000 */
[----:B------:R-:W-:Y:S01]  /*14880*/  BPT.TRAP 0x1 ;  /* 0x000000040000795c */ /* 0x000fe20000300000 */
.L_x_1265:
[----:B------:R-:W2:Y:S02]  /*14890*/  LDL R0, [R1+0x4] ;  /* 0x0000040001007983 */ /* 0x000ea40000100800 */
[----:B--2---:R-:W-:-:S04]  /*148a0*/  SHF.L.U32 R3, R0, 0x1f, RZ ;  /* 0x0000001f00037819 */ /* 0x004fc800000006ff */
[----:B------:R-:W2:Y:S02]  /*148b0*/  SYNCS.PHASECHK.TRANS64.TRYWAIT P1, [R16+URZ+0x28460], R3 ;  /* 0x02846003100075a7 */ /* 0x000ea4000802017f */
[----:B--2---:R-:W-:Y:S05]  /*148c0*/  @!P1 BRA `(.L_x_1266) ;  /* 0x0000002400d89947 */ /* 0x004fea0003800000 */
.L_x_1325:
[----:B------:R-:W3:Y:S04]  /*148d0*/  LDL R18, [R1] ;  /* 0x0000000001127983 */ /* 0x000ee80000100800 */
[----:B------:R-:W4:Y:S04]  /*148e0*/  LDL R2, [R1+0x24] ;  /* 0x0000240001027983 */ /* 0x000f280000100800 */
[----:B------:R-:W2:Y:S01]  /*148f0*/  LDL R12, [R1+0x20] ;  /* 0x00002000010c7983 */ /* 0x000ea20000100800 */
[----:B0-----:R-:W0:Y:S01]  /*14900*/  S2R R9, SR_TID.X ;  /* 0x0000000000097919 */ /* 0x001e220000002100 */
[----:B------:R-:W-:Y:S05]  /*14910*/  WARPSYNC.ALL ;  /* 0x0000000000007948 */ /* 0x000fea0003800000 */
[----:B------:R-:W-:Y:S01]  /*14920*/  IMAD.MOV.U32 R13, RZ, RZ, 0x40 ;  /* 0x00000040ff0d7424 */ /* 0x000fe200078e00ff */
[----:B0-----:R-:W-:-:S04]  /*14930*/  LOP3.LUT P1, RZ, R9, 0x4, RZ, 0xc0, !PT ;  /* 0x0000000409ff7812 */ /* 0x001fc8000782c0ff */
[----:B------:R-:W-:Y:S01]  /*14940*/  SEL R13, R13, 0xffffffc0, !P1 ;  /* 0xffffffc00d0d7807 */ /* 0x000fe20004800000 */
[----:B------:R-:W0:Y:S01]  /*14950*/  S2R R19, SR_TID.X ;  /* 0x0000000000137919 */ /* 0x000e220000002100 */
[----:B---3--:R-:W-:-:S05]  /*14960*/  IMAD.SHL.U32 R0, R18, 0x4000, RZ ;  /* 0x0000400012007824 */ /* 0x008fca00078e00ff */
[----:B----4-:R-:W-:-:S05]  /*14970*/  LOP3.LUT R2, R0, R2, RZ, 0xfc, !PT ;  /* 0x0000000200027212 */ /* 0x010fca00078efcff */
[----:B------:R-:W-:-:S05]  /*14980*/  IMAD.IADD R2, R17, 0x1, R2 ;  /* 0x0000000111027824 */ /* 0x000fca00078e0202 */
[----:B-----5:R-:W3:Y:S01]  /*14990*/  LDSM.16.MT88.4 R4, [R2+0x10000] ;  /* 0x010000000204783b */ /* 0x020ee20000004200 */
[----:B--2---:R-:W-:Y:S01]  /*149a0*/  IMAD.IADD R3, R13, 0x1, R2 ;  /* 0x000000010d037824 */ /* 0x004fe200078e0202 */
[----:B------:R-:W-:Y:S02]  /*149b0*/  IADD3 R0, R17, R0, R12 ;  /* 0x0000000011007210 */ /* 0x000fe40007ffe00c */
[C-C-:B---3--:R-:W-:Y:S02]  /*149c0*/  PRMT R8, R4.reuse, 0x6420, R5.reuse ;  /* 0x0000642004087816 */ /* 0x148fe40000000005 */
        /* <DEDUP_REMOVED lines=58> */
.L_x_1267:
[----:B------:R-:W3:Y:S01]  /*14d70*/  LDL.LU R3, [R1+0x4] ;  /* 0x0000040001037983 */ /* 0x000ee20000300800 */
[----:B0-----:R0:W-:Y:S01]  /*14d80*/  SYNCS.ARRIVE.TRANS64.A1T0 RZ, [R16+URZ+0x28450], RZ ;  /* 0x028450ff10ff79a7 */ /* 0x0011e2000810003f */
[----:B--2---:R-:W-:Y:S02]  /*14d90*/  VIADD R0, R18, 0x1 ;  /* 0x0000000112007836 */ /* 0x004fe40000000000 */
        /* <DEDUP_REMOVED lines=8> */
[----:B---3--:R-:W-:-:S05]  /*14e20*/  LOP3.LUT R3, R3, R2, RZ, 0x3c, !PT ;  /* 0x0000000203037212 */ /* 0x008fca00078e3cff */
[----:B------:R0:W-:Y:S02]  /*14e30*/  STL [R1+0x4], R3 ;  /* 0x0000040301007387 */ /* 0x0001e40000100800 */
.L_x_1212:
[----:B------:R-:W-:Y:S05]  /*14e40*/  BSYNC B7 ;  /* 0x0000000000077941 */ /* 0x000fea0003800000 */
.L_x_1210:
[----:B0-2---:R-:W2:Y:S02]  /*14e50*/  LDL R0, [R1+0xc] ;  /* 0x00000c0001007983 */ /* 0x005ea40000100800 */
        /* <DEDUP_REMOVED lines=15> */
.L_x_1268:
[----:B------:R-:W0:Y:S01]  /*14f50*/  S2R R2, SR_TID.X ;  /* 0x0000000000027919 */ /* 0x000e220000002100 */
[----:B------:R-:W-:Y:S01]  /*14f60*/  ULDC UR4, c[0x0][0xc3c] ;  /* 0x00030f0000047ab9 */ /* 0x000fe20000000800 */
[----:B------:R-:W2:Y:S01]  /*14f70*/  LDC R10, c[0x0][0xc38] ;  /* 0x00030e00ff0a7b82 */ /* 0x000ea20000000800 */
[----:B------:R-:W3:Y:S01]  /*14f80*/  LDL.LU R0, [R1+0x10] ;  /* 0x0000100001007983 */ /* 0x000ee20000300800 */
        /* <DEDUP_REMOVED lines=8> */
[----:B------:R-:W4:Y:S01]  /*15010*/  @!P1 LDG.E R5, desc[UR52][R2.64] ;  /* 0x0000003402059981 */ /* 0x000f22000c1e1900 */
[C---:B------:R-:W-:Y:S02]  /*15020*/  ISETP.NE.AND P1, PT, R9.reuse, RZ, PT ;  /* 0x000000ff0900720c */ /* 0x040fe40003f25270 */
[C---:B------:R-:W-:Y:S02]  /*15030*/  ISETP.GE.U32.AND P2, PT, R9.reuse, 0x2, PT ;  /* 0x000000020900780c */ /* 0x040fe40003f46070 */
[C---:B------:R-:W-:Y:S02]  /*15040*/  ISETP.GE.U32.AND P3, PT, R9.reuse, 0x4, PT ;  /* 0x000000040900780c */ /* 0x040fe40003f66070 */
[C---:B------:R-:W-:Y:S02]  /*15050*/  ISETP.GE.U32.AND P4, PT, R9.reuse, 0x8, PT ;  /* 0x000000080900780c */ /* 0x040fe40003f86070 */
[----:B------:R-:W-:Y:S01]  /*15060*/  ISETP.GE.U32.AND P5, PT, R9, 0x10, PT ;  /* 0x000000100900780c */ /* 0x000fe20003fa6070 */
[----:B---3--:R-:W-:-:S02]  /*15070*/  IMAD.MOV.U32 R8, RZ, RZ, R0 ;  /* 0x000000ffff087224 */ /* 0x008fc400078e0000 */
[----:B----4-:R-:W0:Y:S02]  /*15080*/  SHFL.UP PT, R0, R5, 0x1, RZ ;  /* 0x0420000005007989 */ /* 0x010e2400000e00ff */
        /* <DEDUP_REMOVED lines=14> */
[----:B------:R-:W-:-:S05]  /*15170*/  IMAD.IADD R9, R7, 0x1, R0 ;  /* 0x0000000107097824 */ /* 0x000fca00078e0200 */
[----:B------:R-:W2:Y:S04]  /*15180*/  SHFL.IDX PT, R2, R9, 0x1f, 0x1f ;  /* 0x03e01f0009027f89 */ /* 0x000ea800000e0000 */
[----:B------:R-:W0:Y:S01]  /*15190*/  SHFL.IDX PT, R0, R8, RZ, 0x1f ;  /* 0x00001fff08007589 */ /* 0x000e2200000e0000 */
[----:B--2---:R-:W-:-:S04]  /*151a0*/  IMAD R2, R2, R10, RZ ;  /* 0x0000000a02027224 */ /* 0x004fc800078e02ff */
[----:B------:R-:W-:-:S05]  /*151b0*/  IMAD.IADD R6, R6, 0x1, R2 ;  /* 0x0000000106067824 */ /* 0x000fca00078e0202 */
[----:B0-----:R-:W-:-:S13]  /*151c0*/  ISETP.GT.AND P6, PT, R6, R0, PT ;  /* 0x000000000600720c */ /* 0x001fda0003fc4270 */
[----:B------:R-:W-:Y:S05]  /*151d0*/  @P6 BRA `(.L_x_1270) ;  /* 0x0000000000906947 */ /* 0x000fea0003800000 */
.L_x_1274:
        /* <DEDUP_REMOVED lines=14> */
.L_x_1273:
[----:B------:R-:W-:Y:S05]  /*152c0*/  BSYNC B0 ;  /* 0x0000000000007941 */ /* 0x000fea0003800000 */
.L_x_1272:
[----:B0----5:R-:W0:Y:S01]  /*152d0*/  SHFL.UP PT, R2, R5, 0x1, RZ ;  /* 0x0420000005027989 */ /* 0x021e2200000e00ff */
[----:B------:R-:W2:Y:S01]  /*152e0*/  LDC R10, c[0x0][0xc38] ;  /* 0x00030e00ff0a7b82 */ /* 0x000ea20000000800 */
        /* <DEDUP_REMOVED lines=14> */
[----:B------:R-:W2:Y:S02]  /*153d0*/  SHFL.IDX PT, R2, R9, 0x1f, 0x1f ;  /* 0x03e01f0009027f89 */ /* 0x000ea400000e0000 */
[----:B--2---:R-:W-:-:S04]  /*153e0*/  IMAD R2, R2, R10, RZ ;  /* 0x0000000a02027224 */ /* 0x004fc800078e02ff */
[----:B------:R-:W-:-:S05]  /*153f0*/  IMAD.IADD R6, R2, 0x1, R6 ;  /* 0x0000000102067824 */ /* 0x000fca00078e0206 */
[----:B------:R-:W-:-:S13]  /*15400*/  ISETP.GT.AND P6, PT, R6, R0, PT ;  /* 0x000000000600720c */ /* 0x000fda0003fc4270 */
[----:B------:R-:W-:Y:S05]  /*15410*/  @!P6 BRA `(.L_x_1274) ;  /* 0xfffffffc0070e947 */ /* 0x000fea000383ffff */
.L_x_1270:
        /* <DEDUP_REMOVED lines=10> */
[----:B------:R0:W2:Y:S01]  /*154c0*/  LDG.E R7, desc[UR52][R2.64] ;  /* 0x0000003402077981 */ /* 0x0000a2000c1e1900 */
[----:B------:R-:W-:Y:S01]  /*154d0*/  ISETP.NE.AND P0, PT, RZ, UR7, PT ;  /* 0x00000007ff007c0c */ /* 0x000fe2000bf05270 */
[----:B0-----:R-:W-:-:S05]  /*154e0*/  IMAD.U32 R2, RZ, RZ, UR6 ;  /* 0x00000006ff027e24 */ /* 0x001fca000f8e00ff */
[----:B------:R0:W2:Y:S02]  /*154f0*/  SHFL.IDX PT, R5, R5, R2, 0x1f ;  /* 0x00001f0205057589 */ /* 0x0000a400000e0000 */
[----:B0-----:R-:W-:Y:S02]  /*15500*/  IMAD.MOV.U32 R2, RZ, RZ, RZ ;  /* 0x000000ffff027224 */ /* 0x001fe400078e00ff */
[----:B--2---:R-:W-:-:S05]  /*15510*/  IMAD R4, R5, R7, RZ ;  /* 0x0000000705047224 */ /* 0x004fca00078e02ff */
[----:B------:R-:W-:Y:S01]  /*15520*/  IABS R8, R4 ;  /* 0x0000000400087213 */ /* 0x000fe20000000000 */
[----:B------:R-:W-:Y:S06]  /*15530*/  @!P0 BRA `(.L_x_1275) ;  /* 0x00000000000c8947 */ /* 0x000fec0003800000 */
[----:B------:R-:W-:-:S06]  /*15540*/  UIADD3 UR4, UR6, -0x1, URZ ;  /* 0xffffffff06047890 */ /* 0x000fcc000fffe03f */
[----:B------:R-:W-:-:S06]  /*15550*/  IMAD.U32 R2, RZ, RZ, UR4 ;  /* 0x00000004ff027e24 */ /* 0x000fcc000f8e00ff */
[----:B------:R0:W2:Y:S02]  /*15560*/  SHFL.IDX PT, R2, R9, R2, 0x1f ;  /* 0x00001f0209027589 */ /* 0x0000a400000e0000 */
.L_x_1275:
[----:B------:R-:W3:Y:S01]  /*15570*/  I2F.RP R3, R8 ;  /* 0x0000000800037306 */ /* 0x000ee20000209400 */
[----:B0-2---:R-:W-:-:S04]  /*15580*/  IMAD R9, R2, R10, R6 ;  /* 0x0000000a02097224 */ /* 0x005fc800078e0206 */
[----:B------:R-:W-:Y:S01]  /*15590*/  IMAD.IADD R0, R0, 0x1, -R9 ;  /* 0x0000000100007824 */ /* 0x000fe200078e0a09 */
[----:B------:R0:W-:Y:S02]  /*155a0*/  STL [R1+0x10], R9 ;  /* 0x0000100901007387 */ /* 0x0001e40000100800 */
[----:B---3--:R-:W2:Y:S02]  /*155b0*/  MUFU.RCP R3, R3 ;  /* 0x0000000300037308 */ /* 0x008ea40000001000 */
[----:B--2---:R-:W-:-:S06]  /*155c0*/  VIADD R3, R3, 0xffffffe ;  /* 0x0ffffffe03037836 */ /* 0x004fcc0000000000 */
[----:B------:R-:W2:Y:S02]  /*155d0*/  F2I.FTZ.U32.TRUNC.NTZ R3, R3 ;  /* 0x0000000300037305 */ /* 0x000ea4000021f000 */
[----:B--2---:R-:W-:-:S04]  /*155e0*/  IMAD.MOV R2, RZ, RZ, -R3 ;  /* 0x000000ffff027224 */ /* 0x004fc800078e0a03 */
        /* <DEDUP_REMOVED lines=17> */
[----:B------:R-:W-:-:S05]  /*15700*/  @!P1 LOP3.LUT R2, RZ, R4, RZ, 0x33, !PT ;  /* 0x00000004ff029212 */ /* 0x000fca00078e33ff */
[----:B------:R-:W-:Y:S02]  /*15710*/  IMAD R6, R7, R2, RZ ;  /* 0x0000000207067224 */ /* 0x000fe400078e02ff */
[----:B------:R-:W-:Y:S02]  /*15720*/  IMAD.MOV R2, RZ, RZ, -R2 ;  /* 0x000000ffff027224 */ /* 0x000fe400078e0a02 */
[----:B------:R-:W-:Y:S02]  /*15730*/  IMAD.MOV R3, RZ, RZ, -R6 ;  /* 0x000000ffff037224 */ /* 0x000fe400078e0a06 */
[----:B------:R-:W-:-:S03]  /*15740*/  IMAD R0, R4, R2, R0 ;  /* 0x0000000204007224 */ /* 0x000fc600078e0200 */
[----:B------:R-:W-:-:S04]  /*15750*/  VIADDMNMX R7, R3, R10, R7, PT ;  /* 0x0000000a03077246 */ /* 0x000fc80003800107 */
[----:B------:R-:W-:-:S04]  /*15760*/  IABS R8, R7 ;  /* 0x0000000700087213 */ /* 0x000fc80000000000 */
[----:B------:R-:W2:Y:S08]  /*15770*/  I2F.RP R3, R8 ;  /* 0x0000000800037306 */ /* 0x000eb00000209400 */
[----:B--2---:R-:W2:Y:S02]  /*15780*/  MUFU.RCP R3, R3 ;  /* 0x0000000300037308 */ /* 0x004ea40000001000 */
        /* <DEDUP_REMOVED lines=8> */
[----:B------:R-:W-:-:S04]  /*15810*/  IMAD.HI.U32 R2, R2, R3, RZ ;  /* 0x0000000302027227 */ /* 0x000fc800078e00ff */
[----:B------:R-:W-:-:S04]  /*15820*/  IMAD.MOV R4, RZ, RZ, -R4 ;  /* 0x000000ffff047224 */ /* 0x000fc800078e0a04 */
[----:B------:R-:W-:-:S05]  /*15830*/  IMAD R3, R2, R4, R3 ;  /* 0x0000000402037224 */ /* 0x000fca00078e0203 */
[----:B------:R-:W-:-:S13]  /*15840*/  ISETP.GT.U32.AND P1, PT, R8, R3, PT ;  /* 0x000000030800720c */ /* 0x000fda0003f24070 */
[----:B------:R-:W-:Y:S02]  /*15850*/  @!P1 IMAD.IADD R3, R3, 0x1, -R8 ;  /* 0x0000000103039824 */ /* 0x000fe400078e0a08 */
[----:B------:R-:W-:Y:S01]  /*15860*/  @!P1 VIADD R2, R2, 0x1 ;  /* 0x0000000102029836 */ /* 0x000fe20000000000 */
[----:B------:R-:W-:Y:S02]  /*15870*/  ISETP.NE.AND P1, PT, R7, RZ, PT ;  /* 0x000000ff0700720c */ /* 0x000fe40003f25270 */
[----:B------:R-:W-:Y:S02]  /*15880*/  ISETP.GE.U32.AND P0, PT, R3, R8, PT ;  /* 0x000000080300720c */ /* 0x000fe40003f06070 */
[C---:B------:R-:W-:Y:S01]  /*15890*/  LOP3.LUT R3, R0.reuse, R7, RZ, 0x3c, !PT ;  /* 0x0000000700037212 */ /* 0x040fe200078e3cff */
[----:B------:R-:W-:-:S03]  /*158a0*/  IMAD.IADD R0, R0, 0x1, R6 ;  /* 0x0000000100007824 */ /* 0x000fc600078e0206 */
[----:B------:R-:W-:-:S07]  /*158b0*/  ISETP.GE.AND P2, PT, R3, RZ, PT ;  /* 0x000000ff0300720c */ /* 0x000fce0003f46270 */
[----:B------:R-:W-:-:S06]  /*158c0*/  @P0 VIADD R2, R2, 0x1 ;  /* 0x0000000102020836 */ /* 0x000fcc0000000000 */
[----:B------:R-:W-:Y:S01]  /*158d0*/  @!P2 IMAD.MOV R2, RZ, RZ, -R2 ;  /* 0x000000ffff02a224 */ /* 0x000fe200078e0a02 */
[----:B------:R-:W-:Y:S01]  /*158e0*/  @!P1 LOP3.LUT R2, RZ, R7, RZ, 0x33, !PT ;  /* 0x00000007ff029212 */ /* 0x000fe200078e33ff */
[----:B------:R-:W-:-:S04]  /*158f0*/  IMAD.MOV R7, RZ, RZ, -R7 ;  /* 0x000000ffff077224 */ /* 0x000fc800078e0a07 */
[----:B------:R-:W-:Y:S01]  /*15900*/  IMAD R0, R2, R7, R0 ;  /* 0x0000000702007224 */ /* 0x000fe200078e0200 */
[----:B------:R-:W-:-:S04]  /*15910*/  LOP3.LUT R2, RZ, R2, RZ, 0x33, !PT ;  /* 0x00000002ff027212 */ /* 0x000fc800078e33ff */
[----:B------:R-:W-:Y:S01]  /*15920*/  R2UR UR36, R0 ;  /* 0x00000000002472ca */ /* 0x000fe200000e0000 */
[----:B------:R-:W-:-:S05]  /*15930*/  IMAD.IADD R0, R5, 0x1, R2 ;  /* 0x0000000105007824 */ /* 0x000fca00078e0202 */
[----:B------:R0:W-:Y:S01]  /*15940*/  STL [R1+0x14], R0 ;  /* 0x0000140001007387 */ /* 0x0001e20000100800 */
[----:B------:R-:W-:Y:S08]  /*15950*/  BRA `(.L_x_1276) ;  /* 0x0000000000107947 */ /* 0x000ff00003800000 */
.L_x_1271:
[----:B------:R2:W-:Y:S01]  /*15960*/  STL [R1+0x10], R0 ;  /* 0x0000100001007387 */ /* 0x0005e20000100800 */
[----:B------:R-:W-:Y:S01]  /*15970*/  ULDC UR44, c[0x0][0xc3c] ;  /* 0x00030f00002c7ab9 */ /* 0x000fe20000000800 */
[----:B------:R-:W-:Y:S02]  /*15980*/  UMOV UR36, URZ ;  /* 0x0000003f00247c82 */ /* 0x000fe40008000000 */
[----:B------:R2:W-:Y:S03]  /*15990*/  STL [R1+0x14], RZ ;  /* 0x000014ff01007387 */ /* 0x0005e60000100800 */
.L_x_1276:
[----:B------:R-:W3:Y:S04]  /*159a0*/  LDL R3, [R1+0x10] ;  /* 0x0000100001037983 */ /* 0x000ee80000100800 */
[----:B------:R-:W4:Y:S01]  /*159b0*/  LDL R2, [R1+0x14] ;  /* 0x0000140001027983 */ /* 0x000f220000100800 */
[----:B------:R-:W-:Y:S02]  /*159c0*/  IMAD.U32 R6, RZ, RZ, UR36 ;  /* 0x00000024ff067e24 */ /* 0x000fe4000f8e00ff */
[----:B------:R-:W-:Y:S01]  /*159d0*/  IMAD.U32 R7, RZ, RZ, UR44 ;  /* 0x0000002cff077e24 */ /* 0x000fe2000f8e00ff */
[----:B0-2---:R-:W0:Y:S02]  /*159e0*/  S2R R0, SR_TID.X ;  /* 0x0000000000007919 */ /* 0x005e240000002100 */
        /* <DEDUP_REMOVED lines=10> */
.L_x_1269:
[----:B------:R-:W-:Y:S02]  /*15a90*/  ULDC UR4, c[0x0][0xc3c] ;  /* 0x00030f0000047ab9 */ /* 0x000fe40000000800 */
[----:B------:R-:W-:-:S06]  /*15aa0*/  UISETP.GE.AND UP0, UPT, UR44, UR4, UPT ;  /* 0x000000042c00728c */ /* 0x000fcc000bf06270 */
[----:B------:R-:W-:-:S13]  /*15ab0*/  PLOP3.LUT P0, PT, PT, PT, UP0, 0x80, 0x0 ;  /* 0x000000000000781c */ /* 0x000fda0003f0f008 */
[----:B------:R-:W-:Y:S05]  /*15ac0*/  @!P0 BRA `(.L_x_1277) ;  /* 0xffffffb400808947 */ /* 0x000fea000383ffff */
.L_x_1200:
        /* <DEDUP_REMOVED lines=12> */
.L_x_1326:
[----:B------:R-:W-:Y:S05]  /*15b90*/  BSYNC B0 ;  /* 0x0000000000007941 */ /* 0x000fea0003800000 */
.L_x_1278:
[----:B------:R-:W-:-:S03]  /*15ba0*/  UMOV UR4, 0xffffffff ;  /* 0xffffffff00047882 */ /* 0x000fc60000000000 */
[----:B------:R-:W-:Y:S05]  /*15bb0*/  BRA.DIV UR4, `(.L_x_1280) ;  /* 0x0000001604447947 */ /* 0x000fea000b800000 */
[----:B------:R-:W1:Y:S02]  /*15bc0*/  S2R R2, SR_TID.X ;  /* 0x0000000000027919 */ /* 0x000e640000002100 */
[----:B-1----:R-:W-:-:S04]  /*15bd0*/  SHF.R.U32.HI R2, RZ, 0x5, R2 ;  /* 0x00000005ff027819 */ /* 0x002fc80000011602 */
[----:B------:R-:W-:-:S05]  /*15be0*/  LOP3.LUT R2, R2, 0x3, RZ, 0xc0, !PT ;  /* 0x0000000302027812 */ /* 0x000fca00078ec0ff */
[----:B------:R1:W2:Y:S02]  /*15bf0*/  SHFL.IDX PT, R14, R2, RZ, 0x1f ;  /* 0x00001fff020e7589 */ /* 0x0002a400000e0000 */
.L_x_1329:
[----:B--2---:R-:W-:Y:S01]  /*15c00*/  ISETP.NE.AND P0, PT, R14, RZ, PT ;  /* 0x000000ff0e00720c */ /* 0x004fe20003f05270 */
[----:B------:R-:W-:-:S12]  /*15c10*/  BSSY B0, `(.L_x_1281) ;  /* 0x000002e000007945 */ /* 0x000fd80003800000 */
[----:B------:R-:W-:Y:S05]  /*15c20*/  @P0 BRA `(.L_x_1282) ;  /* 0x0000000000b00947 */ /* 0x000fea0003800000 */
[----:B------:R-:W-:-:S03]  /*15c30*/  UMOV UR4, 0xffffffff ;  /* 0xffffffff00047882 */ /* 0x000fc60000000000 */
[----:B------:R-:W-:Y:S05]  /*15c40*/  BRA.DIV UR4, `(.L_x_1283) ;  /* 0x0000001604547947 */ /* 0x000fea000b800000 */
[----:B------:R-:W-:-:S13]  /*15c50*/  ELECT P6, URZ, PT ;  /* 0x00000000003f782f */ /* 0x000fda00038c0000 */
.L_x_1332:
[----:B------:R-:W-:Y:S05]  /*15c60*/  @!P6 BRA `(.L_x_1282) ;  /* 0x0000000000a0e947 */ /* 0x000fea0003800000 */
[----:B------:R-:W-:-:S06]  /*15c70*/  ULOP3.LUT UR4, UR38, 0x2, URZ, 0xfc, !UPT ;  /* 0x0000000226047892 */ /* 0x000fcc000f8efc3f */
[----:B-1----:R-:W-:-:S05]  /*15c80*/  IMAD.U32 R2, RZ, RZ, UR4 ;  /* 0x00000004ff027e24 */ /* 0x002fca000f8e00ff */
[----:B------:R-:W-:-:S13]  /*15c90*/  ISETP.NE.AND P0, PT, R2, 0x3, PT ;  /* 0x000000030200780c */ /* 0x000fda0003f05270 */
[----:B------:R-:W-:Y:S05]  /*15ca0*/  @!P0 BRA `(.L_x_1284) ;  /* 0x0000000000048947 */ /* 0x000fea0003800000 */
[----:B------:R-:W-:Y:S01]  /*15cb0*/  BPT.TRAP 0x1 ;  /* 0x000000040000795c */ /* 0x000fe20000300000 */
.L_x_1284:
        /* <DEDUP_REMOVED lines=14> */
.L_x_1333:
[----:B------:R-:W1:Y:S02]  /*15da0*/  SYNCS.PHASECHK.TRANS64.TRYWAIT P1, [R7+URZ], R2 ;  /* 0x00000002070075a7 */ /* 0x000e64000802017f */
[----:B-1----:R-:W-:Y:S05]  /*15db0*/  @!P1 BRA `(.L_x_1286) ;  /* 0x00000014002c9947 */ /* 0x002fea0003800000 */
.L_x_1334:
[----:B------:R-:W-:Y:S05]  /*15dc0*/  @!P0 BRA `(.L_x_1287) ;  /* 0x0000000000048947 */ /* 0x000fea0003800000 */
[----:B------:R-:W-:Y:S01]  /*15dd0*/  BPT.TRAP 0x1 ;  /* 0x000000040000795c */ /* 0x000fe20000300000 */
.L_x_1287:
[----:B------:R-:W2:Y:S02]  /*15de0*/  LDL.LU R4, [R1] ;  /* 0x0000000001047983 */ /* 0x000ea40000300800 */
[----:B--2---:R-:W-:-:S04]  /*15df0*/  IMAD R4, R4, 0x8, R0 ;  /* 0x0000000804047824 */ /* 0x004fc800078e0200 */
[----:B------:R-:W2:Y:S02]  /*15e00*/  SYNCS.PHASECHK.TRANS64.TRYWAIT P1, [R4+URZ+0x28460], R5 ;  /* 0x02846005040075a7 */ /* 0x000ea4000802017f */
[----:B--2---:R-:W-:Y:S05]  /*15e10*/  @!P1 BRA `(.L_x_1288) ;  /* 0x0000001400289947 */ /* 0x004fea0003800000 */
.L_x_1335:
[----:B------:R-:W-:Y:S05]  /*15e20*/  @!P0 BRA `(.L_x_1289) ;  /* 0x0000000000048947 */ /* 0x000fea0003800000 */
[----:B------:R-:W-:Y:S01]  /*15e30*/  BPT.TRAP 0x1 ;  /* 0x000000040000795c */ /* 0x000fe20000300000 */
.L_x_1289:
[----:B------:R-:W-:-:S04]  /*15e40*/  IMAD R3, R3, 0x8, R0 ;  /* 0x0000000803037824 */ /* 0x000fc800078e0200 */
[----:B------:R-:W3:Y:S02]  /*15e50*/  SYNCS.PHASECHK.TRANS64.TRYWAIT P1, [R3+URZ+0x28460], R2 ;  /* 0x02846002030075a7 */ /* 0x000ee4000802017f */
[----:B---3--:R-:W-:Y:S05]  /*15e60*/  @!P1 BRA `(.L_x_1290) ;  /* 0x0000001400289947 */ /* 0x008fea0003800000 */
.L_x_1336:
[----:B------:R-:W-:Y:S05]  /*15e70*/  @!P0 BRA `(.L_x_1291) ;  /* 0x0000000000048947 */ /* 0x000fea0003800000 */
[----:B------:R-:W-:Y:S01]  /*15e80*/  BPT.TRAP 0x1 ;  /* 0x000000040000795c */ /* 0x000fe20000300000 */
.L_x_1291:
[----:B------:R-:W4:Y:S02]  /*15e90*/  SYNCS.PHASECHK.TRANS64.TRYWAIT P0, [R4+URZ+0x28480], R5 ;  /* 0x02848005040075a7 */ /* 0x000f24000800017f */
[----:B----4-:R-:W-:Y:S05]  /*15ea0*/  @!P0 BRA `(.L_x_1292) ;  /* 0x00000014002c8947 */ /* 0x010fea0003800000 */
.L_x_1293:
[----:B------:R0:W0:Y:S02]  /*15eb0*/  SYNCS.PHASECHK.TRANS64.TRYWAIT P0, [R3+URZ+0x28480], R2 ;  /* 0x02848002030075a7 */ /* 0x000024000800017f */
[----:B0-----:R-:W-:Y:S05]  /*15ec0*/  @!P0 NANOSLEEP.SYNCS 0x989680 ;  /* 0x009896800000895d */ /* 0x001fea0003900000 */
[----:B------:R-:W0:Y:S02]  /*15ed0*/  @!P0 SYNCS.PHASECHK.TRANS64 P0, [R3+URZ+0x28480], R2 ;  /* 0x02848002030085a7 */ /* 0x000e24000800007f */
[----:B0-----:R-:W-:Y:S05]  /*15ee0*/  @!P0 BRA `(.L_x_1293) ;  /* 0xfffffffc00f08947 */ /* 0x001fea000383ffff */
.L_x_1282:
[----:B------:R-:W-:Y:S05]  /*15ef0*/  BSYNC B0 ;  /* 0x0000000000007941 */ /* 0x000fea0003800000 */
.L_x_1281:
[----:B------:R-:W-:Y:S05]  /*15f00*/  EXIT ;  /* 0x000000000000794d */ /* 0x000fea0003800000 */
.L_x_1098:
[----:B0-----:R-:W-:-:S04]  /*15f10*/  IMAD.U32 R3, RZ, RZ, UR41 ;  /* 0x00000029ff037e24 */ /* 0x001fc8000f8e00ff */
[----:B------:R0:W1:Y:S03]  /*15f20*/  SYNCS.PHASECHK.TRANS64.TRYWAIT P1, [R3+URZ+0x28400], R8 ;  /* 0x02840008030075a7 */ /* 0x000066000802017f */
[----:B-1----:R-:W-:Y:S05]  /*15f30*/  @!P1 NANOSLEEP.SYNCS 0x989680 ;  /* 0x009896800000995d */ /* 0x002fea0003900000 */
[----:B------:R-:W1:Y:S02]  /*15f40*/  @!P1 SYNCS.PHASECHK.TRANS64 P1, [R3+URZ+0x28400], R8 ;  /* 0x02840008030095a7 */ /* 0x000e64000802007f */
[----:B-1----:R-:W-:Y:S05]  /*15f50*/  @!P1 BRA `(.L_x_1098) ;  /* 0xfffffffc00ec9947 */ /* 0x002fea000383ffff */
[----:B------:R-:W-:Y:S05]  /*15f60*/  BRA `(.L_x_1294) ;  /* 0xfffffec0006c7947 */ /* 0x000fea000383ffff */
.L_x_1102:
[----:B-1----:R1:W2:Y:S02]  /*15f70*/  SYNCS.PHASECHK.TRANS64.TRYWAIT P2, [R6+URZ+0x28430], R3 ;  /* 0x02843003060075a7 */ /* 0x0022a4000804017f */
[----:B--2---:R-:W-:Y:S05]  /*15f80*/  @!P2 NANOSLEEP.SYNCS 0x989680 ;  /* 0x009896800000a95d */ /* 0x004fea0003900000 */
[----:B------:R-:W2:Y:S02]  /*15f90*/  @!P2 SYNCS.PHASECHK.TRANS64 P2, [R6+URZ+0x28430], R3 ;  /* 0x028430030600a5a7 */ /* 0x000ea4000804007f */
[----:B--2---:R-:W-:Y:S05]  /*15fa0*/  @!P2 BRA `(.L_x_1102) ;  /* 0xfffffffc00f0a947 */ /* 0x004fea000383ffff */
[----:B------:R-:W-:Y:S05]  /*15fb0*/  BRA `(.L_x_1101) ;  /* 0xfffffec000907947 */ /* 0x000fea000383ffff */
.L_x_1118:
[----:B-1----:R-:W-:-:S04]  /*15fc0*/  IMAD.U32 R9, RZ, RZ, UR6 ;  /* 0x00000006ff097e24 */ /* 0x002fc8000f8e00ff */
[----:B------:R1:W2:Y:S03]  /*15fd0*/  SYNCS.PHASECHK.TRANS64.TRYWAIT P2, [R9+URZ+0x28430], R8 ;  /* 0x02843008090075a7 */ /* 0x0002a6000804017f */
[----:B--2---:R-:W-:Y:S05]  /*15fe0*/  @!P2 NANOSLEEP.SYNCS 0x989680 ;  /* 0x009896800000a95d */ /* 0x004fea0003900000 */
[----:B------:R-:W2:Y:S02]  /*15ff0*/  @!P2 SYNCS.PHASECHK.TRANS64 P2, [R9+URZ+0x28430], R8 ;  /* 0x028430080900a5a7 */ /* 0x000ea4000804007f */
[----:B--2---:R-:W-:Y:S05]  /*16000*/  @!P2 BRA `(.L_x_1118) ;  /* 0xfffffffc00eca947 */ /* 0x004fea000383ffff */
[----:B------:R-:W-:Y:S05]  /*16010*/  BRA `(.L_x_1115) ;  /* 0xfffffee800387947 */ /* 0x000fea000383ffff */
.L_x_1122:
[----:B-1----:R-:W-:-:S04]  /*16020*/  IMAD.U32 R9, RZ, RZ, UR6 ;  /* 0x00000006ff097e24 */ /* 0x002fc8000f8e00ff */
[----:B------:R1:W2:Y:S03]  /*16030*/  SYNCS.PHASECHK.TRANS64.TRYWAIT P2, [R9+URZ+0x28450], R8 ;  /* 0x02845008090075a7 */ /* 0x0002a6000804017f */
[----:B--2---:R-:W-:Y:S05]  /*16040*/  @!P2 NANOSLEEP.SYNCS 0x989680 ;  /* 0x009896800000a95d */ /* 0x004fea0003900000 */
[----:B------:R-:W2:Y:S02]  /*16050*/  @!P2 SYNCS.PHASECHK.TRANS64 P2, [R9+URZ+0x28450], R8 ;  /* 0x028450080900a5a7 */ /* 0x000ea4000804007f */
[----:B--2---:R-:W-:Y:S05]  /*16060*/  @!P2 BRA `(.L_x_1122) ;  /* 0xfffffffc00eca947 */ /* 0x004fea000383ffff */
[----:B------:R-:W-:Y:S05]  /*16070*/  BRA `(.L_x_1119) ;  /* 0xfffffeec00007947 */ /* 0x000fea000383ffff */
.L_x_1140:
[----:B-1----:R-:W-:-:S04]  /*16080*/  IMAD.U32 R7, RZ, RZ, UR6 ;  /* 0x00000006ff077e24 */ /* 0x002fc8000f8e00ff */
[----:B------:R1:W2:Y:S03]  /*16090*/  SYNCS.PHASECHK.TRANS64.TRYWAIT P2, [R7+URZ+0x28430], R6 ;  /* 0x02843006070075a7 */ /* 0x0002a6000804017f */
[----:B--2---:R-:W-:Y:S05]  /*160a0*/  @!P2 NANOSLEEP.SYNCS 0x989680 ;  /* 0x009896800000a95d */ /* 0x004fea0003900000 */
[----:B------:R-:W2:Y:S02]  /*160b0*/  @!P2 SYNCS.PHASECHK.TRANS64 P2, [R7+URZ+0x28430], R6 ;  /* 0x028430060700a5a7 */ /* 0x000ea4000804007f */
[----:B--2---:R-:W-:Y:S05]  /*160c0*/  @!P2 BRA `(.L_x_1140) ;  /* 0xfffffffc00eca947 */ /* 0x004fea000383ffff */
[----:B------:R-:W-:Y:S05]  /*160d0*/  BRA `(.L_x_1137) ;  /* 0xffffff1000cc7947 */ /* 0x000fea000383ffff */
.L_x_1144:
[----:B-1----:R-:W-:-:S04]  /*160e0*/  IMAD.U32 R7, RZ, RZ, UR6 ;  /* 0x00000006ff077e24 */ /* 0x002fc8000f8e00ff */
[----:B------:R1:W2:Y:S03]  /*160f0*/  SYNCS.PHASECHK.TRANS64.TRYWAIT P2, [R7+URZ+0x28450], R6 ;  /* 0x02845006070075a7 */ /* 0x0002a6000804017f */
[----:B--2---:R-:W-:Y:S05]  /*16100*/  @!P2 NANOSLEEP.SYNCS 0x989680 ;  /* 0x009896800000a95d */ /* 0x004fea0003900000 */
[----:B------:R-:W2:Y:S02]  /*16110*/  @!P2 SYNCS.PHASECHK.TRANS64 P2, [R7+URZ+0x28450], R6 ;  /* 0x028450060700a5a7 */ /* 0x000ea4000804007f */
[----:B--2---:R-:W-:Y:S05]  /*16120*/  @!P2 BRA `(.L_x_1144) ;  /* 0xfffffffc00eca947 */ /* 0x004fea000383ffff */
[----:B------:R-:W-:Y:S05]  /*16130*/  BRA `(.L_x_1141) ;  /* 0xffffff1400a07947 */ /* 0x000fea000383ffff */
.L_x_1151:
[----:B-1----:R-:W-:-:S04]  /*16140*/  IMAD.U32 R7, RZ, RZ, UR6 ;  /* 0x00000006ff077e24 */ /* 0x002fc8000f8e00ff */
[----:B------:R1:W2:Y:S03]  /*16150*/  SYNCS.PHASECHK.TRANS64.TRYWAIT P2, [R7+URZ+0x28430], R6 ;  /* 0x02843006070075a7 */ /* 0x0002a6000804017f */
[----:B--2---:R-:W-:Y:S05]  /*16160*/  @!P2 NANOSLEEP.SYNCS 0x989680 ;  /* 0x009896800000a95d */ /* 0x004fea0003900000 */
[----:B------:R-:W2:Y:S02]  /*16170*/  @!P2 SYNCS.PHASECHK.TRANS64 P2, [R7+URZ+0x28430], R6 ;  /* 0x028430060700a5a7 */ /* 0x000ea4000804007f */
[----:B--2---:R-:W-:Y:S05]  /*16180*/  @!P2 BRA `(.L_x_1151) ;  /* 0xfffffffc00eca947 */ /* 0x004fea000383ffff */
[----:B------:R-:W-:Y:S05]  /*16190*/  BRA `(.L_x_1148) ;  /* 0xffffff3000187947 */ /* 0x000fea000383ffff */
.L_x_1155:
[----:B-1----:R-:W-:-:S04]  /*161a0*/  IMAD.U32 R7, RZ, RZ, UR6 ;  /* 0x00000006ff077e24 */ /* 0x002fc8000f8e00ff */
[----:B------:R1:W2:Y:S03]  /*161b0*/  SYNCS.PHASECHK.TRANS64.TRYWAIT P2, [R7+URZ+0x28450], R6 ;  /* 0x02845006070075a7 */ /* 0x0002a6000804017f */
[----:B--2---:R-:W-:Y:S05]  /*161c0*/  @!P2 NANOSLEEP.SYNCS 0x989680 ;  /* 0x009896800000a95d */ /* 0x004fea0003900000 */
[----:B------:R-:W2:Y:S02]  /*161d0*/  @!P2 SYNCS.PHASECHK.TRANS64 P2, [R7+URZ+0x28450], R6 ;  /* 0x028450060700a5a7 */ /* 0x000ea4000804007f */
[----:B--2---:R-:W-:Y:S05]  /*161e0*/  @!P2 BRA `(.L_x_1155) ;  /* 0xfffffffc00eca947 */ /* 0x004fea000383ffff */
[----:B------:R-:W-:Y:S05]  /*161f0*/  BRA `(.L_x_1152) ;  /* 0xffffff3000ec7947 */ /* 0x000fea000383ffff */
.L_x_1169:
[----:B-1----:R-:W-:-:S04]  /*16200*/  IMAD.U32 R5, RZ, RZ, UR9 ;  /* 0x00000009ff057e24 */ /* 0x002fc8000f8e00ff */
[----:B------:R1:W2:Y:S03]  /*16210*/  SYNCS.PHASECHK.TRANS64.TRYWAIT P1, [R5+URZ+0x28450], R0 ;  /* 0x02845000050075a7 */ /* 0x0002a6000802017f */
[----:B--2---:R-:W-:Y:S05]  /*16220*/  @!P1 NANOSLEEP.SYNCS 0x989680 ;  /* 0x009896800000995d */ /* 0x004fea0003900000 */
[----:B------:R-:W2:Y:S02]  /*16230*/  @!P1 SYNCS.PHASECHK.TRANS64 P1, [R5+URZ+0x28450], R0 ;  /* 0x02845000050095a7 */ /* 0x000ea4000802007f */
[----:B--2---:R-:W-:Y:S05]  /*16240*/  @!P1 BRA `(.L_x_1169) ;  /* 0xfffffffc00ec9947 */ /* 0x004fea000383ffff */
[----:B------:R-:W-:Y:S05]  /*16250*/  BRA `(.L_x_1168) ;  /* 0xffffff5400cc7947 */ /* 0x000fea000383ffff */
.L_x_1221:
[----:B------:R-:W-:Y:S02]  /*16260*/  IMAD.MOV.U32 R13, RZ, RZ, R0 ;  /* 0x000000ffff0d7224 */ /* 0x000fe400078e0000 */
[----:B------:R-:W-:Y:S02]  /*16270*/  IMAD.MOV.U32 R12, RZ, RZ, RZ ;  /* 0x000000ffff0c7224 */ /* 0x000fe400078e00ff */
[----:B------:R-:W-:Y:S02]  /*16280*/  IMAD.MOV.U32 R11, RZ, RZ, 0x1f ;  /* 0x0000001fff0b7424 */ /* 0x000fe400078e00ff */
[----:B------:R-:W-:-:S07]  /*16290*/  IMAD.MOV.U32 R15, RZ, RZ, -0x1 ;  /* 0xffffffffff0f7424 */ /* 0x000fce00078e00ff */
[----:B01----:R-:W-:Y:S05]  /*162a0*/  WARPSYNC.COLLECTIVE R15, `(.L_x_1295) ;  /* 0x000000000f087348 */ /* 0x003fea0003c00000 */
[----:B------:R2:W3:Y:S02]  /*162b0*/  SHFL.IDX P6, R14, R13, R12, R11 ;  /* 0x0000000c0d0e7389 */ /* 0x0004e400000c000b */
[----:B0123--:R-:W-:Y:S01]  /*162c0*/  ENDCOLLECTIVE ;  /* 0x000000000000791b */ /* 0x00ffe20003800000 */
.L_x_1295:
[----:B------:R-:W-:Y:S05]  /*162d0*/  BRA `(.L_x_1296) ;  /* 0xffffffc000107947 */ /* 0x000fea000383ffff */
.L_x_1223:
[----:B------:R-:W-:Y:S01]  /*162e0*/  BSSY B0, `(.L_x_1297) ;  /* 0x0000006000007945 */ /* 0x000fe20003800000 */
[----:B------:R-:W-:-:S07]  /*162f0*/  IMAD.MOV.U32 R15, RZ, RZ, -0x1 ;  /* 0xffffffffff0f7424 */ /* 0x000fce00078e00ff */
[----:B01-3--:R-:W-:Y:S05]  /*16300*/  WARPSYNC.COLLECTIVE R15, `(.L_x_1298) ;  /* 0x000000000f0c7348 */ /* 0x00bfea0003c00000 */
[----:B------:R-:W-:Y:S02]  /*16310*/  ELECT P6, UR62, PT ;  /* 0x00000000003e782f */ /* 0x000fe400038c0000 */
[----:B------:R-:W-:Y:S01]  /*16320*/  MOV R14, UR62 ;  /* 0x0000003e000e7c02 */ /* 0x000fe20008000f00 */
[----:B01-3--:R-:W-:Y:S10]  /*16330*/  ENDCOLLECTIVE ;  /* 0x000000000000791b */ /* 0x00bff40003800000 */
.L_x_1298:
[----:B------:R-:W-:Y:S05]  /*16340*/  BSYNC B0 ;  /* 0x0000000000007941 */ /* 0x000fea0003800000 */
.L_x_1297:
[----:B------:R-:W-:Y:S05]  /*16350*/  BRA `(.L_x_1299) ;  /* 0xffffffc0001c7947 */ /* 0x000fea000383ffff */
.L_x_1225:
[----:B0-----:R0:W2:Y:S02]  /*16360*/  SYNCS.PHASECHK.TRANS64.TRYWAIT P0, [R4+URZ+0x28480], R3 ;  /* 0x02848003040075a7 */ /* 0x0010a4000800017f */
[----:B--2---:R-:W-:Y:S05]  /*16370*/  @!P0 NANOSLEEP.SYNCS 0x989680 ;  /* 0x009896800000895d */ /* 0x004fea0003900000 */
[----:B------:R-:W2:Y:S02]  /*16380*/  @!P0 SYNCS.PHASECHK.TRANS64 P0, [R4+URZ+0x28480], R3 ;  /* 0x02848003040085a7 */ /* 0x000ea4000800007f */
[----:B--2---:R-:W-:Y:S05]  /*16390*/  @!P0 BRA `(.L_x_1225) ;  /* 0xfffffffc00f08947 */ /* 0x004fea000383ffff */
[----:B------:R-:W-:Y:S05]  /*163a0*/  BRA `(.L_x_1300) ;  /* 0xffffffc000807947 */ /* 0x000fea000383ffff */
.L_x_1227:
[----:B--2---:R2:W4:Y:S02]  /*163b0*/  SYNCS.PHASECHK.TRANS64.TRYWAIT P0, [R4+URZ+0x28440], R3 ;  /* 0x02844003040075a7 */ /* 0x004524000800017f */
[----:B----4-:R-:W-:Y:S05]  /*163c0*/  @!P0 NANOSLEEP.SYNCS 0x989680 ;  /* 0x009896800000895d */ /* 0x010fea0003900000 */
[----:B------:R-:W4:Y:S02]  /*163d0*/  @!P0 SYNCS.PHASECHK.TRANS64 P0, [R4+URZ+0x28440], R3 ;  /* 0x02844003040085a7 */ /* 0x000f24000800007f */
[----:B----4-:R-:W-:Y:S05]  /*163e0*/  @!P0 BRA `(.L_x_1227) ;  /* 0xfffffffc00f08947 */ /* 0x010fea000383ffff */
[----:B------:R-:W-:Y:S05]  /*163f0*/  BRA `(.L_x_1301) ;  /* 0xffffffc000f07947 */ /* 0x000fea000383ffff */
.L_x_1231:
[----:B------:R-:W-:Y:S02]  /*16400*/  IMAD.MOV.U32 R13, RZ, RZ, R3 ;  /* 0x000000ffff0d7224 */ /* 0x000fe400078e0003 */
[----:B------:R-:W-:Y:S02]  /*16410*/  IMAD.MOV.U32 R12, RZ, RZ, RZ ;  /* 0x000000ffff0c7224 */ /* 0x000fe400078e00ff */
[----:B------:R-:W-:Y:S02]  /*16420*/  IMAD.MOV.U32 R11, RZ, RZ, 0x181f ;  /* 0x0000181fff0b7424 */ /* 0x000fe400078e00ff */
[----:B------:R-:W-:Y:S02]  /*16430*/  IMAD.MOV.U32 R15, RZ, RZ, -0x1 ;  /* 0xffffffffff0f7424 */ /* 0x000fe400078e00ff */
[----:B------:R-:W-:Y:S02]  /*16440*/  IMAD R0, R8, UR42, RZ ;  /* 0x0000002a08007c24 */ /* 0x000fe4000f8e02ff */
[----:B------:R-:W-:-:S07]  /*16450*/  IMAD.IADD R2, R19, 0x1, R18 ;  /* 0x0000000113027824 */ /* 0x000fce00078e0212 */
[----:B-1---5:R-:W-:Y:S05]  /*16460*/  WARPSYNC.COLLECTIVE R15, `(.L_x_1302) ;  /* 0x000000000f087348 */ /* 0x022fea0003c00000 */
[----:B------:R0:W2:Y:S02]  /*16470*/  SHFL.IDX P6, R14, R13, R12, R11 ;  /* 0x0000000c0d0e7389 */ /* 0x0000a400000c000b */
[----:B012--5:R-:W-:Y:S01]  /*16480*/  ENDCOLLECTIVE ;  /* 0x000000000000791b */ /* 0x027fe20003800000 */
.L_x_1302:
[C---:B------:R-:W-:Y:S01]  /*16490*/  VIADD R5, R2.reuse, 0x10 ;  /* 0x0000001002057836 */ /* 0x040fe20000000000 */
[----:B------:R-:W-:Y:S01]  /*164a0*/  ISETP.GE.AND P2, PT, R2, R0, PT ;  /* 0x000000000200720c */ /* 0x000fe20003f46270 */
[----:B------:R-:W-:Y:S02]  /*164b0*/  IMAD.MOV.U32 R13, RZ, RZ, R4 ;  /* 0x000000ffff0d7224 */ /* 0x000fe400078e0004 */
[----:B------:R-:W-:-:S10]  /*164c0*/  IMAD.MOV.U32 R6, RZ, RZ, R14 ;  /* 0x000000ffff067224 */ /* 0x000fd400078e000e */
[----:B------:R-:W-:Y:S05]  /*164d0*/  WARPSYNC.COLLECTIVE R15, `(.L_x_1303) ;  /* 0x000000000f087348 */ /* 0x000fea0003c00000 */
[----:B------:R0:W1:Y:S02]  /*164e0*/  SHFL.IDX P6, R14, R13, R12, R11 ;  /* 0x0000000c0d0e7389 */ /* 0x00006400000c000b */
[----:B01----:R-:W-:Y:S01]  /*164f0*/  ENDCOLLECTIVE ;  /* 0x000000000000791b */ /* 0x003fe20003800000 */
.L_x_1303:
[----:B------:R-:W-:Y:S02]  /*16500*/  IMAD.MOV.U32 R13, RZ, RZ, R3 ;  /* 0x000000ffff0d7224 */ /* 0x000fe400078e0003 */
[----:B------:R-:W-:Y:S02]  /*16510*/  IMAD.MOV.U32 R12, RZ, RZ, 0x1 ;  /* 0x00000001ff0c7424 */ /* 0x000fe400078e00ff */
[----:B------:R-:W-:-:S07]  /*16520*/  IMAD.MOV.U32 R7, RZ, RZ, R14 ;  /* 0x000000ffff077224 */ /* 0x000fce00078e000e */
[----:B------:R-:W-:Y:S05]  /*16530*/  WARPSYNC.COLLECTIVE R15, `(.L_x_1304) ;  /* 0x000000000f087348 */ /* 0x000fea0003c00000 */
[----:B------:R0:W1:Y:S02]  /*16540*/  SHFL.IDX P6, R14, R13, R12, R11 ;  /* 0x0000000c0d0e7389 */ /* 0x00006400000c000b */
[----:B01----:R-:W-:Y:S01]  /*16550*/  ENDCOLLECTIVE ;  /* 0x000000000000791b */ /* 0x003fe20003800000 */
.L_x_1304:
        /* <DEDUP_REMOVED lines=10> */
.L_x_1305:
        /* <DEDUP_REMOVED lines=12> */
.L_x_1306:
        /* <DEDUP_REMOVED lines=16> */
.L_x_1307:
[----:B------:R-:W-:Y:S02]  /*167c0*/  IMAD.MOV.U32 R13, RZ, RZ, R3 ;  /* 0x000000ffff0d7224 */ /* 0x000fe400078e0003 */
[----:B------:R-:W-:Y:S02]  /*167d0*/  IMAD.MOV.U32 R12, RZ, RZ, 0x3 ;  /* 0x00000003ff0c7424 */ /* 0x000fe400078e00ff */
[----:B------:R-:W-:-:S07]  /*167e0*/  IMAD.MOV.U32 R6, RZ, RZ, R14 ;  /* 0x000000ffff067224 */ /* 0x000fce00078e000e */
[----:B------:R-:W-:Y:S05]  /*167f0*/  WARPSYNC.COLLECTIVE R15, `(.L_x_1308) ;  /* 0x000000000f087348 */ /* 0x000fea0003c00000 */
[----:B------:R0:W1:Y:S02]  /*16800*/  SHFL.IDX P6, R14, R13, R12, R11 ;  /* 0x0000000c0d0e7389 */ /* 0x00006400000c000b */
[----:B01----:R-:W-:Y:S01]  /*16810*/  ENDCOLLECTIVE ;  /* 0x000000000000791b */ /* 0x003fe20003800000 */
.L_x_1308:
        /* <DEDUP_REMOVED lines=15> */
.L_x_1309:
[----:B------:R-:W-:Y:S02]  /*16910*/  IMAD.MOV.U32 R13, RZ, RZ, R3 ;  /* 0x000000ffff0d7224 */ /* 0x000fe400078e0003 */
[----:B------:R-:W-:Y:S02]  /*16920*/  IMAD.MOV.U32 R12, RZ, RZ, 0x4 ;  /* 0x00000004ff0c7424 */ /* 0x000fe400078e00ff */
[----:B------:R-:W-:-:S07]  /*16930*/  IMAD.MOV.U32 R6, RZ, RZ, R14 ;  /* 0x000000ffff067224 */ /* 0x000fce00078e000e */
[----:B------:R-:W-:Y:S05]  /*16940*/  WARPSYNC.COLLECTIVE R15, `(.L_x_1310) ;  /* 0x000000000f087348 */ /* 0x000fea0003c00000 */
[----:B------:R0:W1:Y:S02]  /*16950*/  SHFL.IDX P6, R14, R13, R12, R11 ;  /* 0x0000000c0d0e7389 */ /* 0x00006400000c000b */
[----:B01----:R-:W-:Y:S01]  /*16960*/  ENDCOLLECTIVE ;  /* 0x000000000000791b */ /* 0x003fe20003800000 */
.L_x_1310:
        /* <DEDUP_REMOVED lines=15> */
.L_x_1311:
[----:B------:R-:W-:Y:S02]  /*16a60*/  IMAD.MOV.U32 R13, RZ, RZ, R3 ;  /* 0x000000ffff0d7224 */ /* 0x000fe400078e0003 */
[----:B------:R-:W-:Y:S02]  /*16a70*/  IMAD.MOV.U32 R12, RZ, RZ, 0x5 ;  /* 0x00000005ff0c7424 */ /* 0x000fe400078e00ff */
[----:B------:R-:W-:-:S07]  /*16a80*/  IMAD.MOV.U32 R6, RZ, RZ, R14 ;  /* 0x000000ffff067224 */ /* 0x000fce00078e000e */
[----:B------:R-:W-:Y:S05]  /*16a90*/  WARPSYNC.COLLECTIVE R15, `(.L_x_1312) ;  /* 0x000000000f087348 */ /* 0x000fea0003c00000 */
[----:B------:R0:W1:Y:S02]  /*16aa0*/  SHFL.IDX P6, R14, R13, R12, R11 ;  /* 0x0000000c0d0e7389 */ /* 0x00006400000c000b */
[----:B01----:R-:W-:Y:S01]  /*16ab0*/  ENDCOLLECTIVE ;  /* 0x000000000000791b */ /* 0x003fe20003800000 */
.L_x_1312:
        /* <DEDUP_REMOVED lines=15> */
.L_x_1313:
[----:B------:R-:W-:Y:S02]  /*16bb0*/  IMAD.MOV.U32 R13, RZ, RZ, R3 ;  /* 0x000000ffff0d7224 */ /* 0x000fe400078e0003 */
[----:B------:R-:W-:Y:S02]  /*16bc0*/  IMAD.MOV.U32 R12, RZ, RZ, 0x6 ;  /* 0x00000006ff0c7424 */ /* 0x000fe400078e00ff */
[----:B------:R-:W-:-:S07]  /*16bd0*/  IMAD.MOV.U32 R6, RZ, RZ, R14 ;  /* 0x000000ffff067224 */ /* 0x000fce00078e000e */
[----:B------:R-:W-:Y:S05]  /*16be0*/  WARPSYNC.COLLECTIVE R15, `(.L_x_1314) ;  /* 0x000000000f087348 */ /* 0x000fea0003c00000 */
[----:B------:R0:W1:Y:S02]  /*16bf0*/  SHFL.IDX P6, R14, R13, R12, R11 ;  /* 0x0000000c0d0e7389 */ /* 0x00006400000c000b */
[----:B01----:R-:W-:Y:S01]  /*16c00*/  ENDCOLLECTIVE ;  /* 0x000000000000791b */ /* 0x003fe20003800000 */
.L_x_1314:
        /* <DEDUP_REMOVED lines=13> */
.L_x_1315:
        /* <DEDUP_REMOVED lines=8> */
.L_x_1316:
        /* <DEDUP_REMOVED lines=13> */
.L_x_1317:
[----:B------:R-:W-:Y:S01]  /*16e30*/  IMAD.MOV.U32 R4, RZ, RZ, R14 ;  /* 0x000000ffff047224 */ /* 0x000fe200078e000e */
[----:B------:R-:W-:Y:S06]  /*16e40*/  BRA `(.L_x_1318) ;  /* 0xffffffc4007c7947 */ /* 0x000fec000383ffff */
.L_x_1236:
[----:B--2---:R2:W3:Y:S02]  /*16e50*/  SYNCS.PHASECHK.TRANS64.TRYWAIT P0, [R17+URZ+0x28420], R0 ;  /* 0x02842000110075a7 */ /* 0x0044e4000800017f */
[----:B---3--:R-:W-:Y:S05]  /*16e60*/  @!P0 NANOSLEEP.SYNCS 0x989680 ;  /* 0x009896800000895d */ /* 0x008fea0003900000 */
[----:B------:R-:W3:Y:S02]  /*16e70*/  @!P0 SYNCS.PHASECHK.TRANS64 P0, [R17+URZ+0x28420], R0 ;  /* 0x02842000110085a7 */ /* 0x000ee4000800007f */
[----:B---3--:R-:W-:Y:S05]  /*16e80*/  @!P0 BRA `(.L_x_1236) ;  /* 0xfffffffc00f08947 */ /* 0x008fea000383ffff */
[----:B------:R-:W-:Y:S05]  /*16e90*/  BRA `(.L_x_1319) ;  /* 0xffffffc400e87947 */ /* 0x000fea000383ffff */
.L_x_1242:
[----:B---3--:R3:W4:Y:S02]  /*16ea0*/  SYNCS.PHASECHK.TRANS64.TRYWAIT P0, [R4+URZ+0x28480], R3 ;  /* 0x02848003040075a7 */ /* 0x008724000800017f */
[----:B----4-:R-:W-:Y:S05]  /*16eb0*/  @!P0 NANOSLEEP.SYNCS 0x989680 ;  /* 0x009896800000895d */ /* 0x010fea0003900000 */
[----:B------:R-:W4:Y:S02]  /*16ec0*/  @!P0 SYNCS.PHASECHK.TRANS64 P0, [R4+URZ+0x28480], R3 ;  /* 0x02848003040085a7 */ /* 0x000f24000800007f */
[----:B----4-:R-:W-:Y:S05]  /*16ed0*/  @!P0 BRA `(.L_x_1242) ;  /* 0xfffffffc00f08947 */ /* 0x010fea000383ffff */
[----:B------:R-:W-:Y:S05]  /*16ee0*/  BRA `(.L_x_1320) ;  /* 0xffffffc800a47947 */ /* 0x000fea000383ffff */
.L_x_1248:
[----:B--2---:R2:W4:Y:S02]  /*16ef0*/  SYNCS.PHASECHK.TRANS64.TRYWAIT P0, [R4+URZ+0x28440], R3 ;  /* 0x02844003040075a7 */ /* 0x004524000800017f */
[----:B----4-:R-:W-:Y:S05]  /*16f00*/  @!P0 NANOSLEEP.SYNCS 0x989680 ;  /* 0x009896800000895d */ /* 0x010fea0003900000 */
[----:B------:R-:W4:Y:S02]  /*16f10*/  @!P0 SYNCS.PHASECHK.TRANS64 P0, [R4+URZ+0x28440], R3 ;  /* 0x02844003040085a7 */ /* 0x000f24000800007f */
[----:B----4-:R-:W-:Y:S05]  /*16f20*/  @!P0 BRA `(.L_x_1248) ;  /* 0xfffffffc00f08947 */ /* 0x010fea000383ffff */
[----:B------:R-:W-:Y:S05]  /*16f30*/  BRA `(.L_x_1321) ;  /* 0xffffffcc00647947 */ /* 0x000fea000383ffff */
.L_x_1255:
[----:B---3--:R3:W4:Y:S02]  /*16f40*/  SYNCS.PHASECHK.TRANS64.TRYWAIT P0, [R19+URZ+0x28470], R2 ;  /* 0x02847002130075a7 */ /* 0x008724000800017f */
[----:B----4-:R-:W-:Y:S05]  /*16f50*/  @!P0 NANOSLEEP.SYNCS 0x989680 ;  /* 0x009896800000895d */ /* 0x010fea0003900000 */
[----:B------:R-:W4:Y:S02]  /*16f60*/  @!P0 SYNCS.PHASECHK.TRANS64 P0, [R19+URZ+0x28470], R2 ;  /* 0x02847002130085a7 */ /* 0x000f24000800007f */
[----:B----4-:R-:W-:Y:S05]  /*16f70*/  @!P0 BRA `(.L_x_1255) ;  /* 0xfffffffc00f08947 */ /* 0x010fea000383ffff */
[----:B------:R-:W-:Y:S05]  /*16f80*/  BRA `(.L_x_1322) ;  /* 0xffffffd0003c7947 */ /* 0x000fea000383ffff */
.L_x_1257:
[----:B---3--:R3:W4:Y:S02]  /*16f90*/  SYNCS.PHASECHK.TRANS64.TRYWAIT P0, [R19+URZ+0x28460], R3 ;  /* 0x02846003130075a7 */ /* 0x008724000800017f */
[----:B----4-:R-:W-:Y:S05]  /*16fa0*/  @!P0 NANOSLEEP.SYNCS 0x989680 ;  /* 0x009896800000895d */ /* 0x010fea0003900000 */
[----:B------:R-:W4:Y:S02]  /*16fb0*/  @!P0 SYNCS.PHASECHK.TRANS64 P0, [R19+URZ+0x28460], R3 ;  /* 0x02846003130085a7 */ /* 0x000f24000800007f */
[----:B----4-:R-:W-:Y:S05]  /*16fc0*/  @!P0 BRA `(.L_x_1257) ;  /* 0xfffffffc00f08947 */ /* 0x010fea000383ffff */
[----:B------:R-:W-:Y:S05]  /*16fd0*/  BRA `(.L_x_1323) ;  /* 0xffffffd000447947 */ /* 0x000fea000383ffff */
.L_x_1264:
[----:B--2---:R2:W3:Y:S02]  /*16fe0*/  SYNCS.PHASECHK.TRANS64.TRYWAIT P1, [R16+URZ+0x28470], R3 ;  /* 0x02847003100075a7 */ /* 0x0044e4000802017f */
[----:B---3--:R-:W-:Y:S05]  /*16ff0*/  @!P1 NANOSLEEP.SYNCS 0x989680 ;  /* 0x009896800000995d */ /* 0x008fea0003900000 */
[----:B------:R-:W3:Y:S02]  /*17000*/  @!P1 SYNCS.PHASECHK.TRANS64 P1, [R16+URZ+0x28470], R3 ;  /* 0x02847003100095a7 */ /* 0x000ee4000802007f */
[----:B---3--:R-:W-:Y:S05]  /*17010*/  @!P1 BRA `(.L_x_1264) ;  /* 0xfffffffc00f09947 */ /* 0x008fea000383ffff */
[----:B------:R-:W-:Y:S05]  /*17020*/  BRA `(.L_x_1324) ;  /* 0xffffffd8000c7947 */ /* 0x000fea000383ffff */
.L_x_1266:
[----:B--2---:R2:W3:Y:S02]  /*17030*/  SYNCS.PHASECHK.TRANS64.TRYWAIT P1, [R16+URZ+0x28460], R3 ;  /* 0x02846003100075a7 */ /* 0x0044e4000802017f */
[----:B---3--:R-:W-:Y:S05]  /*17040*/  @!P1 NANOSLEEP.SYNCS 0x989680 ;  /* 0x009896800000995d */ /* 0x008fea0003900000 */
[----:B------:R-:W3:Y:S02]  /*17050*/  @!P1 SYNCS.PHASECHK.TRANS64 P1, [R16+URZ+0x28460], R3 ;  /* 0x02846003100095a7 */ /* 0x000ee4000802007f */
[----:B---3--:R-:W-:Y:S05]  /*17060*/  @!P1 BRA `(.L_x_1266) ;  /* 0xfffffffc00f09947 */ /* 0x008fea000383ffff */
[----:B------:R-:W-:Y:S05]  /*17070*/  BRA `(.L_x_1325) ;  /* 0xffffffd800147947 */ /* 0x000fea000383ffff */
.L_x_1279:
[----:B0-----:R0:W1:Y:S02]  /*17080*/  SYNCS.PHASECHK.TRANS64.TRYWAIT P0, [R0+URZ+0x28420], R3 ;  /* 0x02842003000075a7 */ /* 0x001064000800017f */
[----:B-1----:R-:W-:Y:S05]  /*17090*/  @!P0 NANOSLEEP.SYNCS 0x989680 ;  /* 0x009896800000895d */ /* 0x002fea0003900000 */
[----:B------:R-:W1:Y:S02]  /*170a0*/  @!P0 SYNCS.PHASECHK.TRANS64 P0, [R0+URZ+0x28420], R3 ;  /* 0x02842003000085a7 */ /* 0x000e64000800007f */
[----:B-1----:R-:W-:Y:S05]  /*170b0*/  @!P0 BRA `(.L_x_1279) ;  /* 0xfffffffc00f08947 */ /* 0x002fea000383ffff */
[----:B------:R-:W-:Y:S05]  /*170c0*/  BRA `(.L_x_1326) ;  /* 0xffffffe800b07947 */ /* 0x000fea000383ffff */
.L_x_1280:
        /* <DEDUP_REMOVED lines=11> */
.L_x_1328:
[----:B------:R-:W-:Y:S05]  /*17180*/  BSYNC B0 ;  /* 0x0000000000007941 */ /* 0x000fea0003800000 */
.L_x_1327:
[----:B------:R-:W-:Y:S05]  /*17190*/  BRA `(.L_x_1329) ;  /* 0xffffffe800987947 */ /* 0x000fea000383ffff */
.L_x_1283:
[----:B------:R-:W-:Y:S01]  /*171a0*/  BSSY B1, `(.L_x_1330) ;  /* 0x0000006000017945 */ /* 0x000fe20003800000 */
[----:B------:R-:W-:-:S07]  /*171b0*/  IMAD.MOV.U32 R15, RZ, RZ, -0x1 ;  /* 0xffffffffff0f7424 */ /* 0x000fce00078e00ff */
[----:B01----:R-:W-:Y:S05]  /*171c0*/  WARPSYNC.COLLECTIVE R15, `(.L_x_1331) ;  /* 0x000000000f0c7348 */ /* 0x003fea0003c00000 */
[----:B------:R-:W-:Y:S02]  /*171d0*/  ELECT P6, UR62, PT ;  /* 0x00000000003e782f */ /* 0x000fe400038c0000 */
[----:B------:R-:W-:Y:S01]  /*171e0*/  MOV R14, UR62 ;  /* 0x0000003e000e7c02 */ /* 0x000fe20008000f00 */
[----:B01----:R-:W-:Y:S10]  /*171f0*/  ENDCOLLECTIVE ;  /* 0x000000000000791b */ /* 0x003ff40003800000 */
.L_x_1331:
[----:B------:R-:W-:Y:S05]  /*17200*/  BSYNC B1 ;  /* 0x0000000000017941 */ /* 0x000fea0003800000 */
.L_x_1330:
[----:B------:R-:W-:Y:S05]  /*17210*/  BRA `(.L_x_1332) ;  /* 0xffffffe800907947 */ /* 0x000fea000383ffff */
.L_x_1285:
[----:B0-----:R0:W1:Y:S02]  /*17220*/  SYNCS.PHASECHK.TRANS64.TRYWAIT P1, [R6+URZ], R5 ;  /* 0x00000005060075a7 */ /* 0x001064000802017f */
[----:B-1----:R-:W-:Y:S05]  /*17230*/  @!P1 NANOSLEEP.SYNCS 0x989680 ;  /* 0x009896800000995d */ /* 0x002fea0003900000 */
[----:B------:R-:W1:Y:S02]  /*17240*/  @!P1 SYNCS.PHASECHK.TRANS64 P1, [R6+URZ], R5 ;  /* 0x00000005060095a7 */ /* 0x000e64000802007f */
[----:B-1----:R-:W-:Y:S05]  /*17250*/  @!P1 BRA `(.L_x_1285) ;  /* 0xfffffffc00f09947 */ /* 0x002fea000383ffff */
[----:B------:R-:W-:Y:S05]  /*17260*/  BRA `(.L_x_1333) ;  /* 0xffffffe800cc7947 */ /* 0x000fea000383ffff */
.L_x_1286:
[----:B-1----:R1:W2:Y:S02]  /*17270*/  SYNCS.PHASECHK.TRANS64.TRYWAIT P1, [R7+URZ], R2 ;  /* 0x00000002070075a7 */ /* 0x0022a4000802017f */
[----:B--2---:R-:W-:Y:S05]  /*17280*/  @!P1 NANOSLEEP.SYNCS 0x989680 ;  /* 0x009896800000995d */ /* 0x004fea0003900000 */
[----:B------:R-:W2:Y:S02]  /*17290*/  @!P1 SYNCS.PHASECHK.TRANS64 P1, [R7+URZ], R2 ;  /* 0x00000002070095a7 */ /* 0x000ea4000802007f */
[----:B--2---:R-:W-:Y:S05]  /*172a0*/  @!P1 BRA `(.L_x_1286) ;  /* 0xfffffffc00f09947 */ /* 0x004fea000383ffff */
[----:B------:R-:W-:Y:S05]  /*172b0*/  BRA `(.L_x_1334) ;  /* 0xffffffe800c07947 */ /* 0x000fea000383ffff */
.L_x_1288:
[----:B--2---:R2:W3:Y:S02]  /*172c0*/  SYNCS.PHASECHK.TRANS64.TRYWAIT P1, [R4+URZ+0x28460], R5 ;  /* 0x02846005040075a7 */ /* 0x0044e4000802017f */
[----:B---3--:R-:W-:Y:S05]  /*172d0*/  @!P1 NANOSLEEP.SYNCS 0x989680 ;  /* 0x009896800000995d */ /* 0x008fea0003900000 */
[----:B------:R-:W3:Y:S02]  /*172e0*/  @!P1 SYNCS.PHASECHK.TRANS64 P1, [R4+URZ+0x28460], R5 ;  /* 0x02846005040095a7 */ /* 0x000ee4000802007f */
[----:B---3--:R-:W-:Y:S05]  /*172f0*/  @!P1 BRA `(.L_x_1288) ;  /* 0xfffffffc00f09947 */ /* 0x008fea000383ffff */
[----:B------:R-:W-:Y:S05]  /*17300*/  BRA `(.L_x_1335) ;  /* 0xffffffe800c47947 */ /* 0x000fea000383ffff */
.L_x_1290:
[----:B---3--:R3:W4:Y:S02]  /*17310*/  SYNCS.PHASECHK.TRANS64.TRYWAIT P1, [R3+URZ+0x28460], R2 ;  /* 0x02846002030075a7 */ /* 0x008724000802017f */
[----:B----4-:R-:W-:Y:S05]  /*17320*/  @!P1 NANOSLEEP.SYNCS 0x989680 ;  /* 0x009896800000995d */ /* 0x010fea0003900000 */
[----:B------:R-:W4:Y:S02]  /*17330*/  @!P1 SYNCS.PHASECHK.TRANS64 P1, [R3+URZ+0x28460], R2 ;  /* 0x02846002030095a7 */ /* 0x000f24000802007f */
[----:B----4-:R-:W-:Y:S05]  /*17340*/  @!P1 BRA `(.L_x_1290) ;  /* 0xfffffffc00f09947 */ /* 0x010fea000383ffff */
[----:B------:R-:W-:Y:S05]  /*17350*/  BRA `(.L_x_1336) ;  /* 0xffffffe800c47947 */ /* 0x000fea000383ffff */
.L_x_1292:
[----:B----4-:R4:W0:Y:S02]  /*17360*/  SYNCS.PHASECHK.TRANS64.TRYWAIT P0, [R4+URZ+0x28480], R5 ;  /* 0x02848005040075a7 */ /* 0x010824000800017f */
[----:B0-----:R-:W-:Y:S05]  /*17370*/  @!P0 NANOSLEEP.SYNCS 0x989680 ;  /* 0x009896800000895d */ /* 0x001fea0003900000 */
[----:B------:R-:W0:Y:S02]  /*17380*/  @!P0 SYNCS.PHASECHK.TRANS64 P0, [R4+URZ+0x28480], R5 ;  /* 0x02848005040085a7 */ /* 0x000e24000800007f */
[----:B0-----:R-:W-:Y:S05]  /*17390*/  @!P0 BRA `(.L_x_1292) ;  /* 0xfffffffc00f08947 */ /* 0x001fea000383ffff */
[----:B------:R-:W-:Y:S05]  /*173a0*/  BRA `(.L_x_1293) ;  /* 0xffffffe800c07947 */ /* 0x000fea000383ffff */
.L_x_1337:
        /* <DEDUP_REMOVED lines=13> */
.L_x_2900:


//--------------------- .text._ZN7cutlass13device_kernelIN5flash11enable_sm90INS1_16FlashAttnFwdSm90INS1_25CollectiveMainloopFwdSm90ILi2EN4cute5tupleIJNS5_1CILi1EEES8_S8_EEENS6_IJNS7_ILi128EEENS7_ILi64EEENS7_ILi256EEEEEELi256ENS_12float_e4m3_tEfNS_4arch4Sm90ELb0ELb1ELb1ELb1ELb0ELb1ELb0ELb1ELb1ELb1ELb0ELb0EEENS1_21CollectiveEpilogueFwdINS6_IJSA_SC_SB_EEES9_NS_10bfloat16_tESG_Li256ELb1ELb1ELb0ELb1EEENS1_36VarlenDynamicPersistentTileSchedulerILi128ELi64ELi256ELi128ELb0ELb1ELb1ELb1ELb0ELb1EEEEEEEEEvNT_6ParamsE --------------------------
	.section	.text._ZN7cutlass13device_kernelIN5flash11enable_sm90INS1_16FlashAttnFwdSm90INS1_25CollectiveMainloopFwdSm90ILi2EN4cute5tupleIJNS5_1CILi1EEES8_S8_EEENS6_IJNS7_ILi128EEENS7_ILi64EEENS7_ILi256EEEEEELi256ENS_12float_e4m3_tEfNS_4arch4Sm90ELb0ELb1ELb1ELb1ELb0ELb1ELb0ELb1ELb1ELb1ELb0ELb0EEENS1_21CollectiveEpilogueFwdINS6_IJSA_SC_SB_EEES9_NS_10bfloat16_tESG_Li256ELb1ELb1ELb0ELb1EEENS1_36VarlenDynamicPersistentTileSchedulerILi128ELi64ELi256ELi128ELb0ELb1ELb1ELb1ELb0ELb1EEEEEEEEEvNT_6ParamsE,"ax",@progbits
	.align	128
.text._ZN7cutlass13device_kernelIN5flash11enable_sm90INS1_16FlashAttnFwdSm90INS1_25CollectiveMainloopFwdSm90ILi2EN4cute5tupleIJNS5_1CILi1EEES8_S8_EEENS6_IJNS7_ILi128EEENS7_ILi64EEENS7_ILi256EEEEEELi256ENS_12float_e4m3_tEfNS_4arch4Sm90ELb0ELb1ELb1ELb1ELb0ELb1ELb0ELb1ELb1ELb1ELb0ELb0EEENS1_21CollectiveEpilogueFwdINS6_IJSA_SC_SB_EEES9_NS_10bfloat16_tESG_Li256ELb1ELb1ELb0ELb1EEENS1_36VarlenDynamicPersistentTileSchedulerILi128ELi64ELi256ELi128ELb0ELb1ELb1ELb1ELb0ELb1EEEEEEEEEvNT_6ParamsE:
        .type           _ZN7cutlass13device_kernelIN5flash11enable_sm90INS1_16FlashAttnFwdSm90INS1_25CollectiveMainloopFwdSm90ILi2EN4cute5tupleIJNS5_1CILi1EEES8_S8_EEENS6_IJNS7_ILi128EEENS7_ILi64EEENS7_ILi256EEEEEELi256ENS_12float_e4m3_tEfNS_4arch4Sm90ELb0ELb1ELb1ELb1ELb0ELb1ELb0ELb1ELb1ELb1ELb0ELb0EEENS1_21CollectiveEpilogueFwdINS6_IJSA_SC_SB_EEES9_NS_10bfloat16_tESG_Li256ELb1ELb1ELb0ELb1EEENS1_36VarlenDynamicPersistentTileSchedulerILi128ELi64ELi256ELi128ELb0ELb1ELb1ELb1ELb0ELb1EEEEEEEEEvNT_6ParamsE,@function
        .size           _ZN7cutlass13device_kernelIN5flash11enable_sm90INS1_16FlashAttnFwdSm90INS1_25CollectiveMainloopFwdSm90ILi2EN4cute5tupleIJNS5_1CILi1EEES8_S8_EEENS6_IJNS7_ILi128EEENS7_ILi64EEENS7_ILi256EEEEEELi256ENS_12float_e4m3_tEfNS_4arch4Sm90ELb0ELb1ELb1ELb1ELb0ELb1ELb0ELb1ELb1ELb1ELb0ELb0EEENS1_21CollectiveEpilogueFwdINS6_IJSA_SC_SB_EEES9_NS_10bfloat16_tESG_Li256ELb1ELb1ELb0ELb1EEENS1_36VarlenDynamicPersistentTileSchedulerILi128ELi64ELi256ELi128ELb0ELb1ELb1ELb1ELb0ELb1EEEEEEEEEvNT_6ParamsE,(.L_x_2901 - _ZN7cutlass13device_kernelIN5flash11enable_sm90INS1_16FlashAttnFwdSm90INS1_25CollectiveMainloopFwdSm90ILi2EN4cute5tupleIJNS5_1CILi1EEES8_S8_EEENS6_IJNS7_ILi128EEENS7_ILi64EEENS7_ILi256EEEEEELi256ENS_12float_e4m3_tEfNS_4arch4Sm90ELb0ELb1ELb1ELb1ELb0ELb1ELb0ELb1ELb1ELb1ELb0ELb0EEENS1_21CollectiveEpilogueFwdINS6_IJSA_SC_SB_EEES9_NS_10bfloat16_tESG_Li256ELb1ELb1ELb0ELb1EEENS1_36VarlenDynamicPersistentTileSchedulerILi128ELi64ELi256ELi128ELb0ELb1ELb1ELb1ELb0ELb1EEEEEEEEEvNT_6ParamsE)
        .other          _ZN7cutlass13device_kernelIN5flash11enable_sm90INS1_16FlashAttnFwdSm90INS1_25CollectiveMainloopFwdSm90ILi2EN4cute5tupleIJNS5_1CILi1EEES8_S8_EEENS6_IJNS7_ILi128EEENS7_ILi64EEENS7_ILi256EEEEEELi256ENS_12float_e4m3_tEfNS_4arch4Sm90ELb0ELb1ELb1ELb1ELb0ELb1ELb0ELb1ELb1ELb1ELb0ELb0EEENS1_21CollectiveEpilogueFwdINS6_IJSA_SC_SB_EEES9_NS_10bfloat16_tESG_Li256ELb1ELb1ELb0ELb1EEENS1_36VarlenDynamicPersistentTileSchedulerILi128ELi64ELi256ELi128ELb0ELb1ELb1ELb1ELb0ELb1EEEEEEEEEvNT_6ParamsE,@"STO_CUDA_ENTRY STV_DEFAULT"
_ZN7cutlass13device_kernelIN5flash11enable_sm90INS1_16FlashAttnFwdSm90INS1_25CollectiveMainloopFwdSm90ILi2EN4cute5tupleIJNS5_1CILi1EEES8_S8_EEENS6_IJNS7_ILi128EEENS7_ILi64EEENS7_ILi256EEEEEELi256ENS_12float_e4m3_tEfNS_4arch4Sm90ELb0ELb1ELb1ELb1ELb0ELb1ELb0ELb1ELb1ELb1ELb0ELb0EEENS1_21CollectiveEpilogueFwdINS6_IJSA_SC_SB_EEES9_NS_10bfloat16_tESG_Li256ELb1ELb1ELb0ELb1EEENS1_36VarlenDynamicPersistentTileSchedulerILi128ELi64ELi256ELi128ELb0ELb1ELb1ELb1ELb0ELb1EEEEEEEEEvNT_6ParamsE:
        /* <DEDUP_REMOVED lines=24> */
.L_x_1339:
[----:B------:R-:W-:Y:S05]  /*0180*/  BSYNC B0 ;  /* 0x0000000000007941 */ /* 0x000fea0003800000 */
.L_x_1338:
        /* <DEDUP_REMOVED lines=41> */
.L_x_1340:
        /* <DEDUP_REMOVED lines=22> */
.L_x_1341:
        /* <DEDUP_REMOVED lines=18> */
.L_x_1342:
        /* <DEDUP_REMOVED lines=22> */
.L_x_1343:
        /* <DEDUP_REMOVED lines=22> */
.L_x_1344:
        /* <DEDUP_REMOVED lines=8> */
.L_x_1347:
        /* <DEDUP_REMOVED lines=20> */
[----:B------:R-:W-:Y:S02]  /*0b20*/  R2UR UR44, R16 ;  /* 0x00000000102c72ca */ /* 0x000fe400000e0000 */
[----:B------:R-:W-:Y:S02]  /*0b30*/  CS2R R192, SRZ ;  /* 0x0000000000c07805 */ /* 0x000fe4000001ff00 */
[----:B------:R-:W-:Y:S01]  /*0b40*/  CS2R R198, SRZ ;  /* 0x0000000000c67805 */ /* 0x000fe2000001ff00 */
[----:B------:R-:W-:Y:S01]  /*0b50*/  ULOP3.LUT UR45, UR40, 0x1, URZ, 0xfc, !UPT ;  /* 0x00000001282d7892 */ /* 0x000fe2000f8efc3f */
[----:B------:R-:W-:-:S07]  /*0b60*/  UMOV UR43, URZ ;  /* 0x0000003f002b7c82 */ /* 0x000fce0008000000 */
[----:B------:R-:W-:Y:S01]  /*0b70*/  UIADD3 UR44, UR44, 0x18000, URZ ;  /* 0x000180002c2c7890 */ /* 0x000fe2000fffe03f */
[----:B0-----:R-:W-:-:S05]  /*0b80*/  VIADD R12, R0, 0xffffff80 ;  /* 0xffffff80000c7836 */ /* 0x001fca0000000000 */
[----:B------:R-:W-:-:S04]  /*0b90*/  SHF.R.S32.HI R0, RZ, 0x1f, R12 ;  /* 0x0000001fff007819 */ /* 0x000fc8000001140c */
[CC--:B------:R-:W-:Y:S02]  /*0ba0*/  LEA.HI R2, R0.reuse, R12.reuse, RZ, 0x7 ;  /* 0x0000000c00027211 */ /* 0x0c0fe400078f38ff */
[-C--:B------:R-:W-:Y:S02]  /*0bb0*/  LEA.HI R4, R0, R12.reuse, RZ, 0x5 ;  /* 0x0000000c00047211 */ /* 0x080fe400078f28ff */
[----:B------:R-:W-:Y:S02]  /*0bc0*/  LOP3.LUT R222, R2, 0xffffff80, RZ, 0xc0, !PT ;  /* 0xffffff8002de7812 */ /* 0x000fe400078ec0ff */
[-C--:B------:R-:W-:Y:S01]  /*0bd0*/  LEA.HI R3, R0, R12.reuse, RZ, 0x4 ;  /* 0x0000000c00037211 */ /* 0x080fe200078f20ff */
[----:B------:R-:W-:Y:S01]  /*0be0*/  IMAD.SHL.U32 R5, R4, 0x20, RZ ;  /* 0x0000002004057824 */ /* 0x000fe200078e00ff */
[----:B------:R-:W-:Y:S01]  /*0bf0*/  LEA.HI R11, R0, R12, RZ, 0x2 ;  /* 0x0000000c000b7211 */ /* 0x000fe200078f10ff */
[----:B------:R-:W-:Y:S01]  /*0c00*/  IMAD.IADD R222, R12, 0x1, -R222 ;  /* 0x000000010cde7824 */ /* 0x000fe200078e0ade */
[----:B------:R-:W-:-:S02]  /*0c10*/  LOP3.LUT R4, R3, 0x3fffff0, RZ, 0xc0, !PT ;  /* 0x03fffff003047812 */ /* 0x000fc400078ec0ff */
[----:B------:R-:W-:Y:S02]  /*0c20*/  LOP3.LUT R5, R5, 0xfffffc00, RZ, 0xc0, !PT ;  /* 0xfffffc0005057812 */ /* 0x000fe400078ec0ff */
[----:B------:R-:W-:Y:S01]  /*0c30*/  SHF.R.S32.HI R7, RZ, 0x1f, R222 ;  /* 0x0000001fff077819 */ /* 0x000fe200000114de */
[----:B------:R-:W-:Y:S01]  /*0c40*/  IMAD.IADD R4, R12, 0x1, -R4 ;  /* 0x000000010c047824 */ /* 0x000fe200078e0a04 */
[----:B------:R-:W-:Y:S02]  /*0c50*/  LEA.HI R17, R0, R12, RZ, 0x3 ;  /* 0x0000000c00117211 */ /* 0x000fe400078f18ff */
[----:B------:R-:W-:Y:S02]  /*0c60*/  LEA.HI R8, R7, R222, RZ, 0x2 ;  /* 0x000000de07087211 */ /* 0x000fe400078f10ff */
[----:B------:R-:W-:Y:S02]  /*0c70*/  LOP3.LUT R11, R11, 0xfffffffc, RZ, 0xc0, !PT ;  /* 0xfffffffc0b0b7812 */ /* 0x000fe400078ec0ff */
[----:B------:R-:W-:-:S02]  /*0c80*/  SHF.R.S32.HI R9, RZ, 0x2, R8 ;  /* 0x00000002ff097819 */ /* 0x000fc40000011408 */
[----:B------:R-:W-:Y:S02]  /*0c90*/  SHF.R.S32.HI R6, RZ, 0x1f, R8 ;  /* 0x0000001fff067819 */ /* 0x000fe40000011408 */
[----:B------:R-:W-:Y:S02]  /*0ca0*/  SHF.R.S32.HI R229, RZ, 0x7, R2 ;  /* 0x00000007ffe57819 */ /* 0x000fe40000011402 */
[----:B------:R-:W-:Y:S02]  /*0cb0*/  LEA.HI R6, R6, R9, RZ, 0x3 ;  /* 0x0000000906067211 */ /* 0x000fe400078f18ff */
[----:B------:R-:W-:Y:S02]  /*0cc0*/  LOP3.LUT R215, R17, 0xfffffff8, RZ, 0xc0, !PT ;  /* 0xfffffff811d77812 */ /* 0x000fe400078ec0ff */
[----:B------:R-:W-:Y:S01]  /*0cd0*/  LOP3.LUT R10, R6, 0xfffffff8, RZ, 0xc0, !PT ;  /* 0xfffffff8060a7812 */ /* 0x000fe200078ec0ff */
[----:B------:R-:W-:Y:S01]  /*0ce0*/  IMAD R6, R4, 0x40, R5 ;  /* 0x0000004004067824 */ /* 0x000fe200078e0205 */
[----:B------:R-:W-:Y:S01]  /*0cf0*/  SHF.R.S32.HI R4, RZ, 0x4, R3 ;  /* 0x00000004ff047819 */ /* 0x000fe20000011403 */
[----:B------:R-:W-:Y:S01]  /*0d00*/  IMAD.IADD R215, R12, 0x1, -R215 ;  /* 0x000000010cd77824 */ /* 0x000fe200078e0ad7 */
[----:B------:R-:W-:Y:S01]  /*0d10*/  LEA.HI R0, R0, R12, RZ, 0x6 ;  /* 0x0000000c00007211 */ /* 0x000fe200078f30ff */
[----:B------:R-:W-:Y:S01]  /*0d20*/  IMAD.IADD R10, R9, 0x1, -R10 ;  /* 0x00000001090a7824 */ /* 0x000fe200078e0a0a */
[----:B------:R-:W-:Y:S01]  /*0d30*/  LEA.HI R3, R3, R4, RZ, 0x1 ;  /* 0x0000000403037211 */ /* 0x000fe200078f08ff */
[----:B------:R-:W-:Y:S01]  /*0d40*/  IMAD.SHL.U32 R22, R215, 0x10, RZ ;  /* 0x00000010d7167824 */ /* 0x000fe200078e00ff */
[----:B------:R-:W-:Y:S01]  /*0d50*/  SHF.R.S32.HI R17, RZ, 0x3, R17 ;  /* 0x00000003ff117819 */ /* 0x000fe20000011411 */
[----:B------:R-:W-:Y:S01]  /*0d60*/  IMAD.SHL.U32 R0, R0, 0x10, RZ ;  /* 0x0000001000007824 */ /* 0x000fe200078e00ff */
[----:B------:R-:W-:Y:S01]  /*0d70*/  LOP3.LUT R3, R3, 0x1ffffffe, RZ, 0xc0, !PT ;  /* 0x1ffffffe03037812 */ /* 0x000fe200078ec0ff */
[----:B------:R-:W-:Y:S01]  /*0d80*/  IMAD.SHL.U32 R18, R215, 0x8, RZ ;  /* 0x00000008d7127824 */ /* 0x000fe200078e00ff */
[----:B------:R-:W-:Y:S01]  /*0d90*/  LEA.HI R7, R7, R222, RZ, 0x5 ;  /* 0x000000de07077211 */ /* 0x000fe200078f28ff */
[C---:B------:R-:W-:Y:S01]  /*0da0*/  VIADD R236, R17.reuse, 0x60 ;  /* 0x0000006011ec7836 */ /* 0x040fe20000000000 */
[----:B------:R-:W-:Y:S01]  /*0db0*/  IADD3 R11, R12, -R11, RZ ;  /* 0x8000000b0c0b7210 */ /* 0x000fe20007ffe0ff */
[----:B------:R-:W-:Y:S01]  /*0dc0*/  IMAD.IADD R3, R4, 0x1, -R3 ;  /* 0x0000000104037824 */ /* 0x000fe200078e0a03 */
[----:B------:R-:W-:Y:S01]  /*0dd0*/  LEA.HI R2, R2, R229, RZ, 0x1 ;  /* 0x000000e502027211 */ /* 0x000fe200078f08ff */
[----:B------:R-:W-:Y:S01]  /*0de0*/  VIADD R237, R17, 0x40 ;  /* 0x0000004011ed7836 */ /* 0x000fe20000000000 */
[----:B------:R-:W-:Y:S01]  /*0df0*/  SHF.R.S32.HI R7, RZ, 0x5, R7 ;  /* 0x00000005ff077819 */ /* 0x000fe20000011407 */
[----:B------:R-:W-:Y:S01]  /*0e00*/  IMAD R233, R3, 0x8, R6 ;  /* 0x0000000803e97824 */ /* 0x000fe200078e0206 */
[----:B------:R-:W-:Y:S01]  /*0e10*/  LEA.HI R5, R11, R11, RZ, 0x1 ;  /* 0x0000000b0b057211 */ /* 0x000fe200078f08ff */
[----:B------:R-:W-:Y:S01]  /*0e20*/  IMAD.SHL.U32 R208, R17, 0x80, RZ ;  /* 0x0000008011d07824 */ /* 0x000fe200078e00ff */
[----:B------:R-:W-:Y:S01]  /*0e30*/  LOP3.LUT R2, R2, 0x3fffffe, RZ, 0xc0, !PT ;  /* 0x03fffffe02027812 */ /* 0x000fe200078ec0ff */
[----:B------:R-:W-:Y:S01]  /*0e40*/  IMAD R7, R7, 0x10, R10 ;  /* 0x0000001007077824 */ /* 0x000fe200078e020a */
[----:B------:R-:W-:Y:S01]  /*0e50*/  IADD3 R218, R17, 0x20, RZ ;  /* 0x0000002011da7810 */ /* 0x000fe20007ffe0ff */
[----:B------:R-:W-:Y:S01]  /*0e60*/  IMAD.SHL.U32 R227, R236, 0x80, RZ ;  /* 0x00000080ece37824 */ /* 0x000fe200078e00ff */
[----:B------:R-:W-:Y:S01]  /*0e70*/  LOP3.LUT R4, R5, 0x1ffffffe, RZ, 0xc0, !PT ;  /* 0x1ffffffe05047812 */ /* 0x000fe200078ec0ff */
[----:B------:R-:W-:Y:S01]  /*0e80*/  IMAD.IADD R2, R229, 0x1, -R2 ;  /* 0x00000001e5027824 */ /* 0x000fe200078e0a02 */
[----:B------:R-:W-:Y:S01]  /*0e90*/  LOP3.LUT R211, R0, 0xfffffc00, RZ, 0xc0, !PT ;  /* 0xfffffc0000d37812 */ /* 0x000fe200078ec0ff */
[----:B------:R-:W-:Y:S01]  /*0ea0*/  IMAD.SHL.U32 R206, R218, 0x80, RZ ;  /* 0x00000080dace7824 */ /* 0x000fe200078e00ff */
[----:B------:R-:W-:Y:S01]  /*0eb0*/  SHF.R.S32.HI R3, RZ, 0x1f, R218 ;  /* 0x0000001fff037819 */ /* 0x000fe200000114da */
[----:B------:R-:W-:Y:S01]  /*0ec0*/  IMAD R232, R2, 0x40, R7 ;  /* 0x0000004002e87824 */ /* 0x000fe200078e0207 */
[----:B------:R-:W-:Y:S01]  /*0ed0*/  SHF.R.S32.HI R5, RZ, 0x1f, R236 ;  /* 0x0000001fff057819 */ /* 0x000fe200000114ec */
[----:B------:R-:W-:Y:S01]  /*0ee0*/  IMAD.SHL.U32 R228, R237, 0x80, RZ ;  /* 0x00000080ede47824 */ /* 0x000fe200078e00ff */
[----:B------:R-:W-:Y:S01]  /*0ef0*/  SHF.R.S32.HI R0, RZ, 0x1f, R237 ;  /* 0x0000001fff007819 */ /* 0x000fe200000114ed */
[----:B------:R-:W-:Y:S01]  /*0f00*/  IMAD.IADD R205, R11, 0x1, -R4 ;  /* 0x000000010bcd7824 */ /* 0x000fe200078e0a04 */
[----:B------:R-:W-:Y:S01]  /*0f10*/  LEA.HI R3, R3, R218, RZ, 0x3 ;  /* 0x000000da03037211 */ /* 0x000fe200078f18ff */
[C---:B------:R-:W-:Y:S01]  /*0f20*/  VIADD R207, R18.reuse, 0x80 ;  /* 0x0000008012cf7836 */ /* 0x040fe20000000000 */
[----:B------:R-:W-:Y:S01]  /*0f30*/  LEA.HI R5, R5, R236, RZ, 0x3 ;  /* 0x000000ec05057211 */ /* 0x000fe200078f18ff */
[----:B------:R-:W-:Y:S01]  /*0f40*/  VIADD R209, R18, 0xc0 ;  /* 0x000000c012d17836 */ /* 0x000fe20000000000 */
[----:B------:R-:W-:Y:S01]  /*0f50*/  LEA.HI R2, R0, R237, RZ, 0x3 ;  /* 0x000000ed00027211 */ /* 0x000fe200078f18ff */
[----:B------:R-:W-:Y:S01]  /*0f60*/  IMAD.SHL.U32 R3, R3, 0x80, RZ ;  /* 0x0000008003037824 */ /* 0x000fe200078e00ff */
[----:B------:R-:W-:Y:S01]  /*0f70*/  LOP3.LUT R208, R208, 0x380, RZ, 0xc0, !PT ;  /* 0x00000380d0d07812 */ /* 0x000fe200078ec0ff */
[----:B------:R-:W-:Y:S01]  /*0f80*/  IMAD.SHL.U32 R230, R5, 0x80, RZ ;  /* 0x0000008005e67824 */ /* 0x000fe200078e00ff */
[----:B------:R-:W-:Y:S01]  /*0f90*/  LOP3.LUT R206, R206, 0x380, RZ, 0xc0, !PT ;  /* 0x00000380cece7812 */ /* 0x000fe200078ec0ff */
[----:B------:R-:W-:Y:S01]  /*0fa0*/  IMAD.SHL.U32 R2, R2, 0x80, RZ ;  /* 0x0000008002027824 */ /* 0x000fe200078e00ff */
[----:B------:R-:W-:Y:S01]  /*0fb0*/  LOP3.LUT R227, R227, 0x380, RZ, 0xc0, !PT ;  /* 0x00000380e3e37812 */ /* 0x000fe200078ec0ff */
[----:B------:R-:W-:Y:S01]  /*0fc0*/  IMAD R205, R205, 0x8, R232 ;  /* 0x00000008cdcd7824 */ /* 0x000fe200078e02e8 */
[----:B------:R-:W-:-:S02]  /*0fd0*/  LOP3.LUT R0, R208, 0x70, R22, 0xf8, !PT ;  /* 0x00000070d0007812 */ /* 0x000fc400078ef816 */
[----:B------:R-:W-:Y:S02]  /*0fe0*/  SHF.R.U32.HI R235, RZ, 0x3, R208 ;  /* 0x00000003ffeb7819 */ /* 0x000fe400000116d0 */
[----:B------:R-:W-:Y:S02]  /*0ff0*/  LOP3.LUT R228, R228, 0x380, RZ, 0xc0, !PT ;  /* 0x00000380e4e47812 */ /* 0x000fe400078ec0ff */
[----:B------:R-:W-:Y:S02]  /*1000*/  LOP3.LUT R213, R211, R0, R235, 0xf6, !PT ;  /* 0x00000000d3d57212 */ /* 0x000fe400078ef6eb */
[----:B------:R-:W-:Y:S02]  /*1010*/  SHF.R.U32.HI R234, RZ, 0x3, R206 ;  /* 0x00000003ffea7819 */ /* 0x000fe400000116ce */
[--C-:B------:R-:W-:Y:S01]  /*1020*/  LOP3.LUT R5, R206, 0x70, R22.reuse, 0xf8, !PT ;  /* 0x00000070ce057812 */ /* 0x100fe200078ef816 */
[----:B------:R-:W-:Y:S01]  /*1030*/  IMAD.IADD R212, R16, 0x1, R213 ;  /* 0x0000000110d47824 */ /* 0x000fe200078e02d5 */
[----:B------:R-:W-:-:S02]  /*1040*/  LOP3.LUT R7, R227, 0x70, R22, 0xf8, !PT ;  /* 0x00000070e3077812 */ /* 0x000fc400078ef816 */
[----:B------:R-:W-:Y:S02]  /*1050*/  SHF.R.U32.HI R4, RZ, 0x3, R227 ;  /* 0x00000003ff047819 */ /* 0x000fe400000116e3 */
[----:B------:R-:W-:Y:S02]  /*1060*/  LOP3.LUT R210, R3, 0xfffffc00, RZ, 0xc0, !PT ;  /* 0xfffffc0003d27812 */ /* 0x000fe400078ec0ff */
[----:B------:R-:W-:Y:S02]  /*1070*/  LOP3.LUT R230, R230, 0xfffffc00, RZ, 0xc0, !PT ;  /* 0xfffffc00e6e67812 */ /* 0x000fe400078ec0ff */
[----:B------:R-:W-:Y:S02]  /*1080*/  LOP3.LUT R0, R228, 0x70, R22, 0xf8, !PT ;  /* 0x00000070e4007812 */ /* 0x000fe400078ef816 */
[----:B------:R-:W-:Y:S02]  /*1090*/  SHF.R.U32.HI R6, RZ, 0x3, R228 ;  /* 0x00000003ff067819 */ /* 0x000fe400000116e4 */
[----:B------:R-:W-:-:S02]  /*10a0*/  LOP3.LUT R231, R2, 0xfffffc00, RZ, 0xc0, !PT ;  /* 0xfffffc0002e77812 */ /* 0x000fc400078ec0ff */
[----:B------:R-:W-:Y:S02]  /*10b0*/  LOP3.LUT R197, R8, 0x7ffffffc, RZ, 0xc0, !PT ;  /* 0x7ffffffc08c57812 */ /* 0x000fe400078ec0ff */
[----:B------:R-:W-:Y:S02]  /*10c0*/  LOP3.LUT R5, R210, R5, R234, 0xf6, !PT ;  /* 0x00000005d2057212 */ /* 0x000fe400078ef6ea */
[----:B------:R-:W-:Y:S01]  /*10d0*/  LOP3.LUT R7, R230, R7, R4, 0xf6, !PT ;  /* 0x00000007e6077212 */ /* 0x000fe200078ef604 */
[----:B------:R-:W-:Y:S01]  /*10e0*/  IMAD.IADD R197, R222, 0x1, -R197 ;  /* 0x00000001dec57824 */ /* 0x000fe200078e0ac5 */
[----:B------:R-:W-:Y:S01]  /*10f0*/  IADD3 R194, R18, 0x40, RZ ;  /* 0x0000004012c27810 */ /* 0x000fe20007ffe0ff */
[C---:B------:R-:W-:Y:S01]  /*1100*/  IMAD.IADD R226, R16.reuse, 0x1, R5 ;  /* 0x0000000110e27824 */ /* 0x040fe200078e0205 */
[----:B------:R-:W-:Y:S01]  /*1110*/  LOP3.LUT R3, R231, R0, R6, 0xf6, !PT ;  /* 0x00000000e7037212 */ /* 0x000fe200078ef606 */
[----:B------:R-:W-:Y:S01]  /*1120*/  IMAD.IADD R223, R16, 0x1, R7 ;  /* 0x0000000110df7824 */ /* 0x000fe200078e0207 */
[----:B------:R-:W-:-:S02]  /*1130*/  SHF.R.S32.HI R221, RZ, 0x1f, R17 ;  /* 0x0000001fffdd7819 */ /* 0x000fc40000011411 */
[----:B------:R-:W-:Y:S02]  /*1140*/  SHF.R.S32.HI R23, RZ, 0x1f, R22 ;  /* 0x0000001fff177819 */ /* 0x000fe40000011416 */
[----:B------:R-:W-:Y:S02]  /*1150*/  SHF.R.S32.HI R19, RZ, 0x1f, R18 ;  /* 0x0000001fff137819 */ /* 0x000fe40000011412 */
[----:B------:R-:W-:Y:S02]  /*1160*/  SHF.R.S32.HI R214, RZ, 0x1f, R194 ;  /* 0x0000001fffd67819 */ /* 0x000fe400000114c2 */
[----:B------:R-:W-:Y:S02]  /*1170*/  SHF.R.S32.HI R220, RZ, 0x1f, R207 ;  /* 0x0000001fffdc7819 */ /* 0x000fe400000114cf */
[----:B------:R-:W-:Y:S02]  /*1180*/  SHF.R.S32.HI R219, RZ, 0x1f, R209 ;  /* 0x0000001fffdb7819 */ /* 0x000fe400000114d1 */
[----:B------:R-:W-:-:S07]  /*1190*/  IADD3 R224, R16, R3, RZ ;  /* 0x0000000310e07210 */ /* 0x000fce0007ffe0ff */
.L_x_1577:
[----:B------:R-:W-:Y:S05]  /*11a0*/  YIELD ;  /* 0x0000000000007946 */ /* 0x000fea0003800000 */
[----:B------:R-:W-:Y:S01]  /*11b0*/  ULDC.64 UR4, c[0x0][0xa28] ;  /* 0x00028a0000047ab9 */ /* 0x000fe20000000a00 */
[----:B0-2---:R-:W0:Y:S01]  /*11c0*/  LDC.64 R4, c[0x0][0xa08] ;  /* 0x00028200ff047b82 */ /* 0x005e220000000a00 */
[----:B------:R-:W-:Y:S01]  /*11d0*/  ISETP.NE.U32.AND P1, PT, RZ, UR4, PT ;  /* 0x00000004ff007c0c */ /* 0x000fe2000bf25070 */
[----:B------:R-:W-:Y:S02]  /*11e0*/  IMAD.MOV.U32 R11, RZ, RZ, RZ ;  /* 0x000000ffff0b7224 */ /* 0x000fe400078e00ff */
[----:B------:R-:W-:Y:S01]  /*11f0*/  IMAD.MOV.U32 R25, RZ, RZ, RZ ;  /* 0x000000ffff197224 */ /* 0x000fe200078e00ff */
[----:B------:R-:W-:Y:S01]  /*1200*/  ISETP.NE.AND.EX P1, PT, RZ, UR5, PT, P1 ;  /* 0x00000005ff007c0c */ /* 0x000fe2000bf25310 */
[----:B------:R-:W-:-:S02]  /*1210*/  ULDC.64 UR4, c[0x0][0xa18] ;  /* 0x0002860000047ab9 */ /* 0x000fc40000000a00 */
[----:B------:R-:W-:-:S04]  /*1220*/  ISETP.NE.U32.AND P2, PT, RZ, UR4, PT ;  /* 0x00000004ff007c0c */ /* 0x000fc8000bf45070 */
[----:B------:R-:W-:Y:S01]  /*1230*/  ISETP.NE.AND.EX P2, PT, RZ, UR5, PT, P2 ;  /* 0x00000005ff007c0c */ /* 0x000fe2000bf45320 */
[----:B------:R-:W-:Y:S02]  /*1240*/  ULDC.64 UR4, c[0x0][0xa08] ;  /* 0x0002820000047ab9 */ /* 0x000fe40000000a00 */
[----:B------:R-:W-:-:S03]  /*1250*/  ISETP.NE.U32.AND P0, PT, RZ, UR4, PT ;  /* 0x00000004ff007c0c */ /* 0x000fc6000bf05070 */
[----:B------:R-:W1:Y:S01]  /*1260*/  @P1 LDC.64 R2, c[0x0][0xa28] ;  /* 0x00028a00ff021b82 */ /* 0x000e620000000a00 */
[----:B------:R-:W-:Y:S01]  /*1270*/  ISETP.NE.AND.EX P0, PT, RZ, UR5, PT, P0 ;  /* 0x00000005ff007c0c */ /* 0x000fe2000bf05300 */
[----:B0-----:R-:W-:-:S06]  /*1280*/  IMAD.WIDE R8, R203, 0x4, R4 ;  /* 0x00000004cb087825 */ /* 0x001fcc00078e0204 */
[----:B------:R-:W0:Y:S01]  /*1290*/  @P2 LDC.64 R6, c[0x0][0xa18] ;  /* 0x00028600ff062b82 */ /* 0x000e220000000a00 */
[----:B------:R-:W-:Y:S02]  /*12a0*/  ULDC UR4, c[0x0][0x288] ;  /* 0x0000a20000047ab9 */ /* 0x000fe40000000800 */
[----:B------:R-:W-:Y:S01]  /*12b0*/  IMAD.U32 R195, RZ, RZ, UR4 ;  /* 0x00000004ffc37e24 */ /* 0x000fe2000f8e00ff */
[----:B------:R-:W-:Y:S02]  /*12c0*/  ULDC.64 UR4, c[0x0][0x418] ;  /* 0x0001060000047ab9 */ /* 0x000fe40000000a00 */
[----:B------:R2:W5:Y:S01]  /*12d0*/  @P0 LDG.E R25, desc[UR46][R8.64] ;  /* 0x0000002e08190981 */ /* 0x000562000c1e1900 */
[----:B-1----:R-:W-:-:S05]  /*12e0*/  @P1 IMAD.WIDE R2, R203, 0x4, R2 ;  /* 0x00000004cb021825 */ /* 0x002fca00078e0202 */
[----:B------:R2:W5:Y:S01]  /*12f0*/  @P1 LDG.E R11, desc[UR46][R2.64] ;  /* 0x0000002e020b1981 */ /* 0x000562000c1e1900 */
[----:B0-----:R-:W-:-:S05]  /*1300*/  @P2 IMAD.WIDE R4, R203, 0x4, R6 ;  /* 0x00000004cb042825 */ /* 0x001fca00078e0206 */
        /* <DEDUP_REMOVED lines=9> */
[----:B------:R-:W-:Y:S01]  /*13a0*/  IMAD.U32 R24, RZ, RZ, UR4 ;  /* 0x00000004ff187e24 */ /* 0x000fe2000f8e00ff */
[----:B--234-:R-:W-:Y:S06]  /*13b0*/  @P2 BRA `(.L_x_1349) ;  /* 0x0000000000242947 */ /* 0x01cfec0003800000 */
        /* <DEDUP_REMOVED lines=8> */
[----:B--2---:R-:W-:-:S07]  /*1440*/  IMAD.IADD R195, R0, 0x1, -R195 ;  /* 0x0000000100c37824 */ /* 0x004fce00078e0ac3 */
.L_x_1349:
[----:B------:R-:W-:Y:S01]  /*1450*/  ULDC.64 UR4, c[0x0][0xa20] ;  /* 0x0002880000047ab9 */ /* 0x000fe20000000a00 */
[----:B------:R-:W-:Y:S01]  /*1460*/  MOV R216, R202 ;  /* 0x000000ca00d87202 */ /* 0x000fe20000000f00 */
[----:B------:R-:W-:Y:S01]  /*1470*/  IMAD.MOV.U32 R217, RZ, RZ, R203 ;  /* 0x000000ffffd97224 */ /* 0x000fe200078e00cb */
[----:B------:R-:W-:-:S04]  /*1480*/  ISETP.NE.U32.AND P1, PT, RZ, UR4, PT ;  /* 0x00000004ff007c0c */ /* 0x000fc8000bf25070 */
[----:B------:R-:W-:-:S13]  /*1490*/  ISETP.NE.AND.EX P1, PT, RZ, UR5, PT, P1 ;  /* 0x00000005ff007c0c */ /* 0x000fda000bf25310 */
[----:B------:R-:W-:Y:S05]  /*14a0*/  @!P1 BRA `(.L_x_1350) ;  /* 0x0000000000109947 */ /* 0x000fea0003800000 */
[----:B------:R-:W0:Y:S02]  /*14b0*/  LDC.64 R2, c[0x0][0xa20] ;  /* 0x00028800ff027b82 */ /* 0x000e240000000a00 */
[----:B0-----:R-:W-:-:S05]  /*14c0*/  IMAD.WIDE R2, R203, 0x4, R2 ;  /* 0x00000004cb027825 */ /* 0x001fca00078e0202 */
[----:B------:R0:W5:Y:S01]  /*14d0*/  LDG.E R24, desc[UR46][R2.64] ;  /* 0x0000002e02187981 */ /* 0x000162000c1e1900 */
[----:B------:R-:W-:Y:S05]  /*14e0*/  BRA `(.L_x_1351) ;  /* 0x0000000000107947 */ /* 0x000fea0003800000 */
.L_x_1350:
[----:B------:R-:W-:Y:S05]  /*14f0*/  @!P0 BRA `(.L_x_1351) ;  /* 0x00000000000c8947 */ /* 0x000fea0003800000 */
[----:B------:R-:W2:Y:S04]  /*1500*/  LDG.E R3, desc[UR46][R8.64] ;  /* 0x0000002e08037981 */ /* 0x000ea8000c1e1900 */
[----:B------:R-:W2:Y:S02]  /*1510*/  LDG.E R24, desc[UR46][R8.64+0x4] ;  /* 0x0000042e08187981 */ /* 0x000ea4000c1e1900 */
[----:B--2---:R-:W-:-:S07]  /*1520*/  IMAD.IADD R24, R24, 0x1, -R3 ;  /* 0x0000000118187824 */ /* 0x004fce00078e0a03 */
.L_x_1351:
[----:B------:R-:W-:Y:S01]  /*1530*/  ULDC.64 UR4, c[0x0][0xa10] ;  /* 0x0002840000047ab9 */ /* 0x000fe20000000a00 */
[----:B------:R-:W1:Y:S01]  /*1540*/  LDC R6, c[0x0][0x448] ;  /* 0x00011200ff067b82 */ /* 0x000e620000000800 */
[----:B------:R-:W-:-:S04]  /*1550*/  ISETP.NE.U32.AND P0, PT, RZ, UR4, PT ;  /* 0x00000004ff007c0c */ /* 0x000fc8000bf05070 */
[----:B------:R-:W-:Y:S01]  /*1560*/  ISETP.NE.AND.EX P0, PT, RZ, UR5, PT, P0 ;  /* 0x00000005ff007c0c */ /* 0x000fe2000bf05300 */
[----:B------:R-:W-:Y:S02]  /*1570*/  ULDC.64 UR4, c[0x0][0xa30] ;  /* 0x00028c0000047ab9 */ /* 0x000fe40000000a00 */
[----:B------:R-:W-:Y:S01]  /*1580*/  ISETP.NE.U32.AND P1, PT, RZ, UR4, PT ;  /* 0x00000004ff007c0c */ /* 0x000fe2000bf25070 */
[----:B-----5:R-:W-:Y:S01]  /*1590*/  IMAD.MOV.U32 R87, RZ, RZ, R24 ;  /* 0x000000ffff577224 */ /* 0x020fe200078e0018 */
[----:B------:R-:W2:Y:S02]  /*15a0*/  LDC.64 R12, c[0x0][0x9e0] ;  /* 0x00027800ff0c7b82 */ /* 0x000ea40000000a00 */
[----:B------:R-:W-:-:S06]  /*15b0*/  ISETP.NE.AND.EX P1, PT, RZ, UR5, PT, P1 ;  /* 0x00000005ff007c0c */ /* 0x000fcc000bf25310 */
[----:B0-----:R-:W0:Y:S08]  /*15c0*/  @P0 LDC.64 R2, c[0x0][0xa10] ;  /* 0x00028400ff020b82 */ /* 0x001e300000000a00 */
[----:B------:R-:W3:Y:S01]  /*15d0*/  @P1 LDC.64 R4, c[0x0][0xa30] ;  /* 0x00028c00ff041b82 */ /* 0x000ee20000000a00 */
[----:B0-----:R-:W-:-:S05]  /*15e0*/  @P0 IMAD.WIDE R2, R203, 0x4, R2 ;  /* 0x00000004cb020825 */ /* 0x001fca00078e0202 */
[----:B------:R-:W4:Y:S04]  /*15f0*/  @P0 LDG.E R0, desc[UR46][R2.64] ;  /* 0x0000002e02000981 */ /* 0x000f28000c1e1900 */
[----:B------:R-:W4:Y:S01]  /*1600*/  @P0 LDG.E R7, desc[UR46][R2.64+0x4] ;  /* 0x0000042e02070981 */ /* 0x000f22000c1e1900 */
[----:B---3--:R-:W-:-:S05]  /*1610*/  @P1 IMAD.WIDE R4, R203, 0x4, R4 ;  /* 0x00000004cb041825 */ /* 0x008fca00078e0204 */
[----:B------:R0:W5:Y:S01]  /*1620*/  @P1 LDG.E R87, desc[UR46][R4.64] ;  /* 0x0000002e04571981 */ /* 0x000162000c1e1900 */
[----:B-1----:R-:W-:Y:S01]  /*1630*/  ISETP.NE.AND P1, PT, R6, 0x1, PT ;  /* 0x000000010600780c */ /* 0x002fe20003f25270 */
[----:B------:R-:W-:Y:S01]  /*1640*/  IMAD.SHL.U32 R204, R201, 0x80, RZ ;  /* 0x00000080c9cc7824 */ /* 0x000fe200078e00ff */
[----:B--2---:R-:W-:Y:S01]  /*1650*/  ISETP.GE.AND P2, PT, R13, 0x1, PT ;  /* 0x000000010d00780c */ /* 0x004fe20003f46270 */
[----:B------:R-:W-:-:S10]  /*1660*/  IMAD.IADD R11, R24, 0x1, -R11 ;  /* 0x00000001180b7824 */ /* 0x000fd400078e0a0b */
[----:B------:R-:W1:Y:S08]  /*1670*/  @P1 LDC R9, c[0x0][0x44c] ;  /* 0x00011300ff091b82 */ /* 0x000e700000000800 */
[----:B------:R-:W2:Y:S01]  /*1680*/  @P1 LDC R6, c[0x0][0x450] ;  /* 0x00011400ff061b82 */ /* 0x000ea20000000800 */
[----:B----4-:R-:W-:Y:S02]  /*1690*/  @P0 IMAD.IADD R46, R7, 0x1, -R0 ;  /* 0x00000001072e0824 */ /* 0x010fe400078e0a00 */
[----:B------:R-:W-:-:S02]  /*16a0*/  VIADD R0, R204, 0x7f ;  /* 0x0000007fcc007836 */ /* 0x000fc40000000000 */
[----:B------:R-:W-:Y:S02]  /*16b0*/  IMAD.IADD R196, R11, 0x1, R46 ;  /* 0x000000010bc47824 */ /* 0x000fe400078e022e */
[----:B-1----:R-:W-:Y:S01]  /*16c0*/  @P1 IMAD.HI.U32 R3, R0, R9, RZ ;  /* 0x0000000900031227 */ /* 0x002fe200078e00ff */
[----:B------:R-:W-:Y:S02]  /*16d0*/  MOV R2, R0 ;  /* 0x0000000000027202 */ /* 0x000fe40000000f00 */
[C---:B------:R-:W-:Y:S01]  /*16e0*/  IADD3 R49, R196.reuse, 0x1, -R195 ;  /* 0x00000001c4317810 */ /* 0x040fe20007ffe8c3 */
[----:B------:R-:W-:Y:S01]  /*16f0*/  VIADD R0, R196, 0x3f ;  /* 0x0000003fc4007836 */ /* 0x000fe20000000000 */
[----:B--2---:R-:W-:-:S04]  /*1700*/  @P1 SHF.R.U32.HI R2, RZ, R6, R3 ;  /* 0x00000006ff021219 */ /* 0x004fc80000011603 */
[----:B------:R-:W-:Y:S01]  /*1710*/  SHF.R.S32.HI R3, RZ, 0x1f, R0 ;  /* 0x0000001fff037819 */ /* 0x000fe20000011400 */
[----:B------:R-:W-:-:S03]  /*1720*/  IMAD.IADD R7, R49, 0x1, R2 ;  /* 0x0000000131077824 */ /* 0x000fc600078e0202 */
[----:B------:R-:W-:Y:S01]  /*1730*/  LEA.HI R3, R3, R0, RZ, 0x6 ;  /* 0x0000000003037211 */ /* 0x000fe200078f30ff */
[----:B------:R-:W-:-:S03]  /*1740*/  IMAD.IADD R0, R7, 0x1, R12 ;  /* 0x0000000107007824 */ /* 0x000fc600078e020c */
[----:B------:R-:W-:Y:S01]  /*1750*/  SHF.R.S32.HI R56, RZ, 0x6, R3 ;  /* 0x00000006ff387819 */ /* 0x000fe20000011403 */
[----:B0-----:R-:W-:Y:S06]  /*1760*/  @!P2 BRA `(.L_x_1352) ;  /* 0x000000000048a947 */ /* 0x001fec0003800000 */
[C---:B------:R-:W-:Y:S01]  /*1770*/  ISETP.GT.AND P0, PT, R7.reuse, RZ, PT ;  /* 0x000000ff0700720c */ /* 0x040fe20003f04270 */
[----:B------:R-:W-:Y:S01]  /*1780*/  BSSY B0, `(.L_x_1353) ;  /* 0x000000e000007945 */ /* 0x000fe20003800000 */
[----:B------:R-:W-:-:S11]  /*1790*/  VIADD R2, R7, 0xffffffff ;  /* 0xffffffff07027836 */ /* 0x000fd60000000000 */
[----:B------:R-:W-:Y:S05]  /*17a0*/  @P0 BRA `(.L_x_1354) ;  /* 0x00000000001c0947 */ /* 0x000fea0003800000 */
[----:B------:R-:W-:Y:S01]  /*17b0*/  ISETP.NE.AND P0, PT, R13, 0x1, PT ;  /* 0x000000010d00780c */ /* 0x000fe20003f05270 */
[----:B------:R-:W-:-:S12]  /*17c0*/  IMAD.MOV R3, RZ, RZ, -R7 ;  /* 0x000000ffff037224 */ /* 0x000fd800078e0a07 */
[----:B------:R-:W0:Y:S02]  /*17d0*/  @P0 LDC.64 R4, c[0x0][0x9e8] ;  /* 0x00027a00ff040b82 */ /* 0x000e240000000a00 */
[----:B0-----:R-:W-:-:S05]  /*17e0*/  @P0 IMAD.HI.U32 R2, R3, R4, RZ ;  /* 0x0000000403020227 */ /* 0x001fca00078e00ff */
[----:B------:R-:W-:-:S04]  /*17f0*/  @P0 SHF.R.U32.HI R3, RZ, R5, R2 ;  /* 0x00000005ff030219 */ /* 0x000fc80000011602 */
[----:B------:R-:W-:Y:S01]  /*1800*/  LOP3.LUT R2, RZ, R3, RZ, 0x33, !PT ;  /* 0x00000003ff027212 */ /* 0x000fe200078e33ff */
[----:B------:R-:W-:Y:S06]  /*1810*/  BRA `(.L_x_1355) ;  /* 0x0000000000107947 */ /* 0x000fec0003800000 */
.L_x_1354:
[----:B------:R-:W-:-:S13]  /*1820*/  ISETP.NE.AND P0, PT, R13, 0x1, PT ;  /* 0x000000010d00780c */ /* 0x000fda0003f05270 */
[----:B------:R-:W0:Y:S02]  /*1830*/  @P0 LDC.64 R4, c[0x0][0x9e8] ;  /* 0x00027a00ff040b82 */ /* 0x000e240000000a00 */
[----:B0-----:R-:W-:-:S05]  /*1840*/  @P0 IMAD.HI.U32 R4, R2, R4, RZ ;  /* 0x0000000402040227 */ /* 0x001fca00078e00ff */
[----:B------:R-:W-:-:S07]  /*1850*/  @P0 SHF.R.U32.HI R2, RZ, R5, R4 ;  /* 0x00000005ff020219 */ /* 0x000fce0000011604 */
.L_x_1355:
[----:B------:R-:W-:Y:S05]  /*1860*/  BSYNC B0 ;  /* 0x0000000000007941 */ /* 0x000fea0003800000 */
.L_x_1353:
[----:B------:R-:W-:-:S05]  /*1870*/  IMAD R3, R2, R13, R13 ;  /* 0x0000000d02037224 */ /* 0x000fca00078e020d */
[----:B------:R-:W-:-:S07]  /*1880*/  VIMNMX R0, R0, R3, PT ;  /* 0x0000000300007248 */ /* 0x000fce0003fe0100 */
.L_x_1352:
[----:B------:R-:W0:Y:S01]  /*1890*/  @P1 LDC R3, c[0x0][0x44c] ;  /* 0x00011300ff031b82 */ /* 0x000e220000000800 */
[----:B------:R-:W-:Y:S01]  /*18a0*/  IMAD.MOV.U32 R2, RZ, RZ, R204 ;  /* 0x000000ffff027224 */ /* 0x000fe200078e00cc */
[----:B------:R-:W-:Y:S01]  /*18b0*/  ULDC UR4, c[0x0][0x9dc] ;  /* 0x0002770000047ab9 */ /* 0x000fe20000000800 */
[----:B------:R-:W-:-:S05]  /*18c0*/  IMAD.IADD R57, R196, 0x1, -R195 ;  /* 0x00000001c4397824 */ /* 0x000fca00078e0ac3 */
[----:B------:R-:W1:Y:S01]  /*18d0*/  @P1 LDC R4, c[0x0][0x450] ;  /* 0x00011400ff041b82 */ /* 0x000e620000000800 */
[----:B0-----:R-:W-:-:S05]  /*18e0*/  @P1 IMAD.HI.U32 R3, R204, R3, RZ ;  /* 0x00000003cc031227 */ /* 0x001fca00078e00ff */
[----:B-1----:R-:W-:-:S05]  /*18f0*/  @P1 SHF.R.U32.HI R2, RZ, R4, R3 ;  /* 0x00000004ff021219 */ /* 0x002fca0000011603 */
[----:B------:R-:W-:-:S05]  /*1900*/  IMAD.IADD R2, R57, 0x1, R2 ;  /* 0x0000000139027824 */ /* 0x000fca00078e0202 */
[----:B------:R-:W-:Y:S01]  /*1910*/  IADD3 R3, R2, -UR4, RZ ;  /* 0x8000000402037c10 */ /* 0x000fe2000fffe0ff */
[----:B------:R-:W-:Y:S06]  /*1920*/  @!P2 BRA `(.L_x_1356) ;  /* 0x000000000044a947 */ /* 0x000fec0003800000 */
[----:B------:R-:W-:Y:S01]  /*1930*/  ISETP.GT.AND P0, PT, R2, -0x1, PT ;  /* 0xffffffff0200780c */ /* 0x000fe20003f04270 */
[----:B------:R-:W-:-:S12]  /*1940*/  BSSY B0, `(.L_x_1357) ;  /* 0x000000d000007945 */ /* 0x000fd80003800000 */
        /* <DEDUP_REMOVED lines=8> */
.L_x_1358:
[----:B------:R-:W-:-:S13]  /*19d0*/  ISETP.NE.AND P0, PT, R13, 0x1, PT ;  /* 0x000000010d00780c */ /* 0x000fda0003f05270 */
[----:B------:R-:W0:Y:S02]  /*19e0*/  @P0 LDC.64 R4, c[0x0][0x9e8] ;  /* 0x00027a00ff040b82 */ /* 0x000e240000000a00 */
[----:B0-----:R-:W-:-:S05]  /*19f0*/  @P0 IMAD.HI.U32 R4, R2, R4, RZ ;  /* 0x0000000402040227 */ /* 0x001fca00078e00ff */
[----:B------:R-:W-:-:S07]  /*1a00*/  @P0 SHF.R.U32.HI R2, RZ, R5, R4 ;  /* 0x00000005ff020219 */ /* 0x000fce0000011604 */
.L_x_1359:
[----:B------:R-:W-:Y:S05]  /*1a10*/  BSYNC B0 ;  /* 0x0000000000007941 */ /* 0x000fea0003800000 */
.L_x_1357:
[----:B------:R-:W-:-:S05]  /*1a20*/  IMAD R2, R2, R13, RZ ;  /* 0x0000000d02027224 */ /* 0x000fca00078e02ff */
[----:B------:R-:W-:-:S07]  /*1a30*/  VIMNMX R3, R3, R2, !PT ;  /* 0x0000000203037248 */ /* 0x000fce0007fe0100 */
.L_x_1356:
[----:B------:R-:W-:Y:S01]  /*1a40*/  VIADD R0, R0, 0x3f ;  /* 0x0000003f00007836 */ /* 0x000fe20000000000 */
[----:B------:R-:W-:-:S04]  /*1a50*/  SHF.R.S32.HI R2, RZ, 0x1f, R3 ;  /* 0x0000001fff027819 */ /* 0x000fc80000011403 */
[----:B------:R-:W-:Y:S02]  /*1a60*/  SHF.R.S32.HI R5, RZ, 0x1f, R0 ;  /* 0x0000001fff057819 */ /* 0x000fe40000011400 */
[----:B------:R-:W-:Y:S02]  /*1a70*/  LEA.HI R2, R2, R3, RZ, 0x6 ;  /* 0x0000000302027211 */ /* 0x000fe400078f30ff */
[----:B------:R-:W-:Y:S02]  /*1a80*/  LEA.HI R5, R5, R0, RZ, 0x6 ;  /* 0x0000000005057211 */ /* 0x000fe400078f30ff */
[----:B------:R-:W-:Y:S02]  /*1a90*/  SHF.R.S32.HI R2, RZ, 0x6, R2 ;  /* 0x00000006ff027819 */ /* 0x000fe40000011402 */
[----:B------:R-:W-:Y:S02]  /*1aa0*/  SHF.R.S32.HI R5, RZ, 0x6, R5 ;  /* 0x00000006ff057819 */ /* 0x000fe40000011405 */
[----:B------:R-:W-:-:S02]  /*1ab0*/  VIMNMX R2, RZ, R2, !PT ;  /* 0x00000002ff027248 */ /* 0x000fc40007fe0100 */
[----:B------:R-:W-:-:S03]  /*1ac0*/  VIMNMX R5, R56, R5, PT ;  /* 0x0000000538057248 */ /* 0x000fc60003fe0100 */
[--C-:B------:R-:W-:Y:S02]  /*1ad0*/  IMAD R2, R2, 0x40, -R11.reuse ;  /* 0x0000004002027824 */ /* 0x100fe400078e0a0b */
[----:B------:R-:W-:-:S03]  /*1ae0*/  IMAD R5, R5, 0x40, -R11 ;  /* 0x0000004005057824 */ /* 0x000fc600078e0a0b */
[----:B------:R-:W-:Y:S02]  /*1af0*/  VIMNMX R2, RZ, R2, !PT ;  /* 0x00000002ff027248 */ /* 0x000fe40007fe0100 */
[----:B------:R-:W-:Y:S02]  /*1b00*/  VIMNMX R5, R5, R46, PT ;  /* 0x0000002e05057248 */ /* 0x000fe40003fe0100 */
[----:B------:R-:W-:Y:S02]  /*1b10*/  SHF.R.U32.HI R48, RZ, 0x6, R2 ;  /* 0x00000006ff307819 */ /* 0x000fe40000011602 */
[----:B------:R-:W-:-:S03]  /*1b20*/  ISETP.GT.AND P0, PT, R5, R2, PT ;  /* 0x000000020500720c */ /* 0x000fc60003f04270 */
[----:B------:R-:W-:-:S10]  /*1b30*/  IMAD.MOV.U32 R47, RZ, RZ, R48 ;  /* 0x000000ffff2f7224 */ /* 0x000fd400078e0030 */
[----:B------:R-:W-:-:S05]  /*1b40*/  @P0 VIADD R0, R5, 0x3f ;  /* 0x0000003f05000836 */ /* 0x000fca0000000000 */
[----:B------:R-:W-:-:S04]  /*1b50*/  @P0 SHF.R.S32.HI R3, RZ, 0x1f, R0 ;  /* 0x0000001fff030819 */ /* 0x000fc80000011400 */
[----:B------:R-:W-:-:S04]  /*1b60*/  @P0 LEA.HI R3, R3, R0, RZ, 0x6 ;  /* 0x0000000003030211 */ /* 0x000fc800078f30ff */
[----:B------:R-:W-:Y:S02]  /*1b70*/  @P0 SHF.R.S32.HI R47, RZ, 0x6, R3 ;  /* 0x00000006ff2f0819 */ /* 0x000fe40000011403 */
[----:B------:R-:W-:Y:S02]  /*1b80*/  PLOP3.LUT P0, PT, PT, PT, PT, 0x80, 0x0 ;  /* 0x000000000000781c */ /* 0x000fe40003f0f070 */
[----:B------:R-:W-:-:S13]  /*1b90*/  ISETP.GT.AND P1, PT, R47, R48, PT ;  /* 0x000000302f00720c */ /* 0x000fda0003f24270 */
[----:B------:R-:W-:Y:S05]  /*1ba0*/  @!P1 BRA `(.L_x_1360) ;  /* 0x0000005400a89947 */ /* 0x000fea0003800000 */
        /* <DEDUP_REMOVED lines=20> */
.L_x_1362:
[----:B------:R-:W-:Y:S05]  /*1cf0*/  BSYNC B6 ;  /* 0x0000000000067941 */ /* 0x000fea0003800000 */
.L_x_1361:
        /* <DEDUP_REMOVED lines=19> */
[----:B-1---5:R-:W-:Y:S05]  /*1e30*/  CALL.ABS.NOINC R2 ;  /* 0x0000000002007343 */ /* 0x022fea0003c00000 */
.L_x_1364:
[----:B------:R-:W-:Y:S05]  /*1e40*/  BSYNC B6 ;  /* 0x0000000000067941 */ /* 0x000fea0003800000 */
.L_x_1363:
[----:B------:R-:W-:Y:S01]  /*1e50*/  ULDC.64 UR4, c[0x0][0x9f8] ;  /* 0x00027e0000047ab9 */ /* 0x000fe20000000a00 */
[----:B------:R-:W-:Y:S01]  /*1e60*/  IMAD.MOV.U32 R0, RZ, RZ, R203 ;  /* 0x000000ffff007224 */ /* 0x000fe200078e00cb */
[----:B------:R-:W-:Y:S01]  /*1e70*/  ISETP.NE.U32.AND P0, PT, RZ, UR4, PT ;  /* 0x00000004ff007c0c */ /* 0x000fe2000bf05070 */
[----:B------:R-:W0:Y:S01]  /*1e80*/  S2R R20, SR_TID.X ;  /* 0x0000000000147919 */ /* 0x000e220000002100 */
[----:B------:R-:W1:Y:S01]  /*1e90*/  LDC.64 R74, c[0x0][0x300] ;  /* 0x0000c000ff4a7b82 */ /* 0x000e620000000a00 */
[----:B------:R-:W-:Y:S01]  /*1ea0*/  IADD3 R25, R25, R24, RZ ;  /* 0x0000001819197210 */ /* 0x000fe20007ffe0ff */
[----:B------:R-:W-:Y:S01]  /*1eb0*/  ULDC.64 UR6, c[0x0][0xa08] ;  /* 0x0002820000067ab9 */ /* 0x000fe20000000a00 */
[----:B------:R-:W-:Y:S01]  /*1ec0*/  ISETP.NE.AND.EX P0, PT, RZ, UR5, PT, P0 ;  /* 0x00000005ff007c0c */ /* 0x000fe2000bf05300 */
[----:B------:R-:W-:Y:S01]  /*1ed0*/  ULDC.64 UR4, c[0x0][0x308] ;  /* 0x0000c20000047ab9 */ /* 0x000fe20000000a00 */
[----:B------:R-:W-:-:S03]  /*1ee0*/  SHF.R.S32.HI R8, RZ, 0x1f, R202 ;  /* 0x0000001fff087819 */ /* 0x000fc600000114ca */
[----:B------:R-:W2:Y:S08]  /*1ef0*/  LDC.64 R70, c[0x0][0x3f8] ;  /* 0x0000fe00ff467b82 */ /* 0x000eb00000000a00 */
[----:B------:R-:W3:Y:S08]  /*1f00*/  @P0 LDC.64 R2, c[0x0][0x9f8] ;  /* 0x00027e00ff020b82 */ /* 0x000ef00000000a00 */
[----:B------:R-:W4:Y:S08]  /*1f10*/  LDC R63, c[0x0][0x3f4] ;  /* 0x0000fd00ff3f7b82 */ /* 0x000f300000000800 */
[----:B------:R-:W4:Y:S01]  /*1f20*/  LDC.64 R66, c[0x0][0x408] ;  /* 0x00010200ff427b82 */ /* 0x000f220000000a00 */
[----:B---3--:R-:W-:-:S05]  /*1f30*/  @P0 IMAD.WIDE R2, R203, 0x4, R2 ;  /* 0x00000004cb020825 */ /* 0x008fca00078e0202 */
[----:B------:R3:W4:Y:S01]  /*1f40*/  @P0 LDG.E R0, desc[UR46][R2.64] ;  /* 0x0000002e02000981 */ /* 0x000722000c1e1900 */
[----:B------:R-:W-:Y:S01]  /*1f50*/  SHF.R.S32.HI R12, RZ, 0x1f, R25 ;  /* 0x0000001fff0c7819 */ /* 0x000fe20000011419 */
[-C--:B-1----:R-:W-:Y:S01]  /*1f60*/  IMAD.WIDE.U32 R4, R25, R74.reuse, RZ ;  /* 0x0000004a19047225 */ /* 0x082fe200078e00ff */
[----:B------:R-:W-:Y:S02]  /*1f70*/  ISETP.NE.U32.AND P0, PT, RZ, UR6, PT ;  /* 0x00000006ff007c0c */ /* 0x000fe4000bf05070 */
[----:B0-----:R-:W-:Y:S01]  /*1f80*/  SHF.R.U32.HI R26, RZ, 0x7, R20 ;  /* 0x00000007ff1a7819 */ /* 0x001fe20000011614 */
[-C--:B------:R-:W-:Y:S01]  /*1f90*/  IMAD R6, R12, R74.reuse, RZ ;  /* 0x0000004a0c067224 */ /* 0x080fe200078e02ff */
[----:B------:R-:W-:Y:S01]  /*1fa0*/  ISETP.NE.AND.EX P0, PT, RZ, UR7, PT, P0 ;  /* 0x00000007ff007c0c */ /* 0x000fe2000bf05300 */
[----:B------:R-:W-:Y:S01]  /*1fb0*/  IMAD.WIDE.U32 R78, R17, R74, R22 ;  /* 0x0000004a114e7225 */ /* 0x000fe200078e0016 */
[----:B------:R-:W-:Y:S02]  /*1fc0*/  ISETP.NE.AND P6, PT, R26, 0x1, PT ;  /* 0x000000011a00780c */ /* 0x000fe40003fc5270 */
[----:B-----5:R-:W-:Y:S01]  /*1fd0*/  SHF.R.S32.HI R15, RZ, 0x1f, R87 ;  /* 0x0000001fff0f7819 */ /* 0x020fe20000011457 */
[----:B------:R-:W-:Y:S01]  /*1fe0*/  IMAD R7, R25, R75, R6 ;  /* 0x0000004b19077224 */ /* 0x000fe200078e0206 */
[--C-:B------:R-:W-:Y:S01]  /*1ff0*/  SHF.L.U64.HI R77, R74, 0x6, R75.reuse ;  /* 0x000000064a4d7819 */ /* 0x100fe2000001024b */
[----:B---3--:R-:W-:Y:S01]  /*2000*/  IMAD R3, R8, UR4, RZ ;  /* 0x0000000408037c24 */ /* 0x008fe2000f8e02ff */
[----:B------:R-:W-:Y:S01]  /*2010*/  SHF.L.U64.HI R76, R74, 0x5, R75 ;  /* 0x000000054a4c7819 */ /* 0x000fe2000001024b */
[----:B------:R-:W-:Y:S01]  /*2020*/  IMAD.IADD R5, R5, 0x1, R7 ;  /* 0x0000000105057824 */ /* 0x000fe200078e0207 */
[----:B--2---:R-:W-:Y:S01]  /*2030*/  SHF.L.U64.HI R73, R70, 0x5, R71 ;  /* 0x0000000546497819 */ /* 0x004fe20000010247 */
[----:B------:R-:W-:Y:S01]  /*2040*/  IMAD R7, R202, UR5, R3 ;  /* 0x00000005ca077c24 */ /* 0x000fe2000f8e0203 */
[----:B------:R-:W-:Y:S01]  /*2050*/  SHF.L.U64.HI R72, R70, 0x6, R71 ;  /* 0x0000000646487819 */ /* 0x000fe20000010247 */
[----:B------:R-:W-:Y:S01]  /*2060*/  IMAD.WIDE.U32 R2, R202, UR4, R4 ;  /* 0x00000004ca027c25 */ /* 0x000fe2000f8e0004 */
[----:B------:R-:W-:Y:S01]  /*2070*/  ULDC.64 UR4, c[0x0][0x310] ;  /* 0x0000c40000047ab9 */ /* 0x000fe20000000a00 */
[----:B----4-:R-:W-:-:S02]  /*2080*/  SHF.L.U64.HI R69, R66, 0x5, R67 ;  /* 0x0000000542457819 */ /* 0x010fc40000010243 */
[----:B------:R-:W-:Y:S01]  /*2090*/  IMAD.IADD R3, R3, 0x1, R7 ;  /* 0x0000000103037824 */ /* 0x000fe200078e0207 */
[----:B------:R-:W-:Y:S01]  /*20a0*/  SHF.L.U64.HI R68, R66, 0x6, R67 ;  /* 0x0000000642447819 */ /* 0x000fe20000010243 */
[----:B------:R-:W-:Y:S01]  /*20b0*/  VIADD R92, R22, 0x80 ;  /* 0x00000080165c7836 */ /* 0x000fe20000000000 */
[----:B------:R-:W-:Y:S02]  /*20c0*/  SHF.R.S32.HI R65, RZ, 0x1f, R218 ;  /* 0x0000001fff417819 */ /* 0x000fe400000114da */
[----:B------:R-:W-:Y:S02]  /*20d0*/  IADD3 R64, R26, 0x8, RZ ;  /* 0x000000081a407810 */ /* 0x000fe40007ffe0ff */
[----:B------:R-:W-:Y:S02]  /*20e0*/  SHF.R.S32.HI R6, RZ, 0x1f, R0 ;  /* 0x0000001fff067819 */ /* 0x000fe40000011400 */
[----:B------:R-:W-:Y:S02]  /*20f0*/  SEL R43, R0, RZ, !P0 ;  /* 0x000000ff002b7207 */ /* 0x000fe40004000000 */
[----:B------:R-:W-:-:S03]  /*2100*/  SEL R6, R6, RZ, !P0 ;  /* 0x000000ff06067207 */ /* 0x000fc60004000000 */
[----:B------:R-:W-:-:S04]  /*2110*/  IMAD.WIDE.U32 R44, R43, UR4, R2 ;  /* 0x000000042b2c7c25 */ /* 0x000fc8000f8e0002 */
[----:B------:R-:W-:Y:S01]  /*2120*/  IMAD R0, R6, UR4, RZ ;  /* 0x0000000406007c24 */ /* 0x000fe2000f8e02ff */
[----:B------:R-:W-:-:S03]  /*2130*/  IADD3 R83, P0, R44, R78, RZ ;  /* 0x0000004e2c537210 */ /* 0x000fc60007f1e0ff */
[----:B------:R-:W-:Y:S01]  /*2140*/  IMAD R85, R43, UR5, R0 ;  /* 0x000000052b557c24 */ /* 0x000fe2000f8e0200 */
[----:B------:R-:W-:Y:S05]  /*2150*/  @!P6 WARPSYNC.ALL ;  /* 0x000000000000e948 */ /* 0x000fea0003800000 */
[----:B------:R-:W-:Y:S01]  /*2160*/  IMAD R0, R221, R74, RZ ;  /* 0x0000004add007224 */ /* 0x000fe200078e02ff */
[----:B------:R-:W-:Y:S01]  /*2170*/  ULDC.64 UR4, c[0x0][0x330] ;  /* 0x0000cc0000047ab9 */ /* 0x000fe20000000a00 */
[----:B------:R-:W-:Y:S02]  /*2180*/  IMAD.IADD R85, R45, 0x1, R85 ;  /* 0x000000012d557824 */ /* 0x000fe400078e0255 */
[----:B------:R-:W-:-:S02]  /*2190*/  IMAD R2, R17, R75, R0 ;  /* 0x0000004b11027224 */ /* 0x000fc400078e0200 */
[----:B------:R-:W-:Y:S02]  /*21a0*/  IMAD R3, R8, UR4, RZ ;  /* 0x0000000408037c24 */ /* 0x000fe4000f8e02ff */
[----:B------:R-:W-:Y:S01]  /*21b0*/  IMAD R0, R221, R70, RZ ;  /* 0x00000046dd007224 */ /* 0x000fe200078e02ff */
[----:B------:R-:W-:Y:S01]  /*21c0*/  IADD3.X R78, R85, R79, R2, P0, !PT ;  /* 0x0000004f554e7210 */ /* 0x000fe200007fe402 */
[----:B------:R-:W-:Y:S01]  /*21d0*/  IMAD.WIDE.U32 R4, R202, UR4, R22 ;  /* 0x00000004ca047c25 */ /* 0x000fe2000f8e0016 */
[----:B------:R-:W-:Y:S01]  /*21e0*/  @!P6 BAR.SYNC.DEFER_BLOCKING 0x9, 0x100 ;  /* 0x024400000000eb1d */ /* 0x000fe20000010000 */
[----:B------:R-:W-:Y:S02]  /*21f0*/  ISETP.GE.AND P0, PT, R22, R63, PT ;  /* 0x0000003f1600720c */ /* 0x000fe40003f06270 */
[----:B------:R-:W-:Y:S02]  /*2200*/  IMAD R3, R202, UR5, R3 ;  /* 0x00000005ca037c24 */ /* 0x000fe4000f8e0203 */
[----:B------:R-:W-:Y:S01]  /*2210*/  IMAD R11, R17, R71, R0 ;  /* 0x00000047110b7224 */ /* 0x000fe200078e0200 */
[----:B------:R-:W-:Y:S01]  /*2220*/  ULDC.64 UR4, c[0x0][0x338] ;  /* 0x0000ce0000047ab9 */ /* 0x000fe20000000a00 */
[----:B------:R-:W-:Y:S01]  /*2230*/  SEL R9, R63, RZ, P0 ;  /* 0x000000ff3f097207 */ /* 0x000fe20000000000 */
[----:B------:R-:W-:-:S02]  /*2240*/  IMAD R0, R6, UR4, RZ ;  /* 0x0000000406007c24 */ /* 0x000fc4000f8e02ff */
[----:B------:R-:W-:Y:S02]  /*2250*/  IMAD.IADD R5, R5, 0x1, R3 ;  /* 0x0000000105057824 */ /* 0x000fe400078e0203 */
[----:B------:R-:W-:Y:S02]  /*2260*/  IMAD R55, R43, UR5, R0 ;  /* 0x000000052b377c24 */ /* 0x000fe4000f8e0200 */
[----:B------:R-:W-:-:S04]  /*2270*/  IMAD.WIDE.U32 R2, R17, R70, R18 ;  /* 0x0000004611027225 */ /* 0x000fc800078e0012 */
[----:B------:R-:W-:-:S04]  /*2280*/  IMAD.WIDE.U32 R6, R17, R70, R22 ;  /* 0x0000004611067225 */ /* 0x000fc800078e0016 */
[----:B------:R-:W-:Y:S02]  /*2290*/  IMAD.IADD R0, R22, 0x1, R9 ;  /* 0x0000000116007824 */ /* 0x000fe400078e0209 */
[----:B------:R-:W-:Y:S02]  /*22a0*/  IMAD.IADD R3, R3, 0x1, R11 ;  /* 0x0000000103037824 */ /* 0x000fe400078e020b */
[----:B------:R-:W-:Y:S01]  /*22b0*/  IMAD.IADD R7, R11, 0x1, R7 ;  /* 0x000000010b077824 */ /* 0x000fe200078e0207 */
[----:B------:R-:W-:Y:S01]  /*22c0*/  SHF.R.S32.HI R11, RZ, 0x1f, R0 ;  /* 0x0000001fff0b7819 */ /* 0x000fe20000011400 */
[----:B------:R-:W-:Y:S02]  /*22d0*/  IMAD R8, R221, R66, RZ ;  /* 0x00000042dd087224 */ /* 0x000fe400078e02ff */
[----:B------:R-:W-:Y:S01]  /*22e0*/  IMAD.WIDE.U32 R42, R43, UR4, R4 ;  /* 0x000000042b2a7c25 */ /* 0x000fe2000f8e0004 */
[CC--:B------:R-:W-:Y:S01]  /*22f0*/  LEA.HI R10, R11.reuse, R0.reuse, RZ, 0x7 ;  /* 0x000000000b0a7211 */ /* 0x0c0fe200078f38ff */
[----:B------:R-:W-:Y:S01]  /*2300*/  ULDC UR4, c[0x0][0x2f4] ;  /* 0x0000bd0000047ab9 */ /* 0x000fe20000000800 */
[----:B------:R-:W-:Y:S01]  /*2310*/  LEA.HI R11, R11, R0, RZ, 0x4 ;  /* 0x000000000b0b7211 */ /* 0x000fe200078f20ff */
[C---:B------:R-:W-:Y:S01]  /*2320*/  IMAD R13, R17.reuse, R67, R8 ;  /* 0x00000043110d7224 */ /* 0x040fe200078e0208 */
[----:B------:R-:W-:Y:S01]  /*2330*/  ISETP.GE.AND P2, PT, R92, UR4, PT ;  /* 0x000000045c007c0c */ /* 0x000fe2000bf46270 */
[----:B------:R-:W-:Y:S01]  /*2340*/  IMAD.WIDE.U32 R8, R17, R66, R22 ;  /* 0x0000004211087225 */ /* 0x000fe200078e0016 */
[----:B------:R-:W-:-:S02]  /*2350*/  LOP3.LUT R0, R208, 0x70, R11, 0xf8, !PT ;  /* 0x00000070d0007812 */ /* 0x000fc400078ef80b */
[----:B------:R-:W-:Y:S01]  /*2360*/  LOP3.LUT R61, R11, 0xfffffff0, RZ, 0xc0, !PT ;  /* 0xfffffff00b3d7812 */ /* 0x000fe200078ec0ff */
[----:B------:R-:W-:Y:S01]  /*2370*/  IMAD.WIDE.U32 R4, R17, R66, R18 ;  /* 0x0000004211047225 */ /* 0x000fe200078e0012 */
[----:B------:R-:W-:Y:S02]  /*2380*/  IADD3 R9, R13, R9, RZ ;  /* 0x000000090d097210 */ /* 0x000fe40007ffe0ff */
[----:B------:R-:W-:Y:S01]  /*2390*/  LOP3.LUT R0, R0, R235, RZ, 0x3c, !PT ;  /* 0x000000eb00007212 */ /* 0x000fe200078e3cff */
[----:B------:R-:W-:Y:S01]  /*23a0*/  IMAD.SHL.U32 R10, R10, 0x40, RZ ;  /* 0x000000400a0a7824 */ /* 0x000fe200078e00ff */
[----:B------:R-:W-:Y:S01]  /*23b0*/  SHF.R.S32.HI R54, RZ, 0x4, R11 ;  /* 0x00000004ff367819 */ /* 0x000fe2000001140b */
[----:B------:R-:W-:Y:S01]  /*23c0*/  IMAD.IADD R5, R5, 0x1, R13 ;  /* 0x0000000105057824 */ /* 0x000fe200078e020d */
[----:B------:R-:W-:Y:S01]  /*23d0*/  LOP3.LUT R13, R206, 0x70, R11, 0xf8, !PT ;  /* 0x00000070ce0d7812 */ /* 0x000fe200078ef80b */
[----:B------:R-:W-:Y:S01]  /*23e0*/  IMAD.WIDE.U32 R40, R87, R70, R2 ;  /* 0x0000004657287225 */ /* 0x000fe200078e0002 */
[----:B------:R-:W-:-:S02]  /*23f0*/  LOP3.LUT R10, R10, 0xffffe000, RZ, 0xc0, !PT ;  /* 0xffffe0000a0a7812 */ /* 0x000fc400078ec0ff */
[----:B------:R-:W-:Y:S01]  /*2400*/  LOP3.LUT R13, R13, R234, RZ, 0x3c, !PT ;  /* 0x000000ea0d0d7212 */ /* 0x000fe200078e3cff */
[----:B------:R-:W-:Y:S01]  /*2410*/  IMAD.WIDE.U32 R38, R87, R70, R6 ;  /* 0x0000004657267225 */ /* 0x000fe200078e0006 */
[-C--:B------:R-:W-:Y:S02]  /*2420*/  IADD3 R81, R0, R10.reuse, R211 ;  /* 0x0000000a00517210 */ /* 0x080fe40007ffe0d3 */
[----:B------:R-:W-:Y:S01]  /*2430*/  IADD3 R79, R13, R10, R210 ;  /* 0x0000000a0d4f7210 */ /* 0x000fe20007ffe0d2 */
[----:B------:R-:W-:Y:S01]  /*2440*/  IMAD R0, R15, R70, RZ ;  /* 0x000000460f007224 */ /* 0x000fe200078e02ff */
[----:B------:R-:W-:Y:S01]  /*2450*/  IADD3 R2, P1, R17, R25, RZ ;  /* 0x0000001911027210 */ /* 0x000fe20007f3e0ff */
[----:B------:R-:W-:-:S04]  /*2460*/  IMAD.WIDE.U32 R36, R87, R66, R4 ;  /* 0x0000004257247225 */ /* 0x000fc800078e0004 */
[----:B------:R-:W-:Y:S02]  /*2470*/  IMAD R13, R87, R71, R0 ;  /* 0x00000047570d7224 */ /* 0x000fe400078e0200 */
[-C--:B------:R-:W-:Y:S02]  /*2480*/  IMAD R0, R15, R66.reuse, RZ ;  /* 0x000000420f007224 */ /* 0x080fe400078e02ff */
[----:B------:R-:W-:-:S04]  /*2490*/  IMAD.WIDE.U32 R20, R87, R66, R8 ;  /* 0x0000004257147225 */ /* 0x000fc800078e0008 */
[----:B------:R-:W-:Y:S01]  /*24a0*/  IMAD R7, R87, R67, R0 ;  /* 0x0000004357077224 */ /* 0x000fe200078e0200 */
[----:B------:R-:W-:Y:S01]  /*24b0*/  SHF.R.S32.HI R0, RZ, 0x1f, R61 ;  /* 0x0000001fff007819 */ /* 0x000fe2000001143d */
[----:B------:R-:W-:Y:S02]  /*24c0*/  IMAD.SHL.U32 R75, R74, 0x40, RZ ;  /* 0x000000404a4b7824 */ /* 0x000fe400078e00ff */
[----:B------:R-:W-:Y:S02]  /*24d0*/  IMAD.SHL.U32 R71, R70, 0x20, RZ ;  /* 0x0000002046477824 */ /* 0x000fe400078e00ff */
[----:B------:R-:W-:Y:S02]  /*24e0*/  IMAD.SHL.U32 R67, R66, 0x20, RZ ;  /* 0x0000002042437824 */ /* 0x000fe400078e00ff */
[----:B------:R-:W-:Y:S01]  /*24f0*/  IMAD.X R3, R221, 0x1, R12, P1 ;  /* 0x00000001dd037824 */ /* 0x000fe200008e060c */
[----:B------:R-:W-:Y:S01]  /*2500*/  ISETP.GE.AND P1, PT, R22, UR4, PT ;  /* 0x0000000416007c0c */ /* 0x000fe2000bf26270 */
[----:B------:R-:W-:-:S02]  /*2510*/  IMAD.SHL.U32 R74, R74, 0x20, RZ ;  /* 0x000000204a4a7824 */ /* 0x000fc400078e00ff */
[----:B------:R-:W-:Y:S02]  /*2520*/  IMAD.SHL.U32 R70, R70, 0x40, RZ ;  /* 0x0000004046467824 */ /* 0x000fe400078e00ff */
[----:B------:R-:W-:Y:S02]  /*2530*/  IMAD.SHL.U32 R66, R66, 0x40, RZ ;  /* 0x0000004042427824 */ /* 0x000fe400078e00ff */
[----:B------:R-:W-:Y:S02]  /*2540*/  IMAD.SHL.U32 R63, R63, 0x2, RZ ;  /* 0x000000023f3f7824 */ /* 0x000fe400078e00ff */
[----:B------:R-:W-:Y:S02]  /*2550*/  IMAD.IADD R62, R41, 0x1, R13 ;  /* 0x00000001293e7824 */ /* 0x000fe400078e020d */
[----:B------:R-:W-:Y:S02]  /*2560*/  IMAD.IADD R60, R13, 0x1, R39 ;  /* 0x000000010d3c7824 */ /* 0x000fe400078e0227 */
[----:B------:R-:W-:-:S02]  /*2570*/  IMAD.IADD R59, R37, 0x1, R7 ;  /* 0x00000001253b7824 */ /* 0x000fc400078e0207 */
[----:B------:R-:W-:Y:S02]  /*2580*/  IMAD.IADD R58, R7, 0x1, R21 ;  /* 0x00000001073a7824 */ /* 0x000fe400078e0215 */
[----:B------:R-:W-:-:S07]  /*2590*/  IMAD.IADD R55, R43, 0x1, R55 ;  /* 0x000000012b377824 */ /* 0x000fce00078e0237 */
.L_x_1412:
[----:B0-----:R-:W0:Y:S01]  /*25a0*/  LDC.64 R50, c[0x0][0x2e8] ;  /* 0x0000ba00ff327b82 */ /* 0x001e220000000a00 */
[----:B------:R-:W-:Y:S01]  /*25b0*/  VIADD R47, R47, 0xffffffff ;  /* 0xffffffff2f2f7836 */ /* 0x000fe20000000000 */
[----:B------:R-:W-:Y:S05]  /*25c0*/  YIELD ;  /* 0x0000000000007946 */ /* 0x000fea0003800000 */
[----:B--23--:R-:W-:Y:S01]  /*25d0*/  SHF.R.S32.HI R11, RZ, 0x1f, R47 ;  /* 0x0000001fff0b7819 */ /* 0x00cfe2000001142f */
[----:B------:R-:W1:Y:S01]  /*25e0*/  LDC R53, c[0x0][0x3f4] ;  /* 0x0000fd00ff357b82 */ /* 0x000e620000000800 */
[-C--:B------:R-:W-:Y:S01]  /*25f0*/  IMAD R4, R77, R47.reuse, RZ ;  /* 0x0000002f4d047224 */ /* 0x080fe200078e02ff */
[----:B------:R-:W-:Y:S01]  /*2600*/  BSSY B0, `(.L_x_1365) ;  /* 0x0000470000007945 */ /* 0x000fe20003800000 */
[----:B------:R-:W-:-:S04]  /*2610*/  IMAD.WIDE.U32 R88, R75, R47, RZ ;  /* 0x0000002f4b587225 */ /* 0x000fc800078e00ff */
[----:B------:R-:W-:Y:S01]  /*2620*/  IMAD R5, R11, R75, R4 ;  /* 0x0000004b0b057224 */ /* 0x000fe200078e0204 */
[----:B------:R-:W-:-:S04]  /*2630*/  IADD3 R13, P3, P4, R83, R88, R74 ;  /* 0x00000058530d7210 */ /* 0x000fc80007c7e04a */
[----:B------:R-:W-:Y:S01]  /*2640*/  IADD3 R91, R89, R5, RZ ;  /* 0x00000005595b7210 */ /* 0x000fe20007ffe0ff */
[----:B------:R-:W-:-:S03]  /*2650*/  IMAD R5, R192, 0x4000, R213 ;  /* 0x00004000c0057824 */ /* 0x000fc600078e02d5 */
[----:B------:R-:W-:Y:S01]  /*2660*/  IADD3.X R4, R78, R91, R76, P3, P4 ;  /* 0x0000005b4e047210 */ /* 0x000fe20001fe844c */
[----:B------:R-:W-:Y:S01]  /*2670*/  IMAD.IADD R82, R16, 0x1, R5 ;  /* 0x0000000110527824 */ /* 0x000fe200078e0205 */
[-C--:B0-----:R-:W-:Y:S02]  /*2680*/  IADD3 R14, P4, P5, R88, R50.reuse, R83 ;  /* 0x00000032580e7210 */ /* 0x081fe40007d9e053 */
[----:B------:R-:W-:Y:S02]  /*2690*/  IADD3 R12, P3, R13, R50, RZ ;  /* 0x000000320d0c7210 */ /* 0x000fe40007f7e0ff */
[----:B------:R-:W-:Y:S02]  /*26a0*/  IADD3.X R15, R91, R51, R78, P4, P5 ;  /* 0x000000335b0f7210 */ /* 0x000fe400027ea44e */
[----:B-1----:R-:W-:Y:S01]  /*26b0*/  ISETP.GE.AND P4, PT, R53, 0x1, PT ;  /* 0x000000013500780c */ /* 0x002fe20003f86270 */
[----:B------:R-:W-:Y:S01]  /*26c0*/  IMAD.X R13, R4, 0x1, R51, P3 ;  /* 0x00000001040d7824 */ /* 0x000fe200018e0633 */
[----:B------:R-:W-:-:S04]  /*26d0*/  ISETP.GT.AND P5, PT, R47, R48, PT ;  /* 0x000000302f00720c */ /* 0x000fc80003fa4270 */
[----:B------:R-:W-:-:S07]  /*26e0*/  P2R R94, PR, RZ, 0x20 ;  /* 0x00000020ff5e7803 */ /* 0x000fce0000000000 */
[----:B----4-:R-:W-:Y:S05]  /*26f0*/  @!P4 BRA `(.L_x_1366) ;  /* 0x000000440018c947 */ /* 0x010fea0003800000 */
[----:B------:R-:W-:Y:S01]  /*2700*/  ULDC.U8 UR4, c[0x0][0x410] ;  /* 0x0001040000047ab9 */ /* 0x000fe20000000000 */
[-C--:B------:R-:W-:Y:S01]  /*2710*/  IMAD R5, R72, R47.reuse, RZ ;  /* 0x0000002f48057224 */ /* 0x080fe200078e02ff */
[----:B------:R-:W-:Y:S01]  /*2720*/  ISETP.NE.AND P3, PT, RZ, UR4, PT ;  /* 0x00000004ff007c0c */ /* 0x000fe2000bf65270 */
[-C--:B------:R-:W-:Y:S02]  /*2730*/  IMAD R7, R68, R47.reuse, RZ ;  /* 0x0000002f44077224 */ /* 0x080fe400078e02ff */
[C---:B------:R-:W-:Y:S02]  /*2740*/  IMAD R9, R11.reuse, R70, R5 ;  /* 0x000000460b097224 */ /* 0x040fe400078e0205 */
[----:B------:R-:W-:Y:S02]  /*2750*/  IMAD R11, R11, R66, R7 ;  /* 0x000000420b0b7224 */ /* 0x000fe400078e0207 */
[----:B------:R-:W-:Y:S02]  /*2760*/  IMAD R84, R47, -0x40, R46 ;  /* 0xffffffc02f547824 */ /* 0x000fe400078e022e */
[----:B------:R-:W-:-:S03]  /*2770*/  IMAD.WIDE.U32 R6, R70, R47, RZ ;  /* 0x0000002f46067225 */ /* 0x000fc600078e00ff */
[----:B------:R-:W-:Y:S01]  /*2780*/  VIMNMX R84, R84, 0x40, PT ;  /* 0x0000004054547848 */ /* 0x000fe20003fe0100 */
        /* <DEDUP_REMOVED lines=28> */
.L_x_1369:
[----:B------:R-:W-:Y:S05]  /*2950*/  BSYNC B1 ;  /* 0x0000000000017941 */ /* 0x000fea0003800000 */
.L_x_1368:
[----:B------:R-:W-:Y:S01]  /*2960*/  ISETP.GE.AND P5, PT, R218, R84, PT ;  /* 0x00000054da00720c */ /* 0x000fe20003fa6270 */
[----:B------:R-:W-:Y:S01]  /*2970*/  BSSY B1, `(.L_x_1370) ;  /* 0x000001b000017945 */ /* 0x000fe20003800000 */
[----:B------:R-:W-:Y:S02]  /*2980*/  CS2R R26, SRZ ;  /* 0x00000000001a7805 */ /* 0x000fe4000001ff00 */
[----:B0-----:R-:W-:Y:S01]  /*2990*/  CS2R R8, SRZ ;  /* 0x0000000000087805 */ /* 0x001fe2000001ff00 */
[----:B-----5:R-:W-:Y:S01]  /*29a0*/  IMAD.MOV.U32 R50, RZ, RZ, R30 ;  /* 0x000000ffff327224 */ /* 0x020fe200078e001e */
[----:B------:R-:W-:Y:S01]  /*29b0*/  CS2R R24, SRZ ;  /* 0x0000000000187805 */ /* 0x000fe2000001ff00 */
[----:B------:R-:W-:-:S06]  /*29c0*/  IMAD.MOV.U32 R104, RZ, RZ, R32 ;  /* 0x000000ffff687224 */ /* 0x000fcc00078e0020 */
        /* <DEDUP_REMOVED lines=21> */
.L_x_1371:
[----:B------:R-:W-:Y:S05]  /*2b20*/  BSYNC B1 ;  /* 0x0000000000017941 */ /* 0x000fea0003800000 */
.L_x_1370:
[----:B------:R-:W-:Y:S01]  /*2b30*/  UISETP.NE.AND UP0, UPT, UR45, 0x3, UPT ;  /* 0x000000032d00788c */ /* 0x000fe2000bf05270 */
[----:B------:R-:W-:Y:S01]  /*2b40*/  IMAD.MOV.U32 R89, RZ, RZ, R28 ;  /* 0x000000ffff597224 */ /* 0x000fe200078e001c */
[----:B------:R-:W-:Y:S01]  /*2b50*/  MOV R101, R34 ;  /* 0x0000002200657202 */ /* 0x000fe20000000f00 */
[----:B-----5:R-:W-:Y:S02]  /*2b60*/  IMAD.MOV.U32 R51, RZ, RZ, R10 ;  /* 0x000000ffff337224 */ /* 0x020fe400078e000a */
[----:B------:R-:W-:Y:S01]  /*2b70*/  IMAD.MOV.U32 R86, RZ, RZ, R26 ;  /* 0x000000ffff567224 */ /* 0x000fe200078e001a */
[----:B------:R-:W-:Y:S01]  /*2b80*/  PLOP3.LUT P3, PT, PT, PT, UP0, 0x80, 0x0 ;  /* 0x000000000000781c */ /* 0x000fe20003f6f008 */
[----:B------:R-:W-:Y:S02]  /*2b90*/  IMAD.MOV.U32 R52, RZ, RZ, R8 ;  /* 0x000000ffff347224 */ /* 0x000fe400078e0008 */
[----:B------:R-:W-:-:S10]  /*2ba0*/  IMAD.MOV.U32 R88, RZ, RZ, R24 ;  /* 0x000000ffff587224 */ /* 0x000fd400078e0018 */
[----:B------:R-:W-:Y:S05]  /*2bb0*/  @!P3 BRA `(.L_x_1372) ;  /* 0x000000000004b947 */ /* 0x000fea0003800000 */
[----:B------:R-:W-:Y:S01]  /*2bc0*/  BPT.TRAP 0x1 ;  /* 0x000000040000795c */ /* 0x000fe20000300000 */
.L_x_1372:
[----:B------:R-:W-:Y:S01]  /*2bd0*/  IMAD R80, R192, 0x8, R16 ;  /* 0x00000008c0507824 */ /* 0x000fe200078e0210 */
[----:B------:R-:W-:Y:S01]  /*2be0*/  SHF.L.U32 R93, R198, 0x1f, RZ ;  /* 0x0000001fc65d7819 */ /* 0x000fe200000006ff */
[----:B------:R-:W-:Y:S03]  /*2bf0*/  BSSY B1, `(.L_x_1373) ;  /* 0x0000003000017945 */ /* 0x000fe60003800000 */
[----:B------:R-:W1:Y:S02]  /*2c00*/  SYNCS.PHASECHK.TRANS64.TRYWAIT P6, [R80+URZ+0x28490], R93 ;  /* 0x0284905d500075a7 */ /* 0x000e6400080c017f */
[----:B-1----:R-:W-:Y:S05]  /*2c10*/  @!P6 BRA `(.L_x_1374) ;  /* 0x0000023c00b0e947 */ /* 0x002fea0003800000 */
.L_x_1728:
[----:B------:R-:W-:Y:S05]  /*2c20*/  BSYNC B1 ;  /* 0x0000000000017941 */ /* 0x000fea0003800000 */
.L_x_1373:
[----:B------:R-:W-:Y:S04]  /*2c30*/  BSSY B1, `(.L_x_1375) ;  /* 0x00000e3000017945 */ /* 0x000fe80003800000 */
[----:B------:R-:W-:Y:S05]  /*2c40*/  @P4 BRA `(.L_x_1376) ;  /* 0x0000000c00844947 */ /* 0x000fea0003800000 */
[----:B------:R-:W-:Y:S04]  /*2c50*/  BSSY B2, `(.L_x_1377) ;  /* 0x0000070000027945 */ /* 0x000fe80003800000 */
[----:B------:R-:W-:Y:S05]  /*2c60*/  @P1 BRA `(.L_x_1378) ;  /* 0x0000000400b81947 */ /* 0x000fea0003800000 */
[----:B0-----:R0:W2:Y:S01]  /*2c70*/  LDS.128 R4, [R82+0x20000] ;  /* 0x0200000052047984 */ /* 0x0010a20000000c00 */
        /* <DEDUP_REMOVED lines=19> */
[----:B------:R-:W-:Y:S01]  /*2db0*/  F2FP.F16.E4M3.UNPACK_B R5, R5.H1 ;  /* 0x00000005ff05723e */ /* 0x000fe200030006ff */
[--C-:B------:R-:W-:Y:S01]  /*2dc0*/  HADD2.F32 R95, -RZ, R90.reuse.H0_H0 ;  /* 0x2000005aff5f7230 */ /* 0x100fe20000004100 */
[----:B------:R-:W-:Y:S01]  /*2dd0*/  LOP3.LUT R97, R96, 0xff0000, R35, 0xf8, !PT ;  /* 0x00ff000060617812 */ /* 0x000fe200078ef823 */
[----:B------:R-:W-:Y:S01]  /*2de0*/  HADD2.F32 R96, -RZ, R90.H1_H1 ;  /* 0x3000005aff607230 */ /* 0x000fe20000004100 */
[----:B------:R-:W-:Y:S01]  /*2df0*/  LOP3.LUT R91, R32, 0xff0000, R7, 0xf8, !PT ;  /* 0x00ff0000205b7812 */ /* 0x000fe200078ef807 */
[----:B------:R-:W-:Y:S01]  /*2e00*/  HADD2.F32 R7, -RZ, R6.H1_H1 ;  /* 0x30000006ff077230 */ /* 0x000fe20000004100 */
[----:B------:R-:W-:Y:S01]  /*2e10*/  F2FP.F16.E4M3.UNPACK_B R35, R104.H1 ;  /* 0x00000068ff23723e */ /* 0x000fe200030006ff */
[----:B------:R-:W-:-:S02]  /*2e20*/  HADD2.F32 R32, -RZ, R5.H1_H1 ;  /* 0x30000005ff207230 */ /* 0x000fc40000004100 */
[----:B------:R-:W-:Y:S02]  /*2e30*/  HADD2.F32 R6, -RZ, R6.H0_H0 ;  /* 0x20000006ff067230 */ /* 0x000fe40000004100 */
[-C--:B------:R-:W-:Y:S01]  /*2e40*/  FMUL.FTZ R99, R7, R95.reuse ;  /* 0x0000005f07637220 */ /* 0x080fe20000410000 */
[----:B------:R-:W-:Y:S02]  /*2e50*/  HADD2.F32 R90, -RZ, R35.H0_H0 ;  /* 0x20000023ff5a7230 */ /* 0x000fe40000004100 */
[----:B------:R-:W-:Y:S01]  /*2e60*/  FMUL.FTZ R102, R32, R96 ;  /* 0x0000006020667220 */ /* 0x000fe20000410000 */
        /* <DEDUP_REMOVED lines=11> */
[--C-:B------:R-:W-:Y:S01]  /*2f20*/  HADD2.F32 R95, -RZ, R6.reuse.H1_H1 ;  /* 0x30000006ff5f7230 */ /* 0x100fe20000004100 */
[----:B------:R-:W-:Y:S01]  /*2f30*/  F2FP.F16.E4M3.UNPACK_B R32, R104 ;  /* 0x00000068ff20723e */ /* 0x000fe200020006ff */
[----:B------:R-:W-:Y:S01]  /*2f40*/  HADD2.F32 R90, -RZ, R6.H0_H0 ;  /* 0x20000006ff5a7230 */ /* 0x000fe20000004100 */
[----:B------:R-:W-:Y:S01]  /*2f50*/  F2FP.SATFINITE.E4M3.F32.PACK_AB_MERGE_C R106, R103, R102, RZ ;  /* 0x00000066676a723e */ /* 0x000fe200048070ff */
[----:B------:R-:W-:-:S02]  /*2f60*/  HADD2.F32 R6, -RZ, R5.H0_H0 ;  /* 0x20000005ff067230 */ /* 0x000fc40000004100 */
[----:B------:R-:W-:Y:S02]  /*2f70*/  HADD2.F32 R7, -RZ, R5.H1_H1 ;  /* 0x30000005ff077230 */ /* 0x000fe40000004100 */
[--C-:B------:R-:W-:Y:S02]  /*2f80*/  HADD2.F32 R5, -RZ, R4.reuse.H0_H0 ;  /* 0x20000004ff057230 */ /* 0x100fe40000004100 */
[-C--:B------:R-:W-:Y:S01]  /*2f90*/  FMUL.FTZ R98, R6, R95.reuse ;  /* 0x0000005f06627220 */ /* 0x080fe20000410000 */
[----:B------:R-:W-:Y:S02]  /*2fa0*/  HADD2.F32 R4, -RZ, R4.H1_H1 ;  /* 0x30000004ff047230 */ /* 0x000fe40000004100 */
[----:B------:R-:W-:Y:S01]  /*2fb0*/  FMUL.FTZ R99, R7, R95 ;  /* 0x0000005f07637220 */ /* 0x000fe20000410000 */
[--C-:B------:R-:W-:Y:S02]  /*2fc0*/  HADD2.F32 R35, -RZ, R32.reuse.H1_H1 ;  /* 0x30000020ff237230 */ /* 0x100fe40000004100 */
[----:B------:R-:W-:Y:S01]  /*2fd0*/  FMUL.FTZ R95, R5, R90 ;  /* 0x0000005a055f7220 */ /* 0x000fe20000410000 */
[----:B------:R-:W-:-:S02]  /*2fe0*/  HADD2.F32 R32, -RZ, R32.H0_H0 ;  /* 0x20000020ff207230 */ /* 0x000fc40000004100 */
[----:B------:R-:W-:Y:S01]  /*2ff0*/  FMUL.FTZ R96, R4, R90 ;  /* 0x0000005a04607220 */ /* 0x000fe20000410000 */
[----:B------:R-:W-:Y:S01]  /*3000*/  F2FP.F16.E4M3.UNPACK_B R90, R97.H1 ;  /* 0x00000061ff5a723e */ /* 0x000fe200030006ff */
[-C--:B------:R-:W-:Y:S01]  /*3010*/  FFMA.FTZ R7, R7, R35.reuse, R98 ;  /* 0x0000002307077223 */ /* 0x080fe20000010062 */
[----:B------:R-:W-:Y:S01]  /*3020*/  FFMA.FTZ R6, R6, R35, -R99 ;  /* 0x0000002306067223 */ /* 0x000fe20000010863 */
[----:B------:R-:W-:Y:S01]  /*3030*/  FFMA.FTZ R98, R5, R32, -R96 ;  /* 0x0000002005627223 */ /* 0x000fe20000010860 */
[----:B------:R-:W-:Y:S01]  /*3040*/  F2FP.F16.E4M3.UNPACK_B R5, R34.H1 ;  /* 0x00000022ff05723e */ /* 0x000fe200030006ff */
[----:B------:R-:W-:Y:S01]  /*3050*/  FFMA.FTZ R99, R4, R32, R95 ;  /* 0x0000002004637223 */ /* 0x000fe2000001005f */
[----:B------:R-:W-:Y:S01]  /*3060*/  F2FP.F16.E4M3.UNPACK_B R32, R91.H1 ;  /* 0x0000005bff20723e */ /* 0x000fe200030006ff */
[----:B------:R-:W-:Y:S01]  /*3070*/  HADD2.F32 R96, -RZ, R90.H1_H1 ;  /* 0x3000005aff607230 */ /* 0x000fe20000004100 */
[----:B------:R-:W-:Y:S01]  /*3080*/  F2FP.SATFINITE.E4M3.F32.PACK_AB_MERGE_C R105, R7, R6, RZ ;  /* 0x000000060769723e */ /* 0x000fe200048070ff */
[--C-:B------:R-:W-:Y:S01]  /*3090*/  HADD2.F32 R7, -RZ, R5.reuse.H1_H1 ;  /* 0x30000005ff077230 */ /* 0x100fe20000004100 */
        /* <DEDUP_REMOVED lines=20> */
[--C-:B------:R-:W-:Y:S02]  /*31e0*/  HADD2.F32 R5, -RZ, R34.reuse.H0_H0 ;  /* 0x20000022ff057230 */ /* 0x100fe40000004100 */
[----:B------:R-:W-:Y:S01]  /*31f0*/  FFMA.FTZ R95, R7, R35, R102 ;  /* 0x00000023075f7223 */ /* 0x000fe20000010066 */
[----:B------:R-:W-:Y:S02]  /*3200*/  HADD2.F32 R33, -RZ, R33.H1_H1 ;  /* 0x30000021ff217230 */ /* 0x000fe40000004100 */
[----:B------:R-:W-:Y:S01]  /*3210*/  FMUL.FTZ R6, R4, R97 ;  /* 0x0000006104067220 */ /* 0x000fe20000410000 */
[----:B------:R-:W-:Y:S01]  /*3220*/  HADD2.F32 R34, -RZ, R34.H1_H1 ;  /* 0x30000022ff227230 */ /* 0x000fe20000004100 */
[----:B------:R-:W-:Y:S01]  /*3230*/  F2FP.SATFINITE.E4M3.F32.PACK_AB_MERGE_C R96, R96, R103, RZ ;  /* 0x000000676060723e */ /* 0x000fe200048070ff */
        /* <DEDUP_REMOVED lines=11> */
[----:B------:R-:W-:-:S02]  /*32f0*/  F2FP.SATFINITE.E4M3.F32.PACK_AB_MERGE_C R5, R101, R100, R106 ;  /* 0x000000646505723e */ /* 0x000fc4000480706a */
[----:B------:R-:W-:Y:S02]  /*3300*/  F2FP.SATFINITE.E4M3.F32.PACK_AB_MERGE_C R6, R6, R7, R96 ;  /* 0x000000070606723e */ /* 0x000fe40004807060 */
[----:B------:R-:W-:Y:S02]  /*3310*/  F2FP.SATFINITE.E4M3.F32.PACK_AB_MERGE_C R4, R99, R98, R105 ;  /* 0x000000626304723e */ /* 0x000fe40004807069 */
[----:B------:R-:W-:-:S07]  /*3320*/  F2FP.SATFINITE.E4M3.F32.PACK_AB_MERGE_C R7, R35, R102, R95 ;  /* 0x000000662307723e */ /* 0x000fce000480705f */
.L_x_1380:
[----:B------:R-:W-:Y:S05]  /*3330*/  BSYNC B3 ;  /* 0x0000000000037941 */ /* 0x000fea0003800000 */
.L_x_1379:
[----:B--2---:R2:W-:Y:S02]  /*3340*/  STG.E.128 desc[UR46][R14.64], R4 ;  /* 0x000000040e007986 */ /* 0x0045e4000c101d2e */
.L_x_1378:
[----:B------:R-:W-:Y:S05]  /*3350*/  BSYNC B2 ;  /* 0x0000000000027941 */ /* 0x000fea0003800000 */
.L_x_1377:
[----:B------:R-:W-:Y:S05]  /*3360*/  @P2 BRA `(.L_x_1376) ;  /* 0x0000000400bc2947 */ /* 0x000fea0003800000 */
[----:B0-2---:R0:W2:Y:S01]  /*3370*/  LDS.128 R4, [R82+0x22000] ;  /* 0x0220000052047984 */ /* 0x0050a20000000c00 */
[----:B------:R-:W-:Y:S01]  /*3380*/  ISETP.GE.AND P4, PT, R194, R53, PT ;  /* 0x00000035c200720c */ /* 0x000fe20003f86270 */
[----:B------:R-:W-:-:S12]  /*3390*/  BSSY B2, `(.L_x_1381) ;  /* 0x000006b000027945 */ /* 0x000fd80003800000 */
[----:B0-----:R-:W-:Y:S05]  /*33a0*/  @P4 BRA `(.L_x_1382) ;  /* 0x0000000400a44947 */ /* 0x001fea0003800000 */
[----:B------:R-:W-:Y:S01]  /*33b0*/  SHF.R.U32.HI R35, RZ, 0x8, R31 ;  /* 0x00000008ff237819 */ /* 0x000fe2000001161f */
[----:B--2---:R-:W-:Y:S01]  /*33c0*/  IMAD.MOV.U32 R30, RZ, RZ, R7 ;  /* 0x000000ffff1e7224 */ /* 0x004fe200078e0007 */
[----:B------:R-:W-:Y:S02]  /*33d0*/  SHF.R.U32.HI R32, RZ, 0x8, R29 ;  /* 0x00000008ff207819 */ /* 0x000fe4000001161d */
[----:B------:R-:W-:Y:S01]  /*33e0*/  LOP3.LUT R28, R31, 0xff0000ff, RZ, 0xc0, !PT ;  /* 0xff0000ff1f1c7812 */ /* 0x000fe200078ec0ff */
[----:B------:R-:W-:Y:S01]  /*33f0*/  IMAD.SHL.U32 R7, R35, 0x100, RZ ;  /* 0x0000010023077824 */ /* 0x000fe200078e00ff */
[----:B------:R-:W-:Y:S02]  /*3400*/  SHF.R.U32.HI R33, RZ, 0x10, R31 ;  /* 0x00000010ff217819 */ /* 0x000fe4000001161f */
[----:B------:R-:W-:Y:S02]  /*3410*/  LOP3.LUT R31, R29, 0xff0000ff, RZ, 0xc0, !PT ;  /* 0xff0000ff1d1f7812 */ /* 0x000fe400078ec0ff */
[----:B------:R-:W-:Y:S01]  /*3420*/  SHF.R.U32.HI R34, RZ, 0x10, R29 ;  /* 0x00000010ff227819 */ /* 0x000fe2000001161d */
[----:B------:R-:W-:Y:S01]  /*3430*/  IMAD.MOV.U32 R29, RZ, RZ, R6 ;  /* 0x000000ffff1d7224 */ /* 0x000fe200078e0006 */
[----:B------:R-:W-:Y:S01]  /*3440*/  LOP3.LUT R7, R28, 0xff00, R7, 0xf8, !PT ;  /* 0x0000ff001c077812 */ /* 0x000fe200078ef807 */
[----:B------:R-:W-:Y:S01]  /*3450*/  IMAD.SHL.U32 R6, R32, 0x100, RZ ;  /* 0x0000010020067824 */ /* 0x000fe200078e00ff */
[-C--:B------:R-:W-:Y:S01]  /*3460*/  F2FP.F16.E4M3.UNPACK_B R32, R89.reuse.H1 ;  /* 0x00000059ff20723e */ /* 0x080fe200030006ff */
[----:B------:R-:W-:Y:S01]  /*3470*/  IMAD.U32 R34, R34, 0x10000, RZ ;  /* 0x0001000022227824 */ /* 0x000fe200078e00ff */
[----:B------:R-:W-:Y:S01]  /*3480*/  F2FP.F16.E4M3.UNPACK_B R89, R89 ;  /* 0x00000059ff59723e */ /* 0x000fe200020006ff */
[----:B------:R-:W-:Y:S01]  /*3490*/  IMAD.U32 R28, R33, 0x10000, RZ ;  /* 0x00010000211c7824 */ /* 0x000fe200078e00ff */
[----:B------:R-:W-:Y:S01]  /*34a0*/  LOP3.LUT R31, R31, 0xff00, R6, 0xf8, !PT ;  /* 0x0000ff001f1f7812 */ /* 0x000fe200078ef806 */
[----:B------:R-:W-:Y:S01]  /*34b0*/  HADD2.F32 R35, -RZ, R32.H1_H1 ;  /* 0x30000020ff237230 */ /* 0x000fe20000004100 */
[----:B------:R-:W-:-:S02]  /*34c0*/  F2FP.F16.E4M3.UNPACK_B R6, R5 ;  /* 0x00000005ff06723e */ /* 0x000fc400020006ff */
[----:B------:R-:W-:Y:S01]  /*34d0*/  LOP3.LUT R90, R31, 0xff0000, R34, 0xf8, !PT ;  /* 0x00ff00001f5a7812 */ /* 0x000fe200078ef822 */
[----:B------:R-:W-:Y:S01]  /*34e0*/  HADD2.F32 R34, -RZ, R32.H0_H0 ;  /* 0x20000020ff227230 */ /* 0x000fe20000004100 */
[----:B------:R-:W-:Y:S01]  /*34f0*/  LOP3.LUT R33, R7, 0xff0000, R28, 0xf8, !PT ;  /* 0x00ff000007217812 */ /* 0x000fe200078ef81c */
[--C-:B------:R-:W-:Y:S01]  /*3500*/  HADD2.F32 R7, -RZ, R6.reuse.H1_H1 ;  /* 0x30000006ff077230 */ /* 0x100fe20000004100 */
[----:B------:R-:W-:Y:S01]  /*3510*/  F2FP.F16.E4M3.UNPACK_B R31, R50.H1 ;  /* 0x00000032ff1f723e */ /* 0x000fe200030006ff */
[----:B------:R-:W-:Y:S01]  /*3520*/  HADD2.F32 R6, -RZ, R6.H0_H0 ;  /* 0x20000006ff067230 */ /* 0x000fe20000004100 */
[----:B------:R-:W-:Y:S02]  /*3530*/  F2FP.F16.E4M3.UNPACK_B R5, R5.H1 ;  /* 0x00000005ff05723e */ /* 0x000fe400030006ff */
[-C--:B------:R-:W-:Y:S01]  /*3540*/  FMUL.FTZ R91, R7, R34.reuse ;  /* 0x00000022075b7220 */ /* 0x080fe20000410000 */
[----:B------:R-:W-:Y:S02]  /*3550*/  HADD2.F32 R32, -RZ, R31.H0_H0 ;  /* 0x2000001fff207230 */ /* 0x000fe40000004100 */
[----:B------:R-:W-:Y:S01]  /*3560*/  FMUL.FTZ R34, R6, R34 ;  /* 0x0000002206227220 */ /* 0x000fe20000410000 */
[--C-:B------:R-:W-:Y:S01]  /*3570*/  HADD2.F32 R28, -RZ, R5.reuse.H1_H1 ;  /* 0x30000005ff1c7230 */ /* 0x100fe20000004100 */
[----:B------:R-:W-:Y:S01]  /*3580*/  F2FP.F16.E4M3.UNPACK_B R50, R50 ;  /* 0x00000032ff32723e */ /* 0x000fe200020006ff */
[----:B------:R-:W-:-:S02]  /*3590*/  HADD2.F32 R5, -RZ, R5.H0_H0 ;  /* 0x20000005ff057230 */ /* 0x000fc40000004100 */
[-C--:B------:R-:W-:Y:S01]  /*35a0*/  FFMA.FTZ R91, R6, R32.reuse, -R91 ;  /* 0x00000020065b7223 */ /* 0x080fe2000001085b */
[----:B------:R-:W-:Y:S02]  /*35b0*/  HADD2.F32 R31, -RZ, R31.H1_H1 ;  /* 0x3000001fff1f7230 */ /* 0x000fe40000004100 */
[CC--:B------:R-:W-:Y:S01]  /*35c0*/  FMUL.FTZ R6, R28.reuse, R35.reuse ;  /* 0x000000231c067220 */ /* 0x0c0fe20000410000 */
[----:B------:R-:W-:Y:S01]  /*35d0*/  FFMA.FTZ R96, R7, R32, R34 ;  /* 0x0000002007607223 */ /* 0x000fe20000010022 */
[C---:B------:R-:W-:Y:S02]  /*35e0*/  FMUL.FTZ R35, R5.reuse, R35 ;  /* 0x0000002305237220 */ /* 0x040fe40000410000 */
        /* <DEDUP_REMOVED lines=69> */
.L_x_1382:
[----:B------:R-:W-:Y:S05]  /*3a40*/  BSYNC B2 ;  /* 0x0000000000027941 */ /* 0x000fea0003800000 */
.L_x_1381:
[----:B--2---:R3:W-:Y:S02]  /*3a50*/  STG.E.128 desc[UR46][R14.64+0x80], R4 ;  /* 0x000080040e007986 */ /* 0x0047e4000c101d2e */
.L_x_1376:
[----:B------:R-:W-:Y:S05]  /*3a60*/  BSYNC B1 ;  /* 0x0000000000017941 */ /* 0x000fea0003800000 */
.L_x_1375:
[----:B------:R-:W-:Y:S05]  /*3a70*/  @P5 BRA `(.L_x_1383) ;  /* 0x0000003000a05947 */ /* 0x000fea0003800000 */
[----:B------:R-:W-:Y:S04]  /*3a80*/  BSSY B1, `(.L_x_1384) ;  /* 0x0000071000017945 */ /* 0x000fe80003800000 */
[----:B------:R-:W-:Y:S05]  /*3a90*/  @P1 BRA `(.L_x_1385) ;  /* 0x0000000400bc1947 */ /* 0x000fea0003800000 */
[----:B0-23--:R0:W2:Y:S01]  /*3aa0*/  LDS.128 R4, [R82+0x21000] ;  /* 0x0210000052047984 */ /* 0x00d0a20000000c00 */
[----:B------:R-:W-:Y:S01]  /*3ab0*/  ISETP.GE.AND P4, PT, R18, R53, PT ;  /* 0x000000351200720c */ /* 0x000fe20003f86270 */
[----:B------:R-:W-:-:S12]  /*3ac0*/  BSSY B2, `(.L_x_1386) ;  /* 0x000006b000027945 */ /* 0x000fd80003800000 */
[----:B0-----:R-:W-:Y:S05]  /*3ad0*/  @P4 BRA `(.L_x_1387) ;  /* 0x0000000400a44947 */ /* 0x001fea0003800000 */
[----:B------:R-:W-:Y:S01]  /*3ae0*/  SHF.R.U32.HI R30, RZ, 0x8, R27 ;  /* 0x00000008ff1e7819 */ /* 0x000fe2000001161b */
[----:B--2---:R-:W-:Y:S01]  /*3af0*/  IMAD.MOV.U32 R24, RZ, RZ, R7 ;  /* 0x000000ffff187224 */ /* 0x004fe200078e0007 */
[----:B------:R-:W-:Y:S01]  /*3b00*/  LOP3.LUT R14, R27, 0xff0000ff, RZ, 0xc0, !PT ;  /* 0xff0000ff1b0e7812 */ /* 0x000fe200078ec0ff */
[----:B------:R-:W-:Y:S01]  /*3b10*/  IMAD.MOV.U32 R15, RZ, RZ, R6 ;  /* 0x000000ffff0f7224 */ /* 0x000fe200078e0006 */
[----:B------:R-:W-:Y:S01]  /*3b20*/  SHF.R.U32.HI R29, RZ, 0x10, R27 ;  /* 0x00000010ff1d7819 */ /* 0x000fe2000001161b */
[----:B------:R-:W-:Y:S01]  /*3b30*/  IMAD.SHL.U32 R7, R30, 0x100, RZ ;  /* 0x000001001e077824 */ /* 0x000fe200078e00ff */
[--C-:B------:R-:W-:Y:S02]  /*3b40*/  SHF.R.U32.HI R27, RZ, 0x8, R25.reuse ;  /* 0x00000008ff1b7819 */ /* 0x100fe40000011619 */
[----:B------:R-:W-:Y:S02]  /*3b50*/  LOP3.LUT R26, R25, 0xff0000ff, RZ, 0xc0, !PT ;  /* 0xff0000ff191a7812 */ /* 0x000fe400078ec0ff */
[----:B------:R-:W-:Y:S01]  /*3b60*/  SHF.R.U32.HI R28, RZ, 0x10, R25 ;  /* 0x00000010ff1c7819 */ /* 0x000fe20000011619 */
[----:B------:R-:W-:Y:S01]  /*3b70*/  IMAD.SHL.U32 R25, R27, 0x100, RZ ;  /* 0x000001001b197824 */ /* 0x000fe200078e00ff */
[----:B------:R-:W-:Y:S01]  /*3b80*/  LOP3.LUT R7, R14, 0xff00, R7, 0xf8, !PT ;  /* 0x0000ff000e077812 */ /* 0x000fe200078ef807 */
[----:B------:R-:W-:Y:S01]  /*3b90*/  IMAD.U32 R14, R29, 0x10000, RZ ;  /* 0x000100001d0e7824 */ /* 0x000fe200078e00ff */
[----:B------:R-:W-:Y:S01]  /*3ba0*/  F2FP.F16.E4M3.UNPACK_B R6, R5 ;  /* 0x00000005ff06723e */ /* 0x000fe200020006ff */
[----:B------:R-:W-:Y:S01]  /*3bb0*/  IMAD.U32 R28, R28, 0x10000, RZ ;  /* 0x000100001c1c7824 */ /* 0x000fe200078e00ff */
[----:B------:R-:W-:-:S02]  /*3bc0*/  LOP3.LUT R25, R26, 0xff00, R25, 0xf8, !PT ;  /* 0x0000ff001a197812 */ /* 0x000fc400078ef819 */
[----:B------:R-:W-:Y:S02]  /*3bd0*/  F2FP.F16.E4M3.UNPACK_B R26, R88.H1 ;  /* 0x00000058ff1a723e */ /* 0x000fe400030006ff */
[----:B------:R-:W-:Y:S02]  /*3be0*/  LOP3.LUT R30, R25, 0xff0000, R28, 0xf8, !PT ;  /* 0x00ff0000191e7812 */ /* 0x000fe400078ef81c */
[----:B------:R-:W-:Y:S01]  /*3bf0*/  LOP3.LUT R27, R7, 0xff0000, R14, 0xf8, !PT ;  /* 0x00ff0000071b7812 */ /* 0x000fe200078ef80e */
[----:B------:R-:W-:Y:S01]  /*3c00*/  HADD2.F32 R28, -RZ, R26.H0_H0 ;  /* 0x2000001aff1c7230 */ /* 0x000fe20000004100 */
[----:B------:R-:W-:Y:S01]  /*3c10*/  F2FP.F16.E4M3.UNPACK_B R25, R86.H1 ;  /* 0x00000056ff19723e */ /* 0x000fe200030006ff */
[----:B------:R-:W-:Y:S01]  /*3c20*/  HADD2.F32 R7, -RZ, R6.H1_H1 ;  /* 0x30000006ff077230 */ /* 0x000fe20000004100 */
[----:B------:R-:W-:Y:S01]  /*3c30*/  F2FP.F16.E4M3.UNPACK_B R5, R5.H1 ;  /* 0x00000005ff05723e */ /* 0x000fe200030006ff */
[----:B------:R-:W-:Y:S01]  /*3c40*/  HADD2.F32 R29, -RZ, R26.H1_H1 ;  /* 0x3000001aff1d7230 */ /* 0x000fe20000004100 */
[----:B------:R-:W-:Y:S01]  /*3c50*/  F2FP.F16.E4M3.UNPACK_B R88, R88 ;  /* 0x00000058ff58723e */ /* 0x000fe200020006ff */
[----:B------:R-:W-:-:S02]  /*3c60*/  HADD2.F32 R6, -RZ, R6.H0_H0 ;  /* 0x20000006ff067230 */ /* 0x000fc40000004100 */
[C---:B------:R-:W-:Y:S01]  /*3c70*/  FMUL.FTZ R31, R7.reuse, R28 ;  /* 0x0000001c071f7220 */ /* 0x040fe20000410000 */
[----:B------:R-:W-:Y:S01]  /*3c80*/  HADD2.F32 R26, -RZ, R25.H0_H0 ;  /* 0x20000019ff1a7230 */ /* 0x000fe20000004100 */
[----:B------:R-:W-:Y:S01]  /*3c90*/  F2FP.F16.E4M3.UNPACK_B R86, R86 ;  /* 0x00000056ff56723e */ /* 0x000fe200020006ff */
[--C-:B------:R-:W-:Y:S02]  /*3ca0*/  HADD2.F32 R14, -RZ, R5.reuse.H1_H1 ;  /* 0x30000005ff0e7230 */ /* 0x100fe40000004100 */
[C---:B------:R-:W-:Y:S01]  /*3cb0*/  FMUL.FTZ R28, R6.reuse, R28 ;  /* 0x0000001c061c7220 */ /* 0x040fe20000410000 */
[----:B------:R-:W-:Y:S02]  /*3cc0*/  HADD2.F32 R5, -RZ, R5.H0_H0 ;  /* 0x20000005ff057230 */ /* 0x000fe40000004100 */
[-C--:B------:R-:W-:Y:S01]  /*3cd0*/  FFMA.FTZ R32, R6, R26.reuse, -R31 ;  /* 0x0000001a06207223 */ /* 0x080fe2000001081f */
[----:B------:R-:W-:Y:S02]  /*3ce0*/  HADD2.F32 R25, -RZ, R25.H1_H1 ;  /* 0x30000019ff197230 */ /* 0x000fe40000004100 */
[-C--:B------:R-:W-:Y:S01]  /*3cf0*/  FMUL.FTZ R6, R14, R29.reuse ;  /* 0x0000001d0e067220 */ /* 0x080fe20000410000 */
[----:B------:R-:W-:Y:S01]  /*3d00*/  FFMA.FTZ R33, R7, R26, R28 ;  /* 0x0000001a07217223 */ /* 0x000fe2000001001c */
[----:B------:R-:W-:-:S02]  /*3d10*/  FMUL.FTZ R29, R5, R29 ;  /* 0x0000001d051d7220 */ /* 0x000fc40000410000 */
[-C--:B------:R-:W-:Y:S01]  /*3d20*/  FFMA.FTZ R34, R5, R25.reuse, -R6 ;  /* 0x0000001905227223 */ /* 0x080fe20000010806 */
[-C--:B------:R-:W-:Y:S01]  /*3d30*/  F2FP.F16.E4M3.UNPACK_B R5, R4.reuse.H1 ;  /* 0x00000004ff05723e */ /* 0x080fe200030006ff */
[----:B------:R-:W-:Y:S01]  /*3d40*/  FFMA.FTZ R35, R14, R25, R29 ;  /* 0x000000190e237223 */ /* 0x000fe2000001001d */
[----:B------:R-:W-:Y:S01]  /*3d50*/  F2FP.F16.E4M3.UNPACK_B R4, R4 ;  /* 0x00000004ff04723e */ /* 0x000fe200020006ff */
[----:B------:R-:W-:Y:S02]  /*3d60*/  HADD2.F32 R25, -RZ, R88.H1_H1 ;  /* 0x30000058ff197230 */ /* 0x000fe40000004100 */
[--C-:B------:R-:W-:Y:S02]  /*3d70*/  HADD2.F32 R6, -RZ, R5.reuse.H0_H0 ;  /* 0x20000005ff067230 */ /* 0x100fe40000004100 */
[----:B------:R-:W-:Y:S02]  /*3d80*/  HADD2.F32 R7, -RZ, R5.H1_H1 ;  /* 0x30000005ff077230 */ /* 0x000fe40000004100 */
[----:B------:R-:W-:-:S02]  /*3d90*/  HADD2.F32 R5, -RZ, R4.H0_H0 ;  /* 0x20000004ff057230 */ /* 0x000fc40000004100 */
[-C--:B------:R-:W-:Y:S01]  /*3da0*/  FMUL.FTZ R28, R6, R25.reuse ;  /* 0x00000019061c7220 */ /* 0x080fe20000410000 */
[----:B------:R-:W-:Y:S02]  /*3db0*/  HADD2.F32 R88, -RZ, R88.H0_H0 ;  /* 0x20000058ff587230 */ /* 0x000fe40000004100 */
[----:B------:R-:W-:Y:S01]  /*3dc0*/  FMUL.FTZ R29, R7, R25 ;  /* 0x00000019071d7220 */ /* 0x000fe20000410000 */
[----:B------:R-:W-:Y:S02]  /*3dd0*/  HADD2.F32 R4, -RZ, R4.H1_H1 ;  /* 0x30000004ff047230 */ /* 0x000fe40000004100 */
[--C-:B------:R-:W-:Y:S02]  /*3de0*/  HADD2.F32 R14, -RZ, R86.reuse.H1_H1 ;  /* 0x30000056ff0e7230 */ /* 0x100fe40000004100 */
[-C--:B------:R-:W-:Y:S01]  /*3df0*/  FMUL.FTZ R25, R5, R88.reuse ;  /* 0x0000005805197220 */ /* 0x080fe20000410000 */
[----:B------:R-:W-:Y:S02]  /*3e00*/  HADD2.F32 R86, -RZ, R86.H0_H0 ;  /* 0x20000056ff567230 */ /* 0x000fe40000004100 */
[----:B------:R-:W-:Y:S01]  /*3e10*/  FMUL.FTZ R26, R4, R88 ;  /* 0x00000058041a7220 */ /* 0x000fe20000410000 */
[----:B------:R-:W-:Y:S01]  /*3e20*/  F2FP.SATFINITE.E4M3.F32.PACK_AB_MERGE_C R88, R35, R34, RZ ;  /* 0x000000222358723e */ /* 0x000fe200048070ff */
        /* <DEDUP_REMOVED lines=52> */
.L_x_1387:
[----:B------:R-:W-:Y:S05]  /*4170*/  BSYNC B2 ;  /* 0x0000000000027941 */ /* 0x000fea0003800000 */
.L_x_1386:
[----:B--2---:R4:W-:Y:S02]  /*4180*/  STG.E.128 desc[UR46][R12.64], R4 ;  /* 0x000000040c007986 */ /* 0x0049e4000c101d2e */
.L_x_1385:
[----:B------:R-:W-:Y:S05]  /*4190*/  BSYNC B1 ;  /* 0x0000000000017941 */ /* 0x000fea0003800000 */
.L_x_1384:
        /* <DEDUP_REMOVED lines=8> */
[----:B------:R-:W-:Y:S02]  /*4220*/  SHF.R.U32.HI R15, RZ, 0x10, R9 ;  /* 0x00000010ff0f7819 */ /* 0x000fe40000011609 */
[----:B------:R-:W-:Y:S01]  /*4230*/  LOP3.LUT R14, R9, 0xff0000ff, RZ, 0xc0, !PT ;  /* 0xff0000ff090e7812 */ /* 0x000fe200078ec0ff */
[----:B------:R-:W-:Y:S01]  /*4240*/  IMAD.SHL.U32 R7, R8, 0x100, RZ ;  /* 0x0000010008077824 */ /* 0x000fe200078e00ff */
[----:B------:R-:W-:Y:S01]  /*4250*/  MOV R9, R6 ;  /* 0x0000000600097202 */ /* 0x000fe20000000f00 */
[----:B------:R-:W-:Y:S01]  /*4260*/  IMAD.SHL.U32 R6, R24, 0x100, RZ ;  /* 0x0000010018067824 */ /* 0x000fe200078e00ff */
[----:B------:R-:W-:-:S02]  /*4270*/  SHF.R.U32.HI R25, RZ, 0x10, R11 ;  /* 0x00000010ff197819 */ /* 0x000fc4000001160b */
[----:B------:R-:W-:Y:S02]  /*4280*/  LOP3.LUT R11, R11, 0xff0000ff, RZ, 0xc0, !PT ;  /* 0xff0000ff0b0b7812 */ /* 0x000fe400078ec0ff */
[----:B------:R-:W-:Y:S01]  /*4290*/  LOP3.LUT R24, R14, 0xff00, R7, 0xf8, !PT ;  /* 0x0000ff000e187812 */ /* 0x000fe200078ef807 */
[----:B------:R-:W-:Y:S01]  /*42a0*/  IMAD.U32 R7, R25, 0x10000, RZ ;  /* 0x0001000019077824 */ /* 0x000fe200078e00ff */
[----:B------:R-:W-:Y:S01]  /*42b0*/  LOP3.LUT R8, R11, 0xff00, R6, 0xf8, !PT ;  /* 0x0000ff000b087812 */ /* 0x000fe200078ef806 */
[----:B------:R-:W-:Y:S01]  /*42c0*/  IMAD.U32 R11, R15, 0x10000, RZ ;  /* 0x000100000f0b7824 */ /* 0x000fe200078e00ff */
[----:B------:R-:W-:Y:S02]  /*42d0*/  F2FP.F16.E4M3.UNPACK_B R14, R52.H1 ;  /* 0x00000034ff0e723e */ /* 0x000fe400030006ff */
[----:B------:R-:W-:Y:S02]  /*42e0*/  F2FP.F16.E4M3.UNPACK_B R6, R5 ;  /* 0x00000005ff06723e */ /* 0x000fe400020006ff */
        /* <DEDUP_REMOVED lines=89> */
.L_x_1389:
[----:B------:R-:W-:Y:S05]  /*4880*/  BSYNC B1 ;  /* 0x0000000000017941 */ /* 0x000fea0003800000 */
.L_x_1388:
[----:B--2---:R0:W-:Y:S01]  /*4890*/  STG.E.128 desc[UR46][R12.64+0x80], R4 ;  /* 0x000080040c007986 */ /* 0x0041e2000c101d2e */
[----:B------:R-:W-:Y:S05]  /*48a0*/  BRA `(.L_x_1383) ;  /* 0x0000002400147947 */ /* 0x000fea0003800000 */
.L_x_1367:
[----:B------:R-:W-:Y:S02]  /*48b0*/  ISETP.GE.AND P3, PT, R218, R84, PT ;  /* 0x00000054da00720c */ /* 0x000fe40003f66270 */
[----:B------:R-:W-:Y:S02]  /*48c0*/  CS2R R10, SRZ ;  /* 0x00000000000a7805 */ /* 0x000fe4000001ff00 */
[----:B------:R-:W-:Y:S02]  /*48d0*/  CS2R R8, SRZ ;  /* 0x0000000000087805 */ /* 0x000fe4000001ff00 */
[----:B------:R-:W-:-:S13]  /*48e0*/  ISETP.GE.OR P3, PT, R22, R53, P3 ;  /* 0x000000351600720c */ /* 0x000fda0001f66670 */
[----:B------:R-:W-:Y:S01]  /*48f0*/  @!P3 IADD3 R33, P4, P5, R38, R6, R71 ;  /* 0x000000062621b210 */ /* 0x000fe20007d9e047 */
[----:B------:R-:W0:Y:S03]  /*4900*/  @!P3 LDC.64 R24, c[0x0][0x3e8] ;  /* 0x0000fa00ff18bb82 */ /* 0x000e260000000a00 */
[----:B------:R-:W-:Y:S02]  /*4910*/  @!P3 IADD3.X R14, R60, R93, R73, P4, P5 ;  /* 0x0000005d3c0eb210 */ /* 0x000fe400027ea449 */
[----:B------:R-:W-:-:S03]  /*4920*/  ISETP.GE.AND P4, PT, R17, R84, PT ;  /* 0x000000541100720c */ /* 0x000fc60003f86270 */
[----:B------:R-:W1:Y:S01]  /*4930*/  @!P3 LDC.64 R26, c[0x0][0x400] ;  /* 0x00010000ff1abb82 */ /* 0x000e620000000a00 */
[----:B------:R-:W-:-:S13]  /*4940*/  ISETP.GE.OR P4, PT, R22, R53, P4 ;  /* 0x000000351600720c */ /* 0x000fda0002786670 */
[----:B------:R-:W2:Y:S08]  /*4950*/  @!P4 LDC.64 R28, c[0x0][0x3e8] ;  /* 0x0000fa00ff1ccb82 */ /* 0x000eb00000000a00 */
[----:B------:R-:W3:Y:S01]  /*4960*/  @!P4 LDC.64 R30, c[0x0][0x400] ;  /* 0x00010000ff1ecb82 */ /* 0x000ee20000000a00 */
[----:B--2---:R-:W-:Y:S02]  /*4970*/  @!P4 IADD3 R28, P5, P6, R38, R28, R6 ;  /* 0x0000001c261cc210 */ /* 0x004fe40007ebe006 */
[----:B------:R-:W-:-:S02]  /*4980*/  CS2R R6, SRZ ;  /* 0x0000000000067805 */ /* 0x000fc4000001ff00 */
[----:B------:R-:W-:Y:S02]  /*4990*/  @!P4 IADD3.X R29, R60, R29, R93, P5, P6 ;  /* 0x0000001d3c1dc210 */ /* 0x000fe40002fec45d */
[----:B---3--:R-:W-:-:S04]  /*49a0*/  @!P4 IADD3 R30, P5, P6, R20, R30, R4 ;  /* 0x0000001e141ec210 */ /* 0x008fc80007ebe004 */
[----:B------:R-:W-:Y:S02]  /*49b0*/  @!P4 IADD3.X R31, R58, R31, R52, P5, P6 ;  /* 0x0000001f3a1fc210 */ /* 0x000fe40002fec434 */
[----:B------:R-:W-:Y:S02]  /*49c0*/  @!P3 IADD3 R35, P5, P6, R20, R4, R67 ;  /* 0x000000041423b210 */ /* 0x000fe40007ebe043 */
[----:B------:R-:W-:Y:S01]  /*49d0*/  CS2R R4, SRZ ;  /* 0x0000000000047805 */ /* 0x000fe2000001ff00 */
[----:B------:R-:W2:Y:S01]  /*49e0*/  @!P4 LDG.E.128 R8, desc[UR46][R30.64] ;  /* 0x0000002e1e08c981 */ /* 0x000ea2000c1e1d00 */
[----:B------:R-:W-:-:S04]  /*49f0*/  @!P3 IADD3.X R12, R58, R52, R69, P5, P6 ;  /* 0x000000343a0cb210 */ /* 0x000fc80002fec445 */
[----:B------:R-:W3:Y:S01]  /*4a00*/  @!P4 LDG.E.128 R4, desc[UR46][R28.64] ;  /* 0x0000002e1c04c981 */ /* 0x000ee2000c1e1d00 */
[----:B0-----:R-:W-:-:S05]  /*4a10*/  @!P3 IADD3 R32, P4, R33, R24, RZ ;  /* 0x000000182120b210 */ /* 0x001fca0007f9e0ff */
[----:B------:R-:W-:Y:S01]  /*4a20*/  @!P3 IMAD.X R33, R14, 0x1, R25, P4 ;  /* 0x000000010e21b824 */ /* 0x000fe200020e0619 */
[----:B-1----:R-:W-:Y:S02]  /*4a30*/  @!P3 IADD3 R34, P4, R35, R26, RZ ;  /* 0x0000001a2322b210 */ /* 0x002fe40007f9e0ff */
[----:B------:R-:W-:Y:S02]  /*4a40*/  CS2R R14, SRZ ;  /* 0x00000000000e7805 */ /* 0x000fe4000001ff00 */
[----:B------:R-:W-:Y:S01]  /*4a50*/  CS2R R24, SRZ ;  /* 0x0000000000187805 */ /* 0x000fe2000001ff00 */
[----:B------:R-:W-:Y:S01]  /*4a60*/  @!P3 IMAD.X R35, R12, 0x1, R27, P4 ;  /* 0x000000010c23b824 */ /* 0x000fe200020e061b */
[----:B------:R-:W-:Y:S02]  /*4a70*/  CS2R R12, SRZ ;  /* 0x00000000000c7805 */ /* 0x000fe4000001ff00 */
[----:B------:R-:W-:-:S04]  /*4a80*/  CS2R R26, SRZ ;  /* 0x00000000001a7805 */ /* 0x000fc8000001ff00 */
[----:B------:R-:W4:Y:S04]  /*4a90*/  @!P3 LDG.E.128 R12, desc[UR46][R32.64] ;  /* 0x0000002e200cb981 */ /* 0x000f28000c1e1d00 */
[----:B------:R-:W5:Y:S01]  /*4aa0*/  @!P3 LDG.E.128 R24, desc[UR46][R34.64] ;  /* 0x0000002e2218b981 */ /* 0x000f62000c1e1d00 */
[----:B------:R-:W-:-:S06]  /*4ab0*/  UISETP.NE.AND UP0, UPT, UR45, 0x3, UPT ;  /* 0x000000032d00788c */ /* 0x000fcc000bf05270 */
[----:B------:R-:W-:Y:S02]  /*4ac0*/  PLOP3.LUT P3, PT, PT, PT, UP0, 0x80, 0x0 ;  /* 0x000000000000781c */ /* 0x000fe40003f6f008 */
[----:B------:R-:W-:Y:S01]  /*4ad0*/  ISETP.GE.AND P4, PT, R22, R53, PT ;  /* 0x000000351600720c */ /* 0x000fe20003f86270 */
[----:B--2---:R-:W-:Y:S02]  /*4ae0*/  IMAD.MOV.U32 R105, RZ, RZ, R10 ;  /* 0x000000ffff697224 */ /* 0x004fe400078e000a */
[----:B------:R-:W-:Y:S02]  /*4af0*/  IMAD.MOV.U32 R117, RZ, RZ, R8 ;  /* 0x000000ffff757224 */ /* 0x000fe400078e0008 */
[----:B---3--:R-:W-:Y:S01]  /*4b00*/  IMAD.MOV.U32 R103, RZ, RZ, R6 ;  /* 0x000000ffff677224 */ /* 0x008fe200078e0006 */
[----:B------:R-:W-:Y:S01]  /*4b10*/  MOV R115, R4 ;  /* 0x0000000400737202 */ /* 0x000fe20000000f00 */
[----:B----4-:R-:W-:Y:S02]  /*4b20*/  IMAD.MOV.U32 R86, RZ, RZ, R14 ;  /* 0x000000ffff567224 */ /* 0x010fe400078e000e */
[----:B------:R-:W-:-:S02]  /*4b30*/  IMAD.MOV.U32 R95, RZ, RZ, R12 ;  /* 0x000000ffff5f7224 */ /* 0x000fc400078e000c */
[----:B-----5:R-:W-:Y:S02]  /*4b40*/  IMAD.MOV.U32 R96, RZ, RZ, R26 ;  /* 0x000000ffff607224 */ /* 0x020fe400078e001a */
[----:B------:R-:W-:Y:S01]  /*4b50*/  IMAD.MOV.U32 R97, RZ, RZ, R24 ;  /* 0x000000ffff617224 */ /* 0x000fe200078e0018 */
[----:B------:R-:W-:Y:S06]  /*4b60*/  @!P3 BRA `(.L_x_1390) ;  /* 0x000000000004b947 */ /* 0x000fec0003800000 */
[----:B------:R-:W-:Y:S01]  /*4b70*/  BPT.TRAP 0x1 ;  /* 0x000000040000795c */ /* 0x000fe20000300000 */
.L_x_1390:
[----:B------:R-:W-:Y:S01]  /*4b80*/  IMAD R80, R192, 0x8, R16 ;  /* 0x00000008c0507824 */ /* 0x000fe200078e0210 */
[----:B------:R-:W-:Y:S01]  /*4b90*/  SHF.L.U32 R93, R198, 0x1f, RZ ;  /* 0x0000001fc65d7819 */ /* 0x000fe200000006ff */
[----:B------:R-:W0:Y:S01]  /*4ba0*/  LDC R98, c[0x0][0x2f4] ;  /* 0x0000bd00ff627b82 */ /* 0x000e220000000800 */
[----:B------:R-:W-:Y:S01]  /*4bb0*/  BSSY B1, `(.L_x_1391) ;  /* 0x0000006000017945 */ /* 0x000fe20003800000 */
[----:B------:R-:W-:Y:S01]  /*4bc0*/  IMAD.MOV.U32 R89, RZ, RZ, R91 ;  /* 0x000000ffff597224 */ /* 0x000fe200078e005b */
[----:B------:R-:W1:Y:S05]  /*4bd0*/  SYNCS.PHASECHK.TRANS64.TRYWAIT P5, [R80+URZ+0x28490], R93 ;  /* 0x0284905d500075a7 */ /* 0x000e6a00080a017f */
[----:B------:R-:W2:Y:S01]  /*4be0*/  LDC.64 R52, c[0x0][0x300] ;  /* 0x0000c000ff347b82 */ /* 0x000ea20000000a00 */
[----:B0-----:R-:W-:Y:S01]  /*4bf0*/  IADD3 R100, -R63, R98, RZ ;  /* 0x000000623f647210 */ /* 0x001fe20007ffe1ff */
[----:B-1----:R-:W-:Y:S06]  /*4c00*/  @!P5 BRA `(.L_x_1392) ;  /* 0x0000021c00c8d947 */ /* 0x002fec0003800000 */
.L_x_1729:
[----:B------:R-:W-:Y:S05]  /*4c10*/  BSYNC B1 ;  /* 0x0000000000017941 */ /* 0x000fea0003800000 */
.L_x_1391:
[----:B------:R-:W-:Y:S01]  /*4c20*/  ISETP.GE.OR P5, PT, R17, R84, P1 ;  /* 0x000000541100720c */ /* 0x000fe20000fa6670 */
[----:B------:R-:W-:-:S12]  /*4c30*/  BSSY B1, `(.L_x_1393) ;  /* 0x00000f5000017945 */ /* 0x000fd80003800000 */
[----:B------:R-:W-:Y:S05]  /*4c40*/  @P5 BRA `(.L_x_1394) ;  /* 0x0000000c00cc5947 */ /* 0x000fea0003800000 */
[-C--:B--2---:R-:W-:Y:S01]  /*4c50*/  IMAD R28, R221, R52.reuse, RZ ;  /* 0x00000034dd1c7224 */ /* 0x084fe200078e02ff */
[----:B------:R-:W-:Y:S01]  /*4c60*/  BSSY B2, `(.L_x_1395) ;  /* 0x00000e5000027945 */ /* 0x000fe20003800000 */
[----:B------:R-:W-:-:S04]  /*4c70*/  IMAD.WIDE.U32 R90, R17, R52, R88 ;  /* 0x00000034115a7225 */ /* 0x000fc800078e0058 */
[----:B------:R-:W-:Y:S01]  /*4c80*/  IMAD R29, R17, R53, R28 ;  /* 0x00000035111d7224 */ /* 0x000fe200078e021c */
[----:B------:R-:W-:Y:S02]  /*4c90*/  SEL R28, R63, R100, !P0 ;  /* 0x000000643f1c7207 */ /* 0x000fe40004000000 */
[----:B------:R-:W-:Y:S01]  /*4ca0*/  IADD3 R99, P5, P6, R44, R90, R61 ;  /* 0x0000005a2c637210 */ /* 0x000fe20007ebe03d */
[----:B------:R-:W-:Y:S01]  /*4cb0*/  IMAD.IADD R104, R29, 0x1, R91 ;  /* 0x000000011d687824 */ /* 0x000fe200078e025b */
[----:B------:R-:W-:-:S04]  /*4cc0*/  SHF.R.S32.HI R29, RZ, 0x1f, R28 ;  /* 0x0000001fff1d7819 */ /* 0x000fc8000001141c */
[----:B------:R-:W-:Y:S02]  /*4cd0*/  LEA.HI R29, R29, R28, RZ, 0x5 ;  /* 0x0000001c1d1d7211 */ /* 0x000fe400078f28ff */
[----:B------:R-:W-:Y:S02]  /*4ce0*/  IADD3.X R102, R85, R104, R0, P5, P6 ;  /* 0x0000006855667210 */ /* 0x000fe40002fec400 */
[----:B------:R-:W-:-:S04]  /*4cf0*/  LEA.HI.SX32 R29, R29, R54, 0x1b ;  /* 0x000000361d1d7211 */ /* 0x000fc800078fdaff */
[----:B------:R-:W-:Y:S01]  /*4d00*/  SHF.R.S32.HI R28, RZ, 0x1f, R29 ;  /* 0x0000001fff1c7819 */ /* 0x000fe2000001141d */
[----:B------:R-:W-:-:S03]  /*4d10*/  IMAD.SHL.U32 R101, R29, 0x10, RZ ;  /* 0x000000101d657824 */ /* 0x000fc600078e00ff */
[----:B------:R-:W-:Y:S02]  /*4d20*/  LEA.HI R29, R28, R29, RZ, 0x3 ;  /* 0x0000001d1c1d7211 */ /* 0x000fe400078f18ff */
[----:B------:R-:W-:-:S03]  /*4d30*/  LOP3.LUT R28, R208, 0x70, R101, 0xf8, !PT ;  /* 0x00000070d01c7812 */ /* 0x000fc600078ef865 */
[----:B------:R-:W-:Y:S01]  /*4d40*/  IMAD.SHL.U32 R29, R29, 0x400, RZ ;  /* 0x000004001d1d7824 */ /* 0x000fe200078e00ff */
[----:B------:R-:W-:-:S04]  /*4d50*/  LOP3.LUT R30, R28, R235, RZ, 0x3c, !PT ;  /* 0x000000eb1c1e7212 */ /* 0x000fc800078e3cff */
[----:B------:R-:W-:Y:S01]  /*4d60*/  LOP3.LUT R28, R29, 0xffffe000, RZ, 0xc0, !PT ;  /* 0xffffe0001d1c7812 */ /* 0x000fe200078ec0ff */
[----:B------:R-:W-:-:S03]  /*4d70*/  IMAD R29, R192, 0x4000, R81 ;  /* 0x00004000c01d7824 */ /* 0x000fc600078e0251 */
[----:B------:R-:W-:Y:S01]  /*4d80*/  IADD3 R31, R30, R28, R211 ;  /* 0x0000001c1e1f7210 */ /* 0x000fe20007ffe0d3 */
[----:B------:R-:W-:-:S04]  /*4d90*/  IMAD.IADD R29, R16, 0x1, R29 ;  /* 0x00000001101d7824 */ /* 0x000fc800078e021d */
[----:B------:R-:W-:-:S04]  /*4da0*/  IMAD R31, R192, 0x4000, R31 ;  /* 0x00004000c01f7824 */ /* 0x000fc800078e021f */
[----:B------:R-:W-:Y:S02]  /*4db0*/  IMAD.IADD R32, R16, 0x1, R31 ;  /* 0x0000000110207824 */ /* 0x000fe400078e021f */
[----:B------:R-:W1:Y:S04]  /*4dc0*/  LDS.128 R28, [R29+0x20000] ;  /* 0x020000001d1c7984 */ /* 0x000e680000000c00 */
[----:B------:R-:W2:Y:S01]  /*4dd0*/  LDS.128 R32, [R32+0x20000] ;  /* 0x0200000020207984 */ /* 0x000ea20000000c00 */
[----:B------:R-:W-:Y:S05]  /*4de0*/  @P4 BRA `(.L_x_1396) ;  /* 0x0000000c00304947 */ /* 0x000fea0003800000 */
[----:B------:R-:W-:Y:S02]  /*4df0*/  SHF.R.U32.HI R106, RZ, 0x8, R11 ;  /* 0x00000008ff6a7819 */ /* 0x000fe4000001160b */
[----:B------:R-:W-:Y:S02]  /*4e00*/  SHF.R.U32.HI R107, RZ, 0x8, R9 ;  /* 0x00000008ff6b7819 */ /* 0x000fe40000011609 */
[----:B------:R-:W-:Y:S02]  /*4e10*/  SHF.R.U32.HI R111, RZ, 0x8, R5 ;  /* 0x00000008ff6f7819 */ /* 0x000fe40000011605 */
[----:B------:R-:W-:Y:S02]  /*4e20*/  LOP3.LUT R10, R11, 0xff0000ff, RZ, 0xc0, !PT ;  /* 0xff0000ff0b0a7812 */ /* 0x000fe400078ec0ff */
[----:B------:R-:W-:Y:S01]  /*4e30*/  SHF.R.U32.HI R114, RZ, 0x10, R11 ;  /* 0x00000010ff727819 */ /* 0x000fe2000001160b */
[----:B------:R-:W-:Y:S01]  /*4e40*/  IMAD.SHL.U32 R11, R106, 0x100, RZ ;  /* 0x000001006a0b7824 */ /* 0x000fe200078e00ff */
[----:B------:R-:W-:-:S02]  /*4e50*/  LOP3.LUT R8, R9, 0xff0000ff, RZ, 0xc0, !PT ;  /* 0xff0000ff09087812 */ /* 0x000fc400078ec0ff */
[----:B------:R-:W-:Y:S01]  /*4e60*/  SHF.R.U32.HI R112, RZ, 0x10, R9 ;  /* 0x00000010ff707819 */ /* 0x000fe20000011609 */
[----:B------:R-:W-:Y:S01]  /*4e70*/  IMAD.SHL.U32 R9, R107, 0x100, RZ ;  /* 0x000001006b097824 */ /* 0x000fe200078e00ff */
[----:B------:R-:W-:Y:S01]  /*4e80*/  SHF.R.U32.HI R109, RZ, 0x8, R7 ;  /* 0x00000008ff6d7819 */ /* 0x000fe20000011607 */
[----:B------:R-:W-:Y:S01]  /*4e90*/  IMAD.U32 R114, R114, 0x10000, RZ ;  /* 0x0001000072727824 */ /* 0x000fe200078e00ff */
[----:B------:R-:W-:Y:S01]  /*4ea0*/  LOP3.LUT R4, R5, 0xff0000ff, RZ, 0xc0, !PT ;  /* 0xff0000ff05047812 */ /* 0x000fe200078ec0ff */
[----:B------:R-:W-:Y:S01]  /*4eb0*/  IMAD.U32 R112, R112, 0x10000, RZ ;  /* 0x0001000070707824 */ /* 0x000fe200078e00ff */
[----:B------:R-:W-:Y:S01]  /*4ec0*/  SHF.R.U32.HI R110, RZ, 0x10, R5 ;  /* 0x00000010ff6e7819 */ /* 0x000fe20000011605 */
[----:B------:R-:W-:Y:S01]  /*4ed0*/  IMAD.SHL.U32 R5, R111, 0x100, RZ ;  /* 0x000001006f057824 */ /* 0x000fe200078e00ff */
[----:B------:R-:W-:Y:S02]  /*4ee0*/  LOP3.LUT R6, R7, 0xff0000ff, RZ, 0xc0, !PT ;  /* 0xff0000ff07067812 */ /* 0x000fe400078ec0ff */
[----:B------:R-:W-:-:S02]  /*4ef0*/  SHF.R.U32.HI R108, RZ, 0x10, R7 ;  /* 0x00000010ff6c7819 */ /* 0x000fc40000011607 */
[----:B------:R-:W-:Y:S02]  /*4f00*/  SHF.L.U32 R7, R109, 0x8, RZ ;  /* 0x000000086d077819 */ /* 0x000fe400000006ff */
[----:B------:R-:W-:Y:S02]  /*4f10*/  LOP3.LUT R111, R10, 0xff00, R11, 0xf8, !PT ;  /* 0x0000ff000a6f7812 */ /* 0x000fe400078ef80b */
[----:B------:R-:W-:Y:S02]  /*4f20*/  LOP3.LUT R109, R8, 0xff00, R9, 0xf8, !PT ;  /* 0x0000ff00086d7812 */ /* 0x000fe400078ef809 */
[----:B------:R-:W-:Y:S02]  /*4f30*/  F2FP.F16.E4M3.UNPACK_B R107, R117.H1 ;  /* 0x00000075ff6b723e */ /* 0x000fe400030006ff */
[----:B--2---:R-:W-:Y:S02]  /*4f40*/  F2FP.F16.E4M3.UNPACK_B R10, R32.H1 ;  /* 0x00000020ff0a723e */ /* 0x004fe400030006ff */
[----:B-1----:R-:W-:-:S02]  /*4f50*/  F2FP.F16.E4M3.UNPACK_B R8, R28.H1 ;  /* 0x0000001cff08723e */ /* 0x002fc400030006ff */
[----:B------:R-:W-:Y:S01]  /*4f60*/  LOP3.LUT R4, R4, 0xff00, R5, 0xf8, !PT ;  /* 0x0000ff0004047812 */ /* 0x000fe200078ef805 */
[----:B------:R-:W-:Y:S01]  /*4f70*/  IMAD.U32 R5, R110, 0x10000, RZ ;  /* 0x000100006e057824 */ /* 0x000fe200078e00ff */
[----:B------:R-:W-:Y:S01]  /*4f80*/  F2FP.F16.E4M3.UNPACK_B R106, R115.H1 ;  /* 0x00000073ff6a723e */ /* 0x000fe200030006ff */
[----:B------:R-:W-:Y:S01]  /*4f90*/  HADD2.F32 R110, -RZ, R107.H0_H0 ;  /* 0x2000006bff6e7230 */ /* 0x000fe20000004100 */
[----:B------:R-:W-:Y:S01]  /*4fa0*/  LOP3.LUT R7, R6, 0xff00, R7, 0xf8, !PT ;  /* 0x0000ff0006077812 */ /* 0x000fe200078ef807 */
[----:B------:R-:W-:Y:S01]  /*4fb0*/  HADD2.F32 R11, -RZ, R10.H0_H0 ;  /* 0x2000000aff0b7230 */ /* 0x000fe20000004100 */
[----:B------:R-:W-:Y:S01]  /*4fc0*/  LOP3.LUT R6, R4, 0xff0000, R5, 0xf8, !PT ;  /* 0x00ff000004067812 */ /* 0x000fe200078ef805 */
[----:B------:R-:W-:Y:S01]  /*4fd0*/  HADD2.F32 R9, -RZ, R8.H0_H0 ;  /* 0x20000008ff097230 */ /* 0x000fe20000004100 */
[----:B------:R-:W-:Y:S01]  /*4fe0*/  F2FP.F16.E4M3.UNPACK_B R32, R32 ;  /* 0x00000020ff20723e */ /* 0x000fe200020006ff */
[----:B------:R-:W-:Y:S02]  /*4ff0*/  IMAD.U32 R4, R108, 0x10000, RZ ;  /* 0x000100006c047824 */ /* 0x000fe400078e00ff */
[----:B------:R-:W-:Y:S01]  /*5000*/  FMUL.FTZ R116, R11, R110 ;  /* 0x0000006e0b747220 */ /* 0x000fe20000410000 */
[----:B------:R-:W-:-:S02]  /*5010*/  HADD2.F32 R108, -RZ, R106.H0_H0 ;  /* 0x2000006aff6c7230 */ /* 0x000fc40000004100 */
[----:B------:R-:W-:Y:S01]  /*5020*/  FMUL.FTZ R110, R9, R110 ;  /* 0x0000006e096e7220 */ /* 0x000fe20000410000 */
[----:B------:R-:W-:Y:S02]  /*5030*/  F2FP.F16.E4M3.UNPACK_B R28, R28 ;  /* 0x0000001cff1c723e */ /* 0x000fe400020006ff */
[----:B------:R-:W-:Y:S01]  /*5040*/  LOP3.LUT R4, R7, 0xff0000, R4, 0xf8, !PT ;  /* 0x00ff000007047812 */ /* 0x000fe200078ef804 */
[-C--:B------:R-:W-:Y:S01]  /*5050*/  FFMA.FTZ R113, R11, R108.reuse, R110 ;  /* 0x0000006c0b717223 */ /* 0x080fe2000001006e */
[----:B------:R-:W-:Y:S01]  /*5060*/  FFMA.FTZ R116, R9, R108, -R116 ;  /* 0x0000006c09747223 */ /* 0x000fe20000010874 */
[----:B------:R-:W-:Y:S01]  /*5070*/  HADD2.F32 R110, -RZ, R107.H1_H1 ;  /* 0x3000006bff6e7230 */ /* 0x000fe20000004100 */
[----:B------:R-:W-:Y:S01]  /*5080*/  F2FP.F16.E4M3.UNPACK_B R107, R117 ;  /* 0x00000075ff6b723e */ /* 0x000fe200020006ff */
[----:B------:R-:W-:Y:S01]  /*5090*/  HADD2.F32 R11, -RZ, R10.H1_H1 ;  /* 0x3000000aff0b7230 */ /* 0x000fe20000004100 */
[----:B------:R-:W-:Y:S01]  /*50a0*/  LOP3.LUT R7, R109, 0xff0000, R112, 0xf8, !PT ;  /* 0x00ff00006d077812 */ /* 0x000fe200078ef870 */
[----:B------:R-:W-:Y:S01]  /*50b0*/  HADD2.F32 R9, -RZ, R8.H1_H1 ;  /* 0x30000008ff097230 */ /* 0x000fe20000004100 */
[----:B------:R-:W-:Y:S01]  /*50c0*/  LOP3.LUT R5, R111, 0xff0000, R114, 0xf8, !PT ;  /* 0x00ff00006f057812 */ /* 0x000fe200078ef872 */
[----:B------:R-:W-:Y:S01]  /*50d0*/  HADD2.F32 R108, -RZ, R106.H1_H1 ;  /* 0x3000006aff6c7230 */ /* 0x000fe20000004100 */
[----:B------:R-:W-:Y:S01]  /*50e0*/  F2FP.F16.E4M3.UNPACK_B R106, R115 ;  /* 0x00000073ff6a723e */ /* 0x000fe200020006ff */
[----:B------:R-:W-:Y:S01]  /*50f0*/  FMUL.FTZ R112, R11, R110 ;  /* 0x0000006e0b707220 */ /* 0x000fe20000410000 */
[----:B------:R-:W-:-:S02]  /*5100*/  HADD2.F32 R109, -RZ, R107.H0_H0 ;  /* 0x2000006bff6d7230 */ /* 0x000fc40000004100 */
[C---:B------:R-:W-:Y:S01]  /*5110*/  FMUL.FTZ R110, R9.reuse, R110 ;  /* 0x0000006e096e7220 */ /* 0x040fe20000410000 */
[----:B------:R-:W-:Y:S02]  /*5120*/  HADD2.F32 R10, -RZ, R32.H0_H0 ;  /* 0x20000020ff0a7230 */ /* 0x000fe40000004100 */
[-C--:B------:R-:W-:Y:S01]  /*5130*/  FFMA.FTZ R115, R9, R108.reuse, -R112 ;  /* 0x0000006c09737223 */ /* 0x080fe20000010870 */
[----:B------:R-:W-:Y:S02]  /*5140*/  HADD2.F32 R8, -RZ, R28.H0_H0 ;  /* 0x2000001cff087230 */ /* 0x000fe40000004100 */
[----:B------:R-:W-:Y:S01]  /*5150*/  FFMA.FTZ R114, R11, R108, R110 ;  /* 0x0000006c0b727223 */ /* 0x000fe2000001006e */
[----:B------:R-:W-:Y:S02]  /*5160*/  HADD2.F32 R9, -RZ, R106.H0_H0 ;  /* 0x2000006aff097230 */ /* 0x000fe40000004100 */
[----:B------:R-:W-:Y:S01]  /*5170*/  FMUL.FTZ R11, R10, R109 ;  /* 0x0000006d0a0b7220 */ /* 0x000fe20000410000 */
[----:B------:R-:W-:-:S02]  /*5180*/  HADD2.F32 R107, -RZ, R107.H1_H1 ;  /* 0x3000006bff6b7230 */ /* 0x000fc40000004100 */
[C---:B------:R-:W-:Y:S01]  /*5190*/  FMUL.FTZ R111, R8.reuse, R109 ;  /* 0x0000006d086f7220 */ /* 0x040fe20000410000 */
[----:B------:R-:W-:Y:S02]  /*51a0*/  HADD2.F32 R32, -RZ, R32.H1_H1 ;  /* 0x30000020ff207230 */ /* 0x000fe40000004100 */
[-C--:B------:R-:W-:Y:S01]  /*51b0*/  FFMA.FTZ R109, R8, R9.reuse, -R11 ;  /* 0x00000009086d7223 */ /* 0x080fe2000001080b */
[----:B------:R-:W-:Y:S02]  /*51c0*/  HADD2.F32 R28, -RZ, R28.H1_H1 ;  /* 0x3000001cff1c7230 */ /* 0x000fe40000004100 */
[----:B------:R-:W-:Y:S01]  /*51d0*/  FFMA.FTZ R111, R10, R9, R111 ;  /* 0x000000090a6f7223 */ /* 0x000fe2000001006f */
[----:B------:R-:W-:Y:S02]  /*51e0*/  HADD2.F32 R9, -RZ, R106.H1_H1 ;  /* 0x3000006aff097230 */ /* 0x000fe40000004100 */
[----:B------:R-:W-:Y:S01]  /*51f0*/  FMUL.FTZ R11, R32, R107 ;  /* 0x0000006b200b7220 */ /* 0x000fe20000410000 */
        /* <DEDUP_REMOVED lines=9> */
[----:B------:R-:W-:Y:S01]  /*5290*/  HADD2.F32 R9, -RZ, R8.H0_H0 ;  /* 0x20000008ff097230 */ /* 0x000fe20000004100 */
[----:B------:R-:W-:Y:S01]  /*52a0*/  F2FP.F16.E4M3.UNPACK_B R105, R105 ;  /* 0x00000069ff69723e */ /* 0x000fe200020006ff */
[----:B------:R-:W-:Y:S02]  /*52b0*/  HADD2.F32 R107, -RZ, R106.H1_H1 ;  /* 0x3000006aff6b7230 */ /* 0x000fe40000004100 */
[-C--:B------:R-:W-:Y:S01]  /*52c0*/  FMUL.FTZ R106, R11, R108.reuse ;  /* 0x0000006c0b6a7220 */ /* 0x080fe20000410000 */
[----:B------:R-:W-:Y:S02]  /*52d0*/  HADD2.F32 R32, -RZ, R28.H0_H0 ;  /* 0x2000001cff207230 */ /* 0x000fe40000004100 */
[----:B------:R-:W-:Y:S01]  /*52e0*/  FMUL.FTZ R118, R9, R108 ;  /* 0x0000006c09767220 */ /* 0x000fe20000410000 */
[----:B------:R-:W-:Y:S01]  /*52f0*/  HADD2.F32 R10, -RZ, R10.H1_H1 ;  /* 0x3000000aff0a7230 */ /* 0x000fe20000004100 */
[----:B------:R-:W-:Y:S01]  /*5300*/  F2FP.F16.E4M3.UNPACK_B R30, R30 ;  /* 0x0000001eff1e723e */ /* 0x000fe200020006ff */
[----:B------:R-:W-:-:S02]  /*5310*/  HADD2.F32 R8, -RZ, R8.H1_H1 ;  /* 0x30000008ff087230 */ /* 0x000fc40000004100 */
[----:B------:R-:W-:Y:S01]  /*5320*/  FFMA.FTZ R108, R9, R32, -R106 ;  /* 0x00000020096c7223 */ /* 0x000fe2000001086a */
[----:B------:R-:W-:Y:S02]  /*5330*/  HADD2.F32 R9, -RZ, R28.H1_H1 ;  /* 0x3000001cff097230 */ /* 0x000fe40000004100 */
[-C--:B------:R-:W-:Y:S01]  /*5340*/  FMUL.FTZ R117, R10, R107.reuse ;  /* 0x0000006b0a757220 */ /* 0x080fe20000410000 */
[----:B------:R-:W-:Y:S01]  /*5350*/  F2FP.F16.E4M3.UNPACK_B R34, R34 ;  /* 0x00000022ff22723e */ /* 0x000fe200020006ff */
[C---:B------:R-:W-:Y:S01]  /*5360*/  FMUL.FTZ R107, R8.reuse, R107 ;  /* 0x0000006b086b7220 */ /* 0x040fe20000410000 */
[----:B------:R-:W-:Y:S01]  /*5370*/  FFMA.FTZ R118, R11, R32, R118 ;  /* 0x000000200b767223 */ /* 0x000fe20000010076 */
[-C--:B------:R-:W-:Y:S01]  /*5380*/  FFMA.FTZ R119, R8, R9.reuse, -R117 ;  /* 0x0000000908777223 */ /* 0x080fe20000010875 */
[--C-:B------:R-:W-:Y:S02]  /*5390*/  HADD2.F32 R11, -RZ, R105.reuse.H0_H0 ;  /* 0x20000069ff0b7230 */ /* 0x100fe40000004100 */
[----:B------:R-:W-:Y:S01]  /*53a0*/  FFMA.FTZ R121, R10, R9, R107 ;  /* 0x000000090a797223 */ /* 0x000fe2000001006b */
[----:B------:R-:W-:Y:S01]  /*53b0*/  F2FP.F16.E4M3.UNPACK_B R103, R103 ;  /* 0x00000067ff67723e */ /* 0x000fe200020006ff */
[----:B------:R-:W-:Y:S01]  /*53c0*/  HADD2.F32 R8, -RZ, R30.H0_H0 ;  /* 0x2000001eff087230 */ /* 0x000fe20000004100 */
[----:B------:R-:W-:Y:S01]  /*53d0*/  F2FP.SATFINITE.E4M3.F32.PACK_AB_MERGE_C R119, R119, R108, RZ ;  /* 0x0000006c7777723e */ /* 0x000fe200048070ff */
[----:B------:R-:W-:Y:S01]  /*53e0*/  HADD2.F32 R9, -RZ, R34.H0_H0 ;  /* 0x20000022ff097230 */ /* 0x000fe20000004100 */
[----:B------:R-:W-:Y:S01]  /*53f0*/  F2FP.SATFINITE.E4M3.F32.PACK_AB_MERGE_C R32, R114, R113, RZ ;  /* 0x000000717220723e */ /* 0x000fe200048070ff */
[----:B------:R-:W-:-:S02]  /*5400*/  HADD2.F32 R105, -RZ, R105.H1_H1 ;  /* 0x30000069ff697230 */ /* 0x000fc40000004100 */
[-C--:B------:R-:W-:Y:S01]  /*5410*/  FMUL.FTZ R28, R8, R11.reuse ;  /* 0x0000000b081c7220 */ /* 0x080fe20000410000 */
[----:B------:R-:W-:Y:S02]  /*5420*/  HADD2.F32 R34, -RZ, R34.H1_H1 ;  /* 0x30000022ff227230 */ /* 0x000fe40000004100 */
[C---:B------:R-:W-:Y:S01]  /*5430*/  FMUL.FTZ R107, R9.reuse, R11 ;  /* 0x0000000b096b7220 */ /* 0x040fe20000410000 */
[----:B------:R-:W-:Y:S01]  /*5440*/  HADD2.F32 R30, -RZ, R30.H1_H1 ;  /* 0x3000001eff1e7230 */ /* 0x000fe20000004100 */
[----:B------:R-:W-:Y:S01]  /*5450*/  F2FP.SATFINITE.E4M3.F32.PACK_AB_MERGE_C R32, R112, R111, R32 ;  /* 0x0000006f7020723e */ /* 0x000fe20004807020 */
[--C-:B------:R-:W-:Y:S02]  /*5460*/  HADD2.F32 R10, -RZ, R103.reuse.H0_H0 ;  /* 0x20000067ff0a7230 */ /* 0x100fe40000004100 */
[-C--:B------:R-:W-:Y:S01]  /*5470*/  FMUL.FTZ R11, R34, R105.reuse ;  /* 0x00000069220b7220 */ /* 0x080fe20000410000 */
[----:B------:R-:W-:Y:S02]  /*5480*/  HADD2.F32 R103, -RZ, R103.H1_H1 ;  /* 0x30000067ff677230 */ /* 0x000fe40000004100 */
[----:B------:R-:W-:Y:S01]  /*5490*/  FMUL.FTZ R105, R30, R105 ;  /* 0x000000691e697220 */ /* 0x000fe20000410000 */
[-C--:B------:R-:W-:Y:S01]  /*54a0*/  FFMA.FTZ R107, R8, R10.reuse, -R107 ;  /* 0x0000000a086b7223 */ /* 0x080fe2000001086b */
[----:B------:R-:W-:-:S02]  /*54b0*/  FFMA.FTZ R106, R9, R10, R28 ;  /* 0x0000000a096a7223 */ /* 0x000fc4000001001c */
[----:B------:R-:W-:Y:S01]  /*54c0*/  FFMA.FTZ R117, R34, R103, R105 ;  /* 0x0000006722757223 */ /* 0x000fe20000010069 */
[----:B------:R-:W-:Y:S01]  /*54d0*/  F2FP.F16.E4M3.UNPACK_B R10, R33 ;  /* 0x00000021ff0a723e */ /* 0x000fe200020006ff */
[----:B------:R-:W-:Y:S01]  /*54e0*/  FFMA.FTZ R30, R30, R103, -R11 ;  /* 0x000000671e1e7223 */ /* 0x000fe2000001080b */
[----:B------:R-:W-:Y:S02]  /*54f0*/  F2FP.F16.E4M3.UNPACK_B R105, R7 ;  /* 0x00000007ff69723e */ /* 0x000fe400020006ff */
[----:B------:R-:W-:Y:S01]  /*5500*/  F2FP.SATFINITE.E4M3.F32.PACK_AB_MERGE_C R34, R121, R118, RZ ;  /* 0x000000767922723e */ /* 0x000fe200048070ff */
[--C-:B------:R-:W-:Y:S01]  /*5510*/  HADD2.F32 R11, -RZ, R10.reuse.H0_H0 ;  /* 0x2000000aff0b7230 */ /* 0x100fe20000004100 */
[----:B------:R-:W-:Y:S01]  /*5520*/  F2FP.F16.E4M3.UNPACK_B R8, R29 ;  /* 0x0000001dff08723e */ /* 0x000fe200020006ff */
[----:B------:R-:W-:Y:S01]  /*5530*/  HADD2.F32 R108, -RZ, R105.H0_H0 ;  /* 0x20000069ff6c7230 */ /* 0x000fe20000004100 */
[----:B------:R-:W-:Y:S01]  /*5540*/  F2FP.F16.E4M3.UNPACK_B R103, R6 ;  /* 0x00000006ff67723e */ /* 0x000fe200020006ff */
[----:B------:R-:W-:Y:S01]  /*5550*/  HADD2.F32 R10, -RZ, R10.H1_H1 ;  /* 0x3000000aff0a7230 */ /* 0x000fe20000004100 */
[----:B------:R-:W-:Y:S01]  /*5560*/  F2FP.SATFINITE.E4M3.F32.PACK_AB_MERGE_C R28, R115, R116, RZ ;  /* 0x00000074731c723e */ /* 0x000fe200048070ff */
[----:B------:R-:W-:Y:S01]  /*5570*/  HADD2.F32 R9, -RZ, R8.H0_H0 ;  /* 0x20000008ff097230 */ /* 0x000fe20000004100 */
[----:B------:R-:W-:Y:S01]  /*5580*/  F2FP.SATFINITE.E4M3.F32.PACK_AB_MERGE_C R34, R117, R106, R34 ;  /* 0x0000006a7522723e */ /* 0x000fe20004807022 */
[----:B------:R-:W-:Y:S01]  /*5590*/  HADD2.F32 R106, -RZ, R103.H0_H0 ;  /* 0x20000067ff6a7230 */ /* 0x000fe20000004100 */
[----:B------:R-:W-:Y:S01]  /*55a0*/  F2FP.SATFINITE.E4M3.F32.PACK_AB_MERGE_C R28, R110, R109, R28 ;  /* 0x0000006d6e1c723e */ /* 0x000fe2000480701c */
[----:B------:R-:W-:Y:S01]  /*55b0*/  FMUL.FTZ R110, R11, R108 ;  /* 0x0000006c0b6e7220 */ /* 0x000fe20000410000 */
[----:B------:R-:W-:-:S02]  /*55c0*/  HADD2.F32 R105, -RZ, R105.H1_H1 ;  /* 0x30000069ff697230 */ /* 0x000fc40000004100 */
[C---:B------:R-:W-:Y:S01]  /*55d0*/  FMUL.FTZ R108, R9.reuse, R108 ;  /* 0x0000006c096c7220 */ /* 0x040fe20000410000 */
[----:B------:R-:W-:Y:S02]  /*55e0*/  HADD2.F32 R8, -RZ, R8.H1_H1 ;  /* 0x30000008ff087230 */ /* 0x000fe40000004100 */
[----:B------:R-:W-:Y:S01]  /*55f0*/  FFMA.FTZ R110, R9, R106, -R110 ;  /* 0x0000006a096e7223 */ /* 0x000fe2000001086e */
[----:B------:R-:W-:Y:S02]  /*5600*/  HADD2.F32 R103, -RZ, R103.H1_H1 ;  /* 0x30000067ff677230 */ /* 0x000fe40000004100 */
[----:B------:R-:W-:Y:S01]  /*5610*/  FMUL.FTZ R9, R10, R105 ;  /* 0x000000690a097220 */ /* 0x000fe20000410000 */
[----:B------:R-:W-:Y:S01]  /*5620*/  F2FP.F16.E4M3.UNPACK_B R29, R29.H1 ;  /* 0x0000001dff1d723e */ /* 0x000fe200030006ff */
[C---:B------:R-:W-:Y:S01]  /*5630*/  FMUL.FTZ R105, R8.reuse, R105 ;  /* 0x0000006908697220 */ /* 0x040fe20000410000 */
[----:B------:R-:W-:Y:S01]  /*5640*/  F2FP.F16.E4M3.UNPACK_B R33, R33.H1 ;  /* 0x00000021ff21723e */ /* 0x000fe200030006ff */
[----:B------:R-:W-:Y:S01]  /*5650*/  FFMA.FTZ R109, R8, R103, -R9 ;  /* 0x00000067086d7223 */ /* 0x000fe20000010809 */
[----:B------:R-:W-:Y:S01]  /*5660*/  F2FP.F16.E4M3.UNPACK_B R9, R7.H1 ;  /* 0x00000007ff09723e */ /* 0x000fe200030006ff */
[----:B------:R-:W-:Y:S01]  /*5670*/  FFMA.FTZ R111, R10, R103, R105 ;  /* 0x000000670a6f7223 */ /* 0x000fe20000010069 */
[----:B------:R-:W-:Y:S01]  /*5680*/  F2FP.F16.E4M3.UNPACK_B R6, R6.H1 ;  /* 0x00000006ff06723e */ /* 0x000fe200030006ff */
[----:B------:R-:W-:-:S02]  /*5690*/  HADD2.F32 R7, -RZ, R29.H0_H0 ;  /* 0x2000001dff077230 */ /* 0x000fc40000004100 */
[----:B------:R-:W-:Y:S01]  /*56a0*/  FFMA.FTZ R108, R11, R106, R108 ;  /* 0x0000006a0b6c7223 */ /* 0x000fe2000001006c */
[----:B------:R-:W-:Y:S01]  /*56b0*/  HADD2.F32 R8, -RZ, R33.H0_H0 ;  /* 0x20000021ff087230 */ /* 0x000fe20000004100 */
[-C--:B------:R-:W-:Y:S01]  /*56c0*/  F2FP.F16.E4M3.UNPACK_B R105, R5.reuse.H1 ;  /* 0x00000005ff69723e */ /* 0x080fe200030006ff */
[--C-:B------:R-:W-:Y:S01]  /*56d0*/  HADD2.F32 R10, -RZ, R9.reuse.H0_H0 ;  /* 0x20000009ff0a7230 */ /* 0x100fe20000004100 */
[----:B------:R-:W-:Y:S01]  /*56e0*/  F2FP.F16.E4M3.UNPACK_B R103, R5 ;  /* 0x00000005ff67723e */ /* 0x000fe200020006ff */
[----:B------:R-:W-:Y:S01]  /*56f0*/  HADD2.F32 R106, -RZ, R9.H1_H1 ;  /* 0x30000009ff6a7230 */ /* 0x000fe20000004100 */
[----:B------:R-:W-:Y:S01]  /*5700*/  F2FP.SATFINITE.E4M3.F32.PACK_AB_MERGE_C R30, R30, R107, R119 ;  /* 0x0000006b1e1e723e */ /* 0x000fe20004807077 */
[----:B------:R-:W-:Y:S02]  /*5710*/  HADD2.F32 R33, -RZ, R33.H1_H1 ;  /* 0x30000021ff217230 */ /* 0x000fe40000004100 */
[----:B------:R-:W-:Y:S01]  /*5720*/  FMUL.FTZ R112, R8, R10 ;  /* 0x0000000a08707220 */ /* 0x000fe20000410000 */
[----:B------:R-:W-:-:S02]  /*5730*/  HADD2.F32 R9, -RZ, R6.H0_H0 ;  /* 0x20000006ff097230 */ /* 0x000fc40000004100 */
[----:B------:R-:W-:Y:S01]  /*5740*/  FMUL.FTZ R11, R7, R10 ;  /* 0x0000000a070b7220 */ /* 0x000fe20000410000 */
[----:B------:R-:W-:Y:S01]  /*5750*/  HADD2.F32 R29, -RZ, R29.H1_H1 ;  /* 0x3000001dff1d7230 */ /* 0x000fe20000004100 */
[----:B------:R-:W-:Y:S01]  /*5760*/  F2FP.F16.E4M3.UNPACK_B R5, R4 ;  /* 0x00000004ff05723e */ /* 0x000fe200020006ff */
[----:B------:R-:W-:Y:S02]  /*5770*/  HADD2.F32 R10, -RZ, R6.H1_H1 ;  /* 0x30000006ff0a7230 */ /* 0x000fe40000004100 */
[----:B------:R-:W-:Y:S01]  /*5780*/  FMUL.FTZ R6, R33, R106 ;  /* 0x0000006a21067220 */ /* 0x000fe20000410000 */
[-C--:B------:R-:W-:Y:S01]  /*5790*/  FFMA.FTZ R112, R7, R9.reuse, -R112 ;  /* 0x0000000907707223 */ /* 0x080fe20000010870 */
[----:B------:R-:W-:Y:S01]  /*57a0*/  FFMA.FTZ R113, R8, R9, R11 ;  /* 0x0000000908717223 */ /* 0x000fe2000001000b */
[-C--:B------:R-:W-:Y:S01]  /*57b0*/  F2FP.F16.E4M3.UNPACK_B R9, R35.reuse ;  /* 0x00000023ff09723e */ /* 0x080fe200020006ff */
[C---:B------:R-:W-:Y:S01]  /*57c0*/  FFMA.FTZ R115, R29.reuse, R10, -R6 ;  /* 0x0000000a1d737223 */ /* 0x040fe20000010806 */
[----:B------:R-:W-:Y:S01]  /*57d0*/  F2FP.F16.E4M3.UNPACK_B R35, R35.H1 ;  /* 0x00000023ff23723e */ /* 0x000fe200030006ff */
[----:B------:R-:W-:Y:S01]  /*57e0*/  FMUL.FTZ R106, R29, R106 ;  /* 0x0000006a1d6a7220 */ /* 0x000fe20000410000 */
[-C--:B------:R-:W-:Y:S01]  /*57f0*/  F2FP.F16.E4M3.UNPACK_B R6, R31.reuse ;  /* 0x0000001fff06723e */ /* 0x080fe200020006ff */
[----:B------:R-:W-:Y:S01]  /*5800*/  HADD2.F32 R107, -RZ, R105.H0_H0 ;  /* 0x20000069ff6b7230 */ /* 0x000fe20000004100 */
[----:B------:R-:W-:Y:S01]  /*5810*/  F2FP.F16.E4M3.UNPACK_B R31, R31.H1 ;  /* 0x0000001fff1f723e */ /* 0x000fe200030006ff */
[----:B------:R-:W-:Y:S01]  /*5820*/  FFMA.FTZ R114, R33, R10, R106 ;  /* 0x0000000a21727223 */ /* 0x000fe2000001006a */
[----:B------:R-:W-:Y:S01]  /*5830*/  F2FP.F16.E4M3.UNPACK_B R11, R4.H1 ;  /* 0x00000004ff0b723e */ /* 0x000fe200030006ff */
[----:B------:R-:W-:Y:S01]  /*5840*/  HADD2.F32 R4, -RZ, R35.H0_H0 ;  /* 0x20000023ff047230 */ /* 0x000fe20000004100 */
[----:B------:R-:W-:Y:S01]  /*5850*/  F2FP.SATFINITE.E4M3.F32.PACK_AB_MERGE_C R112, R115, R112, RZ ;  /* 0x000000707370723e */ /* 0x000fe200048070ff */
        /* <DEDUP_REMOVED lines=8> */
[----:B------:R-:W-:Y:S02]  /*58e0*/  HADD2.F32 R10, -RZ, R9.H0_H0 ;  /* 0x20000009ff0a7230 */ /* 0x000fe40000004100 */
[----:B------:R-:W-:Y:S01]  /*58f0*/  FFMA.FTZ R107, R4, R33, R107 ;  /* 0x00000021046b7223 */ /* 0x000fe2000001006b */
[----:B------:R-:W-:-:S02]  /*5900*/  HADD2.F32 R29, -RZ, R5.H0_H0 ;  /* 0x20000005ff1d7230 */ /* 0x000fc40000004100 */
        /* <DEDUP_REMOVED lines=8> */
[-C--:B------:R-:W-:Y:S01]  /*5990*/  FMUL.FTZ R10, R35, R8.reuse ;  /* 0x00000008230a7220 */ /* 0x080fe20000410000 */
[----:B------:R-:W-:Y:S02]  /*59a0*/  HADD2.F32 R9, -RZ, R9.H1_H1 ;  /* 0x30000009ff097230 */ /* 0x000fe40000004100 */
[----:B------:R-:W-:Y:S01]  /*59b0*/  FMUL.FTZ R106, R31, R8 ;  /* 0x000000081f6a7220 */ /* 0x000fe20000410000 */
[----:B------:R-:W-:Y:S01]  /*59c0*/  HADD2.F32 R103, -RZ, R103.H1_H1 ;  /* 0x30000067ff677230 */ /* 0x000fe20000004100 */
[----:B------:R-:W-:Y:S01]  /*59d0*/  F2FP.SATFINITE.E4M3.F32.PACK_AB_MERGE_C R29, R109, R110, R112 ;  /* 0x0000006e6d1d723e */ /* 0x000fe20004807070 */
[----:B------:R-:W-:Y:S01]  /*59e0*/  HADD2.F32 R4, -RZ, R11.H1_H1 ;  /* 0x3000000bff047230 */ /* 0x000fe20000004100 */
[----:B------:R-:W-:Y:S01]  /*59f0*/  F2FP.SATFINITE.E4M3.F32.PACK_AB_MERGE_C R33, R111, R108, R113 ;  /* 0x0000006c6f21723e */ /* 0x000fe20004807071 */
[----:B------:R-:W-:Y:S02]  /*5a00*/  HADD2.F32 R5, -RZ, R5.H1_H1 ;  /* 0x30000005ff057230 */ /* 0x000fe40000004100 */
[-C--:B------:R-:W-:Y:S01]  /*5a10*/  FMUL.FTZ R7, R9, R103.reuse ;  /* 0x0000006709077220 */ /* 0x080fe20000410000 */
[C---:B------:R-:W-:Y:S01]  /*5a20*/  FMUL.FTZ R8, R6.reuse, R103 ;  /* 0x0000006706087220 */ /* 0x040fe20000410000 */
[-C--:B------:R-:W-:Y:S01]  /*5a30*/  FFMA.FTZ R10, R31, R4.reuse, -R10 ;  /* 0x000000041f0a7223 */ /* 0x080fe2000001080a */
[----:B------:R-:W-:Y:S01]  /*5a40*/  FFMA.FTZ R106, R35, R4, R106 ;  /* 0x00000004236a7223 */ /* 0x000fe2000001006a */
[-C--:B------:R-:W-:Y:S01]  /*5a50*/  FFMA.FTZ R7, R6, R5.reuse, -R7 ;  /* 0x0000000506077223 */ /* 0x080fe20000010807 */
[----:B------:R-:W-:-:S02]  /*5a60*/  FFMA.FTZ R8, R9, R5, R8 ;  /* 0x0000000509087223 */ /* 0x000fc40000010008 */
[----:B------:R-:W-:Y:S02]  /*5a70*/  F2FP.SATFINITE.E4M3.F32.PACK_AB_MERGE_C R10, R10, R119, RZ ;  /* 0x000000770a0a723e */ /* 0x000fe400048070ff */
[----:B------:R-:W-:Y:S02]  /*5a80*/  F2FP.SATFINITE.E4M3.F32.PACK_AB_MERGE_C R106, R106, R107, RZ ;  /* 0x0000006b6a6a723e */ /* 0x000fe400048070ff */
[----:B------:R-:W-:Y:S02]  /*5a90*/  F2FP.SATFINITE.E4M3.F32.PACK_AB_MERGE_C R31, R7, R116, R10 ;  /* 0x00000074071f723e */ /* 0x000fe4000480700a */
[----:B------:R-:W-:-:S07]  /*5aa0*/  F2FP.SATFINITE.E4M3.F32.PACK_AB_MERGE_C R35, R8, R117, R106 ;  /* 0x000000750823723e */ /* 0x000fce000480706a */
.L_x_1396:
[----:B------:R-:W-:Y:S05]  /*5ab0*/  BSYNC B2 ;  /* 0x0000000000027941 */ /* 0x000fea0003800000 */
.L_x_1395:
[----:B------:R-:W-:Y:S02]  /*5ac0*/  ISETP.GE.AND P5, PT, R101, R98, PT ;  /* 0x000000626500720c */ /* 0x000fe40003fa6270 */
[----:B------:R-:W-:-:S11]  /*5ad0*/  P2R R5, PR, RZ, 0x1 ;  /* 0x00000001ff057803 */ /* 0x000fd60000000000 */
[--C-:B------:R-:W-:Y:S02]  /*5ae0*/  @!P5 SHF.R.S32.HI R4, RZ, 0x1f, R101.reuse ;  /* 0x0000001fff04d819 */ /* 0x100fe40000011465 */
[----:B------:R-:W-:-:S04]  /*5af0*/  @!P5 IADD3 R7, P0, P6, R44, R90, R101 ;  /* 0x0000005a2c07d210 */ /* 0x000fc80007e1e065 */
[----:B------:R-:W-:Y:S02]  /*5b00*/  @!P5 IADD3.X R104, R85, R104, R4, P0, P6 ;  /* 0x000000685568d210 */ /* 0x000fe400007ec404 */
[----:B------:R-:W-:Y:S02]  /*5b10*/  IADD3 R4, P6, R99, R50, RZ ;  /* 0x0000003263047210 */ /* 0x000fe40007fde0ff */
[----:B------:R-:W-:-:S03]  /*5b20*/  ISETP.NE.AND P0, PT, R5, RZ, PT ;  /* 0x000000ff0500720c */ /* 0x000fc60003f05270 */
[----:B------:R-:W-:Y:S01]  /*5b30*/  IMAD.X R5, R102, 0x1, R51, P6 ;  /* 0x0000000166057824 */ /* 0x000fe200030e0633 */
[----:B------:R-:W-:-:S04]  /*5b40*/  @!P5 IADD3 R6, P6, R7, R50, RZ ;  /* 0x000000320706d210 */ /* 0x000fc80007fde0ff */
[----:B-1----:R1:W-:Y:S01]  /*5b50*/  STG.E.128 desc[UR46][R4.64], R28 ;  /* 0x0000001c04007986 */ /* 0x0023e2000c101d2e */
[----:B------:R-:W-:-:S05]  /*5b60*/  @!P5 IMAD.X R7, R104, 0x1, R51, P6 ;  /* 0x000000016807d824 */ /* 0x000fca00030e0633 */
[----:B--2---:R1:W-:Y:S03]  /*5b70*/  @!P5 STG.E.128 desc[UR46][R6.64], R32 ;  /* 0x000000200600d986 */ /* 0x0043e6000c101d2e */
.L_x_1394:
[----:B------:R-:W-:Y:S05]  /*5b80*/  BSYNC B1 ;  /* 0x0000000000017941 */ /* 0x000fea0003800000 */
.L_x_1393:
[C---:B------:R-:W-:Y:S01]  /*5b90*/  ISETP.GE.OR P5, PT, R218.reuse, R84, P1 ;  /* 0x00000054da00720c */ /* 0x040fe20000fa6670 */
[-C--:B-12---:R-:W-:Y:S02]  /*5ba0*/  IMAD R4, R65, R52.reuse, RZ ;  /* 0x0000003441047224 */ /* 0x086fe400078e02ff */
[----:B------:R-:W-:-:S04]  /*5bb0*/  IMAD.WIDE.U32 R88, R218, R52, R88 ;  /* 0x00000034da587225 */ /* 0x000fc800078e0058 */
[----:B------:R-:W-:-:S06]  /*5bc0*/  IMAD R53, R218, R53, R4 ;  /* 0x00000035da357224 */ /* 0x000fcc00078e0204 */
[----:B------:R-:W-:Y:S05]  /*5bd0*/  @P5 BRA `(.L_x_1383) ;  /* 0x0000001000485947 */ /* 0x000fea0003800000 */
[----:B------:R-:W-:Y:S01]  /*5be0*/  SEL R100, R63, R100, !P0 ;  /* 0x000000643f647207 */ /* 0x000fe20004000000 */
[----:B------:R-:W-:Y:S01]  /*5bf0*/  BSSY B1, `(.L_x_1397) ;  /* 0x00000ec000017945 */ /* 0x000fe20003800000 */
[----:B------:R-:W-:Y:S02]  /*5c00*/  IADD3 R30, R89, R53, RZ ;  /* 0x00000035591e7210 */ /* 0x000fe40007ffe0ff */
[----:B------:R-:W-:Y:S02]  /*5c10*/  SHF.R.S32.HI R5, RZ, 0x1f, R100 ;  /* 0x0000001fff057819 */ /* 0x000fe40000011464 */
[----:B------:R-:W-:Y:S02]  /*5c20*/  IADD3 R29, P5, P6, R44, R88, R61 ;  /* 0x000000582c1d7210 */ /* 0x000fe40007ebe03d */
[----:B------:R-:W-:Y:S02]  /*5c30*/  LEA.HI R5, R5, R100, RZ, 0x5 ;  /* 0x0000006405057211 */ /* 0x000fe400078f28ff */
[----:B------:R-:W-:-:S02]  /*5c40*/  IADD3.X R4, R85, R30, R0, P5, P6 ;  /* 0x0000001e55047210 */ /* 0x000fc40002fec400 */
[----:B------:R-:W-:Y:S02]  /*5c50*/  IADD3 R28, P5, R29, R50, RZ ;  /* 0x000000321d1c7210 */ /* 0x000fe40007fbe0ff */
[----:B------:R-:W-:-:S03]  /*5c60*/  LEA.HI.SX32 R5, R5, R54, 0x1b ;  /* 0x0000003605057211 */ /* 0x000fc600078fdaff */
[----:B------:R-:W-:Y:S01]  /*5c70*/  IMAD.X R29, R4, 0x1, R51, P5 ;  /* 0x00000001041d7824 */ /* 0x000fe200028e0633 */
[----:B------:R-:W-:Y:S01]  /*5c80*/  SHF.R.S32.HI R4, RZ, 0x1f, R5 ;  /* 0x0000001fff047819 */ /* 0x000fe20000011405 */
[----:B------:R-:W-:-:S03]  /*5c90*/  IMAD.SHL.U32 R31, R5, 0x10, RZ ;  /* 0x00000010051f7824 */ /* 0x000fc600078e00ff */
[----:B------:R-:W-:Y:S02]  /*5ca0*/  LEA.HI R4, R4, R5, RZ, 0x3 ;  /* 0x0000000504047211 */ /* 0x000fe400078f18ff */
[----:B------:R-:W-:-:S03]  /*5cb0*/  LOP3.LUT R5, R206, 0x70, R31, 0xf8, !PT ;  /* 0x00000070ce057812 */ /* 0x000fc600078ef81f */
[----:B------:R-:W-:Y:S01]  /*5cc0*/  IMAD.SHL.U32 R4, R4, 0x400, RZ ;  /* 0x0000040004047824 */ /* 0x000fe200078e00ff */
[----:B------:R-:W-:-:S04]  /*5cd0*/  LOP3.LUT R5, R5, R234, RZ, 0x3c, !PT ;  /* 0x000000ea05057212 */ /* 0x000fc800078e3cff */
[----:B------:R-:W-:-:S04]  /*5ce0*/  LOP3.LUT R4, R4, 0xffffe000, RZ, 0xc0, !PT ;  /* 0xffffe00004047812 */ /* 0x000fc800078ec0ff */
[----:B------:R-:W-:Y:S01]  /*5cf0*/  IADD3 R7, R5, R4, R210 ;  /* 0x0000000405077210 */ /* 0x000fe20007ffe0d2 */
[----:B------:R-:W-:-:S04]  /*5d00*/  IMAD R5, R192, 0x4000, R79 ;  /* 0x00004000c0057824 */ /* 0x000fc800078e024f */
[----:B------:R-:W-:Y:S02]  /*5d10*/  IMAD R7, R192, 0x4000, R7 ;  /* 0x00004000c0077824 */ /* 0x000fe400078e0207 */
[C---:B------:R-:W-:Y:S02]  /*5d20*/  IMAD.IADD R5, R16.reuse, 0x1, R5 ;  /* 0x0000000110057824 */ /* 0x040fe400078e0205 */
[----:B------:R-:W-:-:S04]  /*5d30*/  IMAD.IADD R8, R16, 0x1, R7 ;  /* 0x0000000110087824 */ /* 0x000fc800078e0207 */
[----:B------:R-:W1:Y:S04]  /*5d40*/  LDS.128 R4, [R5+0x20000] ;  /* 0x0200000005047984 */ /* 0x000e680000000c00 */
[----:B------:R-:W2:Y:S01]  /*5d50*/  LDS.128 R8, [R8+0x20000] ;  /* 0x0200000008087984 */ /* 0x000ea20000000c00 */
[----:B------:R-:W-:Y:S05]  /*5d60*/  @P4 BRA `(.L_x_1398) ;  /* 0x0000000c00504947 */ /* 0x000fea0003800000 */
[--C-:B------:R-:W-:Y:S01]  /*5d70*/  SHF.R.U32.HI R53, RZ, 0x8, R13.reuse ;  /* 0x00000008ff357819 */ /* 0x100fe2000001160d */
[----:B-1----:R-:W-:Y:S01]  /*5d80*/  IMAD.MOV.U32 R12, RZ, RZ, R4 ;  /* 0x000000ffff0c7224 */ /* 0x002fe200078e0004 */
[----:B------:R-:W-:Y:S02]  /*5d90*/  SHF.R.U32.HI R91, RZ, 0x10, R13 ;  /* 0x00000010ff5b7819 */ /* 0x000fe4000001160d */
[----:B------:R-:W-:Y:S01]  /*5da0*/  LOP3.LUT R13, R13, 0xff0000ff, RZ, 0xc0, !PT ;  /* 0xff0000ff0d0d7812 */ /* 0x000fe200078ec0ff */
[----:B------:R-:W-:Y:S01]  /*5db0*/  IMAD.SHL.U32 R4, R53, 0x100, RZ ;  /* 0x0000010035047824 */ /* 0x000fe200078e00ff */
[----:B------:R-:W-:Y:S02]  /*5dc0*/  SHF.R.U32.HI R32, RZ, 0x8, R15 ;  /* 0x00000008ff207819 */ /* 0x000fe4000001160f */
[----:B------:R-:W-:Y:S02]  /*5dd0*/  SHF.R.U32.HI R26, RZ, 0x8, R25 ;  /* 0x00000008ff1a7819 */ /* 0x000fe40000011619 */
[----:B------:R-:W-:-:S02]  /*5de0*/  SHF.R.U32.HI R34, RZ, 0x10, R15 ;  /* 0x00000010ff227819 */ /* 0x000fc4000001160f */
[----:B------:R-:W-:Y:S01]  /*5df0*/  LOP3.LUT R33, R15, 0xff0000ff, RZ, 0xc0, !PT ;  /* 0xff0000ff0f217812 */ /* 0x000fe200078ec0ff */
[----:B------:R-:W-:Y:S01]  /*5e00*/  IMAD.MOV.U32 R15, RZ, RZ, R6 ;  /* 0x000000ffff0f7224 */ /* 0x000fe200078e0006 */
[----:B------:R-:W-:Y:S01]  /*5e10*/  LOP3.LUT R13, R13, 0xff00, R4, 0xf8, !PT ;  /* 0x0000ff000d0d7812 */ /* 0x000fe200078ef804 */
[----:B------:R-:W-:Y:S01]  /*5e20*/  IMAD.SHL.U32 R4, R32, 0x100, RZ ;  /* 0x0000010020047824 */ /* 0x000fe200078e00ff */
[----:B------:R-:W-:Y:S01]  /*5e30*/  SHF.R.U32.HI R90, RZ, 0x10, R25 ;  /* 0x00000010ff5a7819 */ /* 0x000fe20000011619 */
[----:B------:R-:W-:Y:S01]  /*5e40*/  IMAD.SHL.U32 R6, R26, 0x100, RZ ;  /* 0x000001001a067824 */ /* 0x000fe200078e00ff */
[----:B------:R-:W-:Y:S02]  /*5e50*/  SHF.R.U32.HI R14, RZ, 0x8, R27 ;  /* 0x00000008ff0e7819 */ /* 0x000fe4000001161b */
[----:B--2---:R-:W-:Y:S01]  /*5e60*/  MOV R24, R8 ;  /* 0x0000000800187202 */ /* 0x004fe20000000f00 */
[----:B------:R-:W-:Y:S01]  /*5e70*/  IMAD.U32 R8, R91, 0x10000, RZ ;  /* 0x000100005b087824 */ /* 0x000fe200078e00ff */
[----:B------:R-:W-:-:S02]  /*5e80*/  LOP3.LUT R25, R25, 0xff0000ff, RZ, 0xc0, !PT ;  /* 0xff0000ff19197812 */ /* 0x000fc400078ec0ff */
[----:B------:R-:W-:Y:S02]  /*5e90*/  SHF.R.U32.HI R52, RZ, 0x10, R27 ;  /* 0x00000010ff347819 */ /* 0x000fe4000001161b */
[----:B------:R-:W-:Y:S01]  /*5ea0*/  LOP3.LUT R35, R27, 0xff0000ff, RZ, 0xc0, !PT ;  /* 0xff0000ff1b237812 */ /* 0x000fe200078ec0ff */
[----:B------:R-:W-:Y:S01]  /*5eb0*/  IMAD.MOV.U32 R27, RZ, RZ, R10 ;  /* 0x000000ffff1b7224 */ /* 0x000fe200078e000a */
[----:B------:R-:W-:Y:S01]  /*5ec0*/  LOP3.LUT R33, R33, 0xff00, R4, 0xf8, !PT ;  /* 0x0000ff0021217812 */ /* 0x000fe200078ef804 */
[----:B------:R-:W-:Y:S01]  /*5ed0*/  IMAD.SHL.U32 R10, R14, 0x100, RZ ;  /* 0x000001000e0a7824 */ /* 0x000fe200078e00ff */
[----:B------:R-:W-:Y:S01]  /*5ee0*/  LOP3.LUT R53, R25, 0xff00, R6, 0xf8, !PT ;  /* 0x0000ff0019357812 */ /* 0x000fe200078ef806 */
[----:B------:R-:W-:Y:S01]  /*5ef0*/  IMAD.U32 R4, R34, 0x10000, RZ ;  /* 0x0001000022047824 */ /* 0x000fe200078e00ff */
[----:B------:R-:W-:Y:S01]  /*5f00*/  LOP3.LUT R8, R13, 0xff0000, R8, 0xf8, !PT ;  /* 0x00ff00000d087812 */ /* 0x000fe200078ef808 */
[----:B------:R-:W-:Y:S01]  /*5f10*/  IMAD.U32 R6, R52, 0x10000, RZ ;  /* 0x0001000034067824 */ /* 0x000fe200078e00ff */
[----:B------:R-:W-:-:S02]  /*5f20*/  F2FP.F16.E4M3.UNPACK_B R34, R97.H1 ;  /* 0x00000061ff22723e */ /* 0x000fc400030006ff */
[----:B------:R-:W-:Y:S02]  /*5f30*/  F2FP.F16.E4M3.UNPACK_B R25, R24.H1 ;  /* 0x00000018ff19723e */ /* 0x000fe400030006ff */
[----:B------:R-:W-:Y:S02]  /*5f40*/  F2FP.F16.E4M3.UNPACK_B R13, R12.H1 ;  /* 0x0000000cff0d723e */ /* 0x000fe400030006ff */
[----:B------:R-:W-:Y:S01]  /*5f50*/  LOP3.LUT R91, R35, 0xff00, R10, 0xf8, !PT ;  /* 0x0000ff00235b7812 */ /* 0x000fe200078ef80a */
[----:B------:R-:W-:Y:S01]  /*5f60*/  HADD2.F32 R35, -RZ, R34.H0_H0 ;  /* 0x20000022ff237230 */ /* 0x000fe20000004100 */
[----:B------:R-:W-:Y:S01]  /*5f70*/  F2FP.F16.E4M3.UNPACK_B R32, R95.H1 ;  /* 0x0000005fff20723e */ /* 0x000fe200030006ff */
[----:B------:R-:W-:Y:S01]  /*5f80*/  HADD2.F32 R26, -RZ, R25.H0_H0 ;  /* 0x20000019ff1a7230 */ /* 0x000fe20000004100 */
[----:B------:R-:W-:Y:S01]  /*5f90*/  LOP3.LUT R4, R33, 0xff0000, R4, 0xf8, !PT ;  /* 0x00ff000021047812 */ /* 0x000fe200078ef804 */
[----:B------:R-:W-:Y:S01]  /*5fa0*/  HADD2.F32 R14, -RZ, R13.H0_H0 ;  /* 0x2000000dff0e7230 */ /* 0x000fe20000004100 */
[----:B------:R-:W-:Y:S01]  /*5fb0*/  SHF.L.U32 R10, R90, 0x10, RZ ;  /* 0x000000105a0a7819 */ /* 0x000fe200000006ff */
        /* <DEDUP_REMOVED lines=9> */
[----:B------:R-:W-:Y:S01]  /*6050*/  F2FP.F16.E4M3.UNPACK_B R12, R12 ;  /* 0x0000000cff0c723e */ /* 0x000fe200020006ff */
[----:B------:R-:W-:Y:S01]  /*6060*/  HADD2.F32 R26, -RZ, R25.H1_H1 ;  /* 0x30000019ff1a7230 */ /* 0x000fe20000004100 */
[----:B------:R-:W-:Y:S01]  /*6070*/  LOP3.LUT R10, R53, 0xff0000, R10, 0xf8, !PT ;  /* 0x00ff0000350a7812 */ /* 0x000fe200078ef80a */
[----:B------:R-:W-:Y:S01]  /*6080*/  HADD2.F32 R33, -RZ, R32.H1_H1 ;  /* 0x30000020ff217230 */ /* 0x000fe20000004100 */
[----:B------:R-:W-:Y:S01]  /*6090*/  F2FP.F16.E4M3.UNPACK_B R95, R95 ;  /* 0x0000005fff5f723e */ /* 0x000fe200020006ff */
[----:B------:R-:W-:-:S02]  /*60a0*/  HADD2.F32 R32, -RZ, R97.H0_H0 ;  /* 0x20000061ff207230 */ /* 0x000fc40000004100 */
[-C--:B------:R-:W-:Y:S01]  /*60b0*/  FMUL.FTZ R53, R26, R35.reuse ;  /* 0x000000231a357220 */ /* 0x080fe20000410000 */
        /* <DEDUP_REMOVED lines=10> */
[----:B------:R-:W-:Y:S01]  /*6160*/  F2FP.SATFINITE.E4M3.F32.PACK_AB_MERGE_C R99, R100, R99, RZ ;  /* 0x000000636463723e */ /* 0x000fe200048070ff */
        /* <DEDUP_REMOVED lines=24> */
[-C--:B------:R-:W-:Y:S01]  /*62f0*/  FFMA.FTZ R102, R13, R24.reuse, -R102 ;  /* 0x000000180d667223 */ /* 0x080fe20000010866 */
[----:B------:R-:W-:Y:S02]  /*6300*/  HADD2.F32 R13, -RZ, R26.H1_H1 ;  /* 0x3000001aff0d7230 */ /* 0x000fe40000004100 */
[----:B------:R-:W-:Y:S01]  /*6310*/  FMUL.FTZ R97, R14, R33 ;  /* 0x000000210e617220 */ /* 0x000fe20000410000 */
        /* <DEDUP_REMOVED lines=10> */
[----:B------:R-:W-:Y:S01]  /*63c0*/  F2FP.SATFINITE.E4M3.F32.PACK_AB_MERGE_C R99, R53, R34, R99 ;  /* 0x000000223563723e */ /* 0x000fe20004807063 */
[----:B------:R-:W-:-:S02]  /*63d0*/  HADD2.F32 R96, -RZ, R96.H1_H1 ;  /* 0x30000060ff607230 */ /* 0x000fc40000004100 */
[-C--:B------:R-:W-:Y:S01]  /*63e0*/  FMUL.FTZ R25, R13, R24.reuse ;  /* 0x000000180d197220 */ /* 0x080fe20000410000 */
[----:B------:R-:W-:Y:S02]  /*63f0*/  HADD2.F32 R27, -RZ, R27.H1_H1 ;  /* 0x3000001bff1b7230 */ /* 0x000fe40000004100 */
[----:B------:R-:W-:Y:S01]  /*6400*/  FMUL.FTZ R24, R12, R24 ;  /* 0x000000180c187220 */ /* 0x000fe20000410000 */
[--C-:B------:R-:W-:Y:S01]  /*6410*/  HADD2.F32 R14, -RZ, R86.reuse.H0_H0 ;  /* 0x20000056ff0e7230 */ /* 0x100fe20000004100 */
[----:B------:R-:W-:Y:S01]  /*6420*/  F2FP.SATFINITE.E4M3.F32.PACK_AB_MERGE_C R95, R104, R95, RZ ;  /* 0x0000005f685f723e */ /* 0x000fe200048070ff */
[----:B------:R-:W-:Y:S02]  /*6430*/  HADD2.F32 R15, -RZ, R15.H1_H1 ;  /* 0x3000000fff0f7230 */ /* 0x000fe40000004100 */
[----:B------:R-:W-:Y:S01]  /*6440*/  FMUL.FTZ R32, R27, R96 ;  /* 0x000000601b207220 */ /* 0x000fe20000410000 */
[----:B------:R-:W-:Y:S02]  /*6450*/  HADD2.F32 R86, -RZ, R86.H1_H1 ;  /* 0x30000056ff567230 */ /* 0x000fe40000004100 */
[-C--:B------:R-:W-:Y:S01]  /*6460*/  FFMA.FTZ R26, R12, R14.reuse, -R25 ;  /* 0x0000000e0c1a7223 */ /* 0x080fe20000010819 */
[----:B------:R-:W-:Y:S01]  /*6470*/  FFMA.FTZ R33, R13, R14, R24 ;  /* 0x0000000e0d217223 */ /* 0x000fe20000010018 */
[----:B------:R-:W-:Y:S01]  /*6480*/  F2FP.F16.E4M3.UNPACK_B R14, R9 ;  /* 0x00000009ff0e723e */ /* 0x000fe200020006ff */
[C---:B------:R-:W-:Y:S01]  /*6490*/  FMUL.FTZ R96, R15.reuse, R96 ;  /* 0x000000600f607220 */ /* 0x040fe20000410000 */
[----:B------:R-:W-:Y:S01]  /*64a0*/  FFMA.FTZ R13, R15, R86, -R32 ;  /* 0x000000560f0d7223 */ /* 0x000fe20000010820 */
[----:B------:R-:W-:-:S02]  /*64b0*/  F2FP.F16.E4M3.UNPACK_B R25, R10 ;  /* 0x0000000aff19723e */ /* 0x000fc400020006ff */
[----:B------:R-:W-:Y:S01]  /*64c0*/  F2FP.F16.E4M3.UNPACK_B R12, R5 ;  /* 0x00000005ff0c723e */ /* 0x000fe200020006ff */
[----:B------:R-:W-:Y:S01]  /*64d0*/  HADD2.F32 R15, -RZ, R14.H0_H0 ;  /* 0x2000000eff0f7230 */ /* 0x000fe20000004100 */
[----:B------:R-:W-:Y:S01]  /*64e0*/  F2FP.F16.E4M3.UNPACK_B R24, R8 ;  /* 0x00000008ff18723e */ /* 0x000fe200020006ff */
[----:B------:R-:W-:Y:S01]  /*64f0*/  HADD2.F32 R32, -RZ, R25.H0_H0 ;  /* 0x20000019ff207230 */ /* 0x000fe20000004100 */
[----:B------:R-:W-:Y:S01]  /*6500*/  F2FP.SATFINITE.E4M3.F32.PACK_AB_MERGE_C R100, R13, R26, R97 ;  /* 0x0000001a0d64723e */ /* 0x000fe20004807061 */
[----:B------:R-:W-:Y:S02]  /*6510*/  HADD2.F32 R13, -RZ, R12.H0_H0 ;  /* 0x2000000cff0d7230 */ /* 0x000fe40000004100 */
[----:B------:R-:W-:Y:S01]  /*6520*/  FFMA.FTZ R96, R27, R86, R96 ;  /* 0x000000561b607223 */ /* 0x000fe20000010060 */
[----:B------:R-:W-:Y:S02]  /*6530*/  HADD2.F32 R26, -RZ, R24.H0_H0 ;  /* 0x20000018ff1a7230 */ /* 0x000fe40000004100 */
[----:B------:R-:W-:Y:S01]  /*6540*/  FMUL.FTZ R34, R15, R32 ;  /* 0x000000200f227220 */ /* 0x000fe20000410000 */
[----:B------:R-:W-:-:S02]  /*6550*/  HADD2.F32 R14, -RZ, R14.H1_H1 ;  /* 0x3000000eff0e7230 */ /* 0x000fc40000004100 */
[----:B------:R-:W-:Y:S01]  /*6560*/  FMUL.FTZ R32, R13, R32 ;  /* 0x000000200d207220 */ /* 0x000fe20000410000 */
[----:B------:R-:W-:Y:S01]  /*6570*/  HADD2.F32 R25, -RZ, R25.H1_H1 ;  /* 0x30000019ff197230 */ /* 0x000fe20000004100 */
[----:B------:R-:W-:Y:S01]  /*6580*/  F2FP.SATFINITE.E4M3.F32.PACK_AB_MERGE_C R96, R96, R33, R95 ;  /* 0x000000216060723e */ /* 0x000fe2000480705f */
[----:B------:R-:W-:Y:S02]  /*6590*/  HADD2.F32 R12, -RZ, R12.H1_H1 ;  /* 0x3000000cff0c7230 */ /* 0x000fe40000004100 */
[----:B------:R-:W-:Y:S01]  /*65a0*/  FFMA.FTZ R32, R15, R26, R32 ;  /* 0x0000001a0f207223 */ /* 0x000fe20000010020 */
[----:B------:R-:W-:Y:S02]  /*65b0*/  HADD2.F32 R15, -RZ, R24.H1_H1 ;  /* 0x30000018ff0f7230 */ /* 0x000fe40000004100 */
[-C--:B------:R-:W-:Y:S01]  /*65c0*/  FMUL.FTZ R27, R14, R25.reuse ;  /* 0x000000190e1b7220 */ /* 0x080fe20000410000 */
[----:B------:R-:W-:Y:S01]  /*65d0*/  F2FP.SATFINITE.E4M3.F32.PACK_AB_MERGE_C R90, R91, R90, RZ ;  /* 0x0000005a5b5a723e */ /* 0x000fe200048070ff */
[----:B------:R-:W-:Y:S01]  /*65e0*/  FFMA.FTZ R34, R13, R26, -R34 ;  /* 0x0000001a0d227223 */ /* 0x000fe20000010822 */
[C---:B------:R-:W-:Y:S01]  /*65f0*/  FMUL.FTZ R25, R12.reuse, R25 ;  /* 0x000000190c197220 */ /* 0x040fe20000410000 */
[----:B------:R-:W-:Y:S01]  /*6600*/  FFMA.FTZ R33, R12, R15, -R27 ;  /* 0x0000000f0c217223 */ /* 0x000fe2000001081b */
[----:B------:R-:W-:-:S02]  /*6610*/  F2FP.F16.E4M3.UNPACK_B R5, R5.H1 ;  /* 0x00000005ff05723e */ /* 0x000fc400030006ff */
[----:B------:R-:W-:Y:S02]  /*6620*/  F2FP.F16.E4M3.UNPACK_B R13, R9.H1 ;  /* 0x00000009ff0d723e */ /* 0x000fe400030006ff */
[----:B------:R-:W-:Y:S01]  /*6630*/  F2FP.F16.E4M3.UNPACK_B R12, R10.H1 ;  /* 0x0000000aff0c723e */ /* 0x000fe200030006ff */
[----:B------:R-:W-:Y:S01]  /*6640*/  HADD2.F32 R9, -RZ, R5.H0_H0 ;  /* 0x20000005ff097230 */ /* 0x000fe20000004100 */
[----:B------:R-:W-:Y:S01]  /*6650*/  F2FP.SATFINITE.E4M3.F32.PACK_AB_MERGE_C R101, R52, R35, R90 ;  /* 0x000000233465723e */ /* 0x000fe2000480705a */
[----:B------:R-:W-:Y:S01]  /*6660*/  FFMA.FTZ R35, R14, R15, R25 ;  /* 0x0000000f0e237223 */ /* 0x000fe20000010019 */
[--C-:B------:R-:W-:Y:S01]  /*6670*/  HADD2.F32 R10, -RZ, R13.reuse.H0_H0 ;  /* 0x2000000dff0a7230 */ /* 0x100fe20000004100 */
[----:B------:R-:W-:Y:S01]  /*6680*/  F2FP.F16.E4M3.UNPACK_B R8, R8.H1 ;  /* 0x00000008ff08723e */ /* 0x000fe200030006ff */
        /* <DEDUP_REMOVED lines=58> */
[----:B------:R-:W-:Y:S01]  /*6a30*/  F2FP.SATFINITE.E4M3.F32.PACK_AB_MERGE_C R7, R7, R90, RZ ;  /* 0x0000005a0707723e */ /* 0x000fe200048070ff */
[----:B------:R-:W-:Y:S01]  /*6a40*/  IMAD.MOV.U32 R10, RZ, RZ, R96 ;  /* 0x000000ffff0a7224 */ /* 0x000fe200078e0060 */
[----:B------:R-:W-:-:S02]  /*6a50*/  F2FP.SATFINITE.E4M3.F32.PACK_AB_MERGE_C R14, R14, R97, RZ ;  /* 0x000000610e0e723e */ /* 0x000fc400048070ff */
[----:B------:R-:W-:Y:S01]  /*6a60*/  F2FP.SATFINITE.E4M3.F32.PACK_AB_MERGE_C R7, R8, R95, R7 ;  /* 0x0000005f0807723e */ /* 0x000fe20004807007 */
[----:B------:R-:W-:Y:S01]  /*6a70*/  IMAD.MOV.U32 R8, RZ, RZ, R101 ;  /* 0x000000ffff087224 */ /* 0x000fe200078e0065 */
[----:B------:R-:W-:Y:S01]  /*6a80*/  F2FP.SATFINITE.E4M3.F32.PACK_AB_MERGE_C R11, R6, R27, R14 ;  /* 0x0000001b060b723e */ /* 0x000fe2000480700e */
[----:B------:R-:W-:Y:S01]  /*6a90*/  IMAD.MOV.U32 R6, RZ, RZ, R100 ;  /* 0x000000ffff067224 */ /* 0x000fe200078e0064 */
[----:B------:R-:W-:-:S07]  /*6aa0*/  F2FP.SATFINITE.E4M3.F32.PACK_AB_MERGE_C R9, R35, R32, R53 ;  /* 0x000000202309723e */ /* 0x000fce0004807035 */
.L_x_1398:
[----:B------:R-:W-:Y:S05]  /*6ab0*/  BSYNC B1 ;  /* 0x0000000000017941 */ /* 0x000fea0003800000 */
.L_x_1397:
[----:B-1----:R1:W-:Y:S01]  /*6ac0*/  STG.E.128 desc[UR46][R28.64], R4 ;  /* 0x000000041c007986 */ /* 0x0023e2000c101d2e */
[----:B------:R-:W-:-:S13]  /*6ad0*/  ISETP.GE.AND P4, PT, R31, R98, PT ;  /* 0x000000621f00720c */ /* 0x000fda0003f86270 */
[----:B------:R-:W-:Y:S05]  /*6ae0*/  @P4 BRA `(.L_x_1383) ;  /* 0x0000000000844947 */ /* 0x000fea0003800000 */
[--C-:B-1----:R-:W-:Y:S02]  /*6af0*/  SHF.R.S32.HI R4, RZ, 0x1f, R31.reuse ;  /* 0x0000001fff047819 */ /* 0x102fe4000001141f */
[----:B------:R-:W-:-:S04]  /*6b00*/  IADD3 R31, P4, P5, R44, R88, R31 ;  /* 0x000000582c1f7210 */ /* 0x000fc80007d9e01f */
[----:B------:R-:W-:Y:S02]  /*6b10*/  IADD3.X R30, R85, R30, R4, P4, P5 ;  /* 0x0000001e551e7210 */ /* 0x000fe400027ea404 */
[----:B------:R-:W-:-:S05]  /*6b20*/  IADD3 R50, P4, R31, R50, RZ ;  /* 0x000000321f327210 */ /* 0x000fca0007f9e0ff */
[----:B------:R-:W-:-:S05]  /*6b30*/  IMAD.X R51, R30, 0x1, R51, P4 ;  /* 0x000000011e337824 */ /* 0x000fca00020e0633 */
[----:B--2---:R1:W-:Y:S01]  /*6b40*/  STG.E.128 desc[UR46][R50.64], R8 ;  /* 0x0000000832007986 */ /* 0x0043e2000c101d2e */
[----:B------:R-:W-:Y:S05]  /*6b50*/  BRA `(.L_x_1383) ;  /* 0x0000000000687947 */ /* 0x000fea0003800000 */
.L_x_1366:
[----:B------:R-:W-:-:S06]  /*6b60*/  UISETP.NE.AND UP0, UPT, UR45, 0x3, UPT ;  /* 0x000000032d00788c */ /* 0x000fcc000bf05270 */
[----:B------:R-:W-:-:S13]  /*6b70*/  PLOP3.LUT P3, PT, PT, PT, UP0, 0x80, 0x0 ;  /* 0x000000000000781c */ /* 0x000fda0003f6f008 */
[----:B------:R-:W-:Y:S05]  /*6b80*/  @!P3 BRA `(.L_x_1399) ;  /* 0x000000000004b947 */ /* 0x000fea0003800000 */
[----:B------:R-:W-:Y:S01]  /*6b90*/  BPT.TRAP 0x1 ;  /* 0x000000040000795c */ /* 0x000fe20000300000 */
.L_x_1399:
[----:B------:R-:W-:Y:S01]  /*6ba0*/  IMAD R80, R192, 0x8, R16 ;  /* 0x00000008c0507824 */ /* 0x000fe200078e0210 */
[----:B------:R-:W-:Y:S01]  /*6bb0*/  SHF.L.U32 R93, R198, 0x1f, RZ ;  /* 0x0000001fc65d7819 */ /* 0x000fe200000006ff */
[----:B------:R-:W-:Y:S01]  /*6bc0*/  IMAD R84, R47, -0x40, R46 ;  /* 0xffffffc02f547824 */ /* 0x000fe200078e022e */
[----:B------:R-:W-:Y:S02]  /*6bd0*/  BSSY B1, `(.L_x_1400) ;  /* 0x0000004000017945 */ /* 0x000fe40003800000 */
[----:B------:R-:W0:Y:S02]  /*6be0*/  SYNCS.PHASECHK.TRANS64.TRYWAIT P4, [R80+URZ+0x28490], R93 ;  /* 0x0284905d500075a7 */ /* 0x000e24000808017f */
[----:B------:R-:W-:Y:S01]  /*6bf0*/  VIMNMX R84, R84, 0x40, PT ;  /* 0x0000004054547848 */ /* 0x000fe20003fe0100 */
[----:B0-----:R-:W-:Y:S06]  /*6c00*/  @!P4 BRA `(.L_x_1401) ;  /* 0x000001fc00dcc947 */ /* 0x001fec0003800000 */
.L_x_1730:
[----:B------:R-:W-:Y:S05]  /*6c10*/  BSYNC B1 ;  /* 0x0000000000017941 */ /* 0x000fea0003800000 */
.L_x_1400:
[-C--:B------:R-:W-:Y:S01]  /*6c20*/  ISETP.GE.AND P5, PT, R17, R84.reuse, PT ;  /* 0x000000541100720c */ /* 0x080fe20003fa6270 */
[----:B------:R-:W-:Y:S01]  /*6c30*/  BSSY B1, `(.L_x_1402) ;  /* 0x0000007000017945 */ /* 0x000fe20003800000 */
[----:B------:R-:W-:-:S11]  /*6c40*/  ISETP.GE.AND P4, PT, R218, R84, PT ;  /* 0x00000054da00720c */ /* 0x000fd60003f86270 */
[----:B------:R-:W-:Y:S05]  /*6c50*/  @P5 BRA `(.L_x_1403) ;  /* 0x0000000000105947 */ /* 0x000fea0003800000 */
[----:B------:R-:W1:Y:S04]  /*6c60*/  @!P1 LDS.128 R4, [R82+0x20000] ;  /* 0x0200000052049984 */ /* 0x000e680000000c00 */
[----:B------:R-:W2:Y:S04]  /*6c70*/  @!P2 LDS.128 R8, [R82+0x22000] ;  /* 0x022000005208a984 */ /* 0x000ea80000000c00 */
[----:B-1----:R1:W-:Y:S04]  /*6c80*/  @!P1 STG.E.128 desc[UR46][R14.64], R4 ;  /* 0x000000040e009986 */ /* 0x0023e8000c101d2e */
[----:B--2---:R1:W-:Y:S02]  /*6c90*/  @!P2 STG.E.128 desc[UR46][R14.64+0x80], R8 ;  /* 0x000080080e00a986 */ /* 0x0043e4000c101d2e */
.L_x_1403:
[----:B------:R-:W-:Y:S05]  /*6ca0*/  BSYNC B1 ;  /* 0x0000000000017941 */ /* 0x000fea0003800000 */
.L_x_1402:
[----:B------:R-:W-:Y:S05]  /*6cb0*/  @P4 BRA `(.L_x_1383) ;  /* 0x0000000000104947 */ /* 0x000fea0003800000 */
[----:B-1----:R-:W1:Y:S04]  /*6cc0*/  @!P1 LDS.128 R4, [R82+0x21000] ;  /* 0x0210000052049984 */ /* 0x002e680000000c00 */
[----:B------:R-:W2:Y:S04]  /*6cd0*/  @!P2 LDS.128 R8, [R82+0x23000] ;  /* 0x023000005208a984 */ /* 0x000ea80000000c00 */
[----:B-1----:R1:W-:Y:S04]  /*6ce0*/  @!P1 STG.E.128 desc[UR46][R12.64], R4 ;  /* 0x000000040c009986 */ /* 0x0023e8000c101d2e */
[----:B--2---:R1:W-:Y:S02]  /*6cf0*/  @!P2 STG.E.128 desc[UR46][R12.64+0x80], R8 ;  /* 0x000080080c00a986 */ /* 0x0043e4000c101d2e */
.L_x_1383:
[----:B------:R-:W-:Y:S05]  /*6d00*/  BSYNC B0 ;  /* 0x0000000000007941 */ /* 0x000fea0003800000 */
.L_x_1365:
        /* <DEDUP_REMOVED lines=17> */
.L_x_1405:
[----:B------:R-:W-:Y:S05]  /*6e20*/  BSYNC B0 ;  /* 0x0000000000007941 */ /* 0x000fea0003800000 */
.L_x_1404:
[----:B------:R-:W1:Y:S01]  /*6e30*/  SYNCS.PHASECHK.TRANS64.TRYWAIT P3, [R80+URZ+0x284b0], R93 ;  /* 0x0284b05d500075a7 */ /* 0x000e62000806017f */
[----:B------:R-:W-:Y:S01]  /*6e40*/  ULDC UR41, c[0x0][0x2f4] ;  /* 0x0000bd0000297ab9 */ /* 0x000fe20000000800 */
[----:B------:R-:W-:Y:S01]  /*6e50*/  ULDC.64 UR36, c[0x0][0x328] ;  /* 0x0000ca0000247ab9 */ /* 0x000fe20000000a00 */
[----:B------:R-:W-:Y:S01]  /*6e60*/  ULDC.64 UR38, c[0x0][0x318] ;  /* 0x0000c60000267ab9 */ /* 0x000fe20000000a00 */
[----:B------:R-:W-:Y:S04]  /*6e70*/  BSSY B0, `(.L_x_1406) ;  /* 0x0000002000007945 */ /* 0x000fe80003800000 */
[----:B-1----:R-:W-:Y:S05]  /*6e80*/  @!P3 BRA `(.L_x_1407) ;  /* 0x000001fc0050b947 */ /* 0x002fea0003800000 */
.L_x_1731:
[----:B------:R-:W-:Y:S05]  /*6e90*/  BSYNC B0 ;  /* 0x0000000000007941 */ /* 0x000fea0003800000 */
.L_x_1406:
[----:B------:R-:W-:Y:S01]  /*6ea0*/  ISETP.GE.AND P3, PT, R17, R84, PT ;  /* 0x000000541100720c */ /* 0x000fe20003f66270 */
[----:B------:R-:W-:Y:S01]  /*6eb0*/  BSSY B0, `(.L_x_1408) ;  /* 0x0000010000007945 */ /* 0x000fe20003800000 */
[----:B------:R-:W-:-:S11]  /*6ec0*/  IMAD.WIDE R12, R47, 0x40, R2 ;  /* 0x000000402f0c7825 */ /* 0x000fd600078e0202 */
[----:B------:R-:W-:Y:S05]  /*6ed0*/  @P3 BRA `(.L_x_1409) ;  /* 0x0000000000343947 */ /* 0x000fea0003800000 */
[----:B0-----:R-:W-:Y:S01]  /*6ee0*/  MOV R4, R42 ;  /* 0x0000002a00047202 */ /* 0x001fe20000000f00 */
[----:B------:R-:W-:Y:S02]  /*6ef0*/  IMAD.MOV.U32 R5, RZ, RZ, R55 ;  /* 0x000000ffff057224 */ /* 0x000fe400078e0037 */
        /* <DEDUP_REMOVED lines=11> */
.L_x_1409:
[----:B------:R-:W-:Y:S05]  /*6fb0*/  BSYNC B0 ;  /* 0x0000000000007941 */ /* 0x000fea0003800000 */
.L_x_1408:
[----:B------:R-:W-:Y:S01]  /*6fc0*/  ISETP.GE.AND P3, PT, R218, R84, PT ;  /* 0x00000054da00720c */ /* 0x000fe20003f66270 */
[----:B------:R-:W-:-:S12]  /*6fd0*/  BSSY B0, `(.L_x_1410) ;  /* 0x0000011000007945 */ /* 0x000fd80003800000 */
[----:B------:R-:W-:Y:S05]  /*6fe0*/  @P3 BRA `(.L_x_1411) ;  /* 0x00000000003c3947 */ /* 0x000fea0003800000 */
[----:B------:R-:W-:Y:S01]  /*6ff0*/  IADD3 R7, P3, R12, 0x20, RZ ;  /* 0x000000200c077810 */ /* 0x000fe20007f7e0ff */
[----:B0-----:R-:W-:Y:S02]  /*7000*/  IMAD.MOV.U32 R4, RZ, RZ, R42 ;  /* 0x000000ffff047224 */ /* 0x001fe400078e002a */
[----:B------:R-:W-:Y:S02]  /*7010*/  IMAD.MOV.U32 R5, RZ, RZ, R55 ;  /* 0x000000ffff057224 */ /* 0x000fe400078e0037 */
        /* <DEDUP_REMOVED lines=10> */
[----:B--2---:R-:W0:Y:S04]  /*70c0*/  @!P3 LDS.128 R8, [R82+0x13000] ;  /* 0x013000005208b984 */ /* 0x004e280000000c00 */
[----:B0-----:R3:W-:Y:S02]  /*70d0*/  @!P3 STG.E.128 desc[UR46][R12.64+0x80], R8 ;  /* 0x000080080c00b986 */ /* 0x0017e4000c101d2e */
.L_x_1411:
[----:B------:R-:W-:Y:S05]  /*70e0*/  BSYNC B0 ;  /* 0x0000000000007941 */ /* 0x000fea0003800000 */
.L_x_1410:
[----:B------:R-:W-:Y:S01]  /*70f0*/  @!PT LDS RZ, [RZ] ;  /* 0x00000000fffff984 */ /* 0x000fe20000000800 */
[----:B------:R-:W-:Y:S01]  /*7100*/  @!PT LDS RZ, [RZ] ;  /* 0x00000000fffff984 */ /* 0x000fe20000000800 */
[----:B------:R-:W-:Y:S01]  /*7110*/  @!PT LDS RZ, [RZ] ;  /* 0x00000000fffff984 */ /* 0x000fe20000000800 */
[----:B------:R-:W-:Y:S01]  /*7120*/  @!PT LDS RZ, [RZ] ;  /* 0x00000000fffff984 */ /* 0x000fe20000000800 */
[----:B------:R4:W-:Y:S06]  /*7130*/  MEMBAR.ALL.CTA ;  /* 0x0000000000007992 */ /* 0x0009ec0000008000 */
[----:B----4-:R-:W4:Y:S02]  /*7140*/  FENCE.VIEW.ASYNC.S ;  /* 0x00000000000073c6 */ /* 0x010f240000000000 */
[----:B----4-:R4:W-:Y:S01]  /*7150*/  BAR.SYNC.DEFER_BLOCKING R64, 0x80 ;  /* 0x000200400000751d */ /* 0x0109e20000010000 */
[----:B------:R-:W-:Y:S01]  /*7160*/  ISETP.NE.AND P5, PT, R94, RZ, PT ;  /* 0x000000ff5e00720c */ /* 0x000fe20003fa5270 */
[----:B------:R-:W-:-:S02]  /*7170*/  VIADD R192, R192, 0x1 ;  /* 0x00000001c0c07836 */ /* 0x000fc40000000000 */
[----:B-1----:R-:W-:-:S03]  /*7180*/  @!P4 VIADD R80, R80, 0x284c0 ;  /* 0x000284c05050c836 */ /* 0x002fc60000000000 */
[C---:B------:R-:W-:Y:S02]  /*7190*/  ISETP.NE.AND P3, PT, R192.reuse, 0x2, PT ;  /* 0x00000002c000780c */ /* 0x040fe40003f65270 */
[----:B------:R-:W-:Y:S02]  /*71a0*/  @!P4 PRMT R80, RZ, 0x654, R80 ;  /* 0x00000654ff50c816 */ /* 0x000fe40000000050 */
[----:B------:R-:W-:Y:S02]  /*71b0*/  SEL R5, RZ, 0x1, P3 ;  /* 0x00000001ff057807 */ /* 0x000fe40001800000 */
[----:B------:R-:W-:Y:S02]  /*71c0*/  SEL R192, R192, RZ, P3 ;  /* 0x000000ffc0c07207 */ /* 0x000fe40001800000 */
[----:B------:R-:W-:Y:S01]  /*71d0*/  LOP3.LUT R198, R198, R5, RZ, 0x3c, !PT ;  /* 0x00000005c6c67212 */ /* 0x000fe200078e3cff */
[----:B------:R4:W-:Y:S01]  /*71e0*/  @!P4 SYNCS.ARRIVE.TRANS64.RED.A1T0 RZ, [R80+URZ], RZ ;  /* 0x000000ff50ffc9a7 */ /* 0x0009e2000810043f */
[----:B------:R-:W-:Y:S05]  /*71f0*/  @P5 BRA `(.L_x_1412) ;  /* 0xffffffb000e85947 */ /* 0x000fea000383ffff */
[----:B0-----:R-:W0:Y:S01]  /*7200*/  S2R R4, SR_TID.X ;  /* 0x0000000000047919 */ /* 0x001e220000002100 */
[----:B------:R-:W-:Y:S02]  /*7210*/  PLOP3.LUT P0, PT, PT, PT, PT, 0x8, 0x0 ;  /* 0x000000000000781c */ /* 0x000fe40003f0e170 */
[----:B0-----:R-:W-:-:S04]  /*7220*/  SHF.R.U32.HI R4, RZ, 0x7, R4 ;  /* 0x00000007ff047819 */ /* 0x001fc80000011604 */
[----:B------:R-:W-:-:S13]  /*7230*/  ISETP.NE.AND P5, PT, R4, 0x1, PT ;  /* 0x000000010400780c */ /* 0x000fda0003fa5270 */
[----:B------:R-:W-:Y:S06]  /*7240*/  @!P5 BAR.ARV 0x9, 0x100 ;  /* 0x024400000000db1d */ /* 0x000fec0000002000 */
.L_x_1360:
[----:B------:R-:W0:Y:S08]  /*7250*/  LDC R0, c[0x0][0x448] ;  /* 0x00011200ff007b82 */ /* 0x000e300000000800 */
[----:B------:R-:W1:Y:S01]  /*7260*/  LDC.64 R6, c[0x0][0x9e0] ;  /* 0x00027800ff067b82 */ /* 0x000e620000000a00 */
[----:B0-----:R-:W-:Y:S01]  /*7270*/  ISETP.NE.AND P1, PT, R0, 0x1, PT ;  /* 0x000000010000780c */ /* 0x001fe20003f25270 */
[----:B------:R-:W-:Y:S01]  /*7280*/  VIADD R0, R204, 0x7f ;  /* 0x0000007fcc007836 */ /* 0x000fe20000000000 */
[----:B-1----:R-:W-:-:S11]  /*7290*/  ISETP.GE.AND P2, PT, R7, 0x1, PT ;  /* 0x000000010700780c */ /* 0x002fd60003f46270 */
[----:B------:R-:W0:Y:S08]  /*72a0*/  @P1 LDC R3, c[0x0][0x44c] ;  /* 0x00011300ff031b82 */ /* 0x000e300000000800 */
[----:B------:R-:W1:Y:S01]  /*72b0*/  @P1 LDC R2, c[0x0][0x450] ;  /* 0x00011400ff021b82 */ /* 0x000e620000000800 */
[----:B0-----:R-:W-:-:S05]  /*72c0*/  @P1 IMAD.HI.U32 R3, R0, R3, RZ ;  /* 0x0000000300031227 */ /* 0x001fca00078e00ff */
[----:B-1----:R-:W-:-:S05]  /*72d0*/  @P1 SHF.R.U32.HI R0, RZ, R2, R3 ;  /* 0x00000002ff001219 */ /* 0x002fca0000011603 */
[----:B------:R-:W-:Y:S01]  /*72e0*/  IMAD.IADD R3, R49, 0x1, R0 ;  /* 0x0000000131037824 */ /* 0x000fe200078e0200 */
[----:B------:R-:W-:Y:S06]  /*72f0*/  @P0 BRA `(.L_x_1413) ;  /* 0x00000000000c0947 */ /* 0x000fec0003800000 */
[----:B------:R-:W0:Y:S01]  /*7300*/  FENCE.VIEW.ASYNC.G ;  /* 0x00000000000073c6 */ /* 0x000e220000000100 */
[----:B------:R-:W-:Y:S05]  /*7310*/  WARPSYNC.ALL ;  /* 0x0000000000007948 */ /* 0x000fea0003800000 */
[----:B0-----:R-:W-:Y:S06]  /*7320*/  BAR.ARV 0xc, 0x180 ;  /* 0x0306000000007b1d */ /* 0x001fec0000002000 */
.L_x_1413:
[----:B------:R-:W-:Y:S01]  /*7330*/  IADD3 R0, R3, R6, RZ ;  /* 0x0000000603007210 */ /* 0x000fe20007ffe0ff */
[----:B------:R-:W-:Y:S06]  /*7340*/  @!P2 BRA `(.L_x_1414) ;  /* 0x000000000048a947 */ /* 0x000fec0003800000 */
        /* <DEDUP_REMOVED lines=11> */
.L_x_1416:
[----:B------:R-:W-:-:S13]  /*7400*/  ISETP.NE.AND P0, PT, R7, 0x1, PT ;  /* 0x000000010700780c */ /* 0x000fda0003f05270 */
[----:B------:R-:W0:Y:S02]  /*7410*/  @P0 LDC.64 R4, c[0x0][0x9e8] ;  /* 0x00027a00ff040b82 */ /* 0x000e240000000a00 */
[----:B0-----:R-:W-:-:S05]  /*7420*/  @P0 IMAD.HI.U32 R4, R2, R4, RZ ;  /* 0x0000000402040227 */ /* 0x001fca00078e00ff */
[----:B------:R-:W-:-:S07]  /*7430*/  @P0 SHF.R.U32.HI R2, RZ, R5, R4 ;  /* 0x00000005ff020219 */ /* 0x000fce0000011604 */
.L_x_1417:
[----:B------:R-:W-:Y:S05]  /*7440*/  BSYNC B0 ;  /* 0x0000000000007941 */ /* 0x000fea0003800000 */
.L_x_1415:
[----:B------:R-:W-:-:S05]  /*7450*/  IMAD R3, R2, R7, R7 ;  /* 0x0000000702037224 */ /* 0x000fca00078e0207 */
[----:B------:R-:W-:-:S07]  /*7460*/  VIMNMX R0, R0, R3, PT ;  /* 0x0000000300007248 */ /* 0x000fce0003fe0100 */
.L_x_1414:
[----:B------:R-:W0:Y:S01]  /*7470*/  @P1 LDC R5, c[0x0][0x44c] ;  /* 0x00011300ff051b82 */ /* 0x000e220000000800 */
[----:B------:R-:W-:Y:S01]  /*7480*/  VIADD R0, R0, 0x3f ;  /* 0x0000003f00007836 */ /* 0x000fe20000000000 */
[----:B------:R-:W-:Y:S01]  /*7490*/  ULDC UR4, c[0x0][0x9dc] ;  /* 0x0002770000047ab9 */ /* 0x000fe20000000800 */
[----:B------:R-:W-:-:S03]  /*74a0*/  IMAD.MOV.U32 R2, RZ, RZ, R204 ;  /* 0x000000ffff027224 */ /* 0x000fc600078e00cc */
[----:B------:R-:W-:Y:S02]  /*74b0*/  SHF.R.S32.HI R3, RZ, 0x1f, R0 ;  /* 0x0000001fff037819 */ /* 0x000fe40000011400 */
[----:B------:R-:W1:Y:S02]  /*74c0*/  @P1 LDC R4, c[0x0][0x450] ;  /* 0x00011400ff041b82 */ /* 0x000e640000000800 */
[----:B------:R-:W-:-:S04]  /*74d0*/  LEA.HI R3, R3, R0, RZ, 0x6 ;  /* 0x0000000003037211 */ /* 0x000fc800078f30ff */
[----:B------:R-:W-:-:S04]  /*74e0*/  SHF.R.S32.HI R3, RZ, 0x6, R3 ;  /* 0x00000006ff037819 */ /* 0x000fc80000011403 */
[----:B------:R-:W-:Y:S01]  /*74f0*/  VIMNMX R56, R56, R3, PT ;  /* 0x0000000338387248 */ /* 0x000fe20003fe0100 */
[----:B0-----:R-:W-:-:S05]  /*7500*/  @P1 IMAD.HI.U32 R5, R204, R5, RZ ;  /* 0x00000005cc051227 */ /* 0x001fca00078e00ff */
[----:B-1----:R-:W-:-:S05]  /*7510*/  @P1 SHF.R.U32.HI R2, RZ, R4, R5 ;  /* 0x00000004ff021219 */ /* 0x002fca0000011605 */
[----:B------:R-:W-:-:S04]  /*7520*/  IMAD.IADD R0, R57, 0x1, R2 ;  /* 0x0000000139007824 */ /* 0x000fc800078e0202 */
[----:B------:R-:W-:Y:S01]  /*7530*/  VIADD R3, R0, -UR4 ;  /* 0x8000000400037c36 */ /* 0x000fe20008000000 */
[----:B------:R-:W-:Y:S06]  /*7540*/  @!P2 BRA `(.L_x_1418) ;  /* 0x000000000044a947 */ /* 0x000fec0003800000 */
[----:B------:R-:W-:Y:S01]  /*7550*/  ISETP.GT.AND P0, PT, R0, -0x1, PT ;  /* 0xffffffff0000780c */ /* 0x000fe20003f04270 */
[----:B------:R-:W-:-:S12]  /*7560*/  BSSY B0, `(.L_x_1419) ;  /* 0x000000d000007945 */ /* 0x000fd80003800000 */
[----:B------:R-:W-:Y:S05]  /*7570*/  @P0 BRA `(.L_x_1420) ;  /* 0x00000000001c0947 */ /* 0x000fea0003800000 */
[----:B------:R-:W-:Y:S02]  /*7580*/  ISETP.NE.AND P0, PT, R7, 0x1, PT ;  /* 0x000000010700780c */ /* 0x000fe40003f05270 */
[----:B------:R-:W-:-:S11]  /*7590*/  LOP3.LUT R5, RZ, R0, RZ, 0x33, !PT ;  /* 0x00000000ff057212 */ /* 0x000fd600078e33ff */
[----:B--23--:R-:W0:Y:S02]  /*75a0*/  @P0 LDC.64 R8, c[0x0][0x9e8] ;  /* 0x00027a00ff080b82 */ /* 0x00ce240000000a00 */
[----:B0-----:R-:W-:-:S05]  /*75b0*/  @P0 IMAD.HI.U32 R0, R5, R8, RZ ;  /* 0x0000000805000227 */ /* 0x001fca00078e00ff */
[----:B------:R-:W-:-:S04]  /*75c0*/  @P0 SHF.R.U32.HI R5, RZ, R9, R0 ;  /* 0x00000009ff050219 */ /* 0x000fc80000011600 */
[----:B------:R-:W-:Y:S01]  /*75d0*/  LOP3.LUT R0, RZ, R5, RZ, 0x33, !PT ;  /* 0x00000005ff007212 */ /* 0x000fe200078e33ff */
[----:B------:R-:W-:Y:S06]  /*75e0*/  BRA `(.L_x_1421) ;  /* 0x0000000000107947 */ /* 0x000fec0003800000 */
.L_x_1420:
[----:B------:R-:W-:-:S13]  /*75f0*/  ISETP.NE.AND P0, PT, R7, 0x1, PT ;  /* 0x000000010700780c */ /* 0x000fda0003f05270 */
[----:B------:R-:W0:Y:S02]  /*7600*/  @P0 LDC.64 R4, c[0x0][0x9e8] ;  /* 0x00027a00ff040b82 */ /* 0x000e240000000a00 */
[----:B0-----:R-:W-:-:S05]  /*7610*/  @P0 IMAD.HI.U32 R2, R0, R4, RZ ;  /* 0x0000000400020227 */ /* 0x001fca00078e00ff */
[----:B------:R-:W-:-:S07]  /*7620*/  @P0 SHF.R.U32.HI R0, RZ, R5, R2 ;  /* 0x00000005ff000219 */ /* 0x000fce0000011602 */
.L_x_1421:
[----:B------:R-:W-:Y:S05]  /*7630*/  BSYNC B0 ;  /* 0x0000000000007941 */ /* 0x000fea0003800000 */
.L_x_1419:
[----:B------:R-:W-:-:S05]  /*7640*/  IMAD R0, R0, R7, RZ ;  /* 0x0000000700007224 */ /* 0x000fca00078e02ff */
[----:B------:R-:W-:-:S07]  /*7650*/  VIMNMX R3, R3, R0, !PT ;  /* 0x0000000003037248 */ /* 0x000fce0007fe0100 */
.L_x_1418:
[----:B------:R-:W-:Y:S01]  /*7660*/  SHF.R.S32.HI R0, RZ, 0x1f, R3 ;  /* 0x0000001fff007819 */ /* 0x000fe20000011403 */
[----:B------:R-:W-:Y:S01]  /*7670*/  IMAD.MOV.U32 R2, RZ, RZ, RZ ;  /* 0x000000ffff027224 */ /* 0x000fe200078e00ff */
[----:B------:R-:W-:Y:S02]  /*7680*/  PLOP3.LUT P0, PT, PT, PT, PT, 0x80, 0x0 ;  /* 0x000000000000781c */ /* 0x000fe40003f0f070 */
[----:B------:R-:W-:Y:S02]  /*7690*/  CS2R R134, SRZ ;  /* 0x0000000000867805 */ /* 0x000fe4000001ff00 */
[----:B------:R-:W-:Y:S01]  /*76a0*/  LEA.HI R3, R0, R3, RZ, 0x6 ;  /* 0x0000000300037211 */ /* 0x000fe200078f30ff */
[----:B------:R-:W-:Y:S01]  /*76b0*/  IMAD.MOV.U32 R0, RZ, RZ, RZ ;  /* 0x000000ffff007224 */ /* 0x000fe200078e00ff */
[----:B------:R-:W-:Y:S02]  /*76c0*/  CS2R R146, SRZ ;  /* 0x0000000000927805 */ /* 0x000fe4000001ff00 */
[----:B------:R-:W-:-:S02]  /*76d0*/  CS2R R116, SRZ ;  /* 0x0000000000747805 */ /* 0x000fc4000001ff00 */
[----:B------:R-:W-:Y:S02]  /*76e0*/  SHF.R.S32.HI R3, RZ, 0x6, R3 ;  /* 0x00000006ff037819 */ /* 0x000fe40000011403 */
[----:B------:R-:W-:Y:S02]  /*76f0*/  CS2R R144, SRZ ;  /* 0x0000000000907805 */ /* 0x000fe4000001ff00 */
[----:B------:R-:W-:Y:S02]  /*7700*/  CS2R R100, SRZ ;  /* 0x0000000000647805 */ /* 0x000fe4000001ff00 */
[----:B------:R-:W-:Y:S02]  /*7710*/  CS2R R132, SRZ ;  /* 0x0000000000847805 */ /* 0x000fe4000001ff00 */
[----:B------:R-:W-:Y:S02]  /*7720*/  VIMNMX R201, RZ, R3, !PT ;  /* 0x00000003ffc97248 */ /* 0x000fe40007fe0100 */
[----:B------:R-:W-:-:S02]  /*7730*/  CS2R R138, SRZ ;  /* 0x00000000008a7805 */ /* 0x000fc4000001ff00 */
[----:B------:R-:W-:Y:S02]  /*7740*/  CS2R R108, SRZ ;  /* 0x00000000006c7805 */ /* 0x000fe4000001ff00 */
[----:B------:R-:W-:Y:S02]  /*7750*/  CS2R R136, SRZ ;  /* 0x0000000000887805 */ /* 0x000fe4000001ff00 */
[----:B------:R-:W-:Y:S02]  /*7760*/  ISETP.GT.AND P1, PT, R56, R201, PT ;  /* 0x000000c93800720c */ /* 0x000fe40003f24270 */
        /* <DEDUP_REMOVED lines=25> */
[----:B------:R-:W-:Y:S02]  /*7900*/  MOV R86, RZ ;  /* 0x000000ff00567202 */ /* 0x000fe40000000f00 */
[----:B------:R-:W-:-:S02]  /*7910*/  CS2R R82, SRZ ;  /* 0x0000000000527805 */ /* 0x000fc4000001ff00 */
[----:B----4-:R-:W-:Y:S02]  /*7920*/  CS2R R80, SRZ ;  /* 0x0000000000507805 */ /* 0x010fe4000001ff00 */
        /* <DEDUP_REMOVED lines=11> */
[----:B--2---:R-:W-:Y:S02]  /*79e0*/  CS2R R14, SRZ ;  /* 0x00000000000e7805 */ /* 0x004fe4000001ff00 */
[----:B------:R-:W-:Y:S02]  /*79f0*/  CS2R R54, SRZ ;  /* 0x0000000000367805 */ /* 0x000fe4000001ff00 */
[----:B---3--:R-:W-:Y:S02]  /*7a00*/  CS2R R12, SRZ ;  /* 0x00000000000c7805 */ /* 0x008fe4000001ff00 */
        /* <DEDUP_REMOVED lines=14> */
[----:B------:R-:W-:Y:S06]  /*7af0*/  @!P1 BRA `(.L_x_1422) ;  /* 0x0000014000a49947 */ /* 0x000fec0003800000 */
[----:B------:R-:W-:-:S03]  /*7b00*/  UMOV UR4, 0xffffffff ;  /* 0xffffffff00047882 */ /* 0x000fc60000000000 */
[----:B------:R-:W-:Y:S05]  /*7b10*/  BRA.DIV UR4, `(.L_x_1423) ;  /* 0x000001f204407947 */ /* 0x000fea000b800000 */
[----:B------:R0:W1:Y:S02]  /*7b20*/  SHFL.IDX PT, R200, R229, RZ, 0x1f ;  /* 0x00001fffe5c87589 */ /* 0x00006400000e0000 */
.L_x_1734:
[----:B-1----:R-:W-:Y:S01]  /*7b30*/  LEA.HI R0, R200, R200, RZ, 0x1 ;  /* 0x000000c8c8007211 */ /* 0x002fe200078f08ff */
[----:B------:R-:W-:-:S03]  /*7b40*/  ULOP3.LUT UP0, URZ, UR44, 0x1bf, URZ, 0xc0, !UPT ;  /* 0x000001bf2c3f7892 */ /* 0x000fc6000f80c03f */
[----:B------:R-:W-:-:S03]  /*7b50*/  LOP3.LUT R3, R0, 0x1e, RZ, 0xc0, !PT ;  /* 0x0000001e00037812 */ /* 0x000fc600078ec0ff */
[----:B------:R-:W-:Y:S02]  /*7b60*/  PLOP3.LUT P0, PT, PT, PT, UP0, 0x80, 0x0 ;  /* 0x000000000000781c */ /* 0x000fe40003f0f008 */
[----:B------:R-:W-:-:S05]  /*7b70*/  IMAD.IADD R3, R200, 0x1, -R3 ;  /* 0x00000001c8037824 */ /* 0x000fca00078e0a03 */
        /* <DEDUP_REMOVED lines=11> */
[----:B------:R-:W-:Y:S01]  /*7c30*/  IMAD.U32 R6, RZ, RZ, UR6 ;  /* 0x00000006ff067e24 */ /* 0x000fe2000f8e00ff */
[----:B------:R-:W-:Y:S01]  /*7c40*/  MOV R8, 0x70 ;  /* 0x0000007000087802 */ /* 0x000fe20000000f00 */
[----:B------:R-:W-:Y:S02]  /*7c50*/  IMAD.U32 R7, RZ, RZ, UR7 ;  /* 0x00000007ff077e24 */ /* 0x000fe4000f8e00ff */
[----:B------:R-:W-:-:S02]  /*7c60*/  IMAD.U32 R10, RZ, RZ, UR4 ;  /* 0x00000004ff0a7e24 */ /* 0x000fc4000f8e00ff */
[----:B------:R-:W-:Y:S02]  /*7c70*/  IMAD.U32 R11, RZ, RZ, UR5 ;  /* 0x00000005ff0b7e24 */ /* 0x000fe4000f8e00ff */
[----:B------:R-:W-:Y:S02]  /*7c80*/  IMAD.MOV.U32 R12, RZ, RZ, 0x1 ;  /* 0x00000001ff0c7424 */ /* 0x000fe400078e00ff */
[----:B-1----:R-:W-:-:S07]  /*7c90*/  IMAD.MOV.U32 R13, RZ, RZ, RZ ;  /* 0x000000ffff0d7224 */ /* 0x002fce00078e00ff */
[----:B------:R-:W-:-:S07]  /*7ca0*/  LEPC R20, `(.L_x_1424) ;  /* 0x000000001014794e */ /* 0x000fce0000000000 */
[----:B0-2--5:R-:W-:Y:S05]  /*7cb0*/  CALL.ABS.NOINC R2 ;  /* 0x0000000002007343 */ /* 0x025fea0003c00000 */
.L_x_1424:
[----:B------:R-:W-:Y:S01]  /*7cc0*/  ULDC.64 UR4, c[0x0][0x990] ;  /* 0x0002640000047ab9 */ /* 0x000fe20000000a00 */
[----:B------:R-:W-:Y:S01]  /*7cd0*/  ULDC.64 UR6, c[0x0][0x998] ;  /* 0x0002660000067ab9 */ /* 0x000fe20000000a00 */
[----:B------:R-:W-:Y:S02]  /*7ce0*/  ISETP.NE.U32.AND P0, PT, RZ, UR4, PT ;  /* 0x00000004ff007c0c */ /* 0x000fe4000bf05070 */
[----:B------:R-:W-:Y:S02]  /*7cf0*/  ISETP.NE.U32.AND P1, PT, RZ, UR6, PT ;  /* 0x00000006ff007c0c */ /* 0x000fe4000bf25070 */
[----:B------:R-:W-:Y:S02]  /*7d00*/  ISETP.NE.AND.EX P0, PT, RZ, UR5, PT, P0 ;  /* 0x00000005ff007c0c */ /* 0x000fe4000bf05300 */
[----:B------:R-:W-:-:S11]  /*7d10*/  ISETP.NE.AND.EX P1, PT, RZ, UR7, PT, P1 ;  /* 0x00000007ff007c0c */ /* 0x000fd6000bf25310 */
[----:B------:R-:W1:Y:S01]  /*7d20*/  @P0 LDC.64 R6, c[0x0][0x9a8] ;  /* 0x00026a00ff060b82 */ /* 0x000e620000000a00 */
[--C-:B------:R-:W-:Y:S02]  /*7d30*/  @P0 SHF.R.S32.HI R3, RZ, 0x1f, R203.reuse ;  /* 0x0000001fff030819 */ /* 0x100fe400000114cb */
[----:B------:R-:W-:Y:S02]  /*7d40*/  @P1 SHF.R.S32.HI R5, RZ, 0x1f, R203 ;  /* 0x0000001fff051819 */ /* 0x000fe400000114cb */
[----:B------:R-:W-:-:S03]  /*7d50*/  @P0 SHF.R.S32.HI R15, RZ, 0x1f, R202 ;  /* 0x0000001fff0f0819 */ /* 0x000fc600000114ca */
[----:B------:R-:W2:Y:S08]  /*7d60*/  @P1 LDC.64 R8, c[0x0][0x9b8] ;  /* 0x00026e00ff081b82 */ /* 0x000eb00000000a00 */
[----:B------:R-:W3:Y:S08]  /*7d70*/  @P0 LDC.64 R10, c[0x0][0x9b0] ;  /* 0x00026c00ff0a0b82 */ /* 0x000ef00000000a00 */
[----:B------:R-:W4:Y:S01]  /*7d80*/  @P1 LDC.64 R12, c[0x0][0x9c0] ;  /* 0x00027000ff0c1b82 */ /* 0x000f220000000a00 */
[----:B-1----:R-:W-:-:S02]  /*7d90*/  @P0 IMAD R0, R3, R6, RZ ;  /* 0x0000000603000224 */ /* 0x002fc400078e02ff */
[----:B------:R-:W-:-:S04]  /*7da0*/  @P0 IMAD.WIDE.U32 R2, R203, R6, RZ ;  /* 0x00000006cb020225 */ /* 0x000fc800078e00ff */
[----:B------:R-:W-:Y:S02]  /*7db0*/  @P0 IMAD R7, R203, R7, R0 ;  /* 0x00000007cb070224 */ /* 0x000fe400078e0200 */
[-C--:B--2---:R-:W-:Y:S02]  /*7dc0*/  @P1 IMAD R4, R5, R8.reuse, RZ ;  /* 0x0000000805041224 */ /* 0x084fe400078e02ff */
[----:B------:R-:W-:Y:S01]  /*7dd0*/  @P0 IMAD.IADD R3, R3, 0x1, R7 ;  /* 0x0000000103030824 */ /* 0x000fe200078e0207 */
[----:B------:R-:W-:Y:S01]  /*7de0*/  @P1 SHF.R.S32.HI R7, RZ, 0x1f, R202 ;  /* 0x0000001fff071819 */ /* 0x000fe200000114ca */
[C---:B------:R-:W-:Y:S02]  /*7df0*/  @P1 IMAD R9, R203.reuse, R9, R4 ;  /* 0x00000009cb091224 */ /* 0x040fe400078e0204 */
[----:B------:R-:W-:-:S04]  /*7e00*/  @P1 IMAD.WIDE.U32 R4, R203, R8, RZ ;  /* 0x00000008cb041225 */ /* 0x000fc800078e00ff */
[----:B---3--:R-:W-:Y:S02]  /*7e10*/  @P0 IMAD R0, R15, R10, RZ ;  /* 0x0000000a0f000224 */ /* 0x008fe400078e02ff */
[----:B------:R-:W-:Y:S02]  /*7e20*/  @P1 IMAD.IADD R5, R5, 0x1, R9 ;  /* 0x0000000105051824 */ /* 0x000fe400078e0209 */
[C---:B------:R-:W-:Y:S02]  /*7e30*/  @P0 IMAD R9, R202.reuse, R11, R0 ;  /* 0x0000000bca090224 */ /* 0x040fe400078e0200 */
[----:B----4-:R-:W-:Y:S02]  /*7e40*/  @P1 IMAD R6, R7, R12, RZ ;  /* 0x0000000c07061224 */ /* 0x010fe400078e02ff */
[----:B------:R-:W-:-:S04]  /*7e50*/  @P0 IMAD.WIDE.U32 R2, R202, R10, R2 ;  /* 0x0000000aca020225 */ /* 0x000fc800078e0002 */
[C---:B------:R-:W-:Y:S02]  /*7e60*/  @P1 IMAD R11, R202.reuse, R13, R6 ;  /* 0x0000000dca0b1224 */ /* 0x040fe400078e0206 */
[----:B------:R-:W-:Y:S01]  /*7e70*/  @P1 IMAD.WIDE.U32 R6, R202, R12, R4 ;  /* 0x0000000cca061225 */ /* 0x000fe200078e0004 */
[----:B------:R-:W-:Y:S01]  /*7e80*/  @P0 LEA R4, P2, R2, UR4, 0x2 ;  /* 0x0000000402040c11 */ /* 0x000fe2000f8410ff */
[----:B------:R-:W-:Y:S02]  /*7e90*/  ULDC UR4, c[0x0][0x3f4] ;  /* 0x0000fd0000047ab9 */ /* 0x000fe40000000800 */
[----:B------:R-:W-:Y:S01]  /*7ea0*/  @P0 IMAD.IADD R5, R3, 0x1, R9 ;  /* 0x0000000103050824 */ /* 0x000fe200078e0209 */
[----:B------:R-:W-:Y:S01]  /*7eb0*/  @P1 LEA R8, P3, R6, UR6, 0x2 ;  /* 0x0000000606081c11 */ /* 0x000fe2000f8610ff */
[----:B------:R-:W-:Y:S02]  /*7ec0*/  @P1 IMAD.IADD R3, R7, 0x1, R11 ;  /* 0x0000000107031824 */ /* 0x000fe400078e020b */
[----:B------:R-:W-:Y:S01]  /*7ed0*/  IMAD.MOV.U32 R0, RZ, RZ, 0x3f800000 ;  /* 0x3f800000ff007424 */ /* 0x000fe200078e00ff */
[----:B------:R-:W-:-:S02]  /*7ee0*/  @P0 LEA.HI.X R5, R2, UR5, R5, 0x2, P2 ;  /* 0x0000000502050c11 */ /* 0x000fc400090f1405 */
        /* <DEDUP_REMOVED lines=12> */
[----:B------:R-:W-:-:S04]  /*7fb0*/  MOV R3, UR4 ;  /* 0x0000000400037c02 */ /* 0x000fc80008000f00 */
[----:B------:R-:W-:-:S04]  /*7fc0*/  SHF.L.U32 R3, R3, 0x1f, RZ ;  /* 0x0000001f03037819 */ /* 0x000fc800000006ff */
[----:B------:R1:W2:Y:S03]  /*7fd0*/  SYNCS.PHASECHK.TRANS64.TRYWAIT P0, [R16+URZ+0x28400], R3 ;  /* 0x02840003100075a7 */ /* 0x0002a6000800017f */
[----:B--2---:R-:W-:Y:S05]  /*7fe0*/  @!P0 NANOSLEEP.SYNCS 0x989680 ;  /* 0x009896800000895d */ /* 0x004fea0003900000 */
[----:B------:R-:W2:Y:S01]  /*7ff0*/  @!P0 SYNCS.PHASECHK.TRANS64 P0, [R16+URZ+0x28400], R3 ;  /* 0x02840003100085a7 */ /* 0x000ea2000800007f */
[----:B------:R-:W-:Y:S04]  /*8000*/  BSSY B0, `(.L_x_1426) ;  /* 0x0000006000007945 */ /* 0x000fe80003800000 */
[----:B--2---:R-:W-:Y:S05]  /*8010*/  @P0 BRA `(.L_x_1427) ;  /* 0x0000000000100947 */ /* 0x004fea0003800000 */
.L_x_1428:
[----:B--2---:R2:W3:Y:S02]  /*8020*/  SYNCS.PHASECHK.TRANS64.TRYWAIT P0, [R16+URZ+0x28400], R3 ;  /* 0x02840003100075a7 */ /* 0x0044e4000800017f */
[----:B---3--:R-:W-:Y:S05]  /*8030*/  @!P0 NANOSLEEP.SYNCS 0x989680 ;  /* 0x009896800000895d */ /* 0x008fea0003900000 */
[----:B------:R-:W3:Y:S02]  /*8040*/  @!P0 SYNCS.PHASECHK.TRANS64 P0, [R16+URZ+0x28400], R3 ;  /* 0x02840003100085a7 */ /* 0x000ee4000800007f */
[----:B---3--:R-:W-:Y:S05]  /*8050*/  @!P0 BRA `(.L_x_1428) ;  /* 0xfffffffc00f08947 */ /* 0x008fea000383ffff */
.L_x_1427:
[----:B------:R-:W-:Y:S05]  /*8060*/  BSYNC B0 ;  /* 0x0000000000007941 */ /* 0x000fea0003800000 */
.L_x_1426:
[----:B------:R-:W-:Y:S05]  /*8070*/  BRA `(.L_x_1429) ;  /* 0x0000009400187947 */ /* 0x000fea0003800000 */
.L_x_1425:
[----:B------:R-:W-:Y:S01]  /*8080*/  ULOP3.LUT UP0, URZ, UR44, 0x3ff, URZ, 0xc0, !UPT ;  /* 0x000003ff2c3f7892 */ /* 0x000fe2000f80c03f */
[----:B-----5:R-:W-:Y:S01]  /*8090*/  SHF.R.S32.HI R0, RZ, 0x1f, R87 ;  /* 0x0000001fff007819 */ /* 0x020fe20000011457 */
[----:B------:R-:W-:Y:S01]  /*80a0*/  ULDC.64 UR4, c[0x0][0x3f8] ;  /* 0x0000fe0000047ab9 */ /* 0x000fe20000000a00 */
[----:B------:R-:W-:Y:S01]  /*80b0*/  ULDC.64 UR6, c[0x0][0x408] ;  /* 0x0001020000067ab9 */ /* 0x000fe20000000a00 */
[----:B------:R-:W-:Y:S02]  /*80c0*/  IMAD.WIDE.U32 R24, R87, UR4, RZ ;  /* 0x0000000457187c25 */ /* 0x000fe4000f8e00ff */
[----:B------:R-:W-:Y:S02]  /*80d0*/  PLOP3.LUT P0, PT, PT, PT, UP0, 0x80, 0x0 ;  /* 0x000000000000781c */ /* 0x000fe40003f0f008 */
[C---:B------:R-:W-:Y:S02]  /*80e0*/  IMAD R4, R0.reuse, UR4, RZ ;  /* 0x0000000400047c24 */ /* 0x040fe4000f8e02ff */
[----:B------:R-:W-:-:S02]  /*80f0*/  IMAD R0, R0, UR6, RZ ;  /* 0x0000000600007c24 */ /* 0x000fc4000f8e02ff */
[C---:B------:R-:W-:Y:S02]  /*8100*/  IMAD R29, R87.reuse, UR5, R4 ;  /* 0x00000005571d7c24 */ /* 0x040fe4000f8e0204 */
[C---:B------:R-:W-:Y:S02]  /*8110*/  IMAD R31, R87.reuse, UR7, R0 ;  /* 0x00000007571f7c24 */ /* 0x040fe4000f8e0200 */
[----:B------:R-:W-:-:S04]  /*8120*/  IMAD.WIDE.U32 R26, R87, UR6, RZ ;  /* 0x00000006571a7c25 */ /* 0x000fc8000f8e00ff */
[----:B------:R-:W-:Y:S02]  /*8130*/  IMAD.IADD R29, R29, 0x1, R25 ;  /* 0x000000011d1d7824 */ /* 0x000fe400078e0219 */
[----:B------:R-:W-:Y:S01]  /*8140*/  IMAD.IADD R31, R31, 0x1, R27 ;  /* 0x000000011f1f7824 */ /* 0x000fe200078e021b */
        /* <DEDUP_REMOVED lines=16> */
[----:B0-2---:R-:W-:Y:S05]  /*8250*/  CALL.ABS.NOINC R14 ;  /* 0x000000000e007343 */ /* 0x005fea0003c00000 */
.L_x_1430:
[----:B------:R-:W-:Y:S01]  /*8260*/  ULDC.U8 UR4, c[0x0][0x410] ;  /* 0x0001040000047ab9 */ /* 0x000fe20000000000 */
[----:B------:R-:W-:Y:S01]  /*8270*/  IMAD.IADD R52, R17, 0x1, R204 ;  /* 0x0000000111347824 */ /* 0x000fe200078e02cc */
[----:B------:R-:W-:Y:S01]  /*8280*/  ISETP.NE.AND P0, PT, RZ, UR4, PT ;  /* 0x00000004ff007c0c */ /* 0x000fe2000bf05270 */
[----:B------:R-:W-:Y:S02]  /*8290*/  BSSY B0, `(.L_x_1431) ;  /* 0x000091c000007945 */ /* 0x000fe40003800000 */
[----:B------:R-:W-:-:S10]  /*82a0*/  IMAD R3, R215, 0x20, R52 ;  /* 0x00000020d7037824 */ /* 0x000fd400078e0234 */
[----:B------:R-:W-:Y:S05]  /*82b0*/  @!P0 BRA `(.L_x_1432) ;  /* 0x0000004800588947 */ /* 0x000fea0003800000 */
[----:B------:R-:W1:Y:S01]  /*82c0*/  LDC R10, c[0x0][0x448] ;  /* 0x00011200ff0a7b82 */ /* 0x000e620000000800 */
[----:B------:R-:W-:Y:S01]  /*82d0*/  ULDC.64 UR4, c[0x0][0x3f8] ;  /* 0x0000fe0000047ab9 */ /* 0x000fe20000000a00 */
[----:B------:R-:W-:Y:S01]  /*82e0*/  IMAD.MOV.U32 R4, RZ, RZ, R24 ;  /* 0x000000ffff047224 */ /* 0x000fe200078e0018 */
[----:B------:R-:W-:Y:S01]  /*82f0*/  ULDC.64 UR6, c[0x0][0x408] ;  /* 0x0001020000067ab9 */ /* 0x000fe20000000a00 */
[----:B------:R-:W-:Y:S01]  /*8300*/  IMAD.MOV.U32 R8, RZ, RZ, R26 ;  /* 0x000000ffff087224 */ /* 0x000fe200078e001a */
[----:B------:R-:W-:Y:S01]  /*8310*/  ULDC.64 UR8, c[0x0][0x400] ;  /* 0x0001000000087ab9 */ /* 0x000fe20000000a00 */
[----:B------:R-:W-:Y:S01]  /*8320*/  IMAD.MOV.U32 R9, RZ, RZ, R31 ;  /* 0x000000ffff097224 */ /* 0x000fe200078e001f */
[----:B-1----:R-:W-:-:S13]  /*8330*/  ISETP.NE.AND P0, PT, R10, 0x1, PT ;  /* 0x000000010a00780c */ /* 0x002fda0003f05270 */
[----:B------:R-:W1:Y:S08]  /*8340*/  @P0 LDC R0, c[0x0][0x44c] ;  /* 0x00011300ff000b82 */ /* 0x000e700000000800 */
[----:B------:R-:W2:Y:S01]  /*8350*/  @P0 LDC R5, c[0x0][0x450] ;  /* 0x00011400ff050b82 */ /* 0x000ea20000000800 */
[----:B-1----:R-:W-:-:S05]  /*8360*/  @P0 IMAD.HI.U32 R0, R3, R0, RZ ;  /* 0x0000000003000227 */ /* 0x002fca00078e00ff */
[----:B--2---:R-:W-:Y:S01]  /*8370*/  @P0 SHF.R.U32.HI R3, RZ, R5, R0 ;  /* 0x00000005ff030219 */ /* 0x004fe20000011600 */
[----:B------:R-:W-:-:S03]  /*8380*/  IMAD.MOV.U32 R5, RZ, RZ, R29 ;  /* 0x000000ffff057224 */ /* 0x000fc600078e001d */
[----:B------:R-:W-:Y:S01]  /*8390*/  SHF.R.S32.HI R0, RZ, 0x1f, R3 ;  /* 0x0000001fff007819 */ /* 0x000fe20000011403 */
[----:B------:R-:W-:-:S04]  /*83a0*/  IMAD.WIDE.U32 R4, R3, UR4, R4 ;  /* 0x0000000403047c25 */ /* 0x000fc8000f8e0004 */
[----:B------:R-:W-:Y:S02]  /*83b0*/  IMAD R6, R0, UR4, RZ ;  /* 0x0000000400067c24 */ /* 0x000fe4000f8e02ff */
[----:B------:R-:W-:-:S04]  /*83c0*/  IMAD.WIDE.U32 R8, R3, UR6, R8 ;  /* 0x0000000603087c25 */ /* 0x000fc8000f8e0008 */
[C---:B------:R-:W-:Y:S01]  /*83d0*/  IMAD R7, R3.reuse, UR5, R6 ;  /* 0x0000000503077c24 */ /* 0x040fe2000f8e0206 */
[----:B------:R-:W-:Y:S01]  /*83e0*/  ULDC.64 UR4, c[0x0][0x3e8] ;  /* 0x0000fa0000047ab9 */ /* 0x000fe20000000a00 */
[----:B------:R-:W-:Y:S01]  /*83f0*/  IMAD R6, R0, UR6, RZ ;  /* 0x0000000600067c24 */ /* 0x000fe2000f8e02ff */
[----:B------:R-:W-:Y:S01]  /*8400*/  IADD3 R0, P0, R4, UR4, RZ ;  /* 0x0000000404007c10 */ /* 0x000fe2000ff1e0ff */
[----:B------:R-:W-:Y:S02]  /*8410*/  UMOV UR4, 0xffffffff ;  /* 0xffffffff00047882 */ /* 0x000fe40000000000 */
[----:B------:R-:W-:Y:S01]  /*8420*/  IMAD R3, R3, UR7, R6 ;  /* 0x0000000703037c24 */ /* 0x000fe2000f8e0206 */
[----:B------:R-:W-:Y:S02]  /*8430*/  IADD3 R6, P1, R8, UR8, RZ ;  /* 0x0000000808067c10 */ /* 0x000fe4000ff3e0ff */
[----:B------:R-:W-:Y:S02]  /*8440*/  IADD3.X R4, R5, UR5, R7, P0, !PT ;  /* 0x0000000505047c10 */ /* 0x000fe400087fe407 */
[----:B------:R-:W-:Y:S01]  /*8450*/  IADD3.X R8, R9, UR9, R3, P1, !PT ;  /* 0x0000000909087c10 */ /* 0x000fe20008ffe403 */
[----:B------:R-:W-:Y:S08]  /*8460*/  BRA.DIV UR4, `(.L_x_1433) ;  /* 0x000001ea04187947 */ /* 0x000ff0000b800000 */
[----:B------:R1:W2:Y:S04]  /*8470*/  SHFL.IDX PT, R3, R4, RZ, 0x181f ;  /* 0x00181fff04037589 */ /* 0x0002a800000e0000 */
[----:B------:R1:W3:Y:S04]  /*8480*/  SHFL.IDX PT, R5, R0, RZ, 0x181f ;  /* 0x00181fff00057589 */ /* 0x0002e800000e0000 */
[----:B------:R1:W4:Y:S04]  /*8490*/  SHFL.IDX PT, R7, R8, RZ, 0x181f ;  /* 0x00181fff08077589 */ /* 0x00032800000e0000 */
[----:B------:R1:W0:Y:S02]  /*84a0*/  SHFL.IDX PT, R14, R6, RZ, 0x181f ;  /* 0x00181fff060e7589 */ /* 0x00022400000e0000 */
.L_x_1740:
[----:B------:R-:W-:Y:S01]  /*84b0*/  IMAD R37, R195, R10, RZ ;  /* 0x0000000ac3257224 */ /* 0x000fe200078e02ff */
[----:B------:R-:W-:Y:S01]  /*84c0*/  BSSY B1, `(.L_x_1434) ;  /* 0x000001a000017945 */ /* 0x000fe20003800000 */
[----:B------:R-:W-:Y:S02]  /*84d0*/  CS2R R24, SRZ ;  /* 0x0000000000187805 */ /* 0x000fe4000001ff00 */
[----:B------:R-:W-:Y:S02]  /*84e0*/  CS2R R38, SRZ ;  /* 0x0000000000267805 */ /* 0x000fe4000001ff00 */
[----:B------:R-:W-:Y:S02]  /*84f0*/  CS2R R30, SRZ ;  /* 0x00000000001e7805 */ /* 0x000fe4000001ff00 */
[----:B------:R-:W-:Y:S02]  /*8500*/  ISETP.GE.AND P0, PT, R52, R37, PT ;  /* 0x000000253400720c */ /* 0x000fe40003f06270 */
[----:B------:R-:W-:-:S11]  /*8510*/  CS2R R44, SRZ ;  /* 0x00000000002c7805 */ /* 0x000fd6000001ff00 */
[----:B------:R-:W-:Y:S05]  /*8520*/  @P0 BRA `(.L_x_1435) ;  /* 0x00000000004c0947 */ /* 0x000fea0003800000 */
[----:B------:R-:W-:Y:S01]  /*8530*/  ULDC UR4, c[0x0][0x3f4] ;  /* 0x0000fd0000047ab9 */ /* 0x000fe20000000800 */
[----:B------:R-:W-:Y:S02]  /*8540*/  CS2R R24, SRZ ;  /* 0x0000000000187805 */ /* 0x000fe4000001ff00 */
[----:B------:R-:W-:Y:S02]  /*8550*/  ISETP.GE.AND P4, PT, R194, UR4, PT ;  /* 0x00000004c2007c0c */ /* 0x000fe4000bf86270 */
[----:B------:R-:W-:Y:S02]  /*8560*/  CS2R R38, SRZ ;  /* 0x0000000000267805 */ /* 0x000fe4000001ff00 */
[----:B------:R-:W-:Y:S02]  /*8570*/  ISETP.GE.AND P3, PT, R18, UR4, PT ;  /* 0x0000000412007c0c */ /* 0x000fe4000bf66270 */
[----:B------:R-:W-:Y:S02]  /*8580*/  CS2R R44, SRZ ;  /* 0x00000000002c7805 */ /* 0x000fe4000001ff00 */
[----:B------:R-:W-:-:S05]  /*8590*/  CS2R R30, SRZ ;  /* 0x00000000001e7805 */ /* 0x000fca000001ff00 */
[----:B---3--:R-:W-:-:S04]  /*85a0*/  @!P4 IADD3 R20, P0, R194, R5, RZ ;  /* 0x00000005c214c210 */ /* 0x008fc80007f1e0ff */
[C---:B0-----:R-:W-:Y:S02]  /*85b0*/  @!P3 IADD3 R12, P1, R18.reuse, R14, RZ ;  /* 0x0000000e120cb210 */ /* 0x041fe40007f3e0ff */
[----:B--2---:R-:W-:Y:S02]  /*85c0*/  @!P4 IADD3.X R21, R3, R214, RZ, P0, !PT ;  /* 0x000000d60315c210 */ /* 0x004fe400007fe4ff */
[----:B------:R-:W-:Y:S02]  /*85d0*/  @!P3 IADD3 R10, P0, R18, R5, RZ ;  /* 0x00000005120ab210 */ /* 0x000fe40007f1e0ff */
[----:B------:R-:W-:Y:S01]  /*85e0*/  @!P4 IADD3 R14, P2, R194, R14, RZ ;  /* 0x0000000ec20ec210 */ /* 0x000fe20007f5e0ff */
[--C-:B----4-:R-:W-:Y:S01]  /*85f0*/  @!P3 IMAD.X R13, R7, 0x1, R19.reuse, P1 ;  /* 0x00000001070db824 */ /* 0x110fe200008e0613 */
[----:B------:R0:W5:Y:S01]  /*8600*/  @!P4 LD.E.64 R24, desc[UR46][R20.64] ;  /* 0x0000002e1418c980 */ /* 0x000162000c101b00 */
[----:B------:R-:W-:Y:S02]  /*8610*/  @!P3 IMAD.X R11, R3, 0x1, R19, P0 ;  /* 0x00000001030bb824 */ /* 0x000fe400000e0613 */
[----:B------:R-:W-:Y:S01]  /*8620*/  @!P4 IMAD.X R15, R7, 0x1, R214, P2 ;  /* 0x00000001070fc824 */ /* 0x000fe200010e06d6 */
[----:B------:R0:W5:Y:S04]  /*8630*/  @!P3 LD.E.64 R44, desc[UR46][R12.64] ;  /* 0x0000002e0c2cb980 */ /* 0x000168000c101b00 */
[----:B------:R0:W5:Y:S04]  /*8640*/  @!P3 LD.E.64 R38, desc[UR46][R10.64] ;  /* 0x0000002e0a26b980 */ /* 0x000168000c101b00 */
[----:B------:R0:W5:Y:S02]  /*8650*/  @!P4 LD.E.64 R30, desc[UR46][R14.64] ;  /* 0x0000002e0e1ec980 */ /* 0x000164000c101b00 */
.L_x_1435:
[----:B------:R-:W-:Y:S05]  /*8660*/  BSYNC B1 ;  /* 0x0000000000017941 */ /* 0x000fea0003800000 */
.L_x_1434:
[----:B------:R-:W-:Y:S01]  /*8670*/  UMOV UR4, 0xffffffff ;  /* 0xffffffff00047882 */ /* 0x000fe20000000000 */
[----:B------:R-:W-:Y:S02]  /*8680*/  CS2R R26, SRZ ;  /* 0x00000000001a7805 */ /* 0x000fe4000001ff00 */
[----:B------:R-:W-:Y:S05]  /*8690*/  BRA.DIV UR4, `(.L_x_1436) ;  /* 0x000001e604fc7947 */ /* 0x000fea000b800000 */
[----:B--2---:R2:W1:Y:S04]  /*86a0*/  SHFL.IDX PT, R3, R4, 0x1, 0x181f ;  /* 0x00381f0004037f89 */ /* 0x00446800000e0000 */
[----:B---3--:R2:W3:Y:S04]  /*86b0*/  SHFL.IDX PT, R5, R0, 0x1, 0x181f ;  /* 0x00381f0000057f89 */ /* 0x0084e800000e0000 */
[----:B----4-:R2:W4:Y:S04]  /*86c0*/  SHFL.IDX PT, R7, R8, 0x1, 0x181f ;  /* 0x00381f0008077f89 */ /* 0x01052800000e0000 */
[----:B0-----:R2:W0:Y:S02]  /*86d0*/  SHFL.IDX PT, R14, R6, 0x1, 0x181f ;  /* 0x00381f00060e7f89 */ /* 0x00142400000e0000 */
.L_x_1746:
[----:B------:R-:W-:Y:S01]  /*86e0*/  VIADD R9, R52, 0x20 ;  /* 0x0000002034097836 */ /* 0x000fe20000000000 */
[----:B------:R-:W-:Y:S01]  /*86f0*/  BSSY B1, `(.L_x_1437) ;  /* 0x0000019000017945 */ /* 0x000fe20003800000 */
[----:B------:R-:W-:Y:S02]  /*8700*/  CS2R R40, SRZ ;  /* 0x0000000000287805 */ /* 0x000fe4000001ff00 */
[----:B------:R-:W-:Y:S02]  /*8710*/  CS2R R32, SRZ ;  /* 0x0000000000207805 */ /* 0x000fe4000001ff00 */
[----:B------:R-:W-:Y:S02]  /*8720*/  CS2R R46, SRZ ;  /* 0x00000000002e7805 */ /* 0x000fe4000001ff00 */
[----:B------:R-:W-:-:S13]  /*8730*/  ISETP.GE.AND P0, PT, R9, R37, PT ;  /* 0x000000250900720c */ /* 0x000fda0003f06270 */
[----:B------:R-:W-:Y:S05]  /*8740*/  @P0 BRA `(.L_x_1438) ;  /* 0x00000000004c0947 */ /* 0x000fea0003800000 */
[----:B------:R-:W-:Y:S01]  /*8750*/  ULDC UR4, c[0x0][0x3f4] ;  /* 0x0000fd0000047ab9 */ /* 0x000fe20000000800 */
[----:B------:R-:W-:Y:S02]  /*8760*/  CS2R R26, SRZ ;  /* 0x00000000001a7805 */ /* 0x000fe4000001ff00 */
[----:B------:R-:W-:Y:S02]  /*8770*/  ISETP.GE.AND P4, PT, R194, UR4, PT ;  /* 0x00000004c2007c0c */ /* 0x000fe4000bf86270 */
[----:B------:R-:W-:Y:S02]  /*8780*/  CS2R R40, SRZ ;  /* 0x0000000000287805 */ /* 0x000fe4000001ff00 */
[----:B------:R-:W-:Y:S02]  /*8790*/  ISETP.GE.AND P3, PT, R18, UR4, PT ;  /* 0x0000000412007c0c */ /* 0x000fe4000bf66270 */
[----:B------:R-:W-:-:S07]  /*87a0*/  CS2R R46, SRZ ;  /* 0x00000000002e7805 */ /* 0x000fce000001ff00 */
[----:B---3--:R-:W-:-:S04]  /*87b0*/  @!P4 IADD3 R20, P0, R194, R5, RZ ;  /* 0x00000005c214c210 */ /* 0x008fc80007f1e0ff */
[-C--:B0-----:R-:W-:Y:S02]  /*87c0*/  @!P3 IADD3 R12, P1, R18, R14.reuse, RZ ;  /* 0x0000000e120cb210 */ /* 0x081fe40007f3e0ff */
[----:B------:R-:W-:Y:S01]  /*87d0*/  @!P4 IADD3 R14, P2, R194, R14, RZ ;  /* 0x0000000ec20ec210 */ /* 0x000fe20007f5e0ff */
[--C-:B-1----:R-:W-:Y:S01]  /*87e0*/  @!P4 IMAD.X R21, R3, 0x1, R214.reuse, P0 ;  /* 0x000000010315c824 */ /* 0x102fe200000e06d6 */
[----:B------:R-:W-:Y:S02]  /*87f0*/  @!P3 IADD3 R10, P0, R18, R5, RZ ;  /* 0x00000005120ab210 */ /* 0x000fe40007f1e0ff */
[----:B------:R-:W-:Y:S01]  /*8800*/  CS2R R32, SRZ ;  /* 0x0000000000207805 */ /* 0x000fe2000001ff00 */
[C-C-:B----4-:R-:W-:Y:S02]  /*8810*/  @!P3 IMAD.X R13, R7.reuse, 0x1, R19.reuse, P1 ;  /* 0x00000001070db824 */ /* 0x150fe400008e0613 */
[----:B------:R-:W-:Y:S01]  /*8820*/  @!P4 IMAD.X R15, R7, 0x1, R214, P2 ;  /* 0x00000001070fc824 */ /* 0x000fe200010e06d6 */
[----:B------:R0:W5:Y:S01]  /*8830*/  @!P4 LD.E.64 R26, desc[UR46][R20.64] ;  /* 0x0000002e141ac980 */ /* 0x000162000c101b00 */
[----:B------:R-:W-:-:S03]  /*8840*/  @!P3 IMAD.X R11, R3, 0x1, R19, P0 ;  /* 0x00000001030bb824 */ /* 0x000fc600000e0613 */
[----:B------:R0:W5:Y:S04]  /*8850*/  @!P3 LD.E.64 R46, desc[UR46][R12.64] ;  /* 0x0000002e0c2eb980 */ /* 0x000168000c101b00 */
[----:B------:R0:W5:Y:S04]  /*8860*/  @!P3 LD.E.64 R40, desc[UR46][R10.64] ;  /* 0x0000002e0a28b980 */ /* 0x000168000c101b00 */
[----:B------:R0:W5:Y:S02]  /*8870*/  @!P4 LD.E.64 R32, desc[UR46][R14.64] ;  /* 0x0000002e0e20c980 */ /* 0x000164000c101b00 */
.L_x_1438:
[----:B------:R-:W-:Y:S05]  /*8880*/  BSYNC B1 ;  /* 0x0000000000017941 */ /* 0x000fea0003800000 */
.L_x_1437:
[----:B------:R-:W-:-:S03]  /*8890*/  UMOV UR4, 0xffffffff ;  /* 0xffffffff00047882 */ /* 0x000fc60000000000 */
[----:B------:R-:W-:Y:S05]  /*88a0*/  BRA.DIV UR4, `(.L_x_1439) ;  /* 0x000001e604e87947 */ /* 0x000fea000b800000 */
[----:B-1----:R1:W1:Y:S04]  /*88b0*/  SHFL.IDX PT, R3, R4, 0x2, 0x181f ;  /* 0x00581f0004037f89 */ /* 0x00226800000e0000 */
[----:B---3--:R3:W1:Y:S04]  /*88c0*/  SHFL.IDX PT, R5, R0, 0x2, 0x181f ;  /* 0x00581f0000057f89 */ /* 0x00866800000e0000 */
[----:B----4-:R3:W4:Y:S04]  /*88d0*/  SHFL.IDX PT, R7, R8, 0x2, 0x181f ;  /* 0x00581f0008077f89 */ /* 0x01072800000e0000 */
[----:B0-----:R3:W0:Y:S02]  /*88e0*/  SHFL.IDX PT, R14, R6, 0x2, 0x181f ;  /* 0x00581f00060e7f89 */ /* 0x00162400000e0000 */
.L_x_1752:
[----:B------:R-:W-:Y:S01]  /*88f0*/  IADD3 R9, R52, 0x40, RZ ;  /* 0x0000004034097810 */ /* 0x000fe20007ffe0ff */
[----:B------:R-:W-:Y:S01]  /*8900*/  BSSY B1, `(.L_x_1440) ;  /* 0x000001a000017945 */ /* 0x000fe20003800000 */
[----:B------:R-:W-:Y:S02]  /*8910*/  CS2R R28, SRZ ;  /* 0x00000000001c7805 */ /* 0x000fe4000001ff00 */
[----:B------:R-:W-:Y:S02]  /*8920*/  CS2R R42, SRZ ;  /* 0x00000000002a7805 */ /* 0x000fe4000001ff00 */
[----:B------:R-:W-:Y:S02]  /*8930*/  ISETP.GE.AND P0, PT, R9, R37, PT ;  /* 0x000000250900720c */ /* 0x000fe40003f06270 */
[----:B------:R-:W-:Y:S02]  /*8940*/  CS2R R34, SRZ ;  /* 0x0000000000227805 */ /* 0x000fe4000001ff00 */
[----:B------:R-:W-:-:S09]  /*8950*/  CS2R R48, SRZ ;  /* 0x0000000000307805 */ /* 0x000fd2000001ff00 */
[----:B------:R-:W-:Y:S05]  /*8960*/  @P0 BRA `(.L_x_1441) ;  /* 0x00000000004c0947 */ /* 0x000fea0003800000 */
[----:B------:R-:W-:Y:S01]  /*8970*/  ULDC UR4, c[0x0][0x3f4] ;  /* 0x0000fd0000047ab9 */ /* 0x000fe20000000800 */
[----:B------:R-:W-:Y:S02]  /*8980*/  CS2R R28, SRZ ;  /* 0x00000000001c7805 */ /* 0x000fe4000001ff00 */
[----:B------:R-:W-:Y:S02]  /*8990*/  ISETP.GE.AND P4, PT, R194, UR4, PT ;  /* 0x00000004c2007c0c */ /* 0x000fe4000bf86270 */
[----:B------:R-:W-:Y:S02]  /*89a0*/  CS2R R42, SRZ ;  /* 0x00000000002a7805 */ /* 0x000fe4000001ff00 */
[----:B------:R-:W-:Y:S02]  /*89b0*/  ISETP.GE.AND P3, PT, R18, UR4, PT ;  /* 0x0000000412007c0c */ /* 0x000fe4000bf66270 */
[----:B------:R-:W-:-:S07]  /*89c0*/  CS2R R48, SRZ ;  /* 0x0000000000307805 */ /* 0x000fce000001ff00 */
[----:B-1----:R-:W-:-:S04]  /*89d0*/  @!P4 IADD3 R20, P0, R194, R5, RZ ;  /* 0x00000005c214c210 */ /* 0x002fc80007f1e0ff */
[-C--:B0-----:R-:W-:Y:S02]  /*89e0*/  @!P3 IADD3 R12, P1, R18, R14.reuse, RZ ;  /* 0x0000000e120cb210 */ /* 0x081fe40007f3e0ff */
[----:B------:R-:W-:Y:S01]  /*89f0*/  @!P4 IADD3 R14, P2, R194, R14, RZ ;  /* 0x0000000ec20ec210 */ /* 0x000fe20007f5e0ff */
[--C-:B------:R-:W-:Y:S01]  /*8a00*/  @!P4 IMAD.X R21, R3, 0x1, R214.reuse, P0 ;  /* 0x000000010315c824 */ /* 0x100fe200000e06d6 */
        /* <DEDUP_REMOVED lines=9> */
.L_x_1441:
[----:B------:R-:W-:Y:S05]  /*8aa0*/  BSYNC B1 ;  /* 0x0000000000017941 */ /* 0x000fea0003800000 */
.L_x_1440:
[----:B------:R-:W-:Y:S01]  /*8ab0*/  UMOV UR4, 0xffffffff ;  /* 0xffffffff00047882 */ /* 0x000fe20000000000 */
[----:B0-----:R-:W-:Y:S02]  /*8ac0*/  CS2R R20, SRZ ;  /* 0x0000000000147805 */ /* 0x001fe4000001ff00 */
[----:B------:R-:W-:Y:S05]  /*8ad0*/  BRA.DIV UR4, `(.L_x_1442) ;  /* 0x000001e604cc7947 */ /* 0x000fea000b800000 */
[----:B-1----:R0:W1:Y:S04]  /*8ae0*/  SHFL.IDX PT, R3, R4, 0x3, 0x181f ;  /* 0x00781f0004037f89 */ /* 0x00206800000e0000 */
[----:B------:R0:W0:Y:S04]  /*8af0*/  SHFL.IDX PT, R5, R0, 0x3, 0x181f ;  /* 0x00781f0000057f89 */ /* 0x00002800000e0000 */
[----:B----4-:R4:W0:Y:S04]  /*8b00*/  SHFL.IDX PT, R7, R8, 0x3, 0x181f ;  /* 0x00781f0008077f89 */ /* 0x01082800000e0000 */
[----:B------:R4:W0:Y:S02]  /*8b10*/  SHFL.IDX PT, R14, R6, 0x3, 0x181f ;  /* 0x00781f00060e7f89 */ /* 0x00082400000e0000 */
.L_x_1758:
[----:B------:R-:W-:Y:S01]  /*8b20*/  VIADD R52, R52, 0x60 ;  /* 0x0000006034347836 */ /* 0x000fe20000000000 */
[----:B------:R-:W-:Y:S01]  /*8b30*/  BSSY B1, `(.L_x_1443) ;  /* 0x0000019000017945 */ /* 0x000fe20003800000 */
[----:B------:R-:W-:Y:S02]  /*8b40*/  CS2R R10, SRZ ;  /* 0x00000000000a7805 */ /* 0x000fe4000001ff00 */
[----:B--234-:R-:W-:Y:S02]  /*8b50*/  CS2R R8, SRZ ;  /* 0x0000000000087805 */ /* 0x01cfe4000001ff00 */
        /* <DEDUP_REMOVED lines=9> */
[----:B0-----:R-:W-:-:S04]  /*8bf0*/  @!P4 IADD3 R52, P0, R194, R5, RZ ;  /* 0x00000005c234c210 */ /* 0x001fc80007f1e0ff */
[CC--:B------:R-:W-:Y:S01]  /*8c00*/  @!P3 IADD3 R50, P1, R18.reuse, R14.reuse, RZ ;  /* 0x0000000e1232b210 */ /* 0x0c0fe20007f3e0ff */
[----:B-1----:R-:W-:Y:S01]  /*8c10*/  @!P4 IMAD.X R53, R3, 0x1, R214, P0 ;  /* 0x000000010335c824 */ /* 0x002fe200000e06d6 */
[----:B------:R-:W-:Y:S02]  /*8c20*/  @!P3 IADD3 R4, P0, R18, R5, RZ ;  /* 0x000000051204b210 */ /* 0x000fe40007f1e0ff */
[----:B------:R-:W-:Y:S02]  /*8c30*/  @!P4 IADD3 R14, P2, R194, R14, RZ ;  /* 0x0000000ec20ec210 */ /* 0x000fe40007f5e0ff */
[----:B------:R-:W-:Y:S01]  /*8c40*/  CS2R R8, SRZ ;  /* 0x0000000000087805 */ /* 0x000fe2000001ff00 */
[--C-:B------:R-:W-:Y:S01]  /*8c50*/  @!P3 IMAD.X R51, R7, 0x1, R19.reuse, P1 ;  /* 0x000000010733b824 */ /* 0x100fe200008e0613 */
[----:B------:R2:W5:Y:S01]  /*8c60*/  @!P4 LD.E.64 R20, desc[UR46][R52.64] ;  /* 0x0000002e3414c980 */ /* 0x000562000c101b00 */
[----:B------:R-:W-:Y:S01]  /*8c70*/  @!P3 IMAD.X R5, R3, 0x1, R19, P0 ;  /* 0x000000010305b824 */ /* 0x000fe200000e0613 */
[----:B------:R-:W-:-:S02]  /*8c80*/  @!P4 IADD3.X R15, R7, R214, RZ, P2, !PT ;  /* 0x000000d6070fc210 */ /* 0x000fc400017fe4ff */
[----:B------:R2:W5:Y:S04]  /*8c90*/  @!P3 LD.E.64 R12, desc[UR46][R50.64] ;  /* 0x0000002e320cb980 */ /* 0x000568000c101b00 */
[----:B------:R2:W5:Y:S04]  /*8ca0*/  @!P3 LD.E.64 R10, desc[UR46][R4.64] ;  /* 0x0000002e040ab980 */ /* 0x000568000c101b00 */
[----:B------:R2:W5:Y:S02]  /*8cb0*/  @!P4 LD.E.64 R8, desc[UR46][R14.64] ;  /* 0x0000002e0e08c980 */ /* 0x000564000c101b00 */
.L_x_1444:
[----:B------:R-:W-:Y:S05]  /*8cc0*/  BSYNC B1 ;  /* 0x0000000000017941 */ /* 0x000fea0003800000 */
.L_x_1443:
[----:B------:R-:W-:Y:S01]  /*8cd0*/  ULEA.HI UR4, UR43, UR43, URZ, 0x1 ;  /* 0x0000002b2b047291 */ /* 0x000fe2000f8f083f */
[----:B0-----:R-:W-:Y:S01]  /*8ce0*/  VIADDMNMX R0, R37, -R204, 0x80, PT ;  /* 0x0000008025007446 */ /* 0x001fe200038009cc */
[----:B------:R-:W-:Y:S02]  /*8cf0*/  BSSY B1, `(.L_x_1445) ;  /* 0x0000008000017945 */ /* 0x000fe40003800000 */
[----:B------:R-:W-:Y:S01]  /*8d00*/  ULOP3.LUT UR4, UR4, 0xfffffffe, URZ, 0xc0, !UPT ;  /* 0xfffffffe04047892 */ /* 0x000fe2000f8ec03f */
[----:B------:R-:W-:-:S03]  /*8d10*/  ISETP.GE.AND P1, PT, R17, R0, PT ;  /* 0x000000001100720c */ /* 0x000fc60003f26270 */
[----:B------:R-:W-:-:S06]  /*8d20*/  UIADD3 UR4, UR43, -UR4, URZ ;  /* 0x800000042b047290 */ /* 0x000fcc000fffe03f */
[----:B-1----:R-:W-:-:S05]  /*8d30*/  IMAD.U32 R3, RZ, RZ, UR4 ;  /* 0x00000004ff037e24 */ /* 0x002fca000f8e00ff */
[----:B------:R-:W-:-:S04]  /*8d40*/  SHF.L.U32 R3, R3, 0x1f, RZ ;  /* 0x0000001f03037819 */ /* 0x000fc800000006ff */
[----:B------:R-:W0:Y:S02]  /*8d50*/  SYNCS.PHASECHK.TRANS64.TRYWAIT P0, [R16+URZ+0x28400], R3 ;  /* 0x02840003100075a7 */ /* 0x000e24000800017f */
[----:B0-----:R-:W-:Y:S05]  /*8d60*/  @!P0 BRA `(.L_x_1446) ;  /* 0x000001e400988947 */ /* 0x001fea0003800000 */
.L_x_1759:
[----:B------:R-:W-:Y:S05]  /*8d70*/  BSYNC B1 ;  /* 0x0000000000017941 */ /* 0x000fea0003800000 */
.L_x_1445:
[----:B------:R-:W-:Y:S04]  /*8d80*/  BSSY B1, `(.L_x_1447) ;  /* 0x00000f9000017945 */ /* 0x000fe80003800000 */
[----:B------:R-:W-:Y:S05]  /*8d90*/  @P1 BRA `(.L_x_1448) ;  /* 0x0000000c00dc1947 */ /* 0x000fea0003800000 */
[----:B0-----:R-:W0:Y:S01]  /*8da0*/  LDC R3, c[0x0][0x3f4] ;  /* 0x0000fd00ff037b82 */ /* 0x001e220000000800 */
[----:B------:R-:W-:Y:S01]  /*8db0*/  BSSY B2, `(.L_x_1449) ;  /* 0x000007a000027945 */ /* 0x000fe20003800000 */
[-C--:B0-----:R-:W-:Y:S02]  /*8dc0*/  ISETP.GE.AND P0, PT, R18, R3.reuse, PT ;  /* 0x000000031200720c */ /* 0x081fe40003f06270 */
[----:B------:R-:W-:-:S11]  /*8dd0*/  ISETP.GE.AND P1, PT, R194, R3, PT ;  /* 0x00000003c200720c */ /* 0x000fd60003f26270 */
[----:B------:R-:W-:Y:S05]  /*8de0*/  @P0 BRA `(.L_x_1450) ;  /* 0x0000000400d80947 */ /* 0x000fea0003800000 */
[----:B--2---:R-:W0:Y:S01]  /*8df0*/  LDS.128 R4, [R212+0x18000] ;  /* 0x01800000d4047984 */ /* 0x004e220000000c00 */
[----:B-----5:R-:W-:Y:S02]  /*8e00*/  SHF.R.U32.HI R14, RZ, 0x8, R38 ;  /* 0x00000008ff0e7819 */ /* 0x020fe40000011626 */
[----:B------:R-:W-:Y:S02]  /*8e10*/  SHF.R.U32.HI R50, RZ, 0x8, R39 ;  /* 0x00000008ff327819 */ /* 0x000fe40000011627 */
[----:B------:R-:W-:Y:S02]  /*8e20*/  LOP3.LUT R3, R38, 0xff, RZ, 0xc0, !PT ;  /* 0x000000ff26037812 */ /* 0x000fe400078ec0ff */
[----:B------:R-:W-:Y:S02]  /*8e30*/  LOP3.LUT R14, R14, 0xff, RZ, 0xc0, !PT ;  /* 0x000000ff0e0e7812 */ /* 0x000fe400078ec0ff */
[----:B------:R-:W-:Y:S02]  /*8e40*/  SHF.R.U32.HI R52, RZ, 0x8, R45 ;  /* 0x00000008ff347819 */ /* 0x000fe4000001162d */
[----:B------:R-:W-:-:S02]  /*8e50*/  LOP3.LUT R15, R39, 0xff, RZ, 0xc0, !PT ;  /* 0x000000ff270f7812 */ /* 0x000fc400078ec0ff */
[----:B------:R-:W-:Y:S02]  /*8e60*/  LOP3.LUT R50, R50, 0xff, RZ, 0xc0, !PT ;  /* 0x000000ff32327812 */ /* 0x000fe400078ec0ff */
[----:B------:R-:W-:Y:S02]  /*8e70*/  PRMT R3, R14, 0x7604, R3 ;  /* 0x000076040e037816 */ /* 0x000fe40000000003 */
[----:B------:R-:W-:Y:S02]  /*8e80*/  SHF.R.U32.HI R54, RZ, 0x10, R39 ;  /* 0x00000010ff367819 */ /* 0x000fe40000011627 */
[----:B------:R-:W-:Y:S02]  /*8e90*/  SHF.R.U32.HI R14, RZ, 0x8, R44 ;  /* 0x00000008ff0e7819 */ /* 0x000fe4000001162c */
[----:B------:R-:W-:Y:S02]  /*8ea0*/  SHF.R.U32.HI R53, RZ, 0x10, R45 ;  /* 0x00000010ff357819 */ /* 0x000fe4000001162d */
[----:B------:R-:W-:-:S02]  /*8eb0*/  LOP3.LUT R51, R45, 0xff, RZ, 0xc0, !PT ;  /* 0x000000ff2d337812 */ /* 0x000fc400078ec0ff */
[----:B------:R-:W-:Y:S01]  /*8ec0*/  LOP3.LUT R52, R52, 0xff, RZ, 0xc0, !PT ;  /* 0x000000ff34347812 */ /* 0x000fe200078ec0ff */
[----:B------:R-:W-:Y:S01]  /*8ed0*/  IMAD.U32 R53, R53, 0x10000, RZ ;  /* 0x0001000035357824 */ /* 0x000fe200078e00ff */
[----:B------:R-:W-:Y:S02]  /*8ee0*/  PRMT R15, R50, 0x7604, R15 ;  /* 0x00007604320f7816 */ /* 0x000fe4000000000f */
[----:B------:R-:W-:Y:S01]  /*8ef0*/  LOP3.LUT R50, R14, 0xff, RZ, 0xc0, !PT ;  /* 0x000000ff0e327812 */ /* 0x000fe200078ec0ff */
[----:B------:R-:W-:Y:S01]  /*8f00*/  IMAD.U32 R14, R54, 0x10000, RZ ;  /* 0x00010000360e7824 */ /* 0x000fe200078e00ff */
[----:B------:R-:W-:Y:S02]  /*8f10*/  LOP3.LUT R37, R44, 0xff, RZ, 0xc0, !PT ;  /* 0x000000ff2c257812 */ /* 0x000fe400078ec0ff */
[----:B------:R-:W-:Y:S02]  /*8f20*/  PRMT R52, R52, 0x7604, R51 ;  /* 0x0000760434347816 */ /* 0x000fe40000000033 */
[----:B------:R-:W-:-:S02]  /*8f30*/  PRMT R51, R50, 0x7604, R37 ;  /* 0x0000760432337816 */ /* 0x000fc40000000025 */
[----:B------:R-:W-:Y:S02]  /*8f40*/  LOP3.LUT R37, R15, 0xff0000, R14, 0xf8, !PT ;  /* 0x00ff00000f257812 */ /* 0x000fe400078ef80e */
[----:B------:R-:W-:Y:S02]  /*8f50*/  LOP3.LUT R53, R52, 0xff0000, R53, 0xf8, !PT ;  /* 0x00ff000034357812 */ /* 0x000fe400078ef835 */
[----:B------:R-:W-:Y:S02]  /*8f60*/  LOP3.LUT R51, R51, 0xff0000, R44, 0xf8, !PT ;  /* 0x00ff000033337812 */ /* 0x000fe400078ef82c */
[----:B------:R-:W-:Y:S02]  /*8f70*/  LOP3.LUT R53, R53, 0xff000000, R45, 0xf8, !PT ;  /* 0xff00000035357812 */ /* 0x000fe400078ef82d */
[----:B------:R-:W-:Y:S02]  /*8f80*/  LOP3.LUT R39, R37, 0xff000000, R39, 0xf8, !PT ;  /* 0xff00000025277812 */ /* 0x000fe400078ef827 */
[----:B------:R-:W-:-:S02]  /*8f90*/  LOP3.LUT R15, R3, 0xff0000, R38, 0xf8, !PT ;  /* 0x00ff0000030f7812 */ /* 0x000fc400078ef826 */
[----:B------:R-:W-:Y:S02]  /*8fa0*/  LOP3.LUT R51, R51, 0xff000000, R44, 0xf8, !PT ;  /* 0xff00000033337812 */ /* 0x000fe400078ef82c */
[-C--:B0-----:R-:W-:Y:S02]  /*8fb0*/  F2FP.F16.E4M3.UNPACK_B R3, R6.reuse.H1 ;  /* 0x00000006ff03723e */ /* 0x081fe400030006ff */
[----:B------:R-:W-:Y:S02]  /*8fc0*/  F2FP.F16.E4M3.UNPACK_B R52, R53 ;  /* 0x00000035ff34723e */ /* 0x000fe400020006ff */
[----:B------:R-:W-:Y:S01]  /*8fd0*/  F2FP.F16.E4M3.UNPACK_B R44, R39 ;  /* 0x00000027ff2c723e */ /* 0x000fe200020006ff */
[--C-:B------:R-:W-:Y:S01]  /*8fe0*/  HADD2.F32 R14, -RZ, R3.reuse.H1_H1 ;  /* 0x30000003ff0e7230 */ /* 0x100fe20000004100 */
[----:B------:R-:W-:Y:S01]  /*8ff0*/  F2FP.F16.E4M3.UNPACK_B R6, R6 ;  /* 0x00000006ff06723e */ /* 0x000fe200020006ff */
[----:B------:R-:W-:Y:S01]  /*9000*/  HADD2.F32 R54, -RZ, R52.H1_H1 ;  /* 0x30000034ff367230 */ /* 0x000fe20000004100 */
[----:B------:R-:W-:Y:S01]  /*9010*/  LOP3.LUT R50, R15, 0xff000000, R38, 0xf8, !PT ;  /* 0xff0000000f327812 */ /* 0x000fe200078ef826 */
[----:B------:R-:W-:Y:S01]  /*9020*/  HADD2.F32 R45, -RZ, R44.H1_H1 ;  /* 0x3000002cff2d7230 */ /* 0x000fe20000004100 */
[-C--:B------:R-:W-:Y:S01]  /*9030*/  F2FP.F16.E4M3.UNPACK_B R37, R7.reuse ;  /* 0x00000007ff25723e */ /* 0x080fe200020006ff */
[----:B------:R-:W-:Y:S01]  /*9040*/  HADD2.F32 R15, -RZ, R3.H0_H0 ;  /* 0x20000003ff0f7230 */ /* 0x000fe20000004100 */
[----:B------:R-:W-:Y:S01]  /*9050*/  F2FP.F16.E4M3.UNPACK_B R38, R7.H1 ;  /* 0x00000007ff26723e */ /* 0x000fe200030006ff */
[C---:B------:R-:W-:Y:S01]  /*9060*/  FMUL.FTZ R58, R14.reuse, R54 ;  /* 0x000000360e3a7220 */ /* 0x040fe20000410000 */
[----:B------:R-:W-:Y:S01]  /*9070*/  FMUL.FTZ R55, R14, R45 ;  /* 0x0000002d0e377220 */ /* 0x000fe20000410000 */
[-C--:B------:R-:W-:Y:S01]  /*9080*/  F2FP.F16.E4M3.UNPACK_B R7, R5.reuse ;  /* 0x00000005ff07723e */ /* 0x080fe200020006ff */
[----:B------:R-:W-:Y:S01]  /*9090*/  HADD2.F32 R52, -RZ, R52.H0_H0 ;  /* 0x20000034ff347230 */ /* 0x000fe20000004100 */
[----:B------:R-:W-:Y:S01]  /*90a0*/  F2FP.F16.E4M3.UNPACK_B R14, R5.H1 ;  /* 0x00000005ff0e723e */ /* 0x000fe200030006ff */
[----:B------:R-:W-:-:S02]  /*90b0*/  HADD2.F32 R5, -RZ, R6.H1_H1 ;  /* 0x30000006ff057230 */ /* 0x000fc40000004100 */
[C---:B------:R-:W-:Y:S01]  /*90c0*/  FFMA.FTZ R59, R15.reuse, R45, -R58 ;  /* 0x0000002d0f3b7223 */ /* 0x040fe2000001083a */
[----:B------:R-:W-:Y:S02]  /*90d0*/  HADD2.F32 R44, -RZ, R44.H0_H0 ;  /* 0x2000002cff2c7230 */ /* 0x000fe40000004100 */
[----:B------:R-:W-:Y:S01]  /*90e0*/  FFMA.FTZ R60, R15, R54, R55 ;  /* 0x000000360f3c7223 */ /* 0x000fe20000010037 */
[----:B------:R-:W-:Y:S01]  /*90f0*/  HADD2.F32 R6, -RZ, R6.H0_H0 ;  /* 0x20000006ff067230 */ /* 0x000fe20000004100 */
[----:B------:R-:W-:Y:S01]  /*9100*/  F2FP.F16.E4M3.UNPACK_B R53, R53.H1 ;  /* 0x00000035ff35723e */ /* 0x000fe200030006ff */
[C---:B------:R-:W-:Y:S01]  /*9110*/  FMUL.FTZ R15, R5.reuse, R52 ;  /* 0x00000034050f7220 */ /* 0x040fe20000410000 */
[----:B------:R-:W-:Y:S01]  /*9120*/  F2FP.F16.E4M3.UNPACK_B R39, R39.H1 ;  /* 0x00000027ff27723e */ /* 0x000fe200030006ff */
[-C--:B------:R-:W-:Y:S01]  /*9130*/  FMUL.FTZ R45, R5, R44.reuse ;  /* 0x0000002c052d7220 */ /* 0x080fe20000410000 */
[----:B------:R-:W-:Y:S02]  /*9140*/  HADD2.F32 R5, -RZ, R37.H1_H1 ;  /* 0x30000025ff057230 */ /* 0x000fe40000004100 */
[----:B------:R-:W-:Y:S01]  /*9150*/  FFMA.FTZ R55, R6, R44, -R15 ;  /* 0x0000002c06377223 */ /* 0x000fe2000001080f */
[----:B------:R-:W-:-:S02]  /*9160*/  HADD2.F32 R54, -RZ, R53.H0_H0 ;  /* 0x20000035ff367230 */ /* 0x000fc40000004100 */
[----:B------:R-:W-:Y:S01]  /*9170*/  FFMA.FTZ R58, R6, R52, R45 ;  /* 0x00000034063a7223 */ /* 0x000fe2000001002d */
[----:B------:R-:W-:Y:S01]  /*9180*/  HADD2.F32 R44, -RZ, R39.H0_H0 ;  /* 0x20000027ff2c7230 */ /* 0x000fe20000004100 */
[----:B------:R-:W-:Y:S01]  /*9190*/  F2FP.F16.E4M3.UNPACK_B R3, R4 ;  /* 0x00000004ff03723e */ /* 0x000fe200020006ff */
[----:B------:R-:W-:Y:S02]  /*91a0*/  HADD2.F32 R53, -RZ, R53.H1_H1 ;  /* 0x30000035ff357230 */ /* 0x000fe40000004100 */
[C---:B------:R-:W-:Y:S01]  /*91b0*/  FMUL.FTZ R52, R5.reuse, R54 ;  /* 0x0000003605347220 */ /* 0x040fe20000410000 */
[----:B------:R-:W-:Y:S02]  /*91c0*/  HADD2.F32 R6, -RZ, R38.H1_H1 ;  /* 0x30000026ff067230 */ /* 0x000fe40000004100 */
[----:B------:R-:W-:Y:S01]  /*91d0*/  FMUL.FTZ R62, R5, R44 ;  /* 0x0000002c053e7220 */ /* 0x000fe20000410000 */
[----:B------:R-:W-:Y:S01]  /*91e0*/  HADD2.F32 R37, -RZ, R37.H0_H0 ;  /* 0x20000025ff257230 */ /* 0x000fe20000004100 */
[----:B------:R-:W-:Y:S01]  /*91f0*/  F2FP.F16.E4M3.UNPACK_B R5, R51 ;  /* 0x00000033ff05723e */ /* 0x000fe200020006ff */
[----:B------:R-:W-:-:S02]  /*9200*/  HADD2.F32 R39, -RZ, R39.H1_H1 ;  /* 0x30000027ff277230 */ /* 0x000fc40000004100 */
[C---:B------:R-:W-:Y:S01]  /*9210*/  FMUL.FTZ R15, R6.reuse, R53 ;  /* 0x00000035060f7220 */ /* 0x040fe20000410000 */
[----:B------:R-:W-:Y:S02]  /*9220*/  HADD2.F32 R38, -RZ, R38.H0_H0 ;  /* 0x20000026ff267230 */ /* 0x000fe40000004100 */
[C---:B------:R-:W-:Y:S01]  /*9230*/  FFMA.FTZ R61, R37.reuse, R44, -R52 ;  /* 0x0000002c253d7223 */ /* 0x040fe20000010834 */
[----:B------:R-:W-:Y:S01]  /*9240*/  FFMA.FTZ R62, R37, R54, R62 ;  /* 0x00000036253e7223 */ /* 0x000fe2000001003e */
[-C--:B------:R-:W-:Y:S01]  /*9250*/  FMUL.FTZ R37, R6, R39.reuse ;  /* 0x0000002706257220 */ /* 0x080fe20000410000 */
[----:B------:R-:W-:Y:S01]  /*9260*/  F2FP.F16.E4M3.UNPACK_B R4, R4.H1 ;  /* 0x00000004ff04723e */ /* 0x000fe200030006ff */
[C---:B------:R-:W-:Y:S01]  /*9270*/  FFMA.FTZ R54, R38.reuse, R39, -R15 ;  /* 0x0000002726367223 */ /* 0x040fe2000001080f */
[-C--:B------:R-:W-:Y:S01]  /*9280*/  F2FP.F16.E4M3.UNPACK_B R15, R50.reuse ;  /* 0x00000032ff0f723e */ /* 0x080fe200020006ff */
[----:B------:R-:W-:Y:S01]  /*9290*/  FFMA.FTZ R53, R38, R53, R37 ;  /* 0x0000003526357223 */ /* 0x000fe20000010025 */
[--C-:B------:R-:W-:Y:S01]  /*92a0*/  HADD2.F32 R39, -RZ, R5.reuse.H1_H1 ;  /* 0x30000005ff277230 */ /* 0x100fe20000004100 */
[----:B------:R-:W-:Y:S01]  /*92b0*/  F2FP.F16.E4M3.UNPACK_B R50, R50.H1 ;  /* 0x00000032ff32723e */ /* 0x000fe200030006ff */
[----:B------:R-:W-:Y:S01]  /*92c0*/  HADD2.F32 R38, -RZ, R5.H0_H0 ;  /* 0x20000005ff267230 */ /* 0x000fe20000004100 */
[----:B------:R-:W-:Y:S01]  /*92d0*/  F2FP.F16.E4M3.UNPACK_B R51, R51.H1 ;  /* 0x00000033ff33723e */ /* 0x000fe200030006ff */
[----:B------:R-:W-:-:S02]  /*92e0*/  HADD2.F32 R6, -RZ, R4.H1_H1 ;  /* 0x30000004ff067230 */ /* 0x000fc40000004100 */
[----:B------:R-:W-:Y:S02]  /*92f0*/  HADD2.F32 R37, -RZ, R15.H1_H1 ;  /* 0x3000000fff257230 */ /* 0x000fe40000004100 */
[----:B------:R-:W-:Y:S02]  /*9300*/  HADD2.F32 R5, -RZ, R4.H0_H0 ;  /* 0x20000004ff057230 */ /* 0x000fe40000004100 */
[C---:B------:R-:W-:Y:S01]  /*9310*/  FMUL.FTZ R44, R6.reuse, R39 ;  /* 0x00000027062c7220 */ /* 0x040fe20000410000 */
[----:B------:R-:W-:Y:S02]  /*9320*/  HADD2.F32 R4, -RZ, R3.H1_H1 ;  /* 0x30000003ff047230 */ /* 0x000fe40000004100 */
[-C--:B------:R-:W-:Y:S01]  /*9330*/  FMUL.FTZ R52, R6, R37.reuse ;  /* 0x0000002506347220 */ /* 0x080fe20000410000 */
[----:B------:R-:W-:Y:S02]  /*9340*/  HADD2.F32 R15, -RZ, R15.H0_H0 ;  /* 0x2000000fff0f7230 */ /* 0x000fe40000004100 */
[----:B------:R-:W-:Y:S01]  /*9350*/  FFMA.FTZ R44, R5, R37, -R44 ;  /* 0x00000025052c7223 */ /* 0x000fe2000001082c */
[----:B------:R-:W-:-:S02]  /*9360*/  HADD2.F32 R3, -RZ, R3.H0_H0 ;  /* 0x20000003ff037230 */ /* 0x000fc40000004100 */
[CC--:B------:R-:W-:Y:S01]  /*9370*/  FMUL.FTZ R6, R4.reuse, R38.reuse ;  /* 0x0000002604067220 */ /* 0x0c0fe20000410000 */
[----:B------:R-:W-:Y:S01]  /*9380*/  FFMA.FTZ R39, R5, R39, R52 ;  /* 0x0000002705277223 */ /* 0x000fe20000010034 */
[-C--:B------:R-:W-:Y:S01]  /*9390*/  FMUL.FTZ R45, R4, R15.reuse ;  /* 0x0000000f042d7220 */ /* 0x080fe20000410000 */
[----:B------:R-:W-:Y:S02]  /*93a0*/  HADD2.F32 R5, -RZ, R50.H1_H1 ;  /* 0x30000032ff057230 */ /* 0x000fe40000004100 */
[C---:B------:R-:W-:Y:S01]  /*93b0*/  FFMA.FTZ R37, R3.reuse, R15, -R6 ;  /* 0x0000000f03257223 */ /* 0x040fe20000010806 */
[----:B------:R-:W-:Y:S02]  /*93c0*/  HADD2.F32 R4, -RZ, R14.H1_H1 ;  /* 0x3000000eff047230 */ /* 0x000fe40000004100 */
[----:B------:R-:W-:Y:S01]  /*93d0*/  FFMA.FTZ R38, R3, R38, R45 ;  /* 0x0000002603267223 */ /* 0x000fe2000001002d */
[--C-:B------:R-:W-:Y:S02]  /*93e0*/  HADD2.F32 R15, -RZ, R51.reuse.H1_H1 ;  /* 0x30000033ff0f7230 */ /* 0x100fe40000004100 */
[----:B------:R-:W-:-:S02]  /*93f0*/  HADD2.F32 R6, -RZ, R51.H0_H0 ;  /* 0x20000033ff067230 */ /* 0x000fc40000004100 */
[C---:B------:R-:W-:Y:S01]  /*9400*/  FMUL.FTZ R52, R4.reuse, R5 ;  /* 0x0000000504347220 */ /* 0x040fe20000410000 */
[--C-:B------:R-:W-:Y:S02]  /*9410*/  HADD2.F32 R3, -RZ, R7.reuse.H1_H1 ;  /* 0x30000007ff037230 */ /* 0x100fe40000004100 */
[----:B------:R-:W-:Y:S01]  /*9420*/  FMUL.FTZ R45, R4, R15 ;  /* 0x0000000f042d7220 */ /* 0x000fe20000410000 */
[----:B------:R-:W-:Y:S02]  /*9430*/  HADD2.F32 R50, -RZ, R50.H0_H0 ;  /* 0x20000032ff327230 */ /* 0x000fe40000004100 */
[----:B------:R-:W-:Y:S02]  /*9440*/  HADD2.F32 R14, -RZ, R14.H0_H0 ;  /* 0x2000000eff0e7230 */ /* 0x000fe40000004100 */
[C---:B------:R-:W-:Y:S01]  /*9450*/  FMUL.FTZ R4, R3.reuse, R6 ;  /* 0x0000000603047220 */ /* 0x040fe20000410000 */
[----:B------:R-:W-:Y:S02]  /*9460*/  HADD2.F32 R7, -RZ, R7.H0_H0 ;  /* 0x20000007ff077230 */ /* 0x000fe40000004100 */
[-C--:B------:R-:W-:Y:S01]  /*9470*/  FMUL.FTZ R3, R3, R50.reuse ;  /* 0x0000003203037220 */ /* 0x080fe20000410000 */
        /* <DEDUP_REMOVED lines=8> */
[----:B------:R-:W-:Y:S02]  /*9500*/  F2FP.SATFINITE.E4M3.F32.PACK_AB_MERGE_C R6, R58, R55, R6 ;  /* 0x000000373a06723e */ /* 0x000fe40004807006 */
[----:B------:R-:W-:Y:S02]  /*9510*/  F2FP.SATFINITE.E4M3.F32.PACK_AB_MERGE_C R7, R62, R61, R7 ;  /* 0x0000003d3e07723e */ /* 0x000fe40004807007 */
[----:B------:R-:W-:-:S02]  /*9520*/  F2FP.SATFINITE.E4M3.F32.PACK_AB_MERGE_C R4, R38, R37, R4 ;  /* 0x000000252604723e */ /* 0x000fc40004807004 */
[----:B------:R-:W-:-:S05]  /*9530*/  F2FP.SATFINITE.E4M3.F32.PACK_AB_MERGE_C R5, R14, R5, R45 ;  /* 0x000000050e05723e */ /* 0x000fca000480702d */
[----:B------:R0:W-:Y:S02]  /*9540*/  STS.128 [R212+0x18000], R4 ;  /* 0x01800004d4007388 */ /* 0x0001e40000000c00 */
.L_x_1450:
[----:B------:R-:W-:Y:S05]  /*9550*/  BSYNC B2 ;  /* 0x0000000000027941 */ /* 0x000fea0003800000 */
.L_x_1449:
[----:B------:R-:W-:Y:S05]  /*9560*/  @P1 BRA `(.L_x_1448) ;  /* 0x0000000400e81947 */ /* 0x000fea0003800000 */
[----:B0-2---:R-:W0:Y:S01]  /*9570*/  LDS.128 R4, [R212+0x1c000] ;  /* 0x01c00000d4047984 */ /* 0x005e220000000c00 */
[----:B-----5:R-:W-:Y:S02]  /*9580*/  SHF.R.U32.HI R37, RZ, 0x8, R30 ;  /* 0x00000008ff257819 */ /* 0x020fe4000001161e */
[----:B------:R-:W-:Y:S02]  /*9590*/  SHF.R.U32.HI R39, RZ, 0x8, R31 ;  /* 0x00000008ff277819 */ /* 0x000fe4000001161f */
[----:B------:R-:W-:Y:S02]  /*95a0*/  SHF.R.U32.HI R15, RZ, 0x8, R25 ;  /* 0x00000008ff0f7819 */ /* 0x000fe40000011619 */
[----:B------:R-:W-:Y:S02]  /*95b0*/  LOP3.LUT R44, R30, 0xff, RZ, 0xc0, !PT ;  /* 0x000000ff1e2c7812 */ /* 0x000fe400078ec0ff */
[----:B------:R-:W-:Y:S02]  /*95c0*/  LOP3.LUT R50, R31, 0xff, RZ, 0xc0, !PT ;  /* 0x000000ff1f327812 */ /* 0x000fe400078ec0ff */
[----:B------:R-:W-:-:S02]  /*95d0*/  LOP3.LUT R37, R37, 0xff, RZ, 0xc0, !PT ;  /* 0x000000ff25257812 */ /* 0x000fc400078ec0ff */
[----:B------:R-:W-:Y:S02]  /*95e0*/  LOP3.LUT R39, R39, 0xff, RZ, 0xc0, !PT ;  /* 0x000000ff27277812 */ /* 0x000fe400078ec0ff */
[----:B------:R-:W-:Y:S02]  /*95f0*/  SHF.R.U32.HI R3, RZ, 0x8, R24 ;  /* 0x00000008ff037819 */ /* 0x000fe40000011618 */
[----:B------:R-:W-:Y:S02]  /*9600*/  LOP3.LUT R38, R25, 0xff, RZ, 0xc0, !PT ;  /* 0x000000ff19267812 */ /* 0x000fe400078ec0ff */
[----:B------:R-:W-:Y:S02]  /*9610*/  LOP3.LUT R15, R15, 0xff, RZ, 0xc0, !PT ;  /* 0x000000ff0f0f7812 */ /* 0x000fe400078ec0ff */
[----:B------:R-:W-:Y:S02]  /*9620*/  PRMT R45, R37, 0x7604, R44 ;  /* 0x00007604252d7816 */ /* 0x000fe4000000002c */
[----:B------:R-:W-:-:S02]  /*9630*/  PRMT R51, R39, 0x7604, R50 ;  /* 0x0000760427337816 */ /* 0x000fc40000000032 */
[----:B------:R-:W-:Y:S02]  /*9640*/  SHF.R.U32.HI R37, RZ, 0x10, R25 ;  /* 0x00000010ff257819 */ /* 0x000fe40000011619 */
[----:B------:R-:W-:Y:S02]  /*9650*/  SHF.R.U32.HI R50, RZ, 0x10, R31 ;  /* 0x00000010ff327819 */ /* 0x000fe4000001161f */
[----:B------:R-:W-:Y:S02]  /*9660*/  LOP3.LUT R14, R24, 0xff, RZ, 0xc0, !PT ;  /* 0x000000ff180e7812 */ /* 0x000fe400078ec0ff */
[----:B------:R-:W-:Y:S02]  /*9670*/  LOP3.LUT R3, R3, 0xff, RZ, 0xc0, !PT ;  /* 0x000000ff03037812 */ /* 0x000fe400078ec0ff */
[----:B------:R-:W-:Y:S02]  /*9680*/  PRMT R38, R15, 0x7604, R38 ;  /* 0x000076040f267816 */ /* 0x000fe40000000026 */
[----:B------:R-:W-:-:S02]  /*9690*/  SHF.R.U32.HI R15, RZ, 0x10, R30 ;  /* 0x00000010ff0f7819 */ /* 0x000fc4000001161e */
[----:B------:R-:W-:Y:S02]  /*96a0*/  LOP3.LUT R37, R37, 0xff, RZ, 0xc0, !PT ;  /* 0x000000ff25257812 */ /* 0x000fe400078ec0ff */
[----:B------:R-:W-:Y:S02]  /*96b0*/  LOP3.LUT R50, R50, 0xff, RZ, 0xc0, !PT ;  /* 0x000000ff32327812 */ /* 0x000fe400078ec0ff */
[----:B------:R-:W-:Y:S02]  /*96c0*/  PRMT R14, R3, 0x7604, R14 ;  /* 0x00007604030e7816 */ /* 0x000fe4000000000e */
[----:B------:R-:W-:Y:S02]  /*96d0*/  SHF.R.U32.HI R3, RZ, 0x10, R24 ;  /* 0x00000010ff037819 */ /* 0x000fe40000011618 */
[----:B------:R-:W-:Y:S02]  /*96e0*/  LOP3.LUT R44, R15, 0xff, RZ, 0xc0, !PT ;  /* 0x000000ff0f2c7812 */ /* 0x000fe400078ec0ff */
[----:B------:R-:W-:-:S02]  /*96f0*/  PRMT R39, R37, 0x7054, R38 ;  /* 0x0000705425277816 */ /* 0x000fc40000000026 */
[----:B------:R-:W-:Y:S02]  /*9700*/  PRMT R51, R50, 0x7054, R51 ;  /* 0x0000705432337816 */ /* 0x000fe40000000033 */
[----:B------:R-:W-:Y:S02]  /*9710*/  LOP3.LUT R3, R3, 0xff, RZ, 0xc0, !PT ;  /* 0x000000ff03037812 */ /* 0x000fe400078ec0ff */
[----:B------:R-:W-:Y:S02]  /*9720*/  PRMT R45, R44, 0x7054, R45 ;  /* 0x000070542c2d7816 */ /* 0x000fe4000000002d */
[----:B------:R-:W-:Y:S02]  /*9730*/  LOP3.LUT R51, R51, 0xff000000, R31, 0xf8, !PT ;  /* 0xff00000033337812 */ /* 0x000fe400078ef81f */
[----:B------:R-:W-:Y:S02]  /*9740*/  LOP3.LUT R39, R39, 0xff000000, R25, 0xf8, !PT ;  /* 0xff00000027277812 */ /* 0x000fe400078ef819 */
[----:B------:R-:W-:-:S02]  /*9750*/  PRMT R15, R3, 0x7054, R14 ;  /* 0x00007054030f7816 */ /* 0x000fc4000000000e */
        /* <DEDUP_REMOVED lines=32> */
[----:B------:R-:W-:Y:S02]  /*9960*/  HADD2.F32 R24, -RZ, R24.H0_H0 ;  /* 0x20000018ff187230 */ /* 0x000fe40000004100 */
[C---:B------:R-:W-:Y:S01]  /*9970*/  FMUL.FTZ R59, R5.reuse, R31 ;  /* 0x0000001f053b7220 */ /* 0x040fe20000410000 */
[----:B------:R-:W-:Y:S02]  /*9980*/  HADD2.F32 R51, -RZ, R51.H1_H1 ;  /* 0x30000033ff337230 */ /* 0x000fe40000004100 */
[-C--:B------:R-:W-:Y:S01]  /*9990*/  FMUL.FTZ R5, R5, R15.reuse ;  /* 0x0000000f05057220 */ /* 0x080fe20000410000 */
[----:B------:R-:W-:Y:S02]  /*99a0*/  HADD2.F32 R6, -RZ, R25.H1_H1 ;  /* 0x30000019ff067230 */ /* 0x000fe40000004100 */
[----:B------:R-:W-:Y:S01]  /*99b0*/  FFMA.FTZ R59, R24, R15, -R59 ;  /* 0x0000000f183b7223 */ /* 0x000fe2000001083b */
[----:B------:R-:W-:-:S02]  /*99c0*/  HADD2.F32 R39, -RZ, R39.H1_H1 ;  /* 0x30000027ff277230 */ /* 0x000fc40000004100 */
[----:B------:R-:W-:Y:S01]  /*99d0*/  FFMA.FTZ R54, R24, R31, R5 ;  /* 0x0000001f18367223 */ /* 0x000fe20000010005 */
[----:B------:R-:W-:Y:S02]  /*99e0*/  HADD2.F32 R25, -RZ, R25.H0_H0 ;  /* 0x20000019ff197230 */ /* 0x000fe40000004100 */
[C---:B------:R-:W-:Y:S01]  /*99f0*/  FMUL.FTZ R30, R6.reuse, R51 ;  /* 0x00000033061e7220 */ /* 0x040fe20000410000 */
[----:B------:R-:W-:Y:S01]  /*9a00*/  F2FP.F16.E4M3.UNPACK_B R5, R45 ;  /* 0x0000002dff05723e */ /* 0x000fe200020006ff */
[-C--:B------:R-:W-:Y:S01]  /*9a10*/  FMUL.FTZ R24, R6, R39.reuse ;  /* 0x0000002706187220 */ /* 0x080fe20000410000 */
[----:B------:R-:W-:Y:S01]  /*9a20*/  F2FP.F16.E4M3.UNPACK_B R4, R4.H1 ;  /* 0x00000004ff04723e */ /* 0x000fe200030006ff */
[C---:B------:R-:W-:Y:S01]  /*9a30*/  FFMA.FTZ R39, R25.reuse, R39, -R30 ;  /* 0x0000002719277223 */ /* 0x040fe2000001081e */
[----:B------:R-:W-:Y:S01]  /*9a40*/  F2FP.F16.E4M3.UNPACK_B R15, R37 ;  /* 0x00000025ff0f723e */ /* 0x000fe200020006ff */
        /* <DEDUP_REMOVED lines=14> */
[C---:B------:R-:W-:Y:S01]  /*9b30*/  FMUL.FTZ R6, R4.reuse, R25 ;  /* 0x0000001904067220 */ /* 0x040fe20000410000 */
[----:B------:R-:W-:Y:S01]  /*9b40*/  FFMA.FTZ R31, R5, R30, R44 ;  /* 0x0000001e051f7223 */ /* 0x000fe2000001002c */
[-C--:B------:R-:W-:Y:S01]  /*9b50*/  FMUL.FTZ R4, R4, R15.reuse ;  /* 0x0000000f04047220 */ /* 0x080fe20000410000 */
[----:B------:R-:W-:Y:S02]  /*9b60*/  HADD2.F32 R5, -RZ, R37.H1_H1 ;  /* 0x30000025ff057230 */ /* 0x000fe40000004100 */
[C---:B------:R-:W-:Y:S01]  /*9b70*/  FFMA.FTZ R30, R3.reuse, R15, -R6 ;  /* 0x0000000f031e7223 */ /* 0x040fe20000010806 */
[--C-:B------:R-:W-:Y:S02]  /*9b80*/  HADD2.F32 R15, -RZ, R45.reuse.H1_H1 ;  /* 0x3000002dff0f7230 */ /* 0x100fe40000004100 */
[----:B------:R-:W-:Y:S01]  /*9b90*/  FFMA.FTZ R25, R3, R25, R4 ;  /* 0x0000001903197223 */ /* 0x000fe20000010004 */
[----:B------:R-:W-:Y:S02]  /*9ba0*/  HADD2.F32 R4, -RZ, R14.H1_H1 ;  /* 0x3000000eff047230 */ /* 0x000fe40000004100 */
[----:B------:R-:W-:-:S02]  /*9bb0*/  HADD2.F32 R24, -RZ, R45.H0_H0 ;  /* 0x2000002dff187230 */ /* 0x000fc40000004100 */
[----:B------:R-:W-:Y:S02]  /*9bc0*/  HADD2.F32 R3, -RZ, R7.H1_H1 ;  /* 0x30000007ff037230 */ /* 0x000fe40000004100 */
[C---:B------:R-:W-:Y:S01]  /*9bd0*/  FMUL.FTZ R44, R4.reuse, R5 ;  /* 0x00000005042c7220 */ /* 0x040fe20000410000 */
[----:B------:R-:W-:Y:S02]  /*9be0*/  HADD2.F32 R6, -RZ, R37.H0_H0 ;  /* 0x20000025ff067230 */ /* 0x000fe40000004100 */
[----:B------:R-:W-:Y:S01]  /*9bf0*/  FMUL.FTZ R37, R4, R15 ;  /* 0x0000000f04257220 */ /* 0x000fe20000410000 */
        /* <DEDUP_REMOVED lines=17> */
.L_x_1448:
[----:B------:R-:W-:Y:S05]  /*9d10*/  BSYNC B1 ;  /* 0x0000000000017941 */ /* 0x000fea0003800000 */
.L_x_1447:
[----:B------:R-:W-:Y:S01]  /*9d20*/  ISETP.GE.AND P0, PT, R218, R0, PT ;  /* 0x00000000da00720c */ /* 0x000fe20003f06270 */
[----:B------:R-:W-:-:S12]  /*9d30*/  BSSY B1, `(.L_x_1451) ;  /* 0x00000f9000017945 */ /* 0x000fd80003800000 */
[----:B------:R-:W-:Y:S05]  /*9d40*/  @P0 BRA `(.L_x_1452) ;  /* 0x0000000c00dc0947 */ /* 0x000fea0003800000 */
[----:B0-----:R-:W0:Y:S01]  /*9d50*/  LDC R3, c[0x0][0x3f4] ;  /* 0x0000fd00ff037b82 */ /* 0x001e220000000800 */
[----:B------:R-:W-:Y:S01]  /*9d60*/  BSSY B2, `(.L_x_1453) ;  /* 0x000007e000027945 */ /* 0x000fe20003800000 */
[-C--:B0-----:R-:W-:Y:S02]  /*9d70*/  ISETP.GE.AND P0, PT, R18, R3.reuse, PT ;  /* 0x000000031200720c */ /* 0x081fe40003f06270 */
[----:B------:R-:W-:-:S11]  /*9d80*/  ISETP.GE.AND P1, PT, R194, R3, PT ;  /* 0x00000003c200720c */ /* 0x000fd60003f26270 */
[----:B------:R-:W-:Y:S05]  /*9d90*/  @P0 BRA `(.L_x_1454) ;  /* 0x0000000400e80947 */ /* 0x000fea0003800000 */
[----:B-12---:R-:W0:Y:S01]  /*9da0*/  LDS.128 R4, [R212+0x19000] ;  /* 0x01900000d4047984 */ /* 0x006e220000000c00 */
[----:B-----5:R-:W-:Y:S02]  /*9db0*/  SHF.R.U32.HI R3, RZ, 0x8, R40 ;  /* 0x00000008ff037819 */ /* 0x020fe40000011628 */
[----:B------:R-:W-:Y:S02]  /*9dc0*/  SHF.R.U32.HI R15, RZ, 0x8, R41 ;  /* 0x00000008ff0f7819 */ /* 0x000fe40000011629 */
[----:B------:R-:W-:Y:S02]  /*9dd0*/  SHF.R.U32.HI R37, RZ, 0x8, R47 ;  /* 0x00000008ff257819 */ /* 0x000fe4000001162f */
[----:B------:R-:W-:Y:S02]  /*9de0*/  LOP3.LUT R14, R40, 0xff, RZ, 0xc0, !PT ;  /* 0x000000ff280e7812 */ /* 0x000fe400078ec0ff */
[----:B------:R-:W-:Y:S02]  /*9df0*/  SHF.R.U32.HI R25, RZ, 0x8, R46 ;  /* 0x00000008ff197819 */ /* 0x000fe4000001162e */
[----:B------:R-:W-:-:S02]  /*9e00*/  LOP3.LUT R3, R3, 0xff, RZ, 0xc0, !PT ;  /* 0x000000ff03037812 */ /* 0x000fc400078ec0ff */
[----:B------:R-:W-:Y:S02]  /*9e10*/  LOP3.LUT R24, R41, 0xff, RZ, 0xc0, !PT ;  /* 0x000000ff29187812 */ /* 0x000fe400078ec0ff */
[----:B------:R-:W-:Y:S02]  /*9e20*/  LOP3.LUT R38, R47, 0xff, RZ, 0xc0, !PT ;  /* 0x000000ff2f267812 */ /* 0x000fe400078ec0ff */
[----:B------:R-:W-:Y:S02]  /*9e30*/  LOP3.LUT R15, R15, 0xff, RZ, 0xc0, !PT ;  /* 0x000000ff0f0f7812 */ /* 0x000fe400078ec0ff */
[----:B------:R-:W-:Y:S02]  /*9e40*/  LOP3.LUT R37, R37, 0xff, RZ, 0xc0, !PT ;  /* 0x000000ff25257812 */ /* 0x000fe400078ec0ff */
[----:B------:R-:W-:Y:S02]  /*9e50*/  LOP3.LUT R30, R25, 0xff, RZ, 0xc0, !PT ;  /* 0x000000ff191e7812 */ /* 0x000fe400078ec0ff */
[----:B------:R-:W-:-:S02]  /*9e60*/  PRMT R14, R3, 0x7604, R14 ;  /* 0x00007604030e7816 */ /* 0x000fc4000000000e */
[----:B------:R-:W-:Y:S02]  /*9e70*/  PRMT R25, R15, 0x7604, R24 ;  /* 0x000076040f197816 */ /* 0x000fe40000000018 */
[----:B------:R-:W-:Y:S02]  /*9e80*/  PRMT R38, R37, 0x7604, R38 ;  /* 0x0000760425267816 */ /* 0x000fe40000000026 */
[----:B------:R-:W-:Y:S02]  /*9e90*/  SHF.R.U32.HI R3, RZ, 0x10, R40 ;  /* 0x00000010ff037819 */ /* 0x000fe40000011628 */
[----:B------:R-:W-:Y:S02]  /*9ea0*/  SHF.R.U32.HI R24, RZ, 0x10, R41 ;  /* 0x00000010ff187819 */ /* 0x000fe40000011629 */
[----:B------:R-:W-:Y:S02]  /*9eb0*/  SHF.R.U32.HI R37, RZ, 0x10, R47 ;  /* 0x00000010ff257819 */ /* 0x000fe4000001162f */
[----:B------:R-:W-:-:S02]  /*9ec0*/  LOP3.LUT R31, R46, 0xff, RZ, 0xc0, !PT ;  /* 0x000000ff2e1f7812 */ /* 0x000fc400078ec0ff */
[----:B------:R-:W-:Y:S02]  /*9ed0*/  SHF.R.U32.HI R15, RZ, 0x10, R46 ;  /* 0x00000010ff0f7819 */ /* 0x000fe4000001162e */
[----:B------:R-:W-:Y:S02]  /*9ee0*/  LOP3.LUT R3, R3, 0xff, RZ, 0xc0, !PT ;  /* 0x000000ff03037812 */ /* 0x000fe400078ec0ff */
[----:B------:R-:W-:Y:S02]  /*9ef0*/  LOP3.LUT R24, R24, 0xff, RZ, 0xc0, !PT ;  /* 0x000000ff18187812 */ /* 0x000fe400078ec0ff */
[----:B------:R-:W-:Y:S02]  /*9f00*/  LOP3.LUT R37, R37, 0xff, RZ, 0xc0, !PT ;  /* 0x000000ff25257812 */ /* 0x000fe400078ec0ff */
[----:B------:R-:W-:Y:S02]  /*9f10*/  PRMT R31, R30, 0x7604, R31 ;  /* 0x000076041e1f7816 */ /* 0x000fe4000000001f */
[----:B------:R-:W-:-:S02]  /*9f20*/  LOP3.LUT R30, R15, 0xff, RZ, 0xc0, !PT ;  /* 0x000000ff0f1e7812 */ /* 0x000fc400078ec0ff */
[----:B------:R-:W-:Y:S02]  /*9f30*/  PRMT R15, R3, 0x7054, R14 ;  /* 0x00007054030f7816 */ /* 0x000fe4000000000e */
[----:B------:R-:W-:Y:S02]  /*9f40*/  PRMT R25, R24, 0x7054, R25 ;  /* 0x0000705418197816 */ /* 0x000fe40000000019 */
[----:B------:R-:W-:Y:S02]  /*9f50*/  PRMT R37, R37, 0x7054, R38 ;  /* 0x0000705425257816 */ /* 0x000fe40000000026 */
[----:B------:R-:W-:Y:S02]  /*9f60*/  PRMT R31, R30, 0x7054, R31 ;  /* 0x000070541e1f7816 */ /* 0x000fe4000000001f */
[----:B------:R-:W-:Y:S02]  /*9f70*/  LOP3.LUT R30, R15, 0xff000000, R40, 0xf8, !PT ;  /* 0xff0000000f1e7812 */ /* 0x000fe400078ef828 */
[----:B------:R-:W-:-:S02]  /*9f80*/  LOP3.LUT R38, R37, 0xff000000, R47, 0xf8, !PT ;  /* 0xff00000025267812 */ /* 0x000fc400078ef82f */
[----:B------:R-:W-:Y:S02]  /*9f90*/  LOP3.LUT R40, R25, 0xff000000, R41, 0xf8, !PT ;  /* 0xff00000019287812 */ /* 0x000fe400078ef829 */
[----:B------:R-:W-:Y:S02]  /*9fa0*/  LOP3.LUT R46, R31, 0xff000000, R46, 0xf8, !PT ;  /* 0xff0000001f2e7812 */ /* 0x000fe400078ef82e */
[----:B0-----:R-:W-:Y:S02]  /*9fb0*/  F2FP.F16.E4M3.UNPACK_B R3, R6.H1 ;  /* 0x00000006ff03723e */ /* 0x001fe400030006ff */
[----:B------:R-:W-:Y:S02]  /*9fc0*/  F2FP.F16.E4M3.UNPACK_B R39, R38 ;  /* 0x00000026ff27723e */ /* 0x000fe400020006ff */
[----:B------:R-:W-:Y:S01]  /*9fd0*/  F2FP.F16.E4M3.UNPACK_B R31, R40 ;  /* 0x00000028ff1f723e */ /* 0x000fe200020006ff */
[----:B------:R-:W-:Y:S01]  /*9fe0*/  HADD2.F32 R14, -RZ, R3.H1_H1 ;  /* 0x30000003ff0e7230 */ /* 0x000fe20000004100 */
[----:B------:R-:W-:Y:S01]  /*9ff0*/  F2FP.F16.E4M3.UNPACK_B R6, R6 ;  /* 0x00000006ff06723e */ /* 0x000fe200020006ff */
[----:B------:R-:W-:Y:S01]  /*a000*/  HADD2.F32 R41, -RZ, R39.H1_H1 ;  /* 0x30000027ff297230 */ /* 0x000fe20000004100 */
[-C--:B------:R-:W-:Y:S01]  /*a010*/  F2FP.F16.E4M3.UNPACK_B R24, R7.reuse ;  /* 0x00000007ff18723e */ /* 0x080fe200020006ff */
[----:B------:R-:W-:Y:S01]  /*a020*/  HADD2.F32 R37, -RZ, R31.H1_H1 ;  /* 0x3000001fff257230 */ /* 0x000fe20000004100 */
[----:B------:R-:W-:Y:S01]  /*a030*/  F2FP.F16.E4M3.UNPACK_B R25, R7.H1 ;  /* 0x00000007ff19723e */ /* 0x000fe200030006ff */
[----:B------:R-:W-:-:S02]  /*a040*/  HADD2.F32 R15, -RZ, R3.H0_H0 ;  /* 0x20000003ff0f7230 */ /* 0x000fc40000004100 */
[C---:B------:R-:W-:Y:S01]  /*a050*/  FMUL.FTZ R44, R14.reuse, R41 ;  /* 0x000000290e2c7220 */ /* 0x040fe20000410000 */
[----:B------:R-:W-:Y:S01]  /*a060*/  F2FP.F16.E4M3.UNPACK_B R7, R5 ;  /* 0x00000005ff07723e */ /* 0x000fe200020006ff */
[----:B------:R-:W-:Y:S01]  /*a070*/  FMUL.FTZ R50, R14, R37 ;  /* 0x000000250e327220 */ /* 0x000fe20000410000 */
[----:B------:R-:W-:Y:S01]  /*a080*/  F2FP.F16.E4M3.UNPACK_B R14, R5.H1 ;  /* 0x00000005ff0e723e */ /* 0x000fe200030006ff */
[----:B------:R-:W-:Y:S02]  /*a090*/  HADD2.F32 R39, -RZ, R39.H0_H0 ;  /* 0x20000027ff277230 */ /* 0x000fe40000004100 */
[C---:B------:R-:W-:Y:S01]  /*a0a0*/  FFMA.FTZ R45, R15.reuse, R37, -R44 ;  /* 0x000000250f2d7223 */ /* 0x040fe2000001082c */
[--C-:B------:R-:W-:Y:S02]  /*a0b0*/  HADD2.F32 R5, -RZ, R6.reuse.H1_H1 ;  /* 0x30000006ff057230 */ /* 0x100fe40000004100 */
[----:B------:R-:W-:Y:S01]  /*a0c0*/  FFMA.FTZ R50, R15, R41, R50 ;  /* 0x000000290f327223 */ /* 0x000fe20000010032 */
[----:B------:R-:W-:Y:S01]  /*a0d0*/  HADD2.F32 R31, -RZ, R31.H0_H0 ;  /* 0x2000001fff1f7230 */ /* 0x000fe20000004100 */
[----:B------:R-:W-:Y:S01]  /*a0e0*/  F2FP.F16.E4M3.UNPACK_B R38, R38.H1 ;  /* 0x00000026ff26723e */ /* 0x000fe200030006ff */
[----:B------:R-:W-:Y:S01]  /*a0f0*/  HADD2.F32 R6, -RZ, R6.H0_H0 ;  /* 0x20000006ff067230 */ /* 0x000fe20000004100 */
[----:B------:R-:W-:Y:S01]  /*a100*/  F2FP.F16.E4M3.UNPACK_B R40, R40.H1 ;  /* 0x00000028ff28723e */ /* 0x000fe200030006ff */
[C---:B------:R-:W-:Y:S01]  /*a110*/  FMUL.FTZ R15, R5.reuse, R39 ;  /* 0x00000027050f7220 */ /* 0x040fe20000410000 */
[----:B------:R-:W-:Y:S01]  /*a120*/  FMUL.FTZ R44, R5, R31 ;  /* 0x0000001f052c7220 */ /* 0x000fe20000410000 */
[----:B------:R-:W-:Y:S01]  /*a130*/  HADD2.F32 R5, -RZ, R24.H1_H1 ;  /* 0x30000018ff057230 */ /* 0x000fe20000004100 */
[----:B------:R-:W-:Y:S01]  /*a140*/  F2FP.F16.E4M3.UNPACK_B R3, R4 ;  /* 0x00000004ff03723e */ /* 0x000fe200020006ff */
[----:B------:R-:W-:-:S02]  /*a150*/  HADD2.F32 R37, -RZ, R38.H0_H0 ;  /* 0x20000026ff257230 */ /* 0x000fc40000004100 */
[C---:B------:R-:W-:Y:S01]  /*a160*/  FFMA.FTZ R41, R6.reuse, R31, -R15 ;  /* 0x0000001f06297223 */ /* 0x040fe2000001080f */
[----:B------:R-:W-:Y:S02]  /*a170*/  HADD2.F32 R15, -RZ, R40.H0_H0 ;  /* 0x20000028ff0f7230 */ /* 0x000fe40000004100 */
[----:B------:R-:W-:Y:S01]  /*a180*/  FFMA.FTZ R44, R6, R39, R44 ;  /* 0x00000027062c7223 */ /* 0x000fe2000001002c */
[----:B------:R-:W-:Y:S02]  /*a190*/  HADD2.F32 R24, -RZ, R24.H0_H0 ;  /* 0x20000018ff187230 */ /* 0x000fe40000004100 */
[C---:B------:R-:W-:Y:S01]  /*a1a0*/  FMUL.FTZ R31, R5.reuse, R37 ;  /* 0x00000025051f7220 */ /* 0x040fe20000410000 */
[----:B------:R-:W-:Y:S02]  /*a1b0*/  HADD2.F32 R38, -RZ, R38.H1_H1 ;  /* 0x30000026ff267230 */ /* 0x000fe40000004100 */
[----:B------:R-:W-:Y:S01]  /*a1c0*/  FMUL.FTZ R5, R5, R15 ;  /* 0x0000000f05057220 */ /* 0x000fe20000410000 */
[----:B------:R-:W-:-:S02]  /*a1d0*/  HADD2.F32 R6, -RZ, R25.H1_H1 ;  /* 0x30000019ff067230 */ /* 0x000fc40000004100 */
[C---:B------:R-:W-:Y:S01]  /*a1e0*/  FFMA.FTZ R39, R24.reuse, R15, -R31 ;  /* 0x0000000f18277223 */ /* 0x040fe2000001081f */
[----:B------:R-:W-:Y:S02]  /*a1f0*/  HADD2.F32 R40, -RZ, R40.H1_H1 ;  /* 0x30000028ff287230 */ /* 0x000fe40000004100 */
[----:B------:R-:W-:Y:S01]  /*a200*/  FFMA.FTZ R52, R24, R37, R5 ;  /* 0x0000002518347223 */ /* 0x000fe20000010005 */
[----:B------:R-:W-:Y:S02]  /*a210*/  HADD2.F32 R25, -RZ, R25.H0_H0 ;  /* 0x20000019ff197230 */ /* 0x000fe40000004100 */
[C---:B------:R-:W-:Y:S01]  /*a220*/  FMUL.FTZ R54, R6.reuse, R38 ;  /* 0x0000002606367220 */ /* 0x040fe20000410000 */
[----:B------:R-:W-:Y:S01]  /*a230*/  F2FP.F16.E4M3.UNPACK_B R5, R46 ;  /* 0x0000002eff05723e */ /* 0x000fe200020006ff */
[----:B------:R-:W-:Y:S01]  /*a240*/  FMUL.FTZ R24, R6, R40 ;  /* 0x0000002806187220 */ /* 0x000fe20000410000 */
        /* <DEDUP_REMOVED lines=8> */
[----:B------:R-:W-:Y:S01]  /*a2d0*/  HADD2.F32 R6, -RZ, R4.H1_H1 ;  /* 0x30000004ff067230 */ /* 0x000fe20000004100 */
[----:B------:R-:W-:Y:S01]  /*a2e0*/  F2FP.SATFINITE.E4M3.F32.PACK_AB_MERGE_C R45, R50, R45, RZ ;  /* 0x0000002d322d723e */ /* 0x000fe200048070ff */
[----:B------:R-:W-:-:S02]  /*a2f0*/  HADD2.F32 R24, -RZ, R15.H1_H1 ;  /* 0x3000000fff187230 */ /* 0x000fc40000004100 */
[----:B------:R-:W-:Y:S02]  /*a300*/  HADD2.F32 R5, -RZ, R4.H0_H0 ;  /* 0x20000004ff057230 */ /* 0x000fe40000004100 */
[C---:B------:R-:W-:Y:S01]  /*a310*/  FMUL.FTZ R38, R6.reuse, R31 ;  /* 0x0000001f06267220 */ /* 0x040fe20000410000 */
[----:B------:R-:W-:Y:S02]  /*a320*/  HADD2.F32 R4, -RZ, R3.H1_H1 ;  /* 0x30000003ff047230 */ /* 0x000fe40000004100 */
[-C--:B------:R-:W-:Y:S01]  /*a330*/  FMUL.FTZ R40, R6, R24.reuse ;  /* 0x0000001806287220 */ /* 0x080fe20000410000 */
[----:B------:R-:W-:Y:S02]  /*a340*/  HADD2.F32 R15, -RZ, R15.H0_H0 ;  /* 0x2000000fff0f7230 */ /* 0x000fe40000004100 */
[C---:B------:R-:W-:Y:S01]  /*a350*/  FFMA.FTZ R38, R5.reuse, R24, -R38 ;  /* 0x0000001805267223 */ /* 0x040fe20000010826 */
[----:B------:R-:W-:Y:S02]  /*a360*/  HADD2.F32 R3, -RZ, R3.H0_H0 ;  /* 0x20000003ff037230 */ /* 0x000fe40000004100 */
[C---:B------:R-:W-:Y:S01]  /*a370*/  FMUL.FTZ R6, R4.reuse, R25 ;  /* 0x0000001904067220 */ /* 0x040fe20000410000 */
[----:B------:R-:W-:Y:S01]  /*a380*/  FFMA.FTZ R31, R5, R31, R40 ;  /* 0x0000001f051f7223 */ /* 0x000fe20000010028 */
[----:B------:R-:W-:Y:S01]  /*a390*/  FMUL.FTZ R4, R4, R15 ;  /* 0x0000000f04047220 */ /* 0x000fe20000410000 */
[----:B------:R-:W-:-:S02]  /*a3a0*/  HADD2.F32 R5, -RZ, R30.H1_H1 ;  /* 0x3000001eff057230 */ /* 0x000fc40000004100 */
[C---:B------:R-:W-:Y:S01]  /*a3b0*/  FFMA.FTZ R24, R3.reuse, R15, -R6 ;  /* 0x0000000f03187223 */ /* 0x040fe20000010806 */
[----:B------:R-:W-:Y:S02]  /*a3c0*/  HADD2.F32 R15, -RZ, R46.H1_H1 ;  /* 0x3000002eff0f7230 */ /* 0x000fe40000004100 */
[----:B------:R-:W-:Y:S01]  /*a3d0*/  FFMA.FTZ R25, R3, R25, R4 ;  /* 0x0000001903197223 */ /* 0x000fe20000010004 */
[----:B------:R-:W-:Y:S02]  /*a3e0*/  HADD2.F32 R4, -RZ, R14.H1_H1 ;  /* 0x3000000eff047230 */ /* 0x000fe40000004100 */
[----:B------:R-:W-:Y:S02]  /*a3f0*/  HADD2.F32 R46, -RZ, R46.H0_H0 ;  /* 0x2000002eff2e7230 */ /* 0x000fe40000004100 */
[----:B------:R-:W-:Y:S02]  /*a400*/  HADD2.F32 R3, -RZ, R7.H1_H1 ;  /* 0x30000007ff037230 */ /* 0x000fe40000004100 */
[----:B------:R-:W-:Y:S01]  /*a410*/  FMUL.FTZ R37, R4, R15 ;  /* 0x0000000f04257220 */ /* 0x000fe20000410000 */
[----:B------:R-:W-:-:S02]  /*a420*/  HADD2.F32 R30, -RZ, R30.H0_H0 ;  /* 0x2000001eff1e7230 */ /* 0x000fc40000004100 */
[-C--:B------:R-:W-:Y:S01]  /*a430*/  FMUL.FTZ R6, R4, R5.reuse ;  /* 0x0000000504067220 */ /* 0x080fe20000410000 */
        /* <DEDUP_REMOVED lines=11> */
[----:B------:R-:W-:Y:S02]  /*a4f0*/  F2FP.SATFINITE.E4M3.F32.PACK_AB_MERGE_C R6, R44, R41, R45 ;  /* 0x000000292c06723e */ /* 0x000fe4000480702d */
[----:B------:R-:W-:Y:S02]  /*a500*/  F2FP.SATFINITE.E4M3.F32.PACK_AB_MERGE_C R7, R52, R39, R7 ;  /* 0x000000273407723e */ /* 0x000fe40004807007 */
[----:B------:R-:W-:Y:S02]  /*a510*/  F2FP.SATFINITE.E4M3.F32.PACK_AB_MERGE_C R4, R25, R24, R4 ;  /* 0x000000181904723e */ /* 0x000fe40004807004 */
[----:B------:R-:W-:-:S05]  /*a520*/  F2FP.SATFINITE.E4M3.F32.PACK_AB_MERGE_C R5, R46, R5, R37 ;  /* 0x000000052e05723e */ /* 0x000fca0004807025 */
[----:B------:R0:W-:Y:S02]  /*a530*/  STS.128 [R212+0x19000], R4 ;  /* 0x01900004d4007388 */ /* 0x0001e40000000c00 */
.L_x_1454:
[----:B------:R-:W-:Y:S05]  /*a540*/  BSYNC B2 ;  /* 0x0000000000027941 */ /* 0x000fea0003800000 */
.L_x_1453:
[----:B------:R-:W-:Y:S05]  /*a550*/  @P1 BRA `(.L_x_1452) ;  /* 0x0000000400d81947 */ /* 0x000fea0003800000 */
[----:B012---:R-:W0:Y:S01]  /*a560*/  LDS.128 R4, [R212+0x1d000] ;  /* 0x01d00000d4047984 */ /* 0x007e220000000c00 */
[----:B-----5:R-:W-:Y:S02]  /*a570*/  SHF.R.U32.HI R14, RZ, 0x8, R26 ;  /* 0x00000008ff0e7819 */ /* 0x020fe4000001161a */
[----:B------:R-:W-:Y:S02]  /*a580*/  LOP3.LUT R3, R26, 0xff, RZ, 0xc0, !PT ;  /* 0x000000ff1a037812 */ /* 0x000fe400078ec0ff */
[----:B------:R-:W-:Y:S02]  /*a590*/  LOP3.LUT R14, R14, 0xff, RZ, 0xc0, !PT ;  /* 0x000000ff0e0e7812 */ /* 0x000fe400078ec0ff */
[----:B------:R-:W-:Y:S02]  /*a5a0*/  SHF.R.U32.HI R24, RZ, 0x8, R27 ;  /* 0x00000008ff187819 */ /* 0x000fe4000001161b */
[----:B------:R-:W-:Y:S02]  /*a5b0*/  SHF.R.U32.HI R31, RZ, 0x8, R33 ;  /* 0x00000008ff1f7819 */ /* 0x000fe40000011621 */
[----:B------:R-:W-:-:S02]  /*a5c0*/  PRMT R3, R14, 0x7604, R3 ;  /* 0x000076040e037816 */ /* 0x000fc40000000003 */
[----:B------:R-:W-:Y:S02]  /*a5d0*/  LOP3.LUT R15, R27, 0xff, RZ, 0xc0, !PT ;  /* 0x000000ff1b0f7812 */ /* 0x000fe400078ec0ff */
[----:B------:R-:W-:Y:S02]  /*a5e0*/  LOP3.LUT R24, R24, 0xff, RZ, 0xc0, !PT ;  /* 0x000000ff18187812 */ /* 0x000fe400078ec0ff */
        /* <DEDUP_REMOVED lines=17> */
[----:B0-----:R-:W-:-:S02]  /*a700*/  F2FP.F16.E4M3.UNPACK_B R3, R6.H1 ;  /* 0x00000006ff03723e */ /* 0x001fc400030006ff */
[--C-:B------:R-:W-:Y:S02]  /*a710*/  LOP3.LUT R31, R31, 0xff0000, R32.reuse, 0xf8, !PT ;  /* 0x00ff00001f1f7812 */ /* 0x100fe400078ef820 */
[----:B------:R-:W-:Y:S01]  /*a720*/  F2FP.F16.E4M3.UNPACK_B R33, R37 ;  /* 0x00000025ff21723e */ /* 0x000fe200020006ff */
[----:B------:R-:W-:Y:S01]  /*a730*/  HADD2.F32 R14, -RZ, R3.H1_H1 ;  /* 0x30000003ff0e7230 */ /* 0x000fe20000004100 */
[----:B------:R-:W-:Y:S02]  /*a740*/  F2FP.F16.E4M3.UNPACK_B R30, R27 ;  /* 0x0000001bff1e723e */ /* 0x000fe400020006ff */
[----:B------:R-:W-:Y:S01]  /*a750*/  LOP3.LUT R32, R31, 0xff000000, R32, 0xf8, !PT ;  /* 0xff0000001f207812 */ /* 0x000fe200078ef820 */
[----:B------:R-:W-:Y:S01]  /*a760*/  HADD2.F32 R38, -RZ, R33.H1_H1 ;  /* 0x30000021ff267230 */ /* 0x000fe20000004100 */
[----:B------:R-:W-:Y:S01]  /*a770*/  F2FP.F16.E4M3.UNPACK_B R6, R6 ;  /* 0x00000006ff06723e */ /* 0x000fe200020006ff */
[----:B------:R-:W-:Y:S01]  /*a780*/  HADD2.F32 R31, -RZ, R30.H1_H1 ;  /* 0x3000001eff1f7230 */ /* 0x000fe20000004100 */
[----:B------:R-:W-:Y:S01]  /*a790*/  LOP3.LUT R26, R15, 0xff000000, R26, 0xf8, !PT ;  /* 0xff0000000f1a7812 */ /* 0x000fe200078ef81a */
[----:B------:R-:W-:Y:S01]  /*a7a0*/  HADD2.F32 R15, -RZ, R3.H0_H0 ;  /* 0x20000003ff0f7230 */ /* 0x000fe20000004100 */
[-C--:B------:R-:W-:Y:S01]  /*a7b0*/  F2FP.F16.E4M3.UNPACK_B R24, R7.reuse ;  /* 0x00000007ff18723e */ /* 0x080fe200020006ff */
[C---:B------:R-:W-:Y:S01]  /*a7c0*/  FMUL.FTZ R40, R14.reuse, R38 ;  /* 0x000000260e287220 */ /* 0x040fe20000410000 */
[----:B------:R-:W-:Y:S01]  /*a7d0*/  F2FP.F16.E4M3.UNPACK_B R25, R7.H1 ;  /* 0x00000007ff19723e */ /* 0x000fe200030006ff */
        /* <DEDUP_REMOVED lines=78> */
.L_x_1452:
[----:B------:R-:W-:Y:S05]  /*acc0*/  BSYNC B1 ;  /* 0x0000000000017941 */ /* 0x000fea0003800000 */
.L_x_1451:
        /* <DEDUP_REMOVED lines=8> */
[----:B-123--:R-:W0:Y:S01]  /*ad50*/  LDS.128 R4, [R212+0x1a000] ;  /* 0x01a00000d4047984 */ /* 0x00ee220000000c00 */
[----:B-----5:R-:W-:Y:S02]  /*ad60*/  SHF.R.U32.HI R14, RZ, 0x8, R42 ;  /* 0x00000008ff0e7819 */ /* 0x020fe4000001162a */
[----:B------:R-:W-:Y:S02]  /*ad70*/  LOP3.LUT R3, R42, 0xff, RZ, 0xc0, !PT ;  /* 0x000000ff2a037812 */ /* 0x000fe400078ec0ff */
[----:B------:R-:W-:Y:S02]  /*ad80*/  LOP3.LUT R14, R14, 0xff, RZ, 0xc0, !PT ;  /* 0x000000ff0e0e7812 */ /* 0x000fe400078ec0ff */
[----:B------:R-:W-:Y:S02]  /*ad90*/  SHF.R.U32.HI R24, RZ, 0x8, R43 ;  /* 0x00000008ff187819 */ /* 0x000fe4000001162b */
[----:B------:R-:W-:Y:S02]  /*ada0*/  PRMT R3, R14, 0x7604, R3 ;  /* 0x000076040e037816 */ /* 0x000fe40000000003 */
[----:B------:R-:W-:-:S02]  /*adb0*/  LOP3.LUT R15, R43, 0xff, RZ, 0xc0, !PT ;  /* 0x000000ff2b0f7812 */ /* 0x000fc400078ec0ff */
[----:B------:R-:W-:Y:S02]  /*adc0*/  LOP3.LUT R24, R24, 0xff, RZ, 0xc0, !PT ;  /* 0x000000ff18187812 */ /* 0x000fe400078ec0ff */
[----:B------:R-:W-:Y:S02]  /*add0*/  SHF.R.U32.HI R30, RZ, 0x10, R43 ;  /* 0x00000010ff1e7819 */ /* 0x000fe4000001162b */
[--C-:B------:R-:W-:Y:S02]  /*ade0*/  SHF.R.U32.HI R27, RZ, 0x8, R49.reuse ;  /* 0x00000008ff1b7819 */ /* 0x100fe40000011631 */
[----:B------:R-:W-:Y:S02]  /*adf0*/  SHF.R.U32.HI R14, RZ, 0x8, R48 ;  /* 0x00000008ff0e7819 */ /* 0x000fe40000011630 */
[----:B------:R-:W-:Y:S02]  /*ae00*/  SHF.R.U32.HI R31, RZ, 0x10, R49 ;  /* 0x00000010ff1f7819 */ /* 0x000fe40000011631 */
[----:B------:R-:W-:-:S02]  /*ae10*/  PRMT R15, R24, 0x7604, R15 ;  /* 0x00007604180f7816 */ /* 0x000fc4000000000f */
[----:B------:R-:W-:Y:S01]  /*ae20*/  LOP3.LUT R26, R49, 0xff, RZ, 0xc0, !PT ;  /* 0x000000ff311a7812 */ /* 0x000fe200078ec0ff */
[----:B------:R-:W-:Y:S01]  /*ae30*/  IMAD.U32 R31, R31, 0x10000, RZ ;  /* 0x000100001f1f7824 */ /* 0x000fe200078e00ff */
[----:B------:R-:W-:Y:S02]  /*ae40*/  LOP3.LUT R27, R27, 0xff, RZ, 0xc0, !PT ;  /* 0x000000ff1b1b7812 */ /* 0x000fe400078ec0ff */
        /* <DEDUP_REMOVED lines=24> */
[-C--:B------:R-:W-:Y:S01]  /*afd0*/  F2FP.F16.E4M3.UNPACK_B R7, R5.reuse ;  /* 0x00000005ff07723e */ /* 0x080fe200020006ff */
[-C--:B------:R-:W-:Y:S01]  /*afe0*/  FMUL.FTZ R40, R14, R30.reuse ;  /* 0x0000001e0e287220 */ /* 0x080fe20000410000 */
        /* <DEDUP_REMOVED lines=26> */
[CC--:B------:R-:W-:Y:S01]  /*b190*/  FMUL.FTZ R32, R6.reuse, R31.reuse ;  /* 0x0000001f06207220 */ /* 0x0c0fe20000410000 */
[----:B------:R-:W-:Y:S01]  /*b1a0*/  F2FP.F16.E4M3.UNPACK_B R5, R48 ;  /* 0x00000030ff05723e */ /* 0x000fe200020006ff */
[----:B------:R-:W-:Y:S01]  /*b1b0*/  FMUL.FTZ R24, R6, R42 ;  /* 0x0000002a06187220 */ /* 0x000fe20000410000 */
        /* <DEDUP_REMOVED lines=47> */
.L_x_1458:
[----:B------:R-:W-:Y:S05]  /*b4b0*/  BSYNC B2 ;  /* 0x0000000000027941 */ /* 0x000fea0003800000 */
.L_x_1457:
[----:B------:R-:W-:Y:S05]  /*b4c0*/  @P1 BRA `(.L_x_1456) ;  /* 0x0000000400e81947 */ /* 0x000fea0003800000 */
[----:B0123--:R-:W0:Y:S01]  /*b4d0*/  LDS.128 R4, [R212+0x1e000] ;  /* 0x01e00000d4047984 */ /* 0x00fe220000000c00 */
        /* <DEDUP_REMOVED lines=42> */
[CC--:B------:R-:W-:Y:S01]  /*b780*/  FMUL.FTZ R38, R14.reuse, R32.reuse ;  /* 0x000000200e267220 */ /* 0x0c0fe20000410000 */
        /* <DEDUP_REMOVED lines=78> */
.L_x_1456:
[----:B------:R-:W-:Y:S05]  /*bc70*/  BSYNC B1 ;  /* 0x0000000000017941 */ /* 0x000fea0003800000 */
.L_x_1455:
[----:B------:R-:W-:-:S13]  /*bc80*/  ISETP.GE.AND P0, PT, R236, R0, PT ;  /* 0x00000000ec00720c */ /* 0x000fda0003f06270 */
[----:B------:R-:W-:Y:S05]  /*bc90*/  @P0 BRA `(.L_x_1459) ;  /* 0x0000005400ec0947 */ /* 0x000fea0003800000 */
[----:B0-----:R-:W0:Y:S01]  /*bca0*/  LDC R3, c[0x0][0x3f4] ;  /* 0x0000fd00ff037b82 */ /* 0x001e220000000800 */
[----:B------:R-:W-:Y:S01]  /*bcb0*/  BSSY B1, `(.L_x_1460) ;  /* 0x000007e000017945 */ /* 0x000fe20003800000 */
[-C--:B0-----:R-:W-:Y:S02]  /*bcc0*/  ISETP.GE.AND P0, PT, R18, R3.reuse, PT ;  /* 0x000000031200720c */ /* 0x081fe40003f06270 */
[----:B------:R-:W-:-:S11]  /*bcd0*/  ISETP.GE.AND P1, PT, R194, R3, PT ;  /* 0x00000003c200720c */ /* 0x000fd60003f26270 */
[----:B------:R-:W-:Y:S05]  /*bce0*/  @P0 BRA `(.L_x_1461) ;  /* 0x0000000400e80947 */ /* 0x000fea0003800000 */
[----:B-1234-:R-:W0:Y:S01]  /*bcf0*/  LDS.128 R4, [R212+0x1b000] ;  /* 0x01b00000d4047984 */ /* 0x01ee220000000c00 */
[----:B-----5:R-:W-:Y:S02]  /*bd00*/  SHF.R.U32.HI R14, RZ, 0x8, R11 ;  /* 0x00000008ff0e7819 */ /* 0x020fe4000001160b */
[----:B------:R-:W-:Y:S02]  /*bd10*/  SHF.R.U32.HI R26, RZ, 0x8, R13 ;  /* 0x00000008ff1a7819 */ /* 0x000fe4000001160d */
[----:B------:R-:W-:Y:S02]  /*bd20*/  LOP3.LUT R15, R11, 0xff, RZ, 0xc0, !PT ;  /* 0x000000ff0b0f7812 */ /* 0x000fe400078ec0ff */
[----:B------:R-:W-:Y:S02]  /*bd30*/  LOP3.LUT R27, R13, 0xff, RZ, 0xc0, !PT ;  /* 0x000000ff0d1b7812 */ /* 0x000fe400078ec0ff */
[----:B------:R-:W-:Y:S02]  /*bd40*/  LOP3.LUT R14, R14, 0xff, RZ, 0xc0, !PT ;  /* 0x000000ff0e0e7812 */ /* 0x000fe400078ec0ff */
[----:B------:R-:W-:-:S02]  /*bd50*/  LOP3.LUT R26, R26, 0xff, RZ, 0xc0, !PT ;  /* 0x000000ff1a1a7812 */ /* 0x000fc400078ec0ff */
[----:B------:R-:W-:Y:S02]  /*bd60*/  SHF.R.U32.HI R0, RZ, 0x8, R10 ;  /* 0x00000008ff007819 */ /* 0x000fe4000001160a */
[----:B------:R-:W-:Y:S02]  /*bd70*/  SHF.R.U32.HI R24, RZ, 0x8, R12 ;  /* 0x00000008ff187819 */ /* 0x000fe4000001160c */
[----:B------:R-:W-:Y:S02]  /*bd80*/  PRMT R15, R14, 0x7604, R15 ;  /* 0x000076040e0f7816 */ /* 0x000fe4000000000f */
[----:B------:R-:W-:Y:S02]  /*bd90*/  PRMT R27, R26, 0x7604, R27 ;  /* 0x000076041a1b7816 */ /* 0x000fe4000000001b */
[----:B------:R-:W-:Y:S02]  /*bda0*/  SHF.R.U32.HI R14, RZ, 0x10, R11 ;  /* 0x00000010ff0e7819 */ /* 0x000fe4000001160b */
[----:B------:R-:W-:-:S02]  /*bdb0*/  SHF.R.U32.HI R26, RZ, 0x10, R13 ;  /* 0x00000010ff1a7819 */ /* 0x000fc4000001160d */
[----:B------:R-:W-:Y:S02]  /*bdc0*/  LOP3.LUT R3, R10, 0xff, RZ, 0xc0, !PT ;  /* 0x000000ff0a037812 */ /* 0x000fe400078ec0ff */
[----:B------:R-:W-:Y:S02]  /*bdd0*/  LOP3.LUT R25, R12, 0xff, RZ, 0xc0, !PT ;  /* 0x000000ff0c197812 */ /* 0x000fe400078ec0ff */
[----:B------:R-:W-:Y:S02]  /*bde0*/  LOP3.LUT R0, R0, 0xff, RZ, 0xc0, !PT ;  /* 0x000000ff00007812 */ /* 0x000fe400078ec0ff */
[----:B------:R-:W-:Y:S02]  /*bdf0*/  LOP3.LUT R24, R24, 0xff, RZ, 0xc0, !PT ;  /* 0x000000ff18187812 */ /* 0x000fe400078ec0ff */
[----:B------:R-:W-:Y:S02]  /*be00*/  LOP3.LUT R14, R14, 0xff, RZ, 0xc0, !PT ;  /* 0x000000ff0e0e7812 */ /* 0x000fe400078ec0ff */
[----:B------:R-:W-:-:S02]  /*be10*/  LOP3.LUT R26, R26, 0xff, RZ, 0xc0, !PT ;  /* 0x000000ff1a1a7812 */ /* 0x000fc400078ec0ff */
[----:B------:R-:W-:Y:S02]  /*be20*/  PRMT R3, R0, 0x7604, R3 ;  /* 0x0000760400037816 */ /* 0x000fe40000000003 */
[----:B------:R-:W-:Y:S02]  /*be30*/  PRMT R25, R24, 0x7604, R25 ;  /* 0x0000760418197816 */ /* 0x000fe40000000019 */
[----:B------:R-:W-:Y:S02]  /*be40*/  SHF.R.U32.HI R0, RZ, 0x10, R10 ;  /* 0x00000010ff007819 */ /* 0x000fe4000001160a */
[----:B------:R-:W-:Y:S02]  /*be50*/  SHF.R.U32.HI R24, RZ, 0x10, R12 ;  /* 0x00000010ff187819 */ /* 0x000fe4000001160c */
[----:B------:R-:W-:Y:S02]  /*be60*/  PRMT R15, R14, 0x7054, R15 ;  /* 0x000070540e0f7816 */ /* 0x000fe4000000000f */
[----:B------:R-:W-:-:S02]  /*be70*/  PRMT R27, R26, 0x7054, R27 ;  /* 0x000070541a1b7816 */ /* 0x000fc4000000001b */
[----:B------:R-:W-:Y:S02]  /*be80*/  LOP3.LUT R0, R0, 0xff, RZ, 0xc0, !PT ;  /* 0x000000ff00007812 */ /* 0x000fe400078ec0ff */
[----:B------:R-:W-:Y:S02]  /*be90*/  LOP3.LUT R24, R24, 0xff, RZ, 0xc0, !PT ;  /* 0x000000ff18187812 */ /* 0x000fe400078ec0ff */
[----:B------:R-:W-:Y:S02]  /*bea0*/  LOP3.LUT R27, R27, 0xff000000, R13, 0xf8, !PT ;  /* 0xff0000001b1b7812 */ /* 0x000fe400078ef80d */
[----:B------:R-:W-:Y:S02]  /*beb0*/  LOP3.LUT R15, R15, 0xff000000, R11, 0xf8, !PT ;  /* 0xff0000000f0f7812 */ /* 0x000fe400078ef80b */
[----:B------:R-:W-:Y:S02]  /*bec0*/  PRMT R3, R0, 0x7054, R3 ;  /* 0x0000705400037816 */ /* 0x000fe40000000003 */
[----:B------:R-:W-:-:S02]  /*bed0*/  PRMT R25, R24, 0x7054, R25 ;  /* 0x0000705418197816 */ /* 0x000fc40000000019 */
[-C--:B0-----:R-:W-:Y:S02]  /*bee0*/  F2FP.F16.E4M3.UNPACK_B R0, R6.reuse.H1 ;  /* 0x00000006ff00723e */ /* 0x081fe400030006ff */
[----:B------:R-:W-:Y:S02]  /*bef0*/  F2FP.F16.E4M3.UNPACK_B R28, R27 ;  /* 0x0000001bff1c723e */ /* 0x000fe400020006ff */
[----:B------:R-:W-:Y:S01]  /*bf00*/  F2FP.F16.E4M3.UNPACK_B R24, R15 ;  /* 0x0000000fff18723e */ /* 0x000fe200020006ff */
[----:B------:R-:W-:Y:S01]  /*bf10*/  HADD2.F32 R11, -RZ, R0.H1_H1 ;  /* 0x30000000ff0b7230 */ /* 0x000fe20000004100 */
[----:B------:R-:W-:Y:S01]  /*bf20*/  LOP3.LUT R14, R3, 0xff000000, R10, 0xf8, !PT ;  /* 0xff000000030e7812 */ /* 0x000fe200078ef80a */
[----:B------:R-:W-:Y:S01]  /*bf30*/  HADD2.F32 R29, -RZ, R28.H1_H1 ;  /* 0x3000001cff1d7230 */ /* 0x000fe20000004100 */
[----:B------:R-:W-:Y:S01]  /*bf40*/  LOP3.LUT R26, R25, 0xff000000, R12, 0xf8, !PT ;  /* 0xff000000191a7812 */ /* 0x000fe200078ef80c */
[----:B------:R-:W-:Y:S01]  /*bf50*/  HADD2.F32 R25, -RZ, R24.H1_H1 ;  /* 0x30000018ff197230 */ /* 0x000fe20000004100 */
[----:B------:R-:W-:Y:S01]  /*bf60*/  F2FP.F16.E4M3.UNPACK_B R3, R6 ;  /* 0x00000006ff03723e */ /* 0x000fe200020006ff */
[----:B------:R-:W-:Y:S01]  /*bf70*/  HADD2.F32 R10, -RZ, R0.H0_H0 ;  /* 0x20000000ff0a7230 */ /* 0x000fe20000004100 */
[----:B------:R-:W-:Y:S01]  /*bf80*/  F2FP.F16.E4M3.UNPACK_B R12, R7 ;  /* 0x00000007ff0c723e */ /* 0x000fe200020006ff */
[C---:B------:R-:W-:Y:S01]  /*bf90*/  FMUL.FTZ R31, R11.reuse, R29 ;  /* 0x0000001d0b1f7220 */ /* 0x040fe20000410000 */
[----:B------:R-:W-:Y:S01]  /*bfa0*/  F2FP.F16.E4M3.UNPACK_B R13, R7.H1 ;  /* 0x00000007ff0d723e */ /* 0x000fe200030006ff */
[----:B------:R-:W-:Y:S01]  /*bfb0*/  FMUL.FTZ R30, R11, R25 ;  /* 0x000000190b1e7220 */ /* 0x000fe20000410000 */
[-C--:B------:R-:W-:Y:S01]  /*bfc0*/  F2FP.F16.E4M3.UNPACK_B R6, R5.reuse ;  /* 0x00000005ff06723e */ /* 0x080fe200020006ff */
[----:B------:R-:W-:Y:S01]  /*bfd0*/  HADD2.F32 R28, -RZ, R28.H0_H0 ;  /* 0x2000001cff1c7230 */ /* 0x000fe20000004100 */
[----:B------:R-:W-:Y:S01]  /*bfe0*/  F2FP.F16.E4M3.UNPACK_B R7, R5.H1 ;  /* 0x00000005ff07723e */ /* 0x000fe200030006ff */
[----:B------:R-:W-:Y:S01]  /*bff0*/  HADD2.F32 R5, -RZ, R3.H1_H1 ;  /* 0x30000003ff057230 */ /* 0x000fe20000004100 */
[----:B------:R-:W-:Y:S01]  /*c000*/  F2FP.F16.E4M3.UNPACK_B R27, R27.H1 ;  /* 0x0000001bff1b723e */ /* 0x000fe200030006ff */
[----:B------:R-:W-:-:S02]  /*c010*/  HADD2.F32 R24, -RZ, R24.H0_H0 ;  /* 0x20000018ff187230 */ /* 0x000fc40000004100 */
[C---:B------:R-:W-:Y:S01]  /*c020*/  FFMA.FTZ R31, R10.reuse, R25, -R31 ;  /* 0x000000190a1f7223 */ /* 0x040fe2000001081f */
[----:B------:R-:W-:Y:S01]  /*c030*/  FFMA.FTZ R30, R10, R29, R30 ;  /* 0x0000001d0a1e7223 */ /* 0x000fe2000001001e */
[----:B------:R-:W-:Y:S01]  /*c040*/  HADD2.F32 R3, -RZ, R3.H0_H0 ;  /* 0x20000003ff037230 */ /* 0x000fe20000004100 */
[----:B------:R-:W-:Y:S01]  /*c050*/  F2FP.F16.E4M3.UNPACK_B R15, R15.H1 ;  /* 0x0000000fff0f723e */ /* 0x000fe200030006ff */
[C---:B------:R-:W-:Y:S01]  /*c060*/  FMUL.FTZ R10, R5.reuse, R28 ;  /* 0x0000001c050a7220 */ /* 0x040fe20000410000 */
[----:B------:R-:W-:Y:S01]  /*c070*/  FMUL.FTZ R25, R5, R24 ;  /* 0x0000001805197220 */ /* 0x000fe20000410000 */
[--C-:B------:R-:W-:Y:S01]  /*c080*/  HADD2.F32 R5, -RZ, R12.reuse.H1_H1 ;  /* 0x3000000cff057230 */ /* 0x100fe20000004100 */
[----:B------:R-:W-:Y:S01]  /*c090*/  F2FP.F16.E4M3.UNPACK_B R0, R4 ;  /* 0x00000004ff00723e */ /* 0x000fe200020006ff */
[----:B------:R-:W-:Y:S02]  /*c0a0*/  HADD2.F32 R11, -RZ, R27.H0_H0 ;  /* 0x2000001bff0b7230 */ /* 0x000fe40000004100 */
[C---:B------:R-:W-:Y:S01]  /*c0b0*/  FFMA.FTZ R29, R3.reuse, R24, -R10 ;  /* 0x00000018031d7223 */ /* 0x040fe2000001080a */
[----:B------:R-:W-:Y:S01]  /*c0c0*/  FFMA.FTZ R28, R3, R28, R25 ;  /* 0x0000001c031c7223 */ /* 0x000fe20000010019 */
[----:B------:R-:W-:Y:S01]  /*c0d0*/  HADD2.F32 R10, -RZ, R15.H0_H0 ;  /* 0x2000000fff0a7230 */ /* 0x000fe20000004100 */
[----:B------:R-:W-:Y:S01]  /*c0e0*/  F2FP.F16.E4M3.UNPACK_B R4, R4.H1 ;  /* 0x00000004ff04723e */ /* 0x000fe200030006ff */
[----:B------:R-:W-:-:S02]  /*c0f0*/  HADD2.F32 R12, -RZ, R12.H0_H0 ;  /* 0x2000000cff0c7230 */ /* 0x000fc40000004100 */
[CC--:B------:R-:W-:Y:S01]  /*c100*/  FMUL.FTZ R25, R5.reuse, R11.reuse ;  /* 0x0000000b05197220 */ /* 0x0c0fe20000410000 */
[----:B------:R-:W-:Y:S02]  /*c110*/  HADD2.F32 R24, -RZ, R27.H1_H1 ;  /* 0x3000001bff187230 */ /* 0x000fe40000004100 */
[-C--:B------:R-:W-:Y:S01]  /*c120*/  FMUL.FTZ R5, R5, R10.reuse ;  /* 0x0000000a05057220 */ /* 0x080fe20000410000 */
[----:B------:R-:W-:Y:S02]  /*c130*/  HADD2.F32 R3, -RZ, R13.H1_H1 ;  /* 0x3000000dff037230 */ /* 0x000fe40000004100 */
[C---:B------:R-:W-:Y:S01]  /*c140*/  FFMA.FTZ R27, R12.reuse, R10, -R25 ;  /* 0x0000000a0c1b7223 */ /* 0x040fe20000010819 */
[----:B------:R-:W-:Y:S02]  /*c150*/  HADD2.F32 R10, -RZ, R15.H1_H1 ;  /* 0x3000000fff0a7230 */ /* 0x000fe40000004100 */
[----:B------:R-:W-:Y:S01]  /*c160*/  FFMA.FTZ R32, R12, R11, R5 ;  /* 0x0000000b0c207223 */ /* 0x000fe20000010005 */
[----:B------:R-:W-:-:S02]  /*c170*/  HADD2.F32 R13, -RZ, R13.H0_H0 ;  /* 0x2000000dff0d7230 */ /* 0x000fc40000004100 */
[C---:B------:R-:W-:Y:S01]  /*c180*/  FMUL.FTZ R34, R3.reuse, R24 ;  /* 0x0000001803227220 */ /* 0x040fe20000410000 */
[----:B------:R-:W-:Y:S01]  /*c190*/  F2FP.F16.E4M3.UNPACK_B R11, R26 ;  /* 0x0000001aff0b723e */ /* 0x000fe200020006ff */
[-C--:B------:R-:W-:Y:S01]  /*c1a0*/  FMUL.FTZ R12, R3, R10.reuse ;  /* 0x0000000a030c7220 */ /* 0x080fe20000410000 */
[----:B------:R-:W-:Y:S02]  /*c1b0*/  HADD2.F32 R5, -RZ, R4.H1_H1 ;  /* 0x30000004ff057230 */ /* 0x000fe40000004100 */
        /* <DEDUP_REMOVED lines=8> */
[C---:B------:R-:W-:Y:S01]  /*c240*/  FMUL.FTZ R13, R5.reuse, R15 ;  /* 0x0000000f050d7220 */ /* 0x040fe20000410000 */
[----:B------:R-:W-:Y:S02]  /*c250*/  HADD2.F32 R3, -RZ, R0.H1_H1 ;  /* 0x30000000ff037230 */ /* 0x000fe40000004100 */
[----:B------:R-:W-:Y:S02]  /*c260*/  HADD2.F32 R10, -RZ, R10.H0_H0 ;  /* 0x2000000aff0a7230 */ /* 0x000fe40000004100 */
        /* <DEDUP_REMOVED lines=9> */
[----:B------:R-:W-:-:S02]  /*c300*/  HADD2.F32 R4, -RZ, R14.H1_H1 ;  /* 0x3000000eff047230 */ /* 0x000fc40000004100 */
[--C-:B------:R-:W-:Y:S02]  /*c310*/  HADD2.F32 R3, -RZ, R7.reuse.H1_H1 ;  /* 0x30000007ff037230 */ /* 0x100fe40000004100 */
[--C-:B------:R-:W-:Y:S02]  /*c320*/  HADD2.F32 R10, -RZ, R26.reuse.H1_H1 ;  /* 0x3000001aff0a7230 */ /* 0x100fe40000004100 */
[----:B------:R-:W-:Y:S02]  /*c330*/  HADD2.F32 R11, -RZ, R26.H0_H0 ;  /* 0x2000001aff0b7230 */ /* 0x000fe40000004100 */
[C---:B------:R-:W-:Y:S01]  /*c340*/  FMUL.FTZ R15, R3.reuse, R4 ;  /* 0x00000004030f7220 */ /* 0x040fe20000410000 */
[----:B------:R-:W-:Y:S02]  /*c350*/  HADD2.F32 R0, -RZ, R6.H1_H1 ;  /* 0x30000006ff007230 */ /* 0x000fe40000004100 */
[----:B------:R-:W-:Y:S02]  /*c360*/  HADD2.F32 R5, -RZ, R14.H0_H0 ;  /* 0x2000000eff057230 */ /* 0x000fe40000004100 */
[----:B------:R-:W-:Y:S01]  /*c370*/  FMUL.FTZ R14, R3, R10 ;  /* 0x0000000a030e7220 */ /* 0x000fe20000410000 */
[----:B------:R-:W-:-:S02]  /*c380*/  HADD2.F32 R7, -RZ, R7.H0_H0 ;  /* 0x20000007ff077230 */ /* 0x000fc40000004100 */
[C---:B------:R-:W-:Y:S01]  /*c390*/  FMUL.FTZ R3, R0.reuse, R11 ;  /* 0x0000000b00037220 */ /* 0x040fe20000410000 */
[----:B------:R-:W-:Y:S02]  /*c3a0*/  HADD2.F32 R6, -RZ, R6.H0_H0 ;  /* 0x20000006ff067230 */ /* 0x000fe40000004100 */
[-C--:B------:R-:W-:Y:S01]  /*c3b0*/  FMUL.FTZ R0, R0, R5.reuse ;  /* 0x0000000500007220 */ /* 0x080fe20000410000 */
[C---:B------:R-:W-:Y:S01]  /*c3c0*/  FFMA.FTZ R14, R7.reuse, R4, -R14 ;  /* 0x00000004070e7223 */ /* 0x040fe2000001080e */
[----:B------:R-:W-:Y:S01]  /*c3d0*/  FFMA.FTZ R15, R7, R10, R15 ;  /* 0x0000000a070f7223 */ /* 0x000fe2000001000f */
[C---:B------:R-:W-:Y:S01]  /*c3e0*/  FFMA.FTZ R5, R6.reuse, R5, -R3 ;  /* 0x0000000506057223 */ /* 0x040fe20000010803 */
[----:B------:R-:W-:Y:S01]  /*c3f0*/  FFMA.FTZ R0, R6, R11, R0 ;  /* 0x0000000b06007223 */ /* 0x000fe20000010000 */
[----:B------:R-:W-:Y:S02]  /*c400*/  F2FP.SATFINITE.E4M3.F32.PACK_AB_MERGE_C R6, R30, R31, RZ ;  /* 0x0000001f1e06723e */ /* 0x000fe400048070ff */
        /* <DEDUP_REMOVED lines=8> */
.L_x_1461:
[----:B------:R-:W-:Y:S05]  /*c490*/  BSYNC B1 ;  /* 0x0000000000017941 */ /* 0x000fea0003800000 */
.L_x_1460:
[----:B------:R-:W-:Y:S05]  /*c4a0*/  @P1 BRA `(.L_x_1459) ;  /* 0x0000004c00e81947 */ /* 0x000fea0003800000 */
[----:B01234-:R-:W0:Y:S01]  /*c4b0*/  LDS.128 R4, [R212+0x1f000] ;  /* 0x01f00000d4047984 */ /* 0x01fe220000000c00 */
        /* <DEDUP_REMOVED lines=10> */
[----:B------:R-:W-:Y:S02]  /*c560*/  LOP3.LUT R12, R9, 0xff, RZ, 0xc0, !PT ;  /* 0x000000ff090c7812 */ /* 0x000fe400078ec0ff */
[----:B------:R-:W-:-:S02]  /*c570*/  LOP3.LUT R15, R15, 0xff, RZ, 0xc0, !PT ;  /* 0x000000ff0f0f7812 */ /* 0x000fc400078ec0ff */
[----:B------:R-:W-:Y:S02]  /*c580*/  SHF.R.U32.HI R14, RZ, 0x10, R9 ;  /* 0x00000010ff0e7819 */ /* 0x000fe40000011609 */
[----:B------:R-:W-:Y:S02]  /*c590*/  PRMT R3, R3, 0x7604, R0 ;  /* 0x0000760403037816 */ /* 0x000fe40000000000 */
[----:B------:R-:W-:Y:S01]  /*c5a0*/  LOP3.LUT R13, R11, 0xff, RZ, 0xc0, !PT ;  /* 0x000000ff0b0d7812 */ /* 0x000fe200078ec0ff */
[----:B------:R-:W-:Y:S01]  /*c5b0*/  IMAD.U32 R11, R24, 0x10000, RZ ;  /* 0x00010000180b7824 */ /* 0x000fe200078e00ff */
[----:B------:R-:W-:Y:S02]  /*c5c0*/  PRMT R12, R15, 0x7604, R12 ;  /* 0x000076040f0c7816 */ /* 0x000fe4000000000c */
[----:B------:R-:W-:Y:S02]  /*c5d0*/  LOP3.LUT R0, R8, 0xff, RZ, 0xc0, !PT ;  /* 0x000000ff08007812 */ /* 0x000fe400078ec0ff */
[----:B------:R-:W-:-:S02]  /*c5e0*/  SHF.L.U32 R15, R14, 0x10, RZ ;  /* 0x000000100e0f7819 */ /* 0x000fc400000006ff */
[----:B------:R-:W-:Y:S02]  /*c5f0*/  PRMT R13, R13, 0x7604, R0 ;  /* 0x000076040d0d7816 */ /* 0x000fe40000000000 */
        /* <DEDUP_REMOVED lines=8> */
[----:B------:R-:W-:Y:S02]  /*c680*/  LOP3.LUT R15, R13, 0xff000000, R8, 0xf8, !PT ;  /* 0xff0000000d0f7812 */ /* 0x000fe400078ef808 */
[----:B------:R-:W-:Y:S01]  /*c690*/  F2FP.F16.E4M3.UNPACK_B R21, R24 ;  /* 0x00000018ff15723e */ /* 0x000fe200020006ff */
[--C-:B------:R-:W-:Y:S01]  /*c6a0*/  HADD2.F32 R9, -RZ, R0.reuse.H1_H1 ;  /* 0x30000000ff097230 */ /* 0x100fe20000004100 */
[----:B------:R-:W-:Y:S01]  /*c6b0*/  F2FP.F16.E4M3.UNPACK_B R13, R20 ;  /* 0x00000014ff0d723e */ /* 0x000fe200020006ff */
[----:B------:R-:W-:Y:S01]  /*c6c0*/  HADD2.F32 R8, -RZ, R0.H0_H0 ;  /* 0x20000000ff087230 */ /* 0x000fe20000004100 */
[----:B------:R-:W-:Y:S01]  /*c6d0*/  F2FP.F16.E4M3.UNPACK_B R3, R6 ;  /* 0x00000006ff03723e */ /* 0x000fe200020006ff */
[----:B------:R-:W-:Y:S01]  /*c6e0*/  HADD2.F32 R25, -RZ, R21.H1_H1 ;  /* 0x30000015ff197230 */ /* 0x000fe20000004100 */
[-C--:B------:R-:W-:Y:S01]  /*c6f0*/  F2FP.F16.E4M3.UNPACK_B R10, R7.reuse ;  /* 0x00000007ff0a723e */ /* 0x080fe200020006ff */
[----:B------:R-:W-:Y:S01]  /*c700*/  HADD2.F32 R14, -RZ, R13.H1_H1 ;  /* 0x3000000dff0e7230 */ /* 0x000fe20000004100 */
[----:B------:R-:W-:-:S02]  /*c710*/  F2FP.F16.E4M3.UNPACK_B R11, R7.H1 ;  /* 0x00000007ff0b723e */ /* 0x000fc400030006ff */
[C---:B------:R-:W-:Y:S01]  /*c720*/  FMUL.FTZ R27, R9.reuse, R25 ;  /* 0x00000019091b7220 */ /* 0x040fe20000410000 */
[-C--:B------:R-:W-:Y:S01]  /*c730*/  F2FP.F16.E4M3.UNPACK_B R6, R5.reuse ;  /* 0x00000005ff06723e */ /* 0x080fe200020006ff */
[-C--:B------:R-:W-:Y:S01]  /*c740*/  FMUL.FTZ R26, R9, R14.reuse ;  /* 0x0000000e091a7220 */ /* 0x080fe20000410000 */
[----:B------:R-:W-:Y:S01]  /*c750*/  F2FP.F16.E4M3.UNPACK_B R7, R5.H1 ;  /* 0x00000005ff07723e */ /* 0x000fe200030006ff */
[C---:B------:R-:W-:Y:S01]  /*c760*/  FFMA.FTZ R27, R8.reuse, R14, -R27 ;  /* 0x0000000e081b7223 */ /* 0x040fe2000001081b */
[----:B------:R-:W-:Y:S02]  /*c770*/  HADD2.F32 R14, -RZ, R21.H0_H0 ;  /* 0x20000015ff0e7230 */ /* 0x000fe40000004100 */
[----:B------:R-:W-:Y:S01]  /*c780*/  FFMA.FTZ R28, R8, R25, R26 ;  /* 0x00000019081c7223 */ /* 0x000fe2000001001a */
[----:B------:R-:W-:Y:S01]  /*c790*/  HADD2.F32 R5, -RZ, R3.H1_H1 ;  /* 0x30000003ff057230 */ /* 0x000fe20000004100 */
[----:B------:R-:W-:Y:S01]  /*c7a0*/  F2FP.F16.E4M3.UNPACK_B R24, R24.H1 ;  /* 0x00000018ff18723e */ /* 0x000fe200030006ff */
[----:B------:R-:W-:Y:S01]  /*c7b0*/  HADD2.F32 R8, -RZ, R13.H0_H0 ;  /* 0x2000000dff087230 */ /* 0x000fe20000004100 */
[----:B------:R-:W-:Y:S01]  /*c7c0*/  F2FP.F16.E4M3.UNPACK_B R20, R20.H1 ;  /* 0x00000014ff14723e */ /* 0x000fe200030006ff */
[----:B------:R-:W-:-:S02]  /*c7d0*/  HADD2.F32 R3, -RZ, R3.H0_H0 ;  /* 0x20000003ff037230 */ /* 0x000fc40000004100 */
[C---:B------:R-:W-:Y:S01]  /*c7e0*/  FMUL.FTZ R26, R5.reuse, R14 ;  /* 0x0000000e051a7220 */ /* 0x040fe20000410000 */
[----:B------:R-:W-:Y:S02]  /*c7f0*/  HADD2.F32 R9, -RZ, R24.H0_H0 ;  /* 0x20000018ff097230 */ /* 0x000fe40000004100 */
[-C--:B------:R-:W-:Y:S01]  /*c800*/  FMUL.FTZ R13, R5, R8.reuse ;  /* 0x00000008050d7220 */ /* 0x080fe20000410000 */
[----:B------:R-:W-:Y:S02]  /*c810*/  HADD2.F32 R5, -RZ, R10.H1_H1 ;  /* 0x3000000aff057230 */ /* 0x000fe40000004100 */
[C---:B------:R-:W-:Y:S01]  /*c820*/  FFMA.FTZ R26, R3.reuse, R8, -R26 ;  /* 0x00000008031a7223 */ /* 0x040fe2000001081a */
[----:B------:R-:W-:Y:S02]  /*c830*/  HADD2.F32 R8, -RZ, R20.H0_H0 ;  /* 0x20000014ff087230 */ /* 0x000fe40000004100 */
[----:B------:R-:W-:Y:S01]  /*c840*/  FFMA.FTZ R25, R3, R14, R13 ;  /* 0x0000000e03197223 */ /* 0x000fe2000001000d */
[----:B------:R-:W-:-:S02]  /*c850*/  HADD2.F32 R10, -RZ, R10.H0_H0 ;  /* 0x2000000aff0a7230 */ /* 0x000fc40000004100 */
[CC--:B------:R-:W-:Y:S01]  /*c860*/  FMUL.FTZ R13, R5.reuse, R9.reuse ;  /* 0x00000009050d7220 */ /* 0x0c0fe20000410000 */
[----:B------:R-:W-:Y:S02]  /*c870*/  HADD2.F32 R24, -RZ, R24.H1_H1 ;  /* 0x30000018ff187230 */ /* 0x000fe40000004100 */
[-C--:B------:R-:W-:Y:S01]  /*c880*/  FMUL.FTZ R5, R5, R8.reuse ;  /* 0x0000000805057220 */ /* 0x080fe20000410000 */
[--C-:B------:R-:W-:Y:S02]  /*c890*/  HADD2.F32 R3, -RZ, R11.reuse.H1_H1 ;  /* 0x3000000bff037230 */ /* 0x100fe40000004100 */
[C---:B------:R-:W-:Y:S01]  /*c8a0*/  FFMA.FTZ R29, R10.reuse, R8, -R13 ;  /* 0x000000080a1d7223 */ /* 0x040fe2000001080d */
[----:B------:R-:W-:Y:S02]  /*c8b0*/  HADD2.F32 R20, -RZ, R20.H1_H1 ;  /* 0x30000014ff147230 */ /* 0x000fe40000004100 */
[----:B------:R-:W-:Y:S01]  /*c8c0*/  FFMA.FTZ R30, R10, R9, R5 ;  /* 0x000000090a1e7223 */ /* 0x000fe20000010005 */
[----:B------:R-:W-:-:S02]  /*c8d0*/  HADD2.F32 R11, -RZ, R11.H0_H0 ;  /* 0x2000000bff0b7230 */ /* 0x000fc40000004100 */
[C---:B------:R-:W-:Y:S01]  /*c8e0*/  FMUL.FTZ R8, R3.reuse, R24 ;  /* 0x0000001803087220 */ /* 0x040fe20000410000 */
[----:B------:R-:W-:Y:S01]  /*c8f0*/  F2FP.F16.E4M3.UNPACK_B R0, R4 ;  /* 0x00000004ff00723e */ /* 0x000fe200020006ff */
[-C--:B------:R-:W-:Y:S01]  /*c900*/  FMUL.FTZ R10, R3, R20.reuse ;  /* 0x00000014030a7220 */ /* 0x080fe20000410000 */
[-C--:B------:R-:W-:Y:S01]  /*c910*/  F2FP.F16.E4M3.UNPACK_B R9, R15.reuse ;  /* 0x0000000fff09723e */ /* 0x080fe200020006ff */
[C---:B------:R-:W-:Y:S01]  /*c920*/  FFMA.FTZ R20, R11.reuse, R20, -R8 ;  /* 0x000000140b147223 */ /* 0x040fe20000010808 */
[----:B------:R-:W-:Y:S01]  /*c930*/  F2FP.F16.E4M3.UNPACK_B R4, R4.H1 ;  /* 0x00000004ff04723e */ /* 0x000fe200030006ff */
[----:B------:R-:W-:Y:S01]  /*c940*/  FFMA.FTZ R31, R11, R24, R10 ;  /* 0x000000180b1f7223 */ /* 0x000fe2000001000a */
[-C--:B------:R-:W-:Y:S01]  /*c950*/  F2FP.F16.E4M3.UNPACK_B R8, R12.reuse ;  /* 0x0000000cff08723e */ /* 0x080fe200020006ff */
[--C-:B------:R-:W-:Y:S01]  /*c960*/  HADD2.F32 R13, -RZ, R9.reuse.H1_H1 ;  /* 0x30000009ff0d7230 */ /* 0x100fe20000004100 */
[----:B------:R-:W-:Y:S01]  /*c970*/  F2FP.F16.E4M3.UNPACK_B R12, R12.H1 ;  /* 0x0000000cff0c723e */ /* 0x000fe200030006ff */
[----:B------:R-:W-:Y:S01]  /*c980*/  HADD2.F32 R10, -RZ, R9.H0_H0 ;  /* 0x20000009ff0a7230 */ /* 0x000fe20000004100 */
[----:B------:R-:W-:Y:S01]  /*c990*/  F2FP.F16.E4M3.UNPACK_B R15, R15.H1 ;  /* 0x0000000fff0f723e */ /* 0x000fe200030006ff */
[----:B------:R-:W-:-:S02]  /*c9a0*/  HADD2.F32 R5, -RZ, R4.H1_H1 ;  /* 0x30000004ff057230 */ /* 0x000fc40000004100 */
[----:B------:R-:W-:Y:S02]  /*c9b0*/  HADD2.F32 R9, -RZ, R8.H1_H1 ;  /* 0x30000008ff097230 */ /* 0x000fe40000004100 */
[----:B------:R-:W-:Y:S02]  /*c9c0*/  HADD2.F32 R3, -RZ, R0.H1_H1 ;  /* 0x30000000ff037230 */ /* 0x000fe40000004100 */
[C---:B------:R-:W-:Y:S01]  /*c9d0*/  FMUL.FTZ R11, R5.reuse, R13 ;  /* 0x0000000d050b7220 */ /* 0x040fe20000410000 */
[----:B------:R-:W-:Y:S02]  /*c9e0*/  HADD2.F32 R8, -RZ, R8.H0_H0 ;  /* 0x20000008ff087230 */ /* 0x000fe40000004100 */
[----:B------:R-:W-:Y:S01]  /*c9f0*/  FMUL.FTZ R21, R5, R9 ;  /* 0x0000000905157220 */ /* 0x000fe20000410000 */
[----:B------:R-:W-:Y:S02]  /*ca00*/  HADD2.F32 R4, -RZ, R4.H0_H0 ;  /* 0x20000004ff047230 */ /* 0x000fe40000004100 */
[----:B------:R-:W-:Y:S01]  /*ca10*/  FMUL.FTZ R5, R3, R10 ;  /* 0x0000000a03057220 */ /* 0x000fe20000410000 */
[----:B------:R-:W-:-:S02]  /*ca20*/  HADD2.F32 R0, -RZ, R0.H0_H0 ;  /* 0x20000000ff007230 */ /* 0x000fc40000004100 */
[-C--:B------:R-:W-:Y:S01]  /*ca30*/  FMUL.FTZ R3, R3, R8.reuse ;  /* 0x0000000803037220 */ /* 0x080fe20000410000 */
[C---:B------:R-:W-:Y:S01]  /*ca40*/  FFMA.FTZ R11, R4.reuse, R9, -R11 ;  /* 0x00000009040b7223 */ /* 0x040fe2000001080b */
[----:B------:R-:W-:Y:S01]  /*ca50*/  FFMA.FTZ R14, R4, R13, R21 ;  /* 0x0000000d040e7223 */ /* 0x000fe20000010015 */
[C---:B------:R-:W-:Y:S01]  /*ca60*/  FFMA.FTZ R9, R0.reuse, R8, -R5 ;  /* 0x0000000800097223 */ /* 0x040fe20000010805 */
[----:B------:R-:W-:Y:S01]  /*ca70*/  FFMA.FTZ R10, R0, R10, R3 ;  /* 0x0000000a000a7223 */ /* 0x000fe20000010003 */
[----:B------:R-:W-:Y:S02]  /*ca80*/  HADD2.F32 R4, -RZ, R12.H1_H1 ;  /* 0x3000000cff047230 */ /* 0x000fe40000004100 */
[----:B------:R-:W-:Y:S02]  /*ca90*/  HADD2.F32 R3, -RZ, R7.H1_H1 ;  /* 0x30000007ff037230 */ /* 0x000fe40000004100 */
[--C-:B------:R-:W-:Y:S02]  /*caa0*/  HADD2.F32 R8, -RZ, R15.reuse.H1_H1 ;  /* 0x3000000fff087230 */ /* 0x100fe40000004100 */
[----:B------:R-:W-:-:S02]  /*cab0*/  HADD2.F32 R15, -RZ, R15.H0_H0 ;  /* 0x2000000fff0f7230 */ /* 0x000fc40000004100 */
[C---:B------:R-:W-:Y:S01]  /*cac0*/  FMUL.FTZ R13, R3.reuse, R4 ;  /* 0x00000004030d7220 */ /* 0x040fe20000410000 */
[----:B------:R-:W-:Y:S02]  /*cad0*/  HADD2.F32 R0, -RZ, R6.H1_H1 ;  /* 0x30000006ff007230 */ /* 0x000fe40000004100 */
        /* <DEDUP_REMOVED lines=18> */
[----:B------:R0:W-:Y:S01]  /*cc00*/  STS.128 [R212+0x1f000], R4 ;  /* 0x01f00004d4007388 */ /* 0x0001e20000000c00 */
[----:B------:R-:W-:Y:S05]  /*cc10*/  BRA `(.L_x_1459) ;  /* 0x00000048000c7947 */ /* 0x000fea0003800000 */
.L_x_1432:
[----:B------:R-:W1:Y:S01]  /*cc20*/  LDC R0, c[0x0][0x448] ;  /* 0x00011200ff007b82 */ /* 0x000e620000000800 */
[----:B------:R-:W-:Y:S01]  /*cc30*/  IMAD.MOV.U32 R25, RZ, RZ, R29 ;  /* 0x000000ffff197224 */ /* 0x000fe200078e001d */
[----:B------:R-:W-:Y:S01]  /*cc40*/  ULDC.64 UR4, c[0x0][0x3f8] ;  /* 0x0000fe0000047ab9 */ /* 0x000fe20000000a00 */
[----:B------:R-:W-:Y:S01]  /*cc50*/  IMAD.MOV.U32 R27, RZ, RZ, R31 ;  /* 0x000000ffff1b7224 */ /* 0x000fe200078e001f */
[----:B------:R-:W-:Y:S01]  /*cc60*/  ULDC.64 UR6, c[0x0][0x408] ;  /* 0x0001020000067ab9 */ /* 0x000fe20000000a00 */
[----:B------:R-:W-:Y:S01]  /*cc70*/  ULDC.64 UR8, c[0x0][0x400] ;  /* 0x0001000000087ab9 */ /* 0x000fe20000000a00 */
[----:B-1----:R-:W-:-:S13]  /*cc80*/  ISETP.NE.AND P0, PT, R0, 0x1, PT ;  /* 0x000000010000780c */ /* 0x002fda0003f05270 */
[----:B------:R-:W1:Y:S08]  /*cc90*/  @P0 LDC R4, c[0x0][0x44c] ;  /* 0x00011300ff040b82 */ /* 0x000e700000000800 */
[----:B------:R-:W2:Y:S01]  /*cca0*/  @P0 LDC R5, c[0x0][0x450] ;  /* 0x00011400ff050b82 */ /* 0x000ea20000000800 */
[----:B-1----:R-:W-:-:S05]  /*ccb0*/  @P0 IMAD.HI.U32 R4, R3, R4, RZ ;  /* 0x0000000403040227 */ /* 0x002fca00078e00ff */
[----:B--2---:R-:W-:-:S04]  /*ccc0*/  @P0 SHF.R.U32.HI R3, RZ, R5, R4 ;  /* 0x00000005ff030219 */ /* 0x004fc80000011604 */
[----:B------:R-:W-:Y:S01]  /*ccd0*/  SHF.R.S32.HI R4, RZ, 0x1f, R3 ;  /* 0x0000001fff047819 */ /* 0x000fe20000011403 */
[----:B------:R-:W-:-:S04]  /*cce0*/  IMAD.WIDE.U32 R24, R3, UR4, R24 ;  /* 0x0000000403187c25 */ /* 0x000fc8000f8e0018 */
[----:B------:R-:W-:Y:S02]  /*ccf0*/  IMAD R6, R4, UR4, RZ ;  /* 0x0000000404067c24 */ /* 0x000fe4000f8e02ff */
[----:B------:R-:W-:-:S04]  /*cd00*/  IMAD.WIDE.U32 R26, R3, UR6, R26 ;  /* 0x00000006031a7c25 */ /* 0x000fc8000f8e001a */
[----:B------:R-:W-:Y:S01]  /*cd10*/  IMAD R4, R4, UR6, RZ ;  /* 0x0000000604047c24 */ /* 0x000fe2000f8e02ff */
[----:B------:R-:W-:Y:S01]  /*cd20*/  IADD3 R55, P1, R26, UR8, RZ ;  /* 0x000000081a377c10 */ /* 0x000fe2000ff3e0ff */
[C---:B------:R-:W-:Y:S01]  /*cd30*/  IMAD R5, R3.reuse, UR5, R6 ;  /* 0x0000000503057c24 */ /* 0x040fe2000f8e0206 */
[----:B------:R-:W-:Y:S01]  /*cd40*/  ULDC.64 UR4, c[0x0][0x3e8] ;  /* 0x0000fa0000047ab9 */ /* 0x000fe20000000a00 */
[----:B------:R-:W-:Y:S01]  /*cd50*/  IMAD R53, R3, UR7, R4 ;  /* 0x0000000703357c24 */ /* 0x000fe2000f8e0204 */
[----:B------:R-:W-:Y:S01]  /*cd60*/  IADD3 R37, P0, R24, UR4, RZ ;  /* 0x0000000418257c10 */ /* 0x000fe2000ff1e0ff */
[----:B------:R-:W-:-:S03]  /*cd70*/  UMOV UR4, 0xffffffff ;  /* 0xffffffff00047882 */ /* 0x000fc60000000000 */
[----:B------:R-:W-:Y:S02]  /*cd80*/  IADD3.X R10, R25, UR5, R5, P0, !PT ;  /* 0x00000005190a7c10 */ /* 0x000fe400087fe405 */
[----:B------:R-:W-:Y:S01]  /*cd90*/  IADD3.X R53, R27, UR9, R53, P1, !PT ;  /* 0x000000091b357c10 */ /* 0x000fe20008ffe435 */
[----:B------:R-:W-:Y:S06]  /*cda0*/  BRA.DIV UR4, `(.L_x_1462) ;  /* 0x000001a6049c7947 */ /* 0x000fec000b800000 */
[----:B------:R-:W1:Y:S01]  /*cdb0*/  LDC R54, c[0x0][0x3f4] ;  /* 0x0000fd00ff367b82 */ /* 0x000e620000000800 */
[----:B------:R-:W2:Y:S01]  /*cdc0*/  SHFL.IDX PT, R5, R37, RZ, 0x181f ;  /* 0x00181fff25057589 */ /* 0x000ea200000e0000 */
[----:B------:R-:W-:-:S03]  /*cdd0*/  IMAD R59, R195, R0, RZ ;  /* 0x00000000c33b7224 */ /* 0x000fc600078e02ff */
[----:B------:R-:W3:Y:S04]  /*cde0*/  SHFL.IDX PT, R14, R55, RZ, 0x181f ;  /* 0x00181fff370e7589 */ /* 0x000ee800000e0000 */
[----:B------:R-:W4:Y:S04]  /*cdf0*/  SHFL.IDX PT, R3, R10, RZ, 0x181f ;  /* 0x00181fff0a037589 */ /* 0x000f2800000e0000 */
[----:B------:R-:W5:Y:S01]  /*ce00*/  SHFL.IDX PT, R7, R53, RZ, 0x181f ;  /* 0x00181fff35077589 */ /* 0x000f6200000e0000 */
[----:B-1----:R-:W-:-:S04]  /*ce10*/  ISETP.GE.AND P0, PT, R22, R54, PT ;  /* 0x000000361600720c */ /* 0x002fc80003f06270 */
[----:B------:R-:W-:-:S13]  /*ce20*/  ISETP.GE.OR P1, PT, R52, R59, P0 ;  /* 0x0000003b3400720c */ /* 0x000fda0000726670 */
[C---:B--2---:R-:W-:Y:S02]  /*ce30*/  @!P1 IADD3 R0, P2, R22.reuse, R5, RZ ;  /* 0x0000000516009210 */ /* 0x044fe40007f5e0ff */
[----:B---3--:R-:W-:-:S03]  /*ce40*/  @!P1 IADD3 R14, P3, R22, R14, RZ ;  /* 0x0000000e160e9210 */ /* 0x008fc60007f7e0ff */
[--C-:B----4-:R-:W-:Y:S02]  /*ce50*/  @!P1 IMAD.X R5, R3, 0x1, R23.reuse, P2 ;  /* 0x0000000103059824 */ /* 0x110fe400010e0617 */
[----:B-----5:R-:W-:Y:S02]  /*ce60*/  @!P1 IMAD.X R3, R7, 0x1, R23, P3 ;  /* 0x0000000107039824 */ /* 0x020fe400018e0617 */
[----:B------:R-:W-:Y:S02]  /*ce70*/  @!P1 IMAD.MOV.U32 R4, RZ, RZ, R0 ;  /* 0x000000ffff049224 */ /* 0x000fe400078e0000 */
[----:B------:R-:W-:Y:S02]  /*ce80*/  @!P1 IMAD.MOV.U32 R24, RZ, RZ, R14 ;  /* 0x000000ffff189224 */ /* 0x000fe400078e000e */
[----:B------:R-:W-:Y:S02]  /*ce90*/  @!P1 IMAD.MOV.U32 R25, RZ, RZ, R3 ;  /* 0x000000ffff199224 */ /* 0x000fe400078e0003 */
[----:B------:R-:W2:Y:S04]  /*cea0*/  @!P1 LD.E.128 R4, desc[UR46][R4.64] ;  /* 0x0000002e04049980 */ /* 0x000ea8000c101d00 */
[----:B------:R-:W3:Y:S01]  /*ceb0*/  @!P1 LD.E.128 R24, desc[UR46][R24.64] ;  /* 0x0000002e18189980 */ /* 0x000ee2000c101d00 */
[----:B------:R-:W-:-:S02]  /*cec0*/  CS2R R50, SRZ ;  /* 0x0000000000327805 */ /* 0x000fc4000001ff00 */
[----:B------:R-:W-:Y:S02]  /*ced0*/  CS2R R40, SRZ ;  /* 0x0000000000287805 */ /* 0x000fe4000001ff00 */
[----:B------:R-:W-:Y:S01]  /*cee0*/  CS2R R38, SRZ ;  /* 0x0000000000267805 */ /* 0x000fe2000001ff00 */
[----:B------:R1:W4:Y:S01]  /*cef0*/  SHFL.IDX PT, R3, R10, 0x1, 0x181f ;  /* 0x00381f000a037f89 */ /* 0x00032200000e0000 */
[----:B------:R-:W-:-:S03]  /*cf00*/  CS2R R20, SRZ ;  /* 0x0000000000147805 */ /* 0x000fc6000001ff00 */
[----:B------:R1:W0:Y:S04]  /*cf10*/  SHFL.IDX PT, R9, R37, 0x1, 0x181f ;  /* 0x00381f0025097f89 */ /* 0x00022800000e0000 */
[----:B------:R1:W0:Y:S04]  /*cf20*/  SHFL.IDX PT, R33, R53, 0x1, 0x181f ;  /* 0x00381f0035217f89 */ /* 0x00022800000e0000 */
[----:B------:R1:W0:Y:S01]  /*cf30*/  SHFL.IDX PT, R14, R55, 0x1, 0x181f ;  /* 0x00381f00370e7f89 */ /* 0x00022200000e0000 */
[----:B--2---:R-:W-:Y:S01]  /*cf40*/  @!P1 IMAD.MOV.U32 R50, RZ, RZ, R4 ;  /* 0x000000ffff329224 */ /* 0x004fe200078e0004 */
[----:B------:R-:W-:Y:S01]  /*cf50*/  @!P1 MOV R51, R5 ;  /* 0x0000000500339202 */ /* 0x000fe20000000f00 */
[----:B------:R-:W-:Y:S01]  /*cf60*/  @!P1 IMAD.MOV.U32 R40, RZ, RZ, R6 ;  /* 0x000000ffff289224 */ /* 0x000fe200078e0006 */
[----:B------:R-:W-:Y:S01]  /*cf70*/  CS2R R4, SRZ ;  /* 0x0000000000047805 */ /* 0x000fe2000001ff00 */
[----:B------:R-:W-:-:S02]  /*cf80*/  @!P1 IMAD.MOV.U32 R41, RZ, RZ, R7 ;  /* 0x000000ffff299224 */ /* 0x000fc400078e0007 */
[----:B---3--:R-:W-:Y:S02]  /*cf90*/  @!P1 IMAD.MOV.U32 R38, RZ, RZ, R24 ;  /* 0x000000ffff269224 */ /* 0x008fe400078e0018 */
[----:B------:R-:W-:Y:S02]  /*cfa0*/  @!P1 IMAD.MOV.U32 R39, RZ, RZ, R25 ;  /* 0x000000ffff279224 */ /* 0x000fe400078e0019 */
[----:B------:R-:W-:Y:S02]  /*cfb0*/  @!P1 IMAD.MOV.U32 R20, RZ, RZ, R26 ;  /* 0x000000ffff149224 */ /* 0x000fe400078e001a */
[----:B01--4-:R-:W-:-:S07]  /*cfc0*/  @!P1 IMAD.MOV.U32 R21, RZ, RZ, R27 ;  /* 0x000000ffff159224 */ /* 0x013fce00078e001b */
.L_x_1769:
[----:B------:R-:W-:Y:S01]  /*cfd0*/  VIADD R0, R52, 0x20 ;  /* 0x0000002034007836 */ /* 0x000fe20000000000 */
[----:B------:R-:W-:Y:S01]  /*cfe0*/  BSSY B1, `(.L_x_1463) ;  /* 0x0000010000017945 */ /* 0x000fe20003800000 */
[----:B------:R-:W-:Y:S02]  /*cff0*/  CS2R R6, SRZ ;  /* 0x0000000000067805 */ /* 0x000fe4000001ff00 */
[----:B------:R-:W-:Y:S02]  /*d000*/  CS2R R28, SRZ ;  /* 0x00000000001c7805 */ /* 0x000fe4000001ff00 */
[----:B------:R-:W-:Y:S02]  /*d010*/  CS2R R30, SRZ ;  /* 0x00000000001e7805 */ /* 0x000fe4000001ff00 */
[----:B------:R-:W-:-:S13]  /*d020*/  ISETP.GE.AND P1, PT, R0, R59, PT ;  /* 0x0000003b0000720c */ /* 0x000fda0003f26270 */
[----:B------:R-:W-:Y:S05]  /*d030*/  @P1 BRA `(.L_x_1464) ;  /* 0x0000000000281947 */ /* 0x000fea0003800000 */
[----:B------:R-:W-:Y:S02]  /*d040*/  CS2R R6, SRZ ;  /* 0x0000000000067805 */ /* 0x000fe4000001ff00 */
[----:B------:R-:W-:Y:S02]  /*d050*/  CS2R R28, SRZ ;  /* 0x00000000001c7805 */ /* 0x000fe4000001ff00 */
[----:B------:R-:W-:Y:S01]  /*d060*/  CS2R R30, SRZ ;  /* 0x00000000001e7805 */ /* 0x000fe2000001ff00 */
[----:B------:R-:W-:Y:S06]  /*d070*/  @P0 BRA `(.L_x_1464) ;  /* 0x0000000000180947 */ /* 0x000fec0003800000 */
[C---:B------:R-:W-:Y:S02]  /*d080*/  IADD3 R28, P1, R22.reuse, R9, RZ ;  /* 0x00000009161c7210 */ /* 0x040fe40007f3e0ff */
[----:B------:R-:W-:-:S03]  /*d090*/  IADD3 R4, P2, R22, R14, RZ ;  /* 0x0000000e16047210 */ /* 0x000fc60007f5e0ff */
[----:B------:R-:W-:Y:S01]  /*d0a0*/  IMAD.X R29, R3, 0x1, R23, P1 ;  /* 0x00000001031d7824 */ /* 0x000fe200008e0617 */
[----:B------:R-:W-:-:S05]  /*d0b0*/  IADD3.X R5, R33, R23, RZ, P2, !PT ;  /* 0x0000001721057210 */ /* 0x000fca00017fe4ff */
[----:B------:R-:W5:Y:S04]  /*d0c0*/  LD.E.128 R28, desc[UR46][R28.64] ;  /* 0x0000002e1c1c7980 */ /* 0x000f68000c101d00 */
[----:B------:R-:W5:Y:S02]  /*d0d0*/  LD.E.128 R4, desc[UR46][R4.64] ;  /* 0x0000002e04047980 */ /* 0x000f64000c101d00 */
.L_x_1464:
[----:B------:R-:W-:Y:S05]  /*d0e0*/  BSYNC B1 ;  /* 0x0000000000017941 */ /* 0x000fea0003800000 */
.L_x_1463:
[----:B------:R-:W-:-:S03]  /*d0f0*/  UMOV UR4, 0xffffffff ;  /* 0xffffffff00047882 */ /* 0x000fc60000000000 */
[----:B------:R-:W-:Y:S05]  /*d100*/  BRA.DIV UR4, `(.L_x_1465) ;  /* 0x000001a604ec7947 */ /* 0x000fea000b800000 */
[----:B------:R-:W0:Y:S01]  /*d110*/  SHFL.IDX PT, R9, R37, 0x2, 0x181f ;  /* 0x00581f0025097f89 */ /* 0x000e2200000e0000 */
[----:B------:R-:W-:-:S03]  /*d120*/  VIADD R0, R52, 0x40 ;  /* 0x0000004034007836 */ /* 0x000fc60000000000 */
[----:B------:R-:W1:Y:S02]  /*d130*/  SHFL.IDX PT, R14, R55, 0x2, 0x181f ;  /* 0x00581f00370e7f89 */ /* 0x000e6400000e0000 */
[----:B------:R-:W-:Y:S02]  /*d140*/  ISETP.GE.OR P1, PT, R0, R59, P0 ;  /* 0x0000003b0000720c */ /* 0x000fe40000726670 */
[----:B------:R-:W2:Y:S04]  /*d150*/  SHFL.IDX PT, R3, R10, 0x2, 0x181f ;  /* 0x00581f000a037f89 */ /* 0x000ea800000e0000 */
[----:B------:R-:W3:Y:S07]  /*d160*/  SHFL.IDX PT, R25, R53, 0x2, 0x181f ;  /* 0x00581f0035197f89 */ /* 0x000eee00000e0000 */
[----:B0-----:R-:W-:-:S02]  /*d170*/  @!P1 IADD3 R0, P2, R22, R9, RZ ;  /* 0x0000000916009210 */ /* 0x001fc40007f5e0ff */
[----:B-1----:R-:W-:-:S03]  /*d180*/  @!P1 IADD3 R14, P3, R22, R14, RZ ;  /* 0x0000000e160e9210 */ /* 0x002fc60007f7e0ff */
[----:B------:R-:W-:Y:S02]  /*d190*/  @!P1 IMAD.MOV.U32 R8, RZ, RZ, R0 ;  /* 0x000000ffff089224 */ /* 0x000fe400078e0000 */
[--C-:B--2---:R-:W-:Y:S02]  /*d1a0*/  @!P1 IMAD.X R9, R3, 0x1, R23.reuse, P2 ;  /* 0x0000000103099824 */ /* 0x104fe400010e0617 */
[----:B---3--:R-:W-:Y:S02]  /*d1b0*/  @!P1 IMAD.X R3, R25, 0x1, R23, P3 ;  /* 0x0000000119039824 */ /* 0x008fe400018e0617 */
[----:B------:R-:W-:Y:S01]  /*d1c0*/  @!P1 IMAD.MOV.U32 R32, RZ, RZ, R14 ;  /* 0x000000ffff209224 */ /* 0x000fe200078e000e */
[----:B------:R0:W2:Y:S01]  /*d1d0*/  @!P1 LD.E.128 R24, desc[UR46][R8.64] ;  /* 0x0000002e08189980 */ /* 0x0000a2000c101d00 */
[----:B------:R-:W-:-:S06]  /*d1e0*/  @!P1 IMAD.MOV.U32 R33, RZ, RZ, R3 ;  /* 0x000000ffff219224 */ /* 0x000fcc00078e0003 */
[----:B------:R-:W3:Y:S01]  /*d1f0*/  @!P1 LD.E.128 R32, desc[UR46][R32.64] ;  /* 0x0000002e20209980 */ /* 0x000ee2000c101d00 */
[----:B------:R-:W-:Y:S02]  /*d200*/  CS2R R42, SRZ ;  /* 0x00000000002a7805 */ /* 0x000fe4000001ff00 */
[----:B------:R-:W-:Y:S02]  /*d210*/  CS2R R44, SRZ ;  /* 0x00000000002c7805 */ /* 0x000fe4000001ff00 */
[----:B------:R-:W-:Y:S01]  /*d220*/  CS2R R46, SRZ ;  /* 0x00000000002e7805 */ /* 0x000fe2000001ff00 */
[----:B------:R-:W1:Y:S01]  /*d230*/  SHFL.IDX PT, R37, R37, 0x3, 0x181f ;  /* 0x00781f0025257f89 */ /* 0x000e6200000e0000 */
[----:B------:R-:W-:Y:S02]  /*d240*/  CS2R R48, SRZ ;  /* 0x0000000000307805 */ /* 0x000fe4000001ff00 */
[----:B0-----:R-:W-:Y:S01]  /*d250*/  CS2R R8, SRZ ;  /* 0x0000000000087805 */ /* 0x001fe2000001ff00 */
[----:B------:R0:W4:Y:S04]  /*d260*/  SHFL.IDX PT, R3, R10, 0x3, 0x181f ;  /* 0x00781f000a037f89 */ /* 0x00012800000e0000 */
[----:B------:R-:W0:Y:S04]  /*d270*/  SHFL.IDX PT, R55, R55, 0x3, 0x181f ;  /* 0x00781f0037377f89 */ /* 0x000e2800000e0000 */
[----:B------:R-:W0:Y:S01]  /*d280*/  SHFL.IDX PT, R53, R53, 0x3, 0x181f ;  /* 0x00781f0035357f89 */ /* 0x000e2200000e0000 */
[----:B--2---:R-:W-:Y:S01]  /*d290*/  @!P1 IMAD.MOV.U32 R42, RZ, RZ, R24 ;  /* 0x000000ffff2a9224 */ /* 0x004fe200078e0018 */
[----:B------:R-:W-:Y:S01]  /*d2a0*/  @!P1 MOV R44, R26 ;  /* 0x0000001a002c9202 */ /* 0x000fe20000000f00 */
[----:B------:R-:W-:-:S02]  /*d2b0*/  @!P1 IMAD.MOV.U32 R43, RZ, RZ, R25 ;  /* 0x000000ffff2b9224 */ /* 0x000fc400078e0019 */
[----:B------:R-:W-:Y:S02]  /*d2c0*/  @!P1 IMAD.MOV.U32 R45, RZ, RZ, R27 ;  /* 0x000000ffff2d9224 */ /* 0x000fe400078e001b */
[----:B---3--:R-:W-:Y:S02]  /*d2d0*/  @!P1 IMAD.MOV.U32 R46, RZ, RZ, R32 ;  /* 0x000000ffff2e9224 */ /* 0x008fe400078e0020 */
[----:B------:R-:W-:Y:S02]  /*d2e0*/  @!P1 IMAD.MOV.U32 R47, RZ, RZ, R33 ;  /* 0x000000ffff2f9224 */ /* 0x000fe400078e0021 */
[----:B------:R-:W-:Y:S02]  /*d2f0*/  @!P1 IMAD.MOV.U32 R48, RZ, RZ, R34 ;  /* 0x000000ffff309224 */ /* 0x000fe400078e0022 */
[----:B01--4-:R-:W-:-:S07]  /*d300*/  @!P1 IMAD.MOV.U32 R49, RZ, RZ, R35 ;  /* 0x000000ffff319224 */ /* 0x013fce00078e0023 */
.L_x_1779:
        /* <DEDUP_REMOVED lines=13> */
[--C-:B------:R-:W-:Y:S02]  /*d3e0*/  IMAD.X R13, R3, 0x1, R23.reuse, P1 ;  /* 0x00000001030d7824 */ /* 0x100fe400008e0617 */
[----:B------:R-:W-:-:S04]  /*d3f0*/  IMAD.X R9, R53, 0x1, R23, P2 ;  /* 0x0000000135097824 */ /* 0x000fc800010e0617 */
[----:B------:R-:W5:Y:S04]  /*d400*/  LD.E.128 R12, desc[UR46][R12.64] ;  /* 0x0000002e0c0c7980 */ /* 0x000f68000c101d00 */
[----:B------:R-:W5:Y:S02]  /*d410*/  LD.E.128 R8, desc[UR46][R8.64] ;  /* 0x0000002e08087980 */ /* 0x000f64000c101d00 */
.L_x_1467:
[----:B------:R-:W-:Y:S05]  /*d420*/  BSYNC B1 ;  /* 0x0000000000017941 */ /* 0x000fea0003800000 */
.L_x_1466:
[----:B------:R-:W-:Y:S01]  /*d430*/  ULEA.HI UR4, UR43, UR43, URZ, 0x1 ;  /* 0x0000002b2b047291 */ /* 0x000fe2000f8f083f */
[----:B------:R-:W-:Y:S01]  /*d440*/  VIADDMNMX R59, R59, -R204, 0x80, PT ;  /* 0x000000803b3b7446 */ /* 0x000fe200038009cc */
[----:B------:R-:W-:Y:S02]  /*d450*/  BSSY B1, `(.L_x_1468) ;  /* 0x000000b000017945 */ /* 0x000fe40003800000 */
[----:B------:R-:W-:Y:S01]  /*d460*/  ULOP3.LUT UR4, UR4, 0xfffffffe, URZ, 0xc0, !UPT ;  /* 0xfffffffe04047892 */ /* 0x000fe2000f8ec03f */
[-C--:B------:R-:W-:Y:S02]  /*d470*/  ISETP.GE.OR P3, PT, R17, R59.reuse, P0 ;  /* 0x0000003b1100720c */ /* 0x080fe40000766670 */
[-C--:B------:R-:W-:Y:S01]  /*d480*/  ISETP.GE.OR P2, PT, R218, R59.reuse, P0 ;  /* 0x0000003bda00720c */ /* 0x080fe20000746670 */
[----:B------:R-:W-:Y:S01]  /*d490*/  UIADD3 UR4, UR43, -UR4, URZ ;  /* 0x800000042b047290 */ /* 0x000fe2000fffe03f */
[-C--:B------:R-:W-:Y:S02]  /*d4a0*/  ISETP.GE.OR P1, PT, R237, R59.reuse, P0 ;  /* 0x0000003bed00720c */ /* 0x080fe40000726670 */
[----:B------:R-:W-:-:S03]  /*d4b0*/  ISETP.GE.OR P0, PT, R236, R59, P0 ;  /* 0x0000003bec00720c */ /* 0x000fc60000706670 */
[----:B------:R-:W-:-:S04]  /*d4c0*/  MOV R3, UR4 ;  /* 0x0000000400037c02 */ /* 0x000fc80008000f00 */
[----:B------:R-:W-:-:S04]  /*d4d0*/  SHF.L.U32 R3, R3, 0x1f, RZ ;  /* 0x0000001f03037819 */ /* 0x000fc800000006ff */
[----:B------:R-:W0:Y:S02]  /*d4e0*/  SYNCS.PHASECHK.TRANS64.TRYWAIT P4, [R16+URZ+0x28400], R3 ;  /* 0x02840003100075a7 */ /* 0x000e24000808017f */
[----:B0-----:R-:W-:Y:S05]  /*d4f0*/  @!P4 BRA `(.L_x_1469) ;  /* 0x000001a80014c947 */ /* 0x001fea0003800000 */
.L_x_1780:
[----:B------:R-:W-:Y:S05]  /*d500*/  BSYNC B1 ;  /* 0x0000000000017941 */ /* 0x000fea0003800000 */
.L_x_1468:
[----:B------:R-:W-:Y:S04]  /*d510*/  BSSY B1, `(.L_x_1470) ;  /* 0x0000100000017945 */ /* 0x000fe80003800000 */
[----:B------:R-:W-:Y:S05]  /*d520*/  @P3 BRA `(.L_x_1471) ;  /* 0x0000000c00f83947 */ /* 0x000fea0003800000 */
[----:B------:R-:W-:Y:S02]  /*d530*/  SHF.R.U32.HI R0, RZ, 0x8, R50 ;  /* 0x00000008ff007819 */ /* 0x000fe40000011632 */
[----:B------:R-:W-:Y:S02]  /*d540*/  LOP3.LUT R24, R50, 0xff, RZ, 0xc0, !PT ;  /* 0x000000ff32187812 */ /* 0x000fe400078ec0ff */
[----:B0-----:R-:W-:Y:S02]  /*d550*/  LOP3.LUT R3, R0, 0xff, RZ, 0xc0, !PT ;  /* 0x000000ff00037812 */ /* 0x001fe400078ec0ff */
[----:B------:R-:W-:Y:S02]  /*d560*/  LEA.HI R0, R54, R215, RZ, 0x1c ;  /* 0x000000d736007211 */ /* 0x000fe400078fe0ff */
[----:B------:R-:W-:Y:S02]  /*d570*/  PRMT R52, R3, 0x7604, R24 ;  /* 0x0000760403347816 */ /* 0x000fe40000000018 */
[----:B------:R-:W-:-:S02]  /*d580*/  SHF.R.S32.HI R3, RZ, 0x1f, R0 ;  /* 0x0000001fff037819 */ /* 0x000fc40000011400 */
[----:B------:R-:W-:Y:S02]  /*d590*/  SHF.R.U32.HI R33, RZ, 0x8, R41 ;  /* 0x00000008ff217819 */ /* 0x000fe40000011629 */
[----:B------:R-:W-:Y:S01]  /*d5a0*/  LEA.HI R24, R3, R0, RZ, 0x3 ;  /* 0x0000000003187211 */ /* 0x000fe200078f18ff */
[----:B------:R-:W-:Y:S01]  /*d5b0*/  IMAD.SHL.U32 R3, R0, 0x10, RZ ;  /* 0x0000001000037824 */ /* 0x000fe200078e00ff */
[----:B------:R-:W-:Y:S02]  /*d5c0*/  SHF.R.U32.HI R25, RZ, 0x8, R51 ;  /* 0x00000008ff197819 */ /* 0x000fe40000011633 */
[----:B------:R-:W-:Y:S01]  /*d5d0*/  LOP3.LUT R32, R41, 0xff, RZ, 0xc0, !PT ;  /* 0x000000ff29207812 */ /* 0x000fe200078ec0ff */
[----:B------:R-:W-:Y:S01]  /*d5e0*/  IMAD.SHL.U32 R24, R24, 0x800, RZ ;  /* 0x0000080018187824 */ /* 0x000fe200078e00ff */
[----:B------:R-:W-:Y:S02]  /*d5f0*/  LOP3.LUT R0, R208, 0x70, R3, 0xf8, !PT ;  /* 0x00000070d0007812 */ /* 0x000fe400078ef803 */
[----:B------:R-:W-:-:S02]  /*d600*/  LOP3.LUT R3, R33, 0xff, RZ, 0xc0, !PT ;  /* 0x000000ff21037812 */ /* 0x000fc400078ec0ff */
[----:B------:R-:W-:Y:S02]  /*d610*/  SHF.R.U32.HI R27, RZ, 0x8, R38 ;  /* 0x00000008ff1b7819 */ /* 0x000fe40000011626 */
[----:B------:R-:W-:Y:S02]  /*d620*/  LOP3.LUT R0, R0, R235, RZ, 0x3c, !PT ;  /* 0x000000eb00007212 */ /* 0x000fe400078e3cff */
[----:B------:R-:W-:Y:S02]  /*d630*/  LOP3.LUT R24, R24, 0xffffc000, RZ, 0xc0, !PT ;  /* 0xffffc00018187812 */ /* 0x000fe400078ec0ff */
[----:B------:R-:W-:Y:S02]  /*d640*/  LOP3.LUT R26, R51, 0xff, RZ, 0xc0, !PT ;  /* 0x000000ff331a7812 */ /* 0x000fe400078ec0ff */
[----:B------:R-:W-:Y:S02]  /*d650*/  LOP3.LUT R25, R25, 0xff, RZ, 0xc0, !PT ;  /* 0x000000ff19197812 */ /* 0x000fe400078ec0ff */
[----:B------:R-:W-:-:S02]  /*d660*/  PRMT R62, R3, 0x7604, R32 ;  /* 0x00007604033e7816 */ /* 0x000fc40000000020 */
[----:B------:R-:W-:Y:S02]  /*d670*/  LOP3.LUT R34, R38, 0xff, RZ, 0xc0, !PT ;  /* 0x000000ff26227812 */ /* 0x000fe400078ec0ff */
[----:B------:R-:W-:Y:S02]  /*d680*/  LOP3.LUT R27, R27, 0xff, RZ, 0xc0, !PT ;  /* 0x000000ff1b1b7812 */ /* 0x000fe400078ec0ff */
[----:B------:R-:W-:Y:S02]  /*d690*/  IADD3 R3, R0, R24, R211 ;  /* 0x0000001800037210 */ /* 0x000fe40007ffe0d3 */
[----:B------:R-:W-:Y:S02]  /*d6a0*/  SHF.R.U32.HI R0, RZ, 0x8, R39 ;  /* 0x00000008ff007819 */ /* 0x000fe40000011627 */
[----:B------:R-:W-:Y:S02]  /*d6b0*/  PRMT R58, R25, 0x7604, R26 ;  /* 0x00007604193a7816 */ /* 0x000fe4000000001a */
[----:B------:R-:W-:-:S02]  /*d6c0*/  SHF.R.U32.HI R25, RZ, 0x8, R40 ;  /* 0x00000008ff197819 */ /* 0x000fc40000011628 */
[----:B------:R-:W-:Y:S02]  /*d6d0*/  PRMT R59, R27, 0x7604, R34 ;  /* 0x000076041b3b7816 */ /* 0x000fe40000000022 */
[----:B------:R-:W-:Y:S02]  /*d6e0*/  LOP3.LUT R33, R39, 0xff, RZ, 0xc0, !PT ;  /* 0x000000ff27217812 */ /* 0x000fe400078ec0ff */
[----:B------:R-:W-:Y:S02]  /*d6f0*/  SHF.R.U32.HI R32, RZ, 0x8, R20 ;  /* 0x00000008ff207819 */ /* 0x000fe40000011614 */
[----:B------:R-:W-:Y:S02]  /*d700*/  SHF.R.U32.HI R34, RZ, 0x8, R21 ;  /* 0x00000008ff227819 */ /* 0x000fe40000011615 */
[----:B------:R-:W-:Y:S02]  /*d710*/  LOP3.LUT R0, R0, 0xff, RZ, 0xc0, !PT ;  /* 0x000000ff00007812 */ /* 0x000fe400078ec0ff */
[----:B------:R-:W-:-:S02]  /*d720*/  LOP3.LUT R26, R40, 0xff, RZ, 0xc0, !PT ;  /* 0x000000ff281a7812 */ /* 0x000fc400078ec0ff */
[----:B------:R-:W-:Y:S02]  /*d730*/  LOP3.LUT R25, R25, 0xff, RZ, 0xc0, !PT ;  /* 0x000000ff19197812 */ /* 0x000fe400078ec0ff */
[----:B------:R-:W-:Y:S02]  /*d740*/  LOP3.LUT R35, R20, 0xff, RZ, 0xc0, !PT ;  /* 0x000000ff14237812 */ /* 0x000fe400078ec0ff */
[----:B------:R-:W-:Y:S02]  /*d750*/  LOP3.LUT R32, R32, 0xff, RZ, 0xc0, !PT ;  /* 0x000000ff20207812 */ /* 0x000fe400078ec0ff */
[----:B------:R-:W-:Y:S02]  /*d760*/  LOP3.LUT R34, R34, 0xff, RZ, 0xc0, !PT ;  /* 0x000000ff22227812 */ /* 0x000fe400078ec0ff */
[----:B------:R-:W-:Y:S01]  /*d770*/  PRMT R61, R0, 0x7604, R33 ;  /* 0x00007604003d7816 */ /* 0x000fe20000000021 */
[----:B------:R-:W-:Y:S01]  /*d780*/  IMAD.IADD R0, R16, 0x1, R3 ;  /* 0x0000000110007824 */ /* 0x000fe200078e0203 */
[----:B------:R-:W-:-:S02]  /*d790*/  LOP3.LUT R37, R21, 0xff, RZ, 0xc0, !PT ;  /* 0x000000ff15257812 */ /* 0x000fc400078ec0ff */
[----:B------:R-:W-:Y:S02]  /*d7a0*/  PRMT R60, R25, 0x7604, R26 ;  /* 0x00007604193c7816 */ /* 0x000fe4000000001a */
[----:B------:R-:W0:Y:S01]  /*d7b0*/  LDS.128 R24, [R212+0x18000] ;  /* 0x01800000d4187984 */ /* 0x000e220000000c00 */
[----:B------:R-:W-:Y:S02]  /*d7c0*/  PRMT R65, R32, 0x7604, R35 ;  /* 0x0000760420417816 */ /* 0x000fe40000000023 */
[----:B------:R-:W-:Y:S02]  /*d7d0*/  PRMT R69, R34, 0x7604, R37 ;  /* 0x0000760422457816 */ /* 0x000fe40000000025 */
[----:B------:R-:W1:Y:S01]  /*d7e0*/  LDS.128 R32, [R0+0x18000] ;  /* 0x0180000000207984 */ /* 0x000e620000000c00 */
[----:B------:R-:W-:Y:S02]  /*d7f0*/  SHF.R.U32.HI R37, RZ, 0x10, R51 ;  /* 0x00000010ff257819 */ /* 0x000fe40000011633 */
[----:B------:R-:W-:-:S02]  /*d800*/  SHF.R.U32.HI R53, RZ, 0x10, R40 ;  /* 0x00000010ff357819 */ /* 0x000fc40000011628 */
[----:B------:R-:W-:Y:S02]  /*d810*/  LOP3.LUT R37, R37, 0xff, RZ, 0xc0, !PT ;  /* 0x000000ff25257812 */ /* 0x000fe400078ec0ff */
[----:B------:R-:W-:Y:S02]  /*d820*/  SHF.R.U32.HI R55, RZ, 0x10, R41 ;  /* 0x00000010ff377819 */ /* 0x000fe40000011629 */
[----:B------:R-:W-:Y:S02]  /*d830*/  PRMT R37, R37, 0x7054, R58 ;  /* 0x0000705425257816 */ /* 0x000fe4000000003a */
[----:B------:R-:W-:Y:S02]  /*d840*/  LOP3.LUT R53, R53, 0xff, RZ, 0xc0, !PT ;  /* 0x000000ff35357812 */ /* 0x000fe400078ec0ff */
[----:B------:R-:W-:Y:S02]  /*d850*/  SHF.R.U32.HI R58, RZ, 0x10, R39 ;  /* 0x00000010ff3a7819 */ /* 0x000fe40000011627 */
[----:B------:R-:W-:-:S02]  /*d860*/  SHF.R.U32.HI R3, RZ, 0x10, R50 ;  /* 0x00000010ff037819 */ /* 0x000fc40000011632 */
[----:B------:R-:W-:Y:S02]  /*d870*/  LOP3.LUT R55, R55, 0xff, RZ, 0xc0, !PT ;  /* 0x000000ff37377812 */ /* 0x000fe400078ec0ff */
[----:B------:R-:W-:Y:S02]  /*d880*/  PRMT R53, R53, 0x7054, R60 ;  /* 0x0000705435357816 */ /* 0x000fe4000000003c */
[----:B------:R-:W-:Y:S02]  /*d890*/  LOP3.LUT R58, R58, 0xff, RZ, 0xc0, !PT ;  /* 0x000000ff3a3a7812 */ /* 0x000fe400078ec0ff */
[----:B------:R-:W-:Y:S02]  /*d8a0*/  SHF.R.U32.HI R60, RZ, 0x10, R20 ;  /* 0x00000010ff3c7819 */ /* 0x000fe40000011614 */
[----:B------:R-:W-:Y:S02]  /*d8b0*/  LOP3.LUT R3, R3, 0xff, RZ, 0xc0, !PT ;  /* 0x000000ff03037812 */ /* 0x000fe400078ec0ff */
[----:B------:R-:W-:-:S02]  /*d8c0*/  PRMT R55, R55, 0x7054, R62 ;  /* 0x0000705437377816 */ /* 0x000fc4000000003e */
[----:B------:R-:W-:Y:S02]  /*d8d0*/  SHF.R.U32.HI R62, RZ, 0x10, R21 ;  /* 0x00000010ff3e7819 */ /* 0x000fe40000011615 */
[----:B------:R-:W-:Y:S02]  /*d8e0*/  PRMT R63, R58, 0x7054, R61 ;  /* 0x000070543a3f7816 */ /* 0x000fe4000000003d */
[----:B------:R-:W-:Y:S02]  /*d8f0*/  LOP3.LUT R60, R60, 0xff, RZ, 0xc0, !PT ;  /* 0x000000ff3c3c7812 */ /* 0x000fe400078ec0ff */
[----:B------:R-:W-:Y:S02]  /*d900*/  PRMT R3, R3, 0x7054, R52 ;  /* 0x0000705403037816 */ /* 0x000fe40000000034 */
[----:B------:R-:W-:Y:S02]  /*d910*/  SHF.R.U32.HI R52, RZ, 0x10, R38 ;  /* 0x00000010ff347819 */ /* 0x000fe40000011626 */
[----:B------:R-:W-:-:S02]  /*d920*/  LOP3.LUT R62, R62, 0xff, RZ, 0xc0, !PT ;  /* 0x000000ff3e3e7812 */ /* 0x000fc400078ec0ff */
[----:B------:R-:W-:Y:S02]  /*d930*/  LOP3.LUT R61, R37, 0xff000000, R51, 0xf8, !PT ;  /* 0xff000000253d7812 */ /* 0x000fe400078ef833 */
[----:B------:R-:W-:Y:S02]  /*d940*/  LOP3.LUT R63, R63, 0xff000000, R39, 0xf8, !PT ;  /* 0xff0000003f3f7812 */ /* 0x000fe400078ef827 */
[----:B------:R-:W-:Y:S02]  /*d950*/  PRMT R67, R60, 0x7054, R65 ;  /* 0x000070543c437816 */ /* 0x000fe40000000041 */
[----:B------:R-:W-:Y:S02]  /*d960*/  LOP3.LUT R60, R3, 0xff000000, R50, 0xf8, !PT ;  /* 0xff000000033c7812 */ /* 0x000fe400078ef832 */
[----:B------:R-:W-:Y:S02]  /*d970*/  LOP3.LUT R64, R55, 0xff000000, R41, 0xf8, !PT ;  /* 0xff00000037407812 */ /* 0x000fe400078ef829 */
[----:B------:R-:W-:-:S02]  /*d980*/  LOP3.LUT R52, R52, 0xff, RZ, 0xc0, !PT ;  /* 0x000000ff34347812 */ /* 0x000fc400078ec0ff */
[----:B------:R-:W-:Y:S02]  /*d990*/  PRMT R69, R62, 0x7054, R69 ;  /* 0x000070543e457816 */ /* 0x000fe40000000045 */
[-C--:B0-----:R-:W-:Y:S02]  /*d9a0*/  F2FP.F16.E4M3.UNPACK_B R3, R26.reuse ;  /* 0x0000001aff03723e */ /* 0x081fe400020006ff */
[----:B------:R-:W-:Y:S02]  /*d9b0*/  F2FP.F16.E4M3.UNPACK_B R41, R26.H1 ;  /* 0x0000001aff29723e */ /* 0x000fe400030006ff */
[----:B------:R-:W-:Y:S02]  /*d9c0*/  F2FP.F16.E4M3.UNPACK_B R62, R61 ;  /* 0x0000003dff3e723e */ /* 0x000fe400020006ff */
[----:B------:R-:W-:Y:S02]  /*d9d0*/  F2FP.F16.E4M3.UNPACK_B R66, R63 ;  /* 0x0000003fff42723e */ /* 0x000fe400020006ff */
[----:B-1----:R-:W-:-:S02]  /*d9e0*/  F2FP.F16.E4M3.UNPACK_B R26, R33 ;  /* 0x00000021ff1a723e */ /* 0x002fc400020006ff */
[----:B------:R-:W-:Y:S02]  /*d9f0*/  PRMT R59, R52, 0x7054, R59 ;  /* 0x00007054343b7816 */ /* 0x000fe4000000003b */
[----:B------:R-:W-:Y:S02]  /*da00*/  LOP3.LUT R37, R53, 0xff000000, R40, 0xf8, !PT ;  /* 0xff00000035257812 */ /* 0x000fe400078ef828 */
[----:B------:R-:W-:Y:S01]  /*da10*/  LOP3.LUT R20, R67, 0xff000000, R20, 0xf8, !PT ;  /* 0xff00000043147812 */ /* 0x000fe200078ef814 */
[----:B------:R-:W-:Y:S01]  /*da20*/  HADD2.F32 R67, -RZ, R66.H0_H0 ;  /* 0x20000042ff437230 */ /* 0x000fe20000004100 */
[----:B------:R-:W-:Y:S01]  /*da30*/  LOP3.LUT R69, R69, 0xff000000, R21, 0xf8, !PT ;  /* 0xff00000045457812 */ /* 0x000fe200078ef815 */
[--C-:B------:R-:W-:Y:S01]  /*da40*/  HADD2.F32 R21, -RZ, R26.reuse.H0_H0 ;  /* 0x2000001aff157230 */ /* 0x100fe20000004100 */
[-C--:B------:R-:W-:Y:S01]  /*da50*/  F2FP.F16.E4M3.UNPACK_B R39, R25.reuse ;  /* 0x00000019ff27723e */ /* 0x080fe200020006ff */
[----:B------:R-:W-:Y:S01]  /*da60*/  HADD2.F32 R26, -RZ, R26.H1_H1 ;  /* 0x3000001aff1a7230 */ /* 0x000fe20000004100 */
[----:B------:R-:W-:Y:S01]  /*da70*/  F2FP.F16.E4M3.UNPACK_B R40, R25.H1 ;  /* 0x00000019ff28723e */ /* 0x000fe200030006ff */
[--C-:B------:R-:W-:Y:S01]  /*da80*/  HADD2.F32 R25, -RZ, R62.reuse.H0_H0 ;  /* 0x2000003eff197230 */ /* 0x100fe20000004100 */
[----:B------:R-:W-:Y:S01]  /*da90*/  LOP3.LUT R65, R59, 0xff000000, R38, 0xf8, !PT ;  /* 0xff0000003b417812 */ /* 0x000fe200078ef826 */
[----:B------:R-:W-:Y:S01]  /*daa0*/  HADD2.F32 R62, -RZ, R62.H1_H1 ;  /* 0x3000003eff3e7230 */ /* 0x000fe20000004100 */
[-C--:B------:R-:W-:Y:S01]  /*dab0*/  F2FP.F16.E4M3.UNPACK_B R50, R27.reuse ;  /* 0x0000001bff32723e */ /* 0x080fe200020006ff */
[----:B------:R-:W-:Y:S01]  /*dac0*/  HADD2.F32 R66, -RZ, R66.H1_H1 ;  /* 0x30000042ff427230 */ /* 0x000fe20000004100 */
[----:B------:R-:W-:-:S02]  /*dad0*/  F2FP.F16.E4M3.UNPACK_B R51, R27.H1 ;  /* 0x0000001bff33723e */ /* 0x000fc400030006ff */
[-C--:B------:R-:W-:Y:S01]  /*dae0*/  F2FP.F16.E4M3.UNPACK_B R58, R35.reuse ;  /* 0x00000023ff3a723e */ /* 0x080fe200020006ff */
[C---:B------:R-:W-:Y:S01]  /*daf0*/  FMUL.FTZ R71, R26.reuse, R62 ;  /* 0x0000003e1a477220 */ /* 0x040fe20000410000 */
[----:B------:R-:W-:Y:S01]  /*db00*/  F2FP.F16.E4M3.UNPACK_B R59, R35.H1 ;  /* 0x00000023ff3b723e */ /* 0x000fe200030006ff */
[----:B------:R-:W-:Y:S01]  /*db10*/  FMUL.FTZ R68, R26, R66 ;  /* 0x000000421a447220 */ /* 0x000fe20000410000 */
[-C--:B------:R-:W-:Y:S02]  /*db20*/  F2FP.F16.E4M3.UNPACK_B R27, R24.reuse ;  /* 0x00000018ff1b723e */ /* 0x080fe400020006ff */
[----:B------:R-:W-:Y:S01]  /*db30*/  F2FP.F16.E4M3.UNPACK_B R38, R24.H1 ;  /* 0x00000018ff26723e */ /* 0x000fe200030006ff */
[--C-:B------:R-:W-:Y:S01]  /*db40*/  HADD2.F32 R24, -RZ, R39.reuse.H0_H0 ;  /* 0x20000027ff187230 */ /* 0x100fe20000004100 */
[----:B------:R-:W-:Y:S01]  /*db50*/  F2FP.F16.E4M3.UNPACK_B R53, R33.H1 ;  /* 0x00000021ff35723e */ /* 0x000fe200030006ff */
[C---:B------:R-:W-:Y:S01]  /*db60*/  FMUL.FTZ R33, R21.reuse, R67 ;  /* 0x0000004315217220 */ /* 0x040fe20000410000 */
[-C--:B------:R-:W-:Y:S01]  /*db70*/  F2FP.F16.E4M3.UNPACK_B R35, R32.reuse ;  /* 0x00000020ff23723e */ /* 0x080fe200020006ff */
[----:B------:R-:W-:Y:S01]  /*db80*/  HADD2.F32 R39, -RZ, R39.H1_H1 ;  /* 0x30000027ff277230 */ /* 0x000fe20000004100 */
[----:B------:R-:W-:Y:S01]  /*db90*/  F2FP.F16.E4M3.UNPACK_B R52, R32.H1 ;  /* 0x00000020ff34723e */ /* 0x000fe200030006ff */
[-C--:B------:R-:W-:Y:S01]  /*dba0*/  FMUL.FTZ R32, R21, R25.reuse ;  /* 0x0000001915207220 */ /* 0x080fe20000410000 */
[-C--:B------:R-:W-:Y:S01]  /*dbb0*/  F2FP.F16.E4M3.UNPACK_B R21, R34.reuse ;  /* 0x00000022ff15723e */ /* 0x080fe200020006ff */
[C---:B------:R-:W-:Y:S01]  /*dbc0*/  FFMA.FTZ R25, R24.reuse, R25, -R33 ;  /* 0x0000001918197223 */ /* 0x040fe20000010821 */
[----:B------:R-:W-:Y:S01]  /*dbd0*/  F2FP.F16.E4M3.UNPACK_B R55, R34.H1 ;  /* 0x00000022ff37723e */ /* 0x000fe200030006ff */
[----:B------:R-:W-:Y:S01]  /*dbe0*/  FFMA.FTZ R33, R24, R67, R32 ;  /* 0x0000004318217223 */ /* 0x000fe20000010020 */
[----:B------:R-:W-:Y:S01]  /*dbf0*/  F2FP.F16.E4M3.UNPACK_B R34, R63.H1 ;  /* 0x0000003fff22723e */ /* 0x000fe200030006ff */
[----:B------:R-:W-:Y:S01]  /*dc00*/  HADD2.F32 R24, -RZ, R53.H0_H0 ;  /* 0x20000035ff187230 */ /* 0x000fe20000004100 */
[----:B------:R-:W-:Y:S01]  /*dc10*/  F2FP.F16.E4M3.UNPACK_B R61, R61.H1 ;  /* 0x0000003dff3d723e */ /* 0x000fe200030006ff */
[----:B------:R-:W-:-:S02]  /*dc20*/  HADD2.F32 R32, -RZ, R40.H0_H0 ;  /* 0x20000028ff207230 */ /* 0x000fc40000004100 */
[C---:B------:R-:W-:Y:S01]  /*dc30*/  FFMA.FTZ R26, R39.reuse, R66, R71 ;  /* 0x00000042271a7223 */ /* 0x040fe20000010047 */
[--C-:B------:R-:W-:Y:S01]  /*dc40*/  HADD2.F32 R67, -RZ, R34.reuse.H0_H0 ;  /* 0x20000022ff437230 */ /* 0x100fe20000004100 */
[-C--:B------:R-:W-:Y:S01]  /*dc50*/  F2FP.F16.E4M3.UNPACK_B R66, R69.reuse ;  /* 0x00000045ff42723e */ /* 0x080fe200020006ff */
[----:B------:R-:W-:Y:S01]  /*dc60*/  HADD2.F32 R63, -RZ, R61.H0_H0 ;  /* 0x2000003dff3f7230 */ /* 0x000fe20000004100 */
[----:B------:R-:W-:Y:S01]  /*dc70*/  F2FP.F16.E4M3.UNPACK_B R69, R69.H1 ;  /* 0x00000045ff45723e */ /* 0x000fe200030006ff */
[----:B------:R-:W-:Y:S02]  /*dc80*/  HADD2.F32 R53, -RZ, R53.H1_H1 ;  /* 0x30000035ff357230 */ /* 0x000fe40000004100 */
[C---:B------:R-:W-:Y:S01]  /*dc90*/  FMUL.FTZ R73, R24.reuse, R67 ;  /* 0x0000004318497220 */ /* 0x040fe20000410000 */
[----:B------:R-:W-:Y:S02]  /*dca0*/  HADD2.F32 R61, -RZ, R61.H1_H1 ;  /* 0x3000003dff3d7230 */ /* 0x000fe40000004100 */
[----:B------:R-:W-:Y:S01]  /*dcb0*/  FMUL.FTZ R70, R24, R63 ;  /* 0x0000003f18467220 */ /* 0x000fe20000410000 */
[----:B------:R-:W-:Y:S01]  /*dcc0*/  FFMA.FTZ R24, R39, R62, -R68 ;  /* 0x0000003e27187223 */ /* 0x000fe20000010844 */
[----:B------:R-:W-:Y:S01]  /*dcd0*/  F2FP.F16.E4M3.UNPACK_B R39, R64 ;  /* 0x00000040ff27723e */ /* 0x000fe200020006ff */
[----:B------:R-:W-:-:S02]  /*dce0*/  HADD2.F32 R62, -RZ, R34.H1_H1 ;  /* 0x30000022ff3e7230 */ /* 0x000fc40000004100 */
[C---:B------:R-:W-:Y:S01]  /*dcf0*/  FFMA.FTZ R70, R32.reuse, R67, R70 ;  /* 0x0000004320467223 */ /* 0x040fe20000010046 */
[----:B------:R-:W-:Y:S01]  /*dd00*/  FFMA.FTZ R73, R32, R63, -R73 ;  /* 0x0000003f20497223 */ /* 0x000fe20000010849 */
[----:B------:R-:W-:Y:S01]  /*dd10*/  HADD2.F32 R67, -RZ, R66.H0_H0 ;  /* 0x20000042ff437230 */ /* 0x000fe20000004100 */
[----:B------:R-:W-:Y:S01]  /*dd20*/  F2FP.F16.E4M3.UNPACK_B R64, R64.H1 ;  /* 0x00000040ff40723e */ /* 0x000fe200030006ff */
[----:B------:R-:W-:Y:S02]  /*dd30*/  HADD2.F32 R34, -RZ, R58.H0_H0 ;  /* 0x2000003aff227230 */ /* 0x000fe40000004100 */
[C---:B------:R-:W-:Y:S01]  /*dd40*/  FMUL.FTZ R71, R53.reuse, R62 ;  /* 0x0000003e35477220 */ /* 0x040fe20000410000 */
[----:B------:R-:W-:Y:S02]  /*dd50*/  HADD2.F32 R63, -RZ, R39.H0_H0 ;  /* 0x20000027ff3f7230 */ /* 0x000fe40000004100 */
[----:B------:R-:W-:Y:S01]  /*dd60*/  FMUL.FTZ R53, R53, R61 ;  /* 0x0000003d35357220 */ /* 0x000fe20000410000 */
[----:B------:R-:W-:-:S02]  /*dd70*/  HADD2.F32 R40, -RZ, R40.H1_H1 ;  /* 0x30000028ff287230 */ /* 0x000fc40000004100 */
[C---:B------:R-:W-:Y:S01]  /*dd80*/  FMUL.FTZ R75, R34.reuse, R67 ;  /* 0x00000043224b7220 */ /* 0x040fe20000410000 */
[----:B------:R-:W-:Y:S02]  /*dd90*/  HADD2.F32 R32, -RZ, R50.H0_H0 ;  /* 0x20000032ff207230 */ /* 0x000fe40000004100 */
[----:B------:R-:W-:Y:S01]  /*dda0*/  FMUL.FTZ R34, R34, R63 ;  /* 0x0000003f22227220 */ /* 0x000fe20000410000 */
[----:B------:R-:W-:Y:S02]  /*ddb0*/  HADD2.F32 R58, -RZ, R58.H1_H1 ;  /* 0x3000003aff3a7230 */ /* 0x000fe40000004100 */
[----:B------:R-:W-:Y:S01]  /*ddc0*/  FFMA.FTZ R68, R40, R61, -R71 ;  /* 0x0000003d28447223 */ /* 0x000fe20000010847 */
[----:B------:R-:W-:Y:S02]  /*ddd0*/  HADD2.F32 R61, -RZ, R66.H1_H1 ;  /* 0x30000042ff3d7230 */ /* 0x000fe40000004100 */
[C---:B------:R-:W-:Y:S01]  /*dde0*/  FFMA.FTZ R75, R32.reuse, R63, -R75 ;  /* 0x0000003f204b7223 */ /* 0x040fe2000001084b */
[----:B------:R-:W-:Y:S01]  /*ddf0*/  FFMA.FTZ R67, R32, R67, R34 ;  /* 0x0000004320437223 */ /* 0x000fe20000010022 */
[----:B------:R-:W-:Y:S01]  /*de00*/  FFMA.FTZ R71, R40, R62, R53 ;  /* 0x0000003e28477223 */ /* 0x000fe20000010035 */
[----:B------:R-:W-:-:S02]  /*de10*/  HADD2.F32 R39, -RZ, R39.H1_H1 ;  /* 0x30000027ff277230 */ /* 0x000fc40000004100 */
[C---:B------:R-:W-:Y:S01]  /*de20*/  FMUL.FTZ R77, R58.reuse, R61 ;  /* 0x0000003d3a4d7220 */ /* 0x040fe20000410000 */
[----:B------:R-:W-:Y:S01]  /*de30*/  HADD2.F32 R63, -RZ, R69.H0_H0 ;  /* 0x20000045ff3f7230 */ /* 0x000fe20000004100 */
[----:B------:R-:W-:Y:S01]  /*de40*/  F2FP.F16.E4M3.UNPACK_B R40, R65.H1 ;  /* 0x00000041ff28723e */ /* 0x000fe200030006ff */
[----:B------:R-:W-:Y:S02]  /*de50*/  HADD2.F32 R34, -RZ, R59.H0_H0 ;  /* 0x2000003bff227230 */ /* 0x000fe40000004100 */
[----:B------:R-:W-:Y:S01]  /*de60*/  FMUL.FTZ R58, R58, R39 ;  /* 0x000000273a3a7220 */ /* 0x000fe20000410000 */
[----:B------:R-:W-:Y:S01]  /*de70*/  HADD2.F32 R53, -RZ, R64.H0_H0 ;  /* 0x20000040ff357230 */ /* 0x000fe20000004100 */
[----:B------:R-:W-:Y:S01]  /*de80*/  F2FP.F16.E4M3.UNPACK_B R65, R65 ;  /* 0x00000041ff41723e */ /* 0x000fe200020006ff */
[----:B------:R-:W-:Y:S02]  /*de90*/  HADD2.F32 R50, -RZ, R50.H1_H1 ;  /* 0x30000032ff327230 */ /* 0x000fe40000004100 */
[----:B------:R-:W-:Y:S01]  /*dea0*/  FMUL.FTZ R79, R34, R63 ;  /* 0x0000003f224f7220 */ /* 0x000fe20000410000 */
[----:B------:R-:W-:-:S02]  /*deb0*/  HADD2.F32 R32, -RZ, R51.H0_H0 ;  /* 0x20000033ff207230 */ /* 0x000fc40000004100 */
[----:B------:R-:W-:Y:S01]  /*dec0*/  FMUL.FTZ R34, R34, R53 ;  /* 0x0000003522227220 */ /* 0x000fe20000410000 */
[----:B------:R-:W-:Y:S02]  /*ded0*/  HADD2.F32 R64, -RZ, R64.H1_H1 ;  /* 0x30000040ff407230 */ /* 0x000fe40000004100 */
[C---:B------:R-:W-:Y:S01]  /*dee0*/  FFMA.FTZ R72, R50.reuse, R39, -R77 ;  /* 0x0000002732487223 */ /* 0x040fe2000001084d */
[----:B------:R-:W-:Y:S01]  /*def0*/  FFMA.FTZ R74, R50, R61, R58 ;  /* 0x0000003d324a7223 */ /* 0x000fe2000001003a */
[C---:B------:R-:W-:Y:S01]  /*df00*/  FFMA.FTZ R76, R32.reuse, R63, R34 ;  /* 0x0000003f204c7223 */ /* 0x040fe20000010022 */
[----:B------:R-:W-:Y:S01]  /*df10*/  HADD2.F32 R50, -RZ, R69.H1_H1 ;  /* 0x30000045ff327230 */ /* 0x000fe20000004100 */
[-C--:B------:R-:W-:Y:S01]  /*df20*/  F2FP.F16.E4M3.UNPACK_B R39, R60.reuse.H1 ;  /* 0x0000003cff27723e */ /* 0x080fe200030006ff */
[----:B------:R-:W-:Y:S02]  /*df30*/  HADD2.F32 R59, -RZ, R59.H1_H1 ;  /* 0x3000003bff3b7230 */ /* 0x000fe40000004100 */
[----:B------:R-:W-:Y:S01]  /*df40*/  FFMA.FTZ R79, R32, R53, -R79 ;  /* 0x00000035204f7223 */ /* 0x000fe2000001084f */
[----:B------:R-:W-:Y:S01]  /*df50*/  HADD2.F32 R61, -RZ, R40.H0_H0 ;  /* 0x20000028ff3d7230 */ /* 0x000fe20000004100 */
[----:B------:R-:W-:Y:S01]  /*df60*/  F2FP.F16.E4M3.UNPACK_B R60, R60 ;  /* 0x0000003cff3c723e */ /* 0x000fe200020006ff */
[----:B------:R-:W-:-:S02]  /*df70*/  HADD2.F32 R34, -RZ, R52.H0_H0 ;  /* 0x20000034ff227230 */ /* 0x000fc40000004100 */
[C---:B------:R-:W-:Y:S01]  /*df80*/  FMUL.FTZ R58, R59.reuse, R50 ;  /* 0x000000323b3a7220 */ /* 0x040fe20000410000 */
[----:B------:R-:W-:Y:S02]  /*df90*/  HADD2.F32 R51, -RZ, R51.H1_H1 ;  /* 0x30000033ff337230 */ /* 0x000fe40000004100 */
[-C--:B------:R-:W-:Y:S01]  /*dfa0*/  FMUL.FTZ R63, R59, R64.reuse ;  /* 0x000000403b3f7220 */ /* 0x080fe20000410000 */
[----:B------:R-:W-:Y:S02]  /*dfb0*/  HADD2.F32 R53, -RZ, R39.H0_H0 ;  /* 0x20000027ff357230 */ /* 0x000fe40000004100 */
[----:B------:R-:W-:Y:S01]  /*dfc0*/  FMUL.FTZ R59, R34, R61 ;  /* 0x0000003d223b7220 */ /* 0x000fe20000410000 */
[----:B------:R-:W-:Y:S02]  /*dfd0*/  HADD2.F32 R32, -RZ, R38.H0_H0 ;  /* 0x20000026ff207230 */ /* 0x000fe40000004100 */
[----:B------:R-:W-:Y:S01]  /*dfe0*/  FFMA.FTZ R78, R51, R64, -R58 ;  /* 0x00000040334e7223 */ /* 0x000fe2000001083a */
[----:B------:R-:W-:-:S02]  /*dff0*/  HADD2.F32 R52, -RZ, R52.H1_H1 ;  /* 0x30000034ff347230 */ /* 0x000fc40000004100 */
[-C--:B------:R-:W-:Y:S01]  /*e000*/  FMUL.FTZ R34, R34, R53.reuse ;  /* 0x0000003522227220 */ /* 0x080fe20000410000 */
[----:B------:R-:W-:Y:S02]  /*e010*/  HADD2.F32 R39, -RZ, R39.H1_H1 ;  /* 0x30000027ff277230 */ /* 0x000fe40000004100 */
[C---:B------:R-:W-:Y:S01]  /*e020*/  FFMA.FTZ R58, R32.reuse, R53, -R59 ;  /* 0x00000035203a7223 */ /* 0x040fe2000001083b */
[----:B------:R-:W-:Y:S02]  /*e030*/  HADD2.F32 R53, -RZ, R40.H1_H1 ;  /* 0x30000028ff357230 */ /* 0x000fe40000004100 */
[----:B------:R-:W-:Y:S01]  /*e040*/  FFMA.FTZ R69, R51, R50, R63 ;  /* 0x0000003233457223 */ /* 0x000fe2000001003f */
[----:B------:R-:W-:Y:S02]  /*e050*/  HADD2.F32 R38, -RZ, R38.H1_H1 ;  /* 0x30000026ff267230 */ /* 0x000fe40000004100 */
[----:B------:R-:W-:Y:S01]  /*e060*/  FFMA.FTZ R61, R32, R61, R34 ;  /* 0x0000003d203d7223 */ /* 0x000fe20000010022 */
[----:B------:R-:W-:-:S02]  /*e070*/  HADD2.F32 R51, -RZ, R65.H0_H0 ;  /* 0x20000041ff337230 */ /* 0x000fc40000004100 */
[C---:B------:R-:W-:Y:S01]  /*e080*/  FMUL.FTZ R59, R52.reuse, R53 ;  /* 0x00000035343b7220 */ /* 0x040fe20000410000 */
[----:B------:R-:W-:Y:S01]  /*e090*/  FMUL.FTZ R52, R52, R39 ;  /* 0x0000002734347220 */ /* 0x000fe20000410000 */
[----:B------:R-:W-:Y:S01]  /*e0a0*/  HADD2.F32 R34, -RZ, R35.H0_H0 ;  /* 0x20000023ff227230 */ /* 0x000fe20000004100 */
[----:B------:R-:W-:Y:S01]  /*e0b0*/  F2FP.SATFINITE.E4M3.F32.PACK_AB_MERGE_C R68, R68, R73, RZ ;  /* 0x000000494444723e */ /* 0x000fe200048070ff */
[C---:B------:R-:W-:Y:S01]  /*e0c0*/  FFMA.FTZ R63, R38.reuse, R39, -R59 ;  /* 0x00000027263f7223 */ /* 0x040fe2000001083b */
[----:B------:R-:W-:Y:S01]  /*e0d0*/  FFMA.FTZ R52, R38, R53, R52 ;  /* 0x0000003526347223 */ /* 0x000fe20000010034 */
[----:B------:R-:W-:Y:S02]  /*e0e0*/  HADD2.F32 R39, -RZ, R60.H0_H0 ;  /* 0x2000003cff277230 */ /* 0x000fe40000004100 */
[----:B------:R-:W-:Y:S01]  /*e0f0*/  FMUL.FTZ R53, R34, R51 ;  /* 0x0000003322357220 */ /* 0x000fe20000410000 */
[----:B------:R-:W-:Y:S01]  /*e100*/  HADD2.F32 R32, -RZ, R27.H0_H0 ;  /* 0x2000001bff207230 */ /* 0x000fe20000004100 */
[----:B------:R-:W-:Y:S01]  /*e110*/  F2FP.SATFINITE.E4M3.F32.PACK_AB_MERGE_C R70, R71, R70, RZ ;  /* 0x000000464746723e */ /* 0x000fe200048070ff */
[----:B------:R-:W-:-:S02]  /*e120*/  HADD2.F32 R38, -RZ, R65.H1_H1 ;  /* 0x30000041ff267230 */ /* 0x000fc40000004100 */
[-C--:B------:R-:W-:Y:S01]  /*e130*/  FMUL.FTZ R59, R34, R39.reuse ;  /* 0x00000027223b7220 */ /* 0x080fe20000410000 */
[----:B------:R-:W-:Y:S02]  /*e140*/  HADD2.F32 R35, -RZ, R35.H1_H1 ;  /* 0x30000023ff237230 */ /* 0x000fe40000004100 */
[C---:B------:R-:W-:Y:S01]  /*e150*/  FFMA.FTZ R53, R32.reuse, R39, -R53 ;  /* 0x0000002720357223 */ /* 0x040fe20000010835 */
[----:B------:R-:W-:Y:S01]  /*e160*/  HADD2.F32 R60, -RZ, R60.H1_H1 ;  /* 0x3000003cff3c7230 */ /* 0x000fe20000004100 */
[----:B------:R-:W-:Y:S01]  /*e170*/  F2FP.F16.E4M3.UNPACK_B R39, R20.H1 ;  /* 0x00000014ff27723e */ /* 0x000fe200030006ff */
[----:B------:R-:W-:Y:S02]  /*e180*/  HADD2.F32 R27, -RZ, R27.H1_H1 ;  /* 0x3000001bff1b7230 */ /* 0x000fe40000004100 */
[C---:B------:R-:W-:Y:S01]  /*e190*/  FMUL.FTZ R40, R35.reuse, R38 ;  /* 0x0000002623287220 */ /* 0x040fe20000410000 */
[----:B------:R-:W-:Y:S01]  /*e1a0*/  FFMA.FTZ R59, R32, R51, R59 ;  /* 0x00000033203b7223 */ /* 0x000fe2000001003b */
[-C--:B------:R-:W-:Y:S01]  /*e1b0*/  FMUL.FTZ R35, R35, R60.reuse ;  /* 0x0000003c23237220 */ /* 0x080fe20000410000 */
[----:B------:R-:W-:Y:S01]  /*e1c0*/  F2FP.F16.E4M3.UNPACK_B R34, R37.H1 ;  /* 0x00000025ff22723e */ /* 0x000fe200030006ff */
[----:B------:R-:W-:Y:S01]  /*e1d0*/  FFMA.FTZ R60, R27, R60, -R40 ;  /* 0x0000003c1b3c7223 */ /* 0x000fe20000010828 */
[----:B------:R-:W-:-:S02]  /*e1e0*/  HADD2.F32 R40, -RZ, R39.H0_H0 ;  /* 0x20000027ff287230 */ /* 0x000fc40000004100 */
[----:B------:R-:W-:Y:S01]  /*e1f0*/  FFMA.FTZ R50, R27, R38, R35 ;  /* 0x000000261b327223 */ /* 0x000fe20000010023 */
[----:B------:R-:W-:Y:S01]  /*e200*/  HADD2.F32 R32, -RZ, R55.H0_H0 ;  /* 0x20000037ff207230 */ /* 0x000fe20000004100 */
[----:B------:R-:W-:Y:S01]  /*e210*/  F2FP.F16.E4M3.UNPACK_B R20, R20 ;  /* 0x00000014ff14723e */ /* 0x000fe200020006ff */
[----:B------:R-:W-:Y:S01]  /*e220*/  HADD2.F32 R35, -RZ, R34.H0_H0 ;  /* 0x20000022ff237230 */ /* 0x000fe20000004100 */
[----:B------:R-:W-:Y:S01]  /*e230*/  F2FP.F16.E4M3.UNPACK_B R37, R37 ;  /* 0x00000025ff25723e */ /* 0x000fe200020006ff */
        /* <DEDUP_REMOVED lines=8> */
[----:B------:R-:W-:Y:S02]  /*e2c0*/  HADD2.F32 R41, -RZ, R41.H1_H1 ;  /* 0x30000029ff297230 */ /* 0x000fe40000004100 */
[C---:B------:R-:W-:Y:S01]  /*e2d0*/  FMUL.FTZ R62, R55.reuse, R38 ;  /* 0x00000026373e7220 */ /* 0x040fe20000410000 */
[----:B------:R-:W-:Y:S02]  /*e2e0*/  HADD2.F32 R27, -RZ, R21.H0_H0 ;  /* 0x20000015ff1b7230 */ /* 0x000fe40000004100 */
[----:B------:R-:W-:Y:S01]  /*e2f0*/  FMUL.FTZ R55, R55, R34 ;  /* 0x0000002237377220 */ /* 0x000fe20000410000 */
[----:B------:R-:W-:-:S02]  /*e300*/  HADD2.F32 R35, -RZ, R20.H0_H0 ;  /* 0x20000014ff237230 */ /* 0x000fc40000004100 */
[C---:B------:R-:W-:Y:S01]  /*e310*/  FFMA.FTZ R64, R41.reuse, R34, -R62 ;  /* 0x0000002229407223 */ /* 0x040fe2000001083e */
[----:B------:R-:W-:Y:S02]  /*e320*/  HADD2.F32 R21, -RZ, R21.H1_H1 ;  /* 0x30000015ff157230 */ /* 0x000fe40000004100 */
[----:B------:R-:W-:Y:S01]  /*e330*/  FFMA.FTZ R66, R41, R38, R55 ;  /* 0x0000002629427223 */ /* 0x000fe20000010037 */
[----:B------:R-:W-:Y:S01]  /*e340*/  HADD2.F32 R38, -RZ, R20.H1_H1 ;  /* 0x30000014ff267230 */ /* 0x000fe20000004100 */
[----:B------:R-:W-:Y:S01]  /*e350*/  F2FP.SATFINITE.E4M3.F32.PACK_AB_MERGE_C R58, R63, R58, RZ ;  /* 0x0000003a3f3a723e */ /* 0x000fe200048070ff */
[--C-:B------:R-:W-:Y:S01]  /*e360*/  HADD2.F32 R32, -RZ, R37.reuse.H0_H0 ;  /* 0x20000025ff207230 */ /* 0x100fe20000004100 */
[----:B------:R-:W-:Y:S01]  /*e370*/  F2FP.SATFINITE.E4M3.F32.PACK_AB_MERGE_C R39, R64, R39, RZ ;  /* 0x000000274027723e */ /* 0x000fe200048070ff */
[----:B------:R-:W-:Y:S02]  /*e380*/  HADD2.F32 R34, -RZ, R37.H1_H1 ;  /* 0x30000025ff227230 */ /* 0x000fe40000004100 */
[----:B------:R-:W-:Y:S01]  /*e390*/  FMUL.FTZ R37, R27, R35 ;  /* 0x000000231b257220 */ /* 0x000fe20000410000 */
[----:B------:R-:W-:-:S02]  /*e3a0*/  HADD2.F32 R20, -RZ, R3.H0_H0 ;  /* 0x20000003ff147230 */ /* 0x000fc40000004100 */
[----:B------:R-:W-:Y:S01]  /*e3b0*/  FMUL.FTZ R62, R21, R38 ;  /* 0x00000026153e7220 */ /* 0x000fe20000410000 */
[----:B------:R-:W-:Y:S02]  /*e3c0*/  HADD2.F32 R3, -RZ, R3.H1_H1 ;  /* 0x30000003ff037230 */ /* 0x000fe40000004100 */
[----:B------:R-:W-:Y:S01]  /*e3d0*/  FMUL.FTZ R40, R27, R32 ;  /* 0x000000201b287220 */ /* 0x000fe20000410000 */
[----:B------:R-:W-:Y:S01]  /*e3e0*/  FMUL.FTZ R21, R21, R34 ;  /* 0x0000002215157220 */ /* 0x000fe20000410000 */
[----:B------:R-:W-:Y:S01]  /*e3f0*/  FFMA.FTZ R37, R20, R32, -R37 ;  /* 0x0000002014257223 */ /* 0x000fe20000010825 */
[----:B------:R-:W-:Y:S01]  /*e400*/  F2FP.SATFINITE.E4M3.F32.PACK_AB_MERGE_C R27, R78, R79, RZ ;  /* 0x0000004f4e1b723e */ /* 0x000fe200048070ff */
[C---:B------:R-:W-:Y:S01]  /*e410*/  FFMA.FTZ R62, R3.reuse, R34, -R62 ;  /* 0x00000022033e7223 */ /* 0x040fe2000001083e */
[----:B------:R-:W-:Y:S01]  /*e420*/  FFMA.FTZ R40, R20, R35, R40 ;  /* 0x0000002314287223 */ /* 0x000fe20000010028 */
        /* <DEDUP_REMOVED lines=14> */
.L_x_1471:
[----:B------:R-:W-:Y:S05]  /*e510*/  BSYNC B1 ;  /* 0x0000000000017941 */ /* 0x000fea0003800000 */
.L_x_1470:
[----:B------:R-:W-:Y:S04]  /*e520*/  BSSY B1, `(.L_x_1472) ;  /* 0x00000f8000017945 */ /* 0x000fe80003800000 */
[----:B------:R-:W-:Y:S05]  /*e530*/  @P2 BRA `(.L_x_1473) ;  /* 0x0000000c00d82947 */ /* 0x000fea0003800000 */
[----:B0----5:R-:W-:Y:S02]  /*e540*/  SHF.R.U32.HI R3, RZ, 0x8, R28 ;  /* 0x00000008ff037819 */ /* 0x021fe4000001161c */
[----:B------:R-:W-:Y:S02]  /*e550*/  SHF.R.U32.HI R21, RZ, 0x8, R30 ;  /* 0x00000008ff157819 */ /* 0x000fe4000001161e */
[----:B-1----:R-:W-:Y:S02]  /*e560*/  LOP3.LUT R0, R28, 0xff, RZ, 0xc0, !PT ;  /* 0x000000ff1c007812 */ /* 0x002fe400078ec0ff */
[----:B------:R-:W-:Y:S02]  /*e570*/  LOP3.LUT R3, R3, 0xff, RZ, 0xc0, !PT ;  /* 0x000000ff03037812 */ /* 0x000fe400078ec0ff */
[----:B------:R-:W-:Y:S02]  /*e580*/  LEA.HI R26, R54, R215, RZ, 0x1c ;  /* 0x000000d7361a7211 */ /* 0x000fe400078fe0ff */
[----:B------:R-:W-:-:S02]  /*e590*/  LOP3.LUT R27, R21, 0xff, RZ, 0xc0, !PT ;  /* 0x000000ff151b7812 */ /* 0x000fc400078ec0ff */
[----:B------:R-:W-:Y:S02]  /*e5a0*/  LOP3.LUT R24, R30, 0xff, RZ, 0xc0, !PT ;  /* 0x000000ff1e187812 */ /* 0x000fe400078ec0ff */
[----:B------:R-:W-:Y:S02]  /*e5b0*/  PRMT R21, R3, 0x7604, R0 ;  /* 0x0000760403157816 */ /* 0x000fe40000000000 */
[----:B------:R-:W-:Y:S02]  /*e5c0*/  SHF.R.S32.HI R3, RZ, 0x1f, R26 ;  /* 0x0000001fff037819 */ /* 0x000fe4000001141a */
[----:B------:R-:W-:Y:S02]  /*e5d0*/  PRMT R37, R27, 0x7604, R24 ;  /* 0x000076041b257816 */ /* 0x000fe40000000018 */
[----:B------:R-:W-:Y:S01]  /*e5e0*/  LEA.HI R27, R3, R26, RZ, 0x3 ;  /* 0x0000001a031b7211 */ /* 0x000fe200078f18ff */
[----:B------:R-:W-:Y:S01]  /*e5f0*/  IMAD.SHL.U32 R3, R26, 0x10, RZ ;  /* 0x000000101a037824 */ /* 0x000fe200078e00ff */
[----:B------:R-:W-:-:S02]  /*e600*/  SHF.R.U32.HI R25, RZ, 0x8, R29 ;  /* 0x00000008ff197819 */ /* 0x000fc4000001161d */
[----:B------:R-:W-:Y:S01]  /*e610*/  LOP3.LUT R20, R29, 0xff, RZ, 0xc0, !PT ;  /* 0x000000ff1d147812 */ /* 0x000fe200078ec0ff */
[----:B------:R-:W-:Y:S01]  /*e620*/  IMAD.SHL.U32 R32, R27, 0x800, RZ ;  /* 0x000008001b207824 */ /* 0x000fe200078e00ff */
[----:B------:R-:W-:Y:S02]  /*e630*/  LOP3.LUT R25, R25, 0xff, RZ, 0xc0, !PT ;  /* 0x000000ff19197812 */ /* 0x000fe400078ec0ff */
[----:B------:R-:W-:Y:S02]  /*e640*/  LOP3.LUT R3, R206, 0x70, R3, 0xf8, !PT ;  /* 0x00000070ce037812 */ /* 0x000fe400078ef803 */
[----:B------:R-:W-:Y:S02]  /*e650*/  PRMT R20, R25, 0x7604, R20 ;  /* 0x0000760419147816 */ /* 0x000fe40000000014 */
[----:B------:R-:W-:Y:S02]  /*e660*/  SHF.R.U32.HI R25, RZ, 0x8, R31 ;  /* 0x00000008ff197819 */ /* 0x000fe4000001161f */
[----:B------:R-:W-:-:S02]  /*e670*/  LOP3.LUT R3, R3, R234, RZ, 0x3c, !PT ;  /* 0x000000ea03037212 */ /* 0x000fc400078e3cff */
[----:B------:R-:W-:Y:S02]  /*e680*/  LOP3.LUT R32, R32, 0xffffc000, RZ, 0xc0, !PT ;  /* 0xffffc00020207812 */ /* 0x000fe400078ec0ff */
[----:B------:R-:W-:Y:S02]  /*e690*/  SHF.R.U32.HI R26, RZ, 0x8, R4 ;  /* 0x00000008ff1a7819 */ /* 0x000fe40000011604 */
[----:B------:R-:W-:Y:S02]  /*e6a0*/  LOP3.LUT R0, R31, 0xff, RZ, 0xc0, !PT ;  /* 0x000000ff1f007812 */ /* 0x000fe400078ec0ff */
[----:B------:R-:W-:Y:S02]  /*e6b0*/  LOP3.LUT R25, R25, 0xff, RZ, 0xc0, !PT ;  /* 0x000000ff19197812 */ /* 0x000fe400078ec0ff */
[----:B------:R-:W-:Y:S02]  /*e6c0*/  IADD3 R3, R3, R32, R210 ;  /* 0x0000002003037210 */ /* 0x000fe40007ffe0d2 */
[----:B------:R-:W-:-:S02]  /*e6d0*/  LOP3.LUT R24, R4, 0xff, RZ, 0xc0, !PT ;  /* 0x000000ff04187812 */ /* 0x000fc400078ec0ff */
[----:B------:R-:W-:Y:S02]  /*e6e0*/  LOP3.LUT R27, R26, 0xff, RZ, 0xc0, !PT ;  /* 0x000000ff1a1b7812 */ /* 0x000fe400078ec0ff */
[----:B------:R-:W-:Y:S01]  /*e6f0*/  PRMT R38, R25, 0x7604, R0 ;  /* 0x0000760419267816 */ /* 0x000fe20000000000 */
[----:B------:R-:W-:Y:S01]  /*e700*/  IMAD.IADD R0, R16, 0x1, R3 ;  /* 0x0000000110007824 */ /* 0x000fe200078e0203 */
[----:B------:R-:W-:Y:S02]  /*e710*/  PRMT R51, R27, 0x7604, R24 ;  /* 0x000076041b337816 */ /* 0x000fe40000000018 */
[----:B------:R-:W0:Y:S01]  /*e720*/  LDS.128 R24, [R226+0x18000] ;  /* 0x01800000e2187984 */ /* 0x000e220000000c00 */
[----:B------:R-:W-:Y:S02]  /*e730*/  SHF.R.U32.HI R41, RZ, 0x8, R6 ;  /* 0x00000008ff297819 */ /* 0x000fe40000011606 */
[----:B------:R-:W-:Y:S01]  /*e740*/  SHF.R.U32.HI R53, RZ, 0x8, R7 ;  /* 0x00000008ff357819 */ /* 0x000fe20000011607 */
[----:B------:R-:W1:Y:S01]  /*e750*/  LDS.128 R32, [R0+0x18000] ;  /* 0x0180000000207984 */ /* 0x000e620000000c00 */
[----:B------:R-:W-:-:S02]  /*e760*/  LOP3.LUT R50, R41, 0xff, RZ, 0xc0, !PT ;  /* 0x000000ff29327812 */ /* 0x000fc400078ec0ff */
[----:B------:R-:W-:Y:S02]  /*e770*/  LOP3.LUT R41, R53, 0xff, RZ, 0xc0, !PT ;  /* 0x000000ff35297812 */ /* 0x000fe400078ec0ff */
[----:B------:R-:W-:Y:S02]  /*e780*/  LOP3.LUT R3, R6, 0xff, RZ, 0xc0, !PT ;  /* 0x000000ff06037812 */ /* 0x000fe400078ec0ff */
[----:B------:R-:W-:Y:S02]  /*e790*/  LOP3.LUT R52, R7, 0xff, RZ, 0xc0, !PT ;  /* 0x000000ff07347812 */ /* 0x000fe400078ec0ff */
[----:B------:R-:W-:Y:S02]  /*e7a0*/  SHF.R.U32.HI R53, RZ, 0x10, R29 ;  /* 0x00000010ff357819 */ /* 0x000fe4000001161d */
[----:B------:R-:W-:Y:S02]  /*e7b0*/  SHF.R.U32.HI R40, RZ, 0x8, R5 ;  /* 0x00000008ff287819 */ /* 0x000fe40000011605 */
[----:B------:R-:W-:Y:S01]  /*e7c0*/  PRMT R55, R50, 0x7604, R3 ;  /* 0x0000760432377816 */ /* 0x000fe20000000003 */
[----:B------:R-:W-:Y:S01]  /*e7d0*/  IMAD.U32 R3, R53, 0x10000, RZ ;  /* 0x0001000035037824 */ /* 0x000fe200078e00ff */
[----:B------:R-:W-:-:S02]  /*e7e0*/  PRMT R52, R41, 0x7604, R52 ;  /* 0x0000760429347816 */ /* 0x000fc40000000034 */
[----:B------:R-:W-:Y:S02]  /*e7f0*/  LOP3.LUT R39, R5, 0xff, RZ, 0xc0, !PT ;  /* 0x000000ff05277812 */ /* 0x000fe400078ec0ff */
[----:B------:R-:W-:Y:S02]  /*e800*/  LOP3.LUT R40, R40, 0xff, RZ, 0xc0, !PT ;  /* 0x000000ff28287812 */ /* 0x000fe400078ec0ff */
[----:B------:R-:W-:Y:S02]  /*e810*/  SHF.R.U32.HI R41, RZ, 0x10, R5 ;  /* 0x00000010ff297819 */ /* 0x000fe40000011605 */
[----:B------:R-:W-:Y:S02]  /*e820*/  SHF.R.U32.HI R59, RZ, 0x10, R7 ;  /* 0x00000010ff3b7819 */ /* 0x000fe40000011607 */
[----:B------:R-:W-:Y:S02]  /*e830*/  PRMT R40, R40, 0x7604, R39 ;  /* 0x0000760428287816 */ /* 0x000fe40000000027 */
[----:B------:R-:W-:Y:S01]  /*e840*/  SHF.L.U32 R41, R41, 0x10, RZ ;  /* 0x0000001029297819 */ /* 0x000fe200000006ff */
[----:B------:R-:W-:Y:S01]  /*e850*/  IMAD.U32 R59, R59, 0x10000, RZ ;  /* 0x000100003b3b7824 */ /* 0x000fe200078e00ff */
[----:B------:R-:W-:-:S02]  /*e860*/  LOP3.LUT R3, R20, 0xff0000, R3, 0xf8, !PT ;  /* 0x00ff000014037812 */ /* 0x000fc400078ef803 */
        /* <DEDUP_REMOVED lines=8> */
[----:B------:R-:W-:Y:S02]  /*e8f0*/  LOP3.LUT R20, R37, 0xff000000, R30, 0xf8, !PT ;  /* 0xff00000025147812 */ /* 0x000fe400078ef81e */
[----:B------:R-:W-:Y:S02]  /*e900*/  LOP3.LUT R55, R51, 0xff000000, R4, 0xf8, !PT ;  /* 0xff00000033377812 */ /* 0x000fe400078ef804 */
[----:B------:R-:W-:Y:S02]  /*e910*/  LOP3.LUT R4, R3, 0xff000000, R6, 0xf8, !PT ;  /* 0xff00000003047812 */ /* 0x000fe400078ef806 */
[----:B0-----:R-:W-:-:S02]  /*e920*/  F2FP.F16.E4M3.UNPACK_B R29, R27 ;  /* 0x0000001bff1d723e */ /* 0x001fc400020006ff */
[----:B------:R-:W-:Y:S02]  /*e930*/  F2FP.F16.E4M3.UNPACK_B R30, R27.H1 ;  /* 0x0000001bff1e723e */ /* 0x000fe400030006ff */
[-C--:B------:R-:W-:Y:S02]  /*e940*/  F2FP.F16.E4M3.UNPACK_B R3, R26.reuse ;  /* 0x0000001aff03723e */ /* 0x080fe400020006ff */
[----:B------:R-:W-:Y:S02]  /*e950*/  F2FP.F16.E4M3.UNPACK_B R27, R26.H1 ;  /* 0x0000001aff1b723e */ /* 0x000fe400030006ff */
[----:B------:R-:W-:Y:S02]  /*e960*/  LOP3.LUT R40, R21, 0xff000000, R28, 0xf8, !PT ;  /* 0xff00000015287812 */ /* 0x000fe400078ef81c */
[----:B------:R-:W-:Y:S02]  /*e970*/  LOP3.LUT R62, R59, 0xff000000, R7, 0xf8, !PT ;  /* 0xff0000003b3e7812 */ /* 0x000fe400078ef807 */
[----:B------:R-:W-:-:S02]  /*e980*/  F2FP.F16.E4M3.UNPACK_B R58, R53 ;  /* 0x00000035ff3a723e */ /* 0x000fc400020006ff */
[----:B-1----:R-:W-:Y:S02]  /*e990*/  F2FP.F16.E4M3.UNPACK_B R26, R33 ;  /* 0x00000021ff1a723e */ /* 0x002fe400020006ff */
[-C--:B------:R-:W-:Y:S01]  /*e9a0*/  F2FP.F16.E4M3.UNPACK_B R7, R24.reuse ;  /* 0x00000018ff07723e */ /* 0x080fe200020006ff */
[----:B------:R-:W-:Y:S01]  /*e9b0*/  HADD2.F32 R60, -RZ, R58.H0_H0 ;  /* 0x2000003aff3c7230 */ /* 0x000fe20000004100 */
[----:B------:R-:W-:Y:S01]  /*e9c0*/  F2FP.F16.E4M3.UNPACK_B R21, R24.H1 ;  /* 0x00000018ff15723e */ /* 0x000fe200030006ff */
[----:B------:R-:W-:Y:S01]  /*e9d0*/  HADD2.F32 R5, -RZ, R26.H0_H0 ;  /* 0x2000001aff057230 */ /* 0x000fe20000004100 */
[----:B------:R-:W-:Y:S01]  /*e9e0*/  F2FP.F16.E4M3.UNPACK_B R24, R41 ;  /* 0x00000029ff18723e */ /* 0x000fe200020006ff */
[----:B------:R-:W-:Y:S01]  /*e9f0*/  HADD2.F32 R59, -RZ, R58.H1_H1 ;  /* 0x3000003aff3b7230 */ /* 0x000fe20000004100 */
[----:B------:R-:W-:Y:S02]  /*ea00*/  SHF.R.U32.HI R39, RZ, 0x10, R31 ;  /* 0x00000010ff277819 */ /* 0x000fe4000001161f */
[-C--:B------:R-:W-:Y:S01]  /*ea10*/  F2FP.F16.E4M3.UNPACK_B R6, R25.reuse ;  /* 0x00000019ff06723e */ /* 0x080fe200020006ff */
[----:B------:R-:W-:Y:S01]  /*ea20*/  HADD2.F32 R50, -RZ, R24.H0_H0 ;  /* 0x20000018ff327230 */ /* 0x000fe20000004100 */
[----:B------:R-:W-:Y:S01]  /*ea30*/  F2FP.F16.E4M3.UNPACK_B R28, R25.H1 ;  /* 0x00000019ff1c723e */ /* 0x000fe200030006ff */
[----:B------:R-:W-:-:S02]  /*ea40*/  IMAD.U32 R39, R39, 0x10000, RZ ;  /* 0x0001000027277824 */ /* 0x000fc400078e00ff */
[C---:B------:R-:W-:Y:S01]  /*ea50*/  FMUL.FTZ R64, R5.reuse, R60 ;  /* 0x0000003c05407220 */ /* 0x040fe20000410000 */
[----:B------:R-:W-:Y:S02]  /*ea60*/  HADD2.F32 R25, -RZ, R6.H0_H0 ;  /* 0x20000006ff197230 */ /* 0x000fe40000004100 */
[-C--:B------:R-:W-:Y:S01]  /*ea70*/  FMUL.FTZ R51, R5, R50.reuse ;  /* 0x0000003205337220 */ /* 0x080fe20000410000 */
[----:B------:R-:W-:Y:S02]  /*ea80*/  F2FP.F16.E4M3.UNPACK_B R33, R33.H1 ;  /* 0x00000021ff21723e */ /* 0x000fe400030006ff */
[----:B------:R-:W-:Y:S01]  /*ea90*/  LOP3.LUT R39, R38, 0xff0000, R39, 0xf8, !PT ;  /* 0x00ff000026277812 */ /* 0x000fe200078ef827 */
[C---:B------:R-:W-:Y:S01]  /*eaa0*/  FFMA.FTZ R5, R25.reuse, R50, -R64 ;  /* 0x0000003219057223 */ /* 0x040fe20000010840 */
[----:B------:R-:W-:Y:S01]  /*eab0*/  F2FP.F16.E4M3.UNPACK_B R50, R53.H1 ;  /* 0x00000035ff32723e */ /* 0x000fe200030006ff */
[----:B------:R-:W-:Y:S01]  /*eac0*/  FFMA.FTZ R25, R25, R60, R51 ;  /* 0x0000003c19197223 */ /* 0x000fe20000010033 */
[----:B------:R-:W-:Y:S01]  /*ead0*/  LOP3.LUT R52, R39, 0xff000000, R31, 0xf8, !PT ;  /* 0xff00000027347812 */ /* 0x000fe200078ef81f */
[----:B------:R-:W-:Y:S01]  /*eae0*/  HADD2.F32 R51, -RZ, R24.H1_H1 ;  /* 0x30000018ff337230 */ /* 0x000fe20000004100 */
[-C--:B------:R-:W-:Y:S01]  /*eaf0*/  F2FP.F16.E4M3.UNPACK_B R38, R35.reuse ;  /* 0x00000023ff26723e */ /* 0x080fe200020006ff */
[----:B------:R-:W-:Y:S01]  /*eb00*/  HADD2.F32 R24, -RZ, R6.H1_H1 ;  /* 0x30000006ff187230 */ /* 0x000fe20000004100 */
[----:B------:R-:W-:Y:S01]  /*eb10*/  F2FP.F16.E4M3.UNPACK_B R39, R35.H1 ;  /* 0x00000023ff27723e */ /* 0x000fe200030006ff */
[----:B------:R-:W-:Y:S01]  /*eb20*/  HADD2.F32 R6, -RZ, R26.H1_H1 ;  /* 0x3000001aff067230 */ /* 0x000fe20000004100 */
[-C--:B------:R-:W-:Y:S01]  /*eb30*/  F2FP.F16.E4M3.UNPACK_B R35, R34.reuse ;  /* 0x00000022ff23723e */ /* 0x080fe200020006ff */
[----:B------:R-:W-:Y:S01]  /*eb40*/  HADD2.F32 R61, -RZ, R50.H0_H0 ;  /* 0x20000032ff3d7230 */ /* 0x000fe20000004100 */
[----:B------:R-:W-:Y:S01]  /*eb50*/  F2FP.F16.E4M3.UNPACK_B R37, R34.H1 ;  /* 0x00000022ff25723e */ /* 0x000fe200030006ff */
[----:B------:R-:W-:Y:S01]  /*eb60*/  HADD2.F32 R34, -RZ, R33.H0_H0 ;  /* 0x20000021ff227230 */ /* 0x000fe20000004100 */
[----:B------:R-:W-:Y:S01]  /*eb70*/  F2FP.F16.E4M3.UNPACK_B R41, R41.H1 ;  /* 0x00000029ff29723e */ /* 0x000fe200030006ff */
[----:B------:R-:W-:-:S02]  /*eb80*/  HADD2.F32 R26, -RZ, R28.H0_H0 ;  /* 0x2000001cff1a7230 */ /* 0x000fc40000004100 */
[C---:B------:R-:W-:Y:S01]  /*eb90*/  FMUL.FTZ R63, R6.reuse, R59 ;  /* 0x0000003b063f7220 */ /* 0x040fe20000410000 */
[----:B------:R-:W-:Y:S01]  /*eba0*/  FMUL.FTZ R58, R6, R51 ;  /* 0x00000033063a7220 */ /* 0x000fe20000410000 */
[----:B------:R-:W-:Y:S01]  /*ebb0*/  FMUL.FTZ R65, R34, R61 ;  /* 0x0000003d22417220 */ /* 0x000fe20000410000 */
[--C-:B------:R-:W-:Y:S02]  /*ebc0*/  HADD2.F32 R53, -RZ, R41.reuse.H0_H0 ;  /* 0x20000029ff357230 */ /* 0x100fe40000004100 */
[C---:B------:R-:W-:Y:S01]  /*ebd0*/  FFMA.FTZ R6, R24.reuse, R51, -R63 ;  /* 0x0000003318067223 */ /* 0x040fe2000001083f */
[----:B------:R-:W-:Y:S01]  /*ebe0*/  FFMA.FTZ R24, R24, R59, R58 ;  /* 0x0000003b18187223 */ /* 0x000fe2000001003a */
[----:B------:R-:W-:Y:S01]  /*ebf0*/  F2FP.F16.E4M3.UNPACK_B R58, R62 ;  /* 0x0000003eff3a723e */ /* 0x000fe200020006ff */
[----:B------:R-:W-:Y:S02]  /*ec00*/  HADD2.F32 R41, -RZ, R41.H1_H1 ;  /* 0x30000029ff297230 */ /* 0x000fe40000004100 */
[-C--:B------:R-:W-:Y:S01]  /*ec10*/  FMUL.FTZ R34, R34, R53.reuse ;  /* 0x0000003522227220 */ /* 0x080fe20000410000 */
[C---:B------:R-:W-:Y:S01]  /*ec20*/  FFMA.FTZ R65, R26.reuse, R53, -R65 ;  /* 0x000000351a417223 */ /* 0x040fe20000010841 */
[----:B------:R-:W-:Y:S01]  /*ec30*/  HADD2.F32 R53, -RZ, R50.H1_H1 ;  /* 0x30000032ff357230 */ /* 0x000fe20000004100 */
[----:B------:R-:W-:Y:S01]  /*ec40*/  F2FP.F16.E4M3.UNPACK_B R50, R52 ;  /* 0x00000034ff32723e */ /* 0x000fe200020006ff */
        /* <DEDUP_REMOVED lines=8> */
[----:B------:R-:W-:Y:S01]  /*ecd0*/  FMUL.FTZ R64, R33, R41 ;  /* 0x0000002921407220 */ /* 0x000fe20000410000 */
[----:B------:R-:W-:Y:S02]  /*ece0*/  HADD2.F32 R28, -RZ, R28.H1_H1 ;  /* 0x3000001cff1c7230 */ /* 0x000fe40000004100 */
[C---:B------:R-:W-:Y:S01]  /*ecf0*/  FMUL.FTZ R33, R34.reuse, R59 ;  /* 0x0000003b22217220 */ /* 0x040fe20000410000 */
[----:B------:R-:W-:Y:S02]  /*ed00*/  HADD2.F32 R26, -RZ, R29.H0_H0 ;  /* 0x2000001dff1a7230 */ /* 0x000fe40000004100 */
[----:B------:R-:W-:Y:S01]  /*ed10*/  FMUL.FTZ R34, R34, R51 ;  /* 0x0000003322227220 */ /* 0x000fe20000410000 */
[----:B------:R-:W-:-:S02]  /*ed20*/  HADD2.F32 R58, -RZ, R58.H1_H1 ;  /* 0x3000003aff3a7230 */ /* 0x000fc40000004100 */
[C---:B------:R-:W-:Y:S01]  /*ed30*/  FFMA.FTZ R60, R28.reuse, R41, -R63 ;  /* 0x000000291c3c7223 */ /* 0x040fe2000001083f */
[----:B------:R-:W-:Y:S02]  /*ed40*/  HADD2.F32 R38, -RZ, R38.H1_H1 ;  /* 0x30000026ff267230 */ /* 0x000fe40000004100 */
[----:B------:R-:W-:Y:S01]  /*ed50*/  FFMA.FTZ R64, R28, R53, R64 ;  /* 0x000000351c407223 */ /* 0x000fe20000010040 */
[----:B------:R-:W-:Y:S02]  /*ed60*/  HADD2.F32 R50, -RZ, R50.H1_H1 ;  /* 0x30000032ff327230 */ /* 0x000fe40000004100 */
[C---:B------:R-:W-:Y:S01]  /*ed70*/  FFMA.FTZ R53, R26.reuse, R51, -R33 ;  /* 0x000000331a357223 */ /* 0x040fe20000010821 */
[----:B------:R-:W-:Y:S01]  /*ed80*/  FFMA.FTZ R59, R26, R59, R34 ;  /* 0x0000003b1a3b7223 */ /* 0x000fe20000010022 */
[----:B------:R-:W-:Y:S02]  /*ed90*/  HADD2.F32 R29, -RZ, R29.H1_H1 ;  /* 0x3000001dff1d7230 */ /* 0x000fe40000004100 */
[----:B------:R-:W-:Y:S01]  /*eda0*/  FMUL.FTZ R34, R38, R58 ;  /* 0x0000003a26227220 */ /* 0x000fe20000410000 */
[----:B------:R-:W-:-:S02]  /*edb0*/  HADD2.F32 R41, -RZ, R62.H0_H0 ;  /* 0x2000003eff297230 */ /* 0x000fc40000004100 */
[----:B------:R-:W-:Y:S01]  /*edc0*/  FMUL.FTZ R51, R38, R50 ;  /* 0x0000003226337220 */ /* 0x000fe20000410000 */
[----:B------:R-:W-:Y:S01]  /*edd0*/  HADD2.F32 R28, -RZ, R39.H0_H0 ;  /* 0x20000027ff1c7230 */ /* 0x000fe20000004100 */
[----:B------:R-:W-:Y:S01]  /*ede0*/  F2FP.F16.E4M3.UNPACK_B R31, R32 ;  /* 0x00000020ff1f723e */ /* 0x000fe200020006ff */
[----:B------:R-:W-:Y:S02]  /*edf0*/  HADD2.F32 R33, -RZ, R52.H0_H0 ;  /* 0x20000034ff217230 */ /* 0x000fe40000004100 */
[C---:B------:R-:W-:Y:S01]  /*ee00*/  FFMA.FTZ R66, R29.reuse, R50, -R34 ;  /* 0x000000321d427223 */ /* 0x040fe20000010822 */
[----:B------:R-:W-:Y:S02]  /*ee10*/  HADD2.F32 R26, -RZ, R30.H0_H0 ;  /* 0x2000001eff1a7230 */ /* 0x000fe40000004100 */
[C---:B------:R-:W-:Y:S01]  /*ee20*/  FMUL.FTZ R63, R28.reuse, R41 ;  /* 0x000000291c3f7220 */ /* 0x040fe20000410000 */
[----:B------:R-:W-:Y:S01]  /*ee30*/  F2FP.F16.E4M3.UNPACK_B R32, R32.H1 ;  /* 0x00000020ff20723e */ /* 0x000fe200030006ff */
[----:B------:R-:W-:Y:S01]  /*ee40*/  FMUL.FTZ R28, R28, R33 ;  /* 0x000000211c1c7220 */ /* 0x000fe20000410000 */
[----:B------:R-:W-:Y:S01]  /*ee50*/  FFMA.FTZ R68, R29, R58, R51 ;  /* 0x0000003a1d447223 */ /* 0x000fe20000010033 */
[----:B------:R-:W-:Y:S01]  /*ee60*/  F2FP.F16.E4M3.UNPACK_B R34, R55.H1 ;  /* 0x00000037ff22723e */ /* 0x000fe200030006ff */
[----:B------:R-:W-:Y:S01]  /*ee70*/  HADD2.F32 R52, -RZ, R52.H1_H1 ;  /* 0x30000034ff347230 */ /* 0x000fe20000004100 */
[----:B------:R-:W-:Y:S01]  /*ee80*/  F2FP.F16.E4M3.UNPACK_B R29, R40.H1 ;  /* 0x00000028ff1d723e */ /* 0x000fe200030006ff */
[----:B------:R-:W-:Y:S01]  /*ee90*/  FFMA.FTZ R67, R26, R41, R28 ;  /* 0x000000291a437223 */ /* 0x000fe2000001001c */
[----:B------:R-:W-:-:S02]  /*eea0*/  HADD2.F32 R62, -RZ, R62.H1_H1 ;  /* 0x3000003eff3e7230 */ /* 0x000fc40000004100 */
[----:B------:R-:W-:Y:S01]  /*eeb0*/  FFMA.FTZ R63, R26, R33, -R63 ;  /* 0x000000211a3f7223 */ /* 0x000fe2000001083f */
[----:B------:R-:W-:Y:S01]  /*eec0*/  HADD2.F32 R39, -RZ, R39.H1_H1 ;  /* 0x30000027ff277230 */ /* 0x000fe20000004100 */
[----:B------:R-:W-:Y:S01]  /*eed0*/  F2FP.F16.E4M3.UNPACK_B R55, R55 ;  /* 0x00000037ff37723e */ /* 0x000fe200020006ff */
[----:B------:R-:W-:Y:S01]  /*eee0*/  HADD2.F32 R41, -RZ, R34.H0_H0 ;  /* 0x20000022ff297230 */ /* 0x000fe20000004100 */
[----:B------:R-:W-:Y:S01]  /*eef0*/  F2FP.F16.E4M3.UNPACK_B R40, R40 ;  /* 0x00000028ff28723e */ /* 0x000fe200020006ff */
[----:B------:R-:W-:Y:S02]  /*ef00*/  HADD2.F32 R28, -RZ, R32.H0_H0 ;  /* 0x20000020ff1c7230 */ /* 0x000fe40000004100 */
[C---:B------:R-:W-:Y:S01]  /*ef10*/  FMUL.FTZ R51, R39.reuse, R62 ;  /* 0x0000003e27337220 */ /* 0x040fe20000410000 */
[----:B------:R-:W-:Y:S02]  /*ef20*/  HADD2.F32 R33, -RZ, R29.H0_H0 ;  /* 0x2000001dff217230 */ /* 0x000fe40000004100 */
[----:B------:R-:W-:Y:S01]  /*ef30*/  FMUL.FTZ R69, R39, R52 ;  /* 0x0000003427457220 */ /* 0x000fe20000410000 */
[----:B------:R-:W-:-:S02]  /*ef40*/  HADD2.F32 R26, -RZ, R21.H0_H0 ;  /* 0x20000015ff1a7230 */ /* 0x000fc40000004100 */
[C---:B------:R-:W-:Y:S01]  /*ef50*/  FMUL.FTZ R39, R28.reuse, R41 ;  /* 0x000000291c277220 */ /* 0x040fe20000410000 */
[----:B------:R-:W-:Y:S02]  /*ef60*/  HADD2.F32 R34, -RZ, R34.H1_H1 ;  /* 0x30000022ff227230 */ /* 0x000fe40000004100 */
[-C--:B------:R-:W-:Y:S01]  /*ef70*/  FMUL.FTZ R28, R28, R33.reuse ;  /* 0x000000211c1c7220 */ /* 0x080fe20000410000 */
[----:B------:R-:W-:Y:S02]  /*ef80*/  HADD2.F32 R32, -RZ, R32.H1_H1 ;  /* 0x30000020ff207230 */ /* 0x000fe40000004100 */
[C---:B------:R-:W-:Y:S01]  /*ef90*/  FFMA.FTZ R50, R26.reuse, R33, -R39 ;  /* 0x000000211a327223 */ /* 0x040fe20000010827 */
[----:B------:R-:W-:Y:S02]  /*efa0*/  HADD2.F32 R30, -RZ, R30.H1_H1 ;  /* 0x3000001eff1e7230 */ /* 0x000fe40000004100 */
[----:B------:R-:W-:Y:S01]  /*efb0*/  FFMA.FTZ R41, R26, R41, R28 ;  /* 0x000000291a297223 */ /* 0x000fe2000001001c */
[----:B------:R-:W-:-:S02]  /*efc0*/  HADD2.F32 R29, -RZ, R29.H1_H1 ;  /* 0x3000001dff1d7230 */ /* 0x000fc40000004100 */
[----:B------:R-:W-:Y:S01]  /*efd0*/  FMUL.FTZ R28, R32, R34 ;  /* 0x00000022201c7220 */ /* 0x000fe20000410000 */
[----:B------:R-:W-:Y:S02]  /*efe0*/  HADD2.F32 R21, -RZ, R21.H1_H1 ;  /* 0x30000015ff157230 */ /* 0x000fe40000004100 */
[C---:B------:R-:W-:Y:S01]  /*eff0*/  FFMA.FTZ R70, R30.reuse, R52, -R51 ;  /* 0x000000341e467223 */ /* 0x040fe20000010833 */
[----:B------:R-:W-:Y:S01]  /*f000*/  FFMA.FTZ R62, R30, R62, R69 ;  /* 0x0000003e1e3e7223 */ /* 0x000fe20000010045 */
[-C--:B------:R-:W-:Y:S01]  /*f010*/  FMUL.FTZ R33, R32, R29.reuse ;  /* 0x0000001d20217220 */ /* 0x080fe20000410000 */
[----:B------:R-:W-:Y:S02]  /*f020*/  HADD2.F32 R30, -RZ, R55.H0_H0 ;  /* 0x20000037ff1e7230 */ /* 0x000fe40000004100 */
[C---:B------:R-:W-:Y:S01]  /*f030*/  FFMA.FTZ R51, R21.reuse, R29, -R28 ;  /* 0x0000001d15337223 */ /* 0x040fe2000001081c */
[----:B------:R-:W-:Y:S02]  /*f040*/  HADD2.F32 R26, -RZ, R31.H0_H0 ;  /* 0x2000001fff1a7230 */ /* 0x000fe40000004100 */
[----:B------:R-:W-:Y:S01]  /*f050*/  FFMA.FTZ R52, R21, R34, R33 ;  /* 0x0000002215347223 */ /* 0x000fe20000010021 */
[----:B------:R-:W-:Y:S01]  /*f060*/  HADD2.F32 R28, -RZ, R40.H0_H0 ;  /* 0x20000028ff1c7230 */ /* 0x000fe20000004100 */
[----:B------:R-:W-:Y:S01]  /*f070*/  F2FP.F16.E4M3.UNPACK_B R29, R4.H1 ;  /* 0x00000004ff1d723e */ /* 0x000fe200030006ff */
        /* <DEDUP_REMOVED lines=9> */
[C---:B------:R-:W-:Y:S01]  /*f110*/  FMUL.FTZ R28, R31.reuse, R32 ;  /* 0x000000201f1c7220 */ /* 0x040fe20000410000 */
[----:B------:R-:W-:Y:S01]  /*f120*/  F2FP.F16.E4M3.UNPACK_B R26, R20.H1 ;  /* 0x00000014ff1a723e */ /* 0x000fe200030006ff */
[-C--:B------:R-:W-:Y:S01]  /*f130*/  FMUL.FTZ R39, R31, R40.reuse ;  /* 0x000000281f277220 */ /* 0x080fe20000410000 */
[----:B------:R-:W-:Y:S02]  /*f140*/  HADD2.F32 R30, -RZ, R29.H0_H0 ;  /* 0x2000001dff1e7230 */ /* 0x000fe40000004100 */
[C---:B------:R-:W-:Y:S01]  /*f150*/  FFMA.FTZ R31, R7.reuse, R40, -R28 ;  /* 0x00000028071f7223 */ /* 0x040fe2000001081c */
[----:B------:R-:W-:Y:S02]  /*f160*/  HADD2.F32 R21, -RZ, R37.H0_H0 ;  /* 0x20000025ff157230 */ /* 0x000fe40000004100 */
[----:B------:R-:W-:Y:S01]  /*f170*/  FFMA.FTZ R38, R7, R32, R39 ;  /* 0x0000002007267223 */ /* 0x000fe20000010027 */
[----:B------:R-:W-:Y:S01]  /*f180*/  HADD2.F32 R28, -RZ, R26.H0_H0 ;  /* 0x2000001aff1c7230 */ /* 0x000fe20000004100 */
[----:B------:R-:W-:Y:S01]  /*f190*/  F2FP.F16.E4M3.UNPACK_B R4, R4 ;  /* 0x00000004ff04723e */ /* 0x000fe200020006ff */
[----:B------:R-:W-:-:S02]  /*f1a0*/  HADD2.F32 R7, -RZ, R27.H0_H0 ;  /* 0x2000001bff077230 */ /* 0x000fc40000004100 */
[C---:B------:R-:W-:Y:S01]  /*f1b0*/  FMUL.FTZ R40, R21.reuse, R30 ;  /* 0x0000001e15287220 */ /* 0x040fe20000410000 */
[----:B------:R-:W-:Y:S02]  /*f1c0*/  HADD2.F32 R32, -RZ, R29.H1_H1 ;  /* 0x3000001dff207230 */ /* 0x000fe40000004100 */
[-C--:B------:R-:W-:Y:S01]  /*f1d0*/  FMUL.FTZ R58, R21, R28.reuse ;  /* 0x0000001c153a7220 */ /* 0x080fe20000410000 */
[----:B------:R-:W-:Y:S02]  /*f1e0*/  HADD2.F32 R37, -RZ, R37.H1_H1 ;  /* 0x30000025ff257230 */ /* 0x000fe40000004100 */
[----:B------:R-:W-:Y:S01]  /*f1f0*/  FFMA.FTZ R40, R7, R28, -R40 ;  /* 0x0000001c07287223 */ /* 0x000fe20000010828 */
[----:B------:R-:W-:Y:S01]  /*f200*/  HADD2.F32 R26, -RZ, R26.H1_H1 ;  /* 0x3000001aff1a7230 */ /* 0x000fe20000004100 */
[----:B------:R-:W-:Y:S01]  /*f210*/  F2FP.F16.E4M3.UNPACK_B R20, R20 ;  /* 0x00000014ff14723e */ /* 0x000fe200020006ff */
[----:B------:R-:W-:Y:S02]  /*f220*/  HADD2.F32 R27, -RZ, R27.H1_H1 ;  /* 0x3000001bff1b7230 */ /* 0x000fe40000004100 */
[----:B------:R-:W-:Y:S01]  /*f230*/  FMUL.FTZ R28, R37, R32 ;  /* 0x00000020251c7220 */ /* 0x000fe20000410000 */
[----:B------:R-:W-:Y:S01]  /*f240*/  FFMA.FTZ R58, R7, R30, R58 ;  /* 0x0000001e073a7223 */ /* 0x000fe2000001003a */
[----:B------:R-:W-:Y:S01]  /*f250*/  FMUL.FTZ R37, R37, R26 ;  /* 0x0000001a25257220 */ /* 0x000fe20000410000 */
[----:B------:R-:W-:-:S02]  /*f260*/  HADD2.F32 R7, -RZ, R35.H0_H0 ;  /* 0x20000023ff077230 */ /* 0x000fc40000004100 */
[C---:B------:R-:W-:Y:S01]  /*f270*/  FFMA.FTZ R29, R27.reuse, R26, -R28 ;  /* 0x0000001a1b1d7223 */ /* 0x040fe2000001081c */
[----:B------:R-:W-:Y:S02]  /*f280*/  HADD2.F32 R26, -RZ, R4.H0_H0 ;  /* 0x20000004ff1a7230 */ /* 0x000fe40000004100 */
[----:B------:R-:W-:Y:S01]  /*f290*/  FFMA.FTZ R37, R27, R32, R37 ;  /* 0x000000201b257223 */ /* 0x000fe20000010025 */
[----:B------:R-:W-:Y:S01]  /*f2a0*/  HADD2.F32 R21, -RZ, R20.H0_H0 ;  /* 0x20000014ff157230 */ /* 0x000fe20000004100 */
[----:B------:R-:W-:Y:S01]  /*f2b0*/  F2FP.SATFINITE.E4M3.F32.PACK_AB_MERGE_C R60, R60, R65, RZ ;  /* 0x000000413c3c723e */ /* 0x000fe200048070ff */
[----:B------:R-:W-:Y:S02]  /*f2c0*/  HADD2.F32 R28, -RZ, R4.H1_H1 ;  /* 0x30000004ff1c7230 */ /* 0x000fe40000004100 */
[C---:B------:R-:W-:Y:S01]  /*f2d0*/  FMUL.FTZ R27, R7.reuse, R26 ;  /* 0x0000001a071b7220 */ /* 0x040fe20000410000 */
[----:B------:R-:W-:Y:S02]  /*f2e0*/  HADD2.F32 R35, -RZ, R35.H1_H1 ;  /* 0x30000023ff237230 */ /* 0x000fe40000004100 */
[----:B------:R-:W-:Y:S01]  /*f2f0*/  FMUL.FTZ R7, R7, R21 ;  /* 0x0000001507077220 */ /* 0x000fe20000410000 */
[----:B------:R-:W-:Y:S01]  /*f300*/  HADD2.F32 R20, -RZ, R20.H1_H1 ;  /* 0x30000014ff147230 */ /* 0x000fe20000004100 */
[----:B------:R-:W-:Y:S01]  /*f310*/  F2FP.SATFINITE.E4M3.F32.PACK_AB_MERGE_C R61, R64, R61, RZ ;  /* 0x0000003d403d723e */ /* 0x000fe200048070ff */
[----:B------:R-:W-:-:S02]  /*f320*/  HADD2.F32 R4, -RZ, R3.H0_H0 ;  /* 0x20000003ff047230 */ /* 0x000fc40000004100 */
[C---:B------:R-:W-:Y:S01]  /*f330*/  FMUL.FTZ R30, R35.reuse, R28 ;  /* 0x0000001c231e7220 */ /* 0x040fe20000410000 */
[----:B------:R-:W-:Y:S02]  /*f340*/  HADD2.F32 R3, -RZ, R3.H1_H1 ;  /* 0x30000003ff037230 */ /* 0x000fe40000004100 */
[----:B------:R-:W-:Y:S01]  /*f350*/  FMUL.FTZ R35, R35, R20 ;  /* 0x0000001423237220 */ /* 0x000fe20000410000 */
[----:B------:R-:W-:Y:S01]  /*f360*/  F2FP.SATFINITE.E4M3.F32.PACK_AB_MERGE_C R29, R29, R40, RZ ;  /* 0x000000281d1d723e */ /* 0x000fe200048070ff */
        /* <DEDUP_REMOVED lines=8> */
[----:B------:R-:W-:Y:S02]  /*f3f0*/  F2FP.SATFINITE.E4M3.F32.PACK_AB_MERGE_C R37, R37, R58, RZ ;  /* 0x0000003a2525723e */ /* 0x000fe400048070ff */
[----:B------:R-:W-:Y:S02]  /*f400*/  F2FP.SATFINITE.E4M3.F32.PACK_AB_MERGE_C R5, R6, R5, R60 ;  /* 0x000000050605723e */ /* 0x000fe4000480703c */
[----:B------:R-:W-:Y:S02]  /*f410*/  F2FP.SATFINITE.E4M3.F32.PACK_AB_MERGE_C R7, R66, R53, R7 ;  /* 0x000000354207723e */ /* 0x000fe40004807007 */
[----:B------:R-:W-:-:S02]  /*f420*/  F2FP.SATFINITE.E4M3.F32.PACK_AB_MERGE_C R25, R24, R25, R61 ;  /* 0x000000191819723e */ /* 0x000fc4000480703d */
[----:B------:R-:W-:Y:S02]  /*f430*/  F2FP.SATFINITE.E4M3.F32.PACK_AB_MERGE_C R4, R31, R34, R4 ;  /* 0x000000221f04723e */ /* 0x000fe40004807004 */
[----:B------:R-:W-:Y:S02]  /*f440*/  F2FP.SATFINITE.E4M3.F32.PACK_AB_MERGE_C R6, R30, R21, R29 ;  /* 0x000000151e06723e */ /* 0x000fe4000480701d */
[----:B------:R-:W-:Y:S02]  /*f450*/  F2FP.SATFINITE.E4M3.F32.PACK_AB_MERGE_C R27, R68, R59, R27 ;  /* 0x0000003b441b723e */ /* 0x000fe4000480701b */
[----:B------:R-:W-:Y:S01]  /*f460*/  F2FP.SATFINITE.E4M3.F32.PACK_AB_MERGE_C R24, R38, R33, R41 ;  /* 0x000000212618723e */ /* 0x000fe20004807029 */
[----:B------:R2:W-:Y:S01]  /*f470*/  STS.128 [R226+0x18000], R4 ;  /* 0x01800004e2007388 */ /* 0x0005e20000000c00 */
[----:B------:R-:W-:-:S05]  /*f480*/  F2FP.SATFINITE.E4M3.F32.PACK_AB_MERGE_C R26, R35, R26, R37 ;  /* 0x0000001a231a723e */ /* 0x000fca0004807025 */
[----:B------:R2:W-:Y:S02]  /*f490*/  STS.128 [R0+0x18000], R24 ;  /* 0x0180001800007388 */ /* 0x0005e40000000c00 */
.L_x_1473:
[----:B------:R-:W-:Y:S05]  /*f4a0*/  BSYNC B1 ;  /* 0x0000000000017941 */ /* 0x000fea0003800000 */
.L_x_1472:
[----:B------:R-:W-:Y:S04]  /*f4b0*/  BSSY B1, `(.L_x_1474) ;  /* 0x0000101000017945 */ /* 0x000fe80003800000 */
[----:B------:R-:W-:Y:S05]  /*f4c0*/  @P1 BRA `(.L_x_1475) ;  /* 0x0000000c00fc1947 */ /* 0x000fea0003800000 */
[----:B-12---:R-:W-:Y:S02]  /*f4d0*/  SHF.R.U32.HI R0, RZ, 0x8, R42 ;  /* 0x00000008ff007819 */ /* 0x006fe4000001162a */
[----:B-----5:R-:W-:Y:S02]  /*f4e0*/  LEA.HI R7, R54, R215, RZ, 0x1c ;  /* 0x000000d736077211 */ /* 0x020fe400078fe0ff */
[----:B0-----:R-:W-:Y:S02]  /*f4f0*/  LOP3.LUT R3, R42, 0xff, RZ, 0xc0, !PT ;  /* 0x000000ff2a037812 */ /* 0x001fe400078ec0ff */
[----:B------:R-:W-:Y:S01]  /*f500*/  LOP3.LUT R0, R0, 0xff, RZ, 0xc0, !PT ;  /* 0x000000ff00007812 */ /* 0x000fe200078ec0ff */
[----:B------:R-:W-:Y:S01]  /*f510*/  IMAD.SHL.U32 R21, R7, 0x10, RZ ;  /* 0x0000001007157824 */ /* 0x000fe200078e00ff */
[----:B------:R-:W-:Y:S02]  /*f520*/  SHF.R.S32.HI R24, RZ, 0x1f, R7 ;  /* 0x0000001fff187819 */ /* 0x000fe40000011407 */
[----:B------:R-:W-:-:S02]  /*f530*/  SHF.R.U32.HI R4, RZ, 0x8, R43 ;  /* 0x00000008ff047819 */ /* 0x000fc4000001162b */
[----:B------:R-:W-:Y:S02]  /*f540*/  PRMT R20, R0, 0x7604, R3 ;  /* 0x0000760400147816 */ /* 0x000fe40000000003 */
[----:B------:R-:W-:Y:S02]  /*f550*/  LEA.HI R25, R24, R7, RZ, 0x3 ;  /* 0x0000000718197211 */ /* 0x000fe400078f18ff */
[----:B------:R-:W-:Y:S02]  /*f560*/  SHF.R.U32.HI R0, RZ, 0x8, R44 ;  /* 0x00000008ff007819 */ /* 0x000fe4000001162c */
[----:B------:R-:W-:Y:S01]  /*f570*/  LOP3.LUT R5, R43, 0xff, RZ, 0xc0, !PT ;  /* 0x000000ff2b057812 */ /* 0x000fe200078ec0ff */
[----:B------:R-:W-:Y:S01]  /*f580*/  IMAD.SHL.U32 R25, R25, 0x800, RZ ;  /* 0x0000080019197824 */ /* 0x000fe200078e00ff */
[----:B------:R-:W-:Y:S02]  /*f590*/  LOP3.LUT R4, R4, 0xff, RZ, 0xc0, !PT ;  /* 0x000000ff04047812 */ /* 0x000fe400078ec0ff */
[----:B------:R-:W-:-:S02]  /*f5a0*/  LOP3.LUT R3, R0, 0xff, RZ, 0xc0, !PT ;  /* 0x000000ff00037812 */ /* 0x000fc400078ec0ff */
[----:B------:R-:W-:Y:S02]  /*f5b0*/  LOP3.LUT R0, R228, 0x70, R21, 0xf8, !PT ;  /* 0x00000070e4007812 */ /* 0x000fe400078ef815 */
[----:B------:R-:W-:Y:S02]  /*f5c0*/  SHF.R.U32.HI R26, RZ, 0x3, R228 ;  /* 0x00000003ff1a7819 */ /* 0x000fe400000116e4 */
[----:B------:R-:W-:Y:S02]  /*f5d0*/  PRMT R28, R4, 0x7604, R5 ;  /* 0x00007604041c7816 */ /* 0x000fe40000000005 */
[----:B------:R-:W-:Y:S02]  /*f5e0*/  LOP3.LUT R4, R44, 0xff, RZ, 0xc0, !PT ;  /* 0x000000ff2c047812 */ /* 0x000fe400078ec0ff */
[----:B------:R-:W-:Y:S02]  /*f5f0*/  SHF.R.U32.HI R7, RZ, 0x8, R46 ;  /* 0x00000008ff077819 */ /* 0x000fe4000001162e */
[----:B------:R-:W-:-:S02]  /*f600*/  LOP3.LUT R0, R0, R26, RZ, 0x3c, !PT ;  /* 0x0000001a00007212 */ /* 0x000fc400078e3cff */
[----:B------:R-:W-:Y:S02]  /*f610*/  LOP3.LUT R25, R25, 0xffffc000, RZ, 0xc0, !PT ;  /* 0xffffc00019197812 */ /* 0x000fe400078ec0ff */
[----:B------:R-:W-:Y:S02]  /*f620*/  PRMT R30, R3, 0x7604, R4 ;  /* 0x00007604031e7816 */ /* 0x000fe40000000004 */
[----:B------:R-:W-:Y:S02]  /*f630*/  LOP3.LUT R24, R46, 0xff, RZ, 0xc0, !PT ;  /* 0x000000ff2e187812 */ /* 0x000fe400078ec0ff */
[----:B------:R-:W-:Y:S02]  /*f640*/  LOP3.LUT R7, R7, 0xff, RZ, 0xc0, !PT ;  /* 0x000000ff07077812 */ /* 0x000fe400078ec0ff */
[----:B------:R-:W-:Y:S02]  /*f650*/  IADD3 R3, R0, R25, R231 ;  /* 0x0000001900037210 */ /* 0x000fe40007ffe0e7 */
[----:B------:R-:W-:-:S02]  /*f660*/  SHF.R.U32.HI R0, RZ, 0x8, R47 ;  /* 0x00000008ff007819 */ /* 0x000fc4000001162f */
[----:B------:R-:W-:Y:S02]  /*f670*/  PRMT R33, R7, 0x7604, R24 ;  /* 0x0000760407217816 */ /* 0x000fe40000000018 */
[----:B------:R-:W-:Y:S02]  /*f680*/  LOP3.LUT R21, R47, 0xff, RZ, 0xc0, !PT ;  /* 0x000000ff2f157812 */ /* 0x000fe400078ec0ff */
[----:B------:R-:W-:Y:S02]  /*f690*/  SHF.R.U32.HI R24, RZ, 0x8, R48 ;  /* 0x00000008ff187819 */ /* 0x000fe40000011630 */
[----:B------:R-:W-:Y:S02]  /*f6a0*/  SHF.R.U32.HI R26, RZ, 0x8, R49 ;  /* 0x00000008ff1a7819 */ /* 0x000fe40000011631 */
[----:B------:R-:W-:Y:S02]  /*f6b0*/  LOP3.LUT R0, R0, 0xff, RZ, 0xc0, !PT ;  /* 0x000000ff00007812 */ /* 0x000fe400078ec0ff */
[----:B------:R-:W-:-:S02]  /*f6c0*/  SHF.R.U32.HI R5, RZ, 0x8, R45 ;  /* 0x00000008ff057819 */ /* 0x000fc4000001162d */
[----:B------:R-:W-:Y:S02]  /*f6d0*/  LOP3.LUT R25, R48, 0xff, RZ, 0xc0, !PT ;  /* 0x000000ff30197812 */ /* 0x000fe400078ec0ff */
[----:B------:R-:W-:Y:S02]  /*f6e0*/  LOP3.LUT R24, R24, 0xff, RZ, 0xc0, !PT ;  /* 0x000000ff18187812 */ /* 0x000fe400078ec0ff */
[----:B------:R-:W-:Y:S02]  /*f6f0*/  LOP3.LUT R27, R49, 0xff, RZ, 0xc0, !PT ;  /* 0x000000ff311b7812 */ /* 0x000fe400078ec0ff */
[----:B------:R-:W-:Y:S02]  /*f700*/  LOP3.LUT R26, R26, 0xff, RZ, 0xc0, !PT ;  /* 0x000000ff1a1a7812 */ /* 0x000fe400078ec0ff */
[----:B------:R-:W-:Y:S01]  /*f710*/  PRMT R35, R0, 0x7604, R21 ;  /* 0x0000760400237816 */ /* 0x000fe20000000015 */
[----:B------:R-:W-:Y:S01]  /*f720*/  IMAD.IADD R0, R16, 0x1, R3 ;  /* 0x0000000110007824 */ /* 0x000fe200078e0203 */
[----:B------:R-:W-:-:S02]  /*f730*/  LOP3.LUT R6, R45, 0xff, RZ, 0xc0, !PT ;  /* 0x000000ff2d067812 */ /* 0x000fc400078ec0ff */
[----:B------:R-:W-:Y:S02]  /*f740*/  LOP3.LUT R5, R5, 0xff, RZ, 0xc0, !PT ;  /* 0x000000ff05057812 */ /* 0x000fe400078ec0ff */
[----:B------:R-:W-:Y:S02]  /*f750*/  PRMT R37, R24, 0x7604, R25 ;  /* 0x0000760418257816 */ /* 0x000fe40000000019 */
[----:B------:R-:W-:Y:S02]  /*f760*/  PRMT R39, R26, 0x7604, R27 ;  /* 0x000076041a277816 */ /* 0x000fe4000000001b */
[----:B------:R-:W0:Y:S01]  /*f770*/  LDS.128 R24, [R0+0x18000] ;  /* 0x0180000000187984 */ /* 0x000e220000000c00 */
[----:B------:R-:W-:Y:S02]  /*f780*/  PRMT R32, R5, 0x7604, R6 ;  /* 0x0000760405207816 */ /* 0x000fe40000000006 */
[----:B------:R-:W-:Y:S01]  /*f790*/  SHF.R.U32.HI R3, RZ, 0x10, R42 ;  /* 0x00000010ff037819 */ /* 0x000fe2000001162a */
[----:B------:R-:W1:Y:S01]  /*f7a0*/  LDS.128 R4, [R224+0x18000] ;  /* 0x01800000e0047984 */ /* 0x000e620000000c00 */
[----:B------:R-:W-:-:S02]  /*f7b0*/  SHF.R.U32.HI R21, RZ, 0x10, R43 ;  /* 0x00000010ff157819 */ /* 0x000fc4000001162b */
[----:B------:R-:W-:Y:S02]  /*f7c0*/  LOP3.LUT R3, R3, 0xff, RZ, 0xc0, !PT ;  /* 0x000000ff03037812 */ /* 0x000fe400078ec0ff */
[----:B------:R-:W-:Y:S02]  /*f7d0*/  SHF.R.U32.HI R31, RZ, 0x10, R45 ;  /* 0x00000010ff1f7819 */ /* 0x000fe4000001162d */
[----:B------:R-:W-:Y:S02]  /*f7e0*/  LOP3.LUT R21, R21, 0xff, RZ, 0xc0, !PT ;  /* 0x000000ff15157812 */ /* 0x000fe400078ec0ff */
[----:B------:R-:W-:Y:S02]  /*f7f0*/  SHF.R.U32.HI R29, RZ, 0x10, R44 ;  /* 0x00000010ff1d7819 */ /* 0x000fe4000001162c */
[----:B------:R-:W-:Y:S02]  /*f800*/  PRMT R3, R3, 0x7054, R20 ;  /* 0x0000705403037816 */ /* 0x000fe40000000014 */
[----:B------:R-:W-:-:S02]  /*f810*/  LOP3.LUT R31, R31, 0xff, RZ, 0xc0, !PT ;  /* 0x000000ff1f1f7812 */ /* 0x000fc400078ec0ff */
[----:B------:R-:W-:Y:S02]  /*f820*/  PRMT R21, R21, 0x7054, R28 ;  /* 0x0000705415157816 */ /* 0x000fe4000000001c */
[----:B------:R-:W-:Y:S02]  /*f830*/  SHF.R.U32.HI R20, RZ, 0x10, R46 ;  /* 0x00000010ff147819 */ /* 0x000fe4000001162e */
[----:B------:R-:W-:Y:S02]  /*f840*/  SHF.R.U32.HI R28, RZ, 0x10, R47 ;  /* 0x00000010ff1c7819 */ /* 0x000fe4000001162f */
[----:B------:R-:W-:Y:S02]  /*f850*/  LOP3.LUT R29, R29, 0xff, RZ, 0xc0, !PT ;  /* 0x000000ff1d1d7812 */ /* 0x000fe400078ec0ff */
[----:B------:R-:W-:Y:S02]  /*f860*/  PRMT R31, R31, 0x7054, R32 ;  /* 0x000070541f1f7816 */ /* 0x000fe40000000020 */
[----:B------:R-:W-:-:S02]  /*f870*/  LOP3.LUT R20, R20, 0xff, RZ, 0xc0, !PT ;  /* 0x000000ff14147812 */ /* 0x000fc400078ec0ff */
[----:B------:R-:W-:Y:S02]  /*f880*/  SHF.R.U32.HI R32, RZ, 0x10, R49 ;  /* 0x00000010ff207819 */ /* 0x000fe40000011631 */
[----:B------:R-:W-:Y:S02]  /*f890*/  LOP3.LUT R28, R28, 0xff, RZ, 0xc0, !PT ;  /* 0x000000ff1c1c7812 */ /* 0x000fe400078ec0ff */
[----:B------:R-:W-:Y:S02]  /*f8a0*/  PRMT R29, R29, 0x7054, R30 ;  /* 0x000070541d1d7816 */ /* 0x000fe4000000001e */
[----:B------:R-:W-:Y:S02]  /*f8b0*/  PRMT R33, R20, 0x7054, R33 ;  /* 0x0000705414217816 */ /* 0x000fe40000000021 */
[----:B------:R-:W-:Y:S02]  /*f8c0*/  LOP3.LUT R38, R3, 0xff000000, R42, 0xf8, !PT ;  /* 0xff00000003267812 */ /* 0x000fe400078ef82a */
[----:B------:R-:W-:-:S02]  /*f8d0*/  LOP3.LUT R32, R32, 0xff, RZ, 0xc0, !PT ;  /* 0x000000ff20207812 */ /* 0x000fc400078ec0ff */
[----:B------:R-:W-:Y:S02]  /*f8e0*/  PRMT R35, R28, 0x7054, R35 ;  /* 0x000070541c237816 */ /* 0x000fe40000000023 */
[----:B------:R-:W-:Y:S02]  /*f8f0*/  LOP3.LUT R42, R21, 0xff000000, R43, 0xf8, !PT ;  /* 0xff000000152a7812 */ /* 0x000fe400078ef82b */
[----:B------:R-:W-:Y:S02]  /*f900*/  LOP3.LUT R43, R29, 0xff000000, R44, 0xf8, !PT ;  /* 0xff0000001d2b7812 */ /* 0x000fe400078ef82c */
[----:B------:R-:W-:Y:S02]  /*f910*/  LOP3.LUT R44, R31, 0xff000000, R45, 0xf8, !PT ;  /* 0xff0000001f2c7812 */ /* 0x000fe400078ef82d */
[----:B------:R-:W-:Y:S02]  /*f920*/  LOP3.LUT R45, R33, 0xff000000, R46, 0xf8, !PT ;  /* 0xff000000212d7812 */ /* 0x000fe400078ef82e */
[----:B------:R-:W-:-:S02]  /*f930*/  PRMT R39, R32, 0x7054, R39 ;  /* 0x0000705420277816 */ /* 0x000fc40000000027 */
[----:B------:R-:W-:Y:S02]  /*f940*/  LOP3.LUT R46, R35, 0xff000000, R47, 0xf8, !PT ;  /* 0xff000000232e7812 */ /* 0x000fe400078ef82f */
[----:B------:R-:W-:Y:S02]  /*f950*/  SHF.R.U32.HI R30, RZ, 0x10, R48 ;  /* 0x00000010ff1e7819 */ /* 0x000fe40000011630 */
[----:B------:R-:W-:Y:S02]  /*f960*/  LOP3.LUT R49, R39, 0xff000000, R49, 0xf8, !PT ;  /* 0xff00000027317812 */ /* 0x000fe400078ef831 */
[----:B------:R-:W-:Y:S02]  /*f970*/  F2FP.F16.E4M3.UNPACK_B R41, R46 ;  /* 0x0000002eff29723e */ /* 0x000fe400020006ff */
[----:B0-----:R-:W-:Y:S02]  /*f980*/  F2FP.F16.E4M3.UNPACK_B R31, R25 ;  /* 0x00000019ff1f723e */ /* 0x001fe400020006ff */
[----:B------:R-:W-:Y:S01]  /*f990*/  F2FP.F16.E4M3.UNPACK_B R39, R42 ;  /* 0x0000002aff27723e */ /* 0x000fe200020006ff */
[----:B------:R-:W-:Y:S01]  /*f9a0*/  HADD2.F32 R47, -RZ, R41.H0_H0 ;  /* 0x20000029ff2f7230 */ /* 0x000fe20000004100 */
[----:B------:R-:W-:-:S02]  /*f9b0*/  LOP3.LUT R30, R30, 0xff, RZ, 0xc0, !PT ;  /* 0x000000ff1e1e7812 */ /* 0x000fc400078ec0ff */
[-C--:B-1----:R-:W-:Y:S01]  /*f9c0*/  F2FP.F16.E4M3.UNPACK_B R20, R5.reuse ;  /* 0x00000005ff14723e */ /* 0x082fe200020006ff */
[----:B------:R-:W-:Y:S01]  /*f9d0*/  HADD2.F32 R40, -RZ, R39.H0_H0 ;  /* 0x20000027ff287230 */ /* 0x000fe20000004100 */
[----:B------:R-:W-:Y:S01]  /*f9e0*/  F2FP.F16.E4M3.UNPACK_B R21, R5.H1 ;  /* 0x00000005ff15723e */ /* 0x000fe200030006ff */
[--C-:B------:R-:W-:Y:S01]  /*f9f0*/  HADD2.F32 R5, -RZ, R31.reuse.H0_H0 ;  /* 0x2000001fff057230 */ /* 0x100fe20000004100 */
[----:B------:R-:W-:Y:S01]  /*fa00*/  PRMT R37, R30, 0x7054, R37 ;  /* 0x000070541e257816 */ /* 0x000fe20000000025 */
[----:B------:R-:W-:Y:S01]  /*fa10*/  HADD2.F32 R31, -RZ, R31.H1_H1 ;  /* 0x3000001fff1f7230 */ /* 0x000fe20000004100 */
[-C--:B------:R-:W-:Y:S01]  /*fa20*/  F2FP.F16.E4M3.UNPACK_B R29, R7.reuse ;  /* 0x00000007ff1d723e */ /* 0x080fe200020006ff */
[----:B------:R-:W-:Y:S01]  /*fa30*/  HADD2.F32 R39, -RZ, R39.H1_H1 ;  /* 0x30000027ff277230 */ /* 0x000fe20000004100 */
[----:B------:R-:W-:Y:S01]  /*fa40*/  F2FP.F16.E4M3.UNPACK_B R30, R7.H1 ;  /* 0x00000007ff1e723e */ /* 0x000fe200030006ff */
[----:B------:R-:W-:Y:S01]  /*fa50*/  FMUL.FTZ R50, R5, R40 ;  /* 0x0000002805327220 */ /* 0x000fe20000410000 */
[----:B------:R-:W-:-:S02]  /*fa60*/  F2FP.F16.E4M3.UNPACK_B R7, R6 ;  /* 0x00000006ff07723e */ /* 0x000fc400020006ff */
[----:B------:R-:W-:Y:S01]  /*fa70*/  F2FP.F16.E4M3.UNPACK_B R28, R6.H1 ;  /* 0x00000006ff1c723e */ /* 0x000fe200030006ff */
[--C-:B------:R-:W-:Y:S01]  /*fa80*/  HADD2.F32 R6, -RZ, R20.reuse.H0_H0 ;  /* 0x20000014ff067230 */ /* 0x100fe20000004100 */
[----:B------:R-:W-:Y:S01]  /*fa90*/  F2FP.F16.E4M3.UNPACK_B R32, R25.H1 ;  /* 0x00000019ff20723e */ /* 0x000fe200030006ff */
[-C--:B------:R-:W-:Y:S01]  /*faa0*/  FMUL.FTZ R25, R5, R47.reuse ;  /* 0x0000002f05197220 */ /* 0x080fe20000410000 */
[----:B------:R-:W-:Y:S01]  /*fab0*/  F2FP.F16.E4M3.UNPACK_B R46, R46.H1 ;  /* 0x0000002eff2e723e */ /* 0x000fe200030006ff */
[----:B------:R-:W-:Y:S01]  /*fac0*/  HADD2.F32 R20, -RZ, R20.H1_H1 ;  /* 0x30000014ff147230 */ /* 0x000fe20000004100 */
[----:B------:R-:W-:Y:S01]  /*fad0*/  F2FP.F16.E4M3.UNPACK_B R42, R42.H1 ;  /* 0x0000002aff2a723e */ /* 0x000fe200030006ff */
[C---:B------:R-:W-:Y:S01]  /*fae0*/  FFMA.FTZ R5, R6.reuse, R40, -R25 ;  /* 0x0000002806057223 */ /* 0x040fe20000010819 */
[-C--:B------:R-:W-:Y:S01]  /*faf0*/  F2FP.F16.E4M3.UNPACK_B R33, R26.reuse ;  /* 0x0000001aff21723e */ /* 0x080fe200020006ff */
[----:B------:R-:W-:Y:S01]  /*fb00*/  FFMA.FTZ R25, R6, R47, R50 ;  /* 0x0000002f06197223 */ /* 0x000fe20000010032 */
[----:B------:R-:W-:Y:S01]  /*fb10*/  F2FP.F16.E4M3.UNPACK_B R34, R26.H1 ;  /* 0x0000001aff22723e */ /* 0x000fe200030006ff */
[----:B------:R-:W-:Y:S01]  /*fb20*/  HADD2.F32 R40, -RZ, R41.H1_H1 ;  /* 0x30000029ff287230 */ /* 0x000fe20000004100 */
[----:B------:R-:W-:Y:S01]  /*fb30*/  F2FP.F16.E4M3.UNPACK_B R35, R27 ;  /* 0x0000001bff23723e */ /* 0x000fe200020006ff */
[----:B------:R-:W-:Y:S01]  /*fb40*/  HADD2.F32 R47, -RZ, R46.H0_H0 ;  /* 0x2000002eff2f7230 */ /* 0x000fe20000004100 */
[----:B------:R-:W-:Y:S01]  /*fb50*/  LOP3.LUT R48, R37, 0xff000000, R48, 0xf8, !PT ;  /* 0xff00000025307812 */ /* 0x000fe200078ef830 */
[----:B------:R-:W-:-:S02]  /*fb60*/  HADD2.F32 R26, -RZ, R32.H0_H0 ;  /* 0x20000020ff1a7230 */ /* 0x000fc40000004100 */
[CC--:B------:R-:W-:Y:S01]  /*fb70*/  FMUL.FTZ R51, R31.reuse, R40.reuse ;  /* 0x000000281f337220 */ /* 0x0c0fe20000410000 */
[--C-:B------:R-:W-:Y:S02]  /*fb80*/  HADD2.F32 R41, -RZ, R42.reuse.H0_H0 ;  /* 0x2000002aff297230 */ /* 0x100fe40000004100 */
[----:B------:R-:W-:Y:S01]  /*fb90*/  FMUL.FTZ R31, R31, R39 ;  /* 0x000000271f1f7220 */ /* 0x000fe20000410000 */
[----:B------:R-:W-:Y:S02]  /*fba0*/  HADD2.F32 R6, -RZ, R21.H0_H0 ;  /* 0x20000015ff067230 */ /* 0x000fe40000004100 */
[----:B------:R-:W-:Y:S01]  /*fbb0*/  FMUL.FTZ R53, R26, R47 ;  /* 0x0000002f1a357220 */ /* 0x000fe20000410000 */
[----:B------:R-:W-:Y:S01]  /*fbc0*/  FFMA.FTZ R50, R20, R39, -R51 ;  /* 0x0000002714327223 */ /* 0x000fe20000010833 */
[----:B------:R-:W-:Y:S01]  /*fbd0*/  FMUL.FTZ R26, R26, R41 ;  /* 0x000000291a1a7220 */ /* 0x000fe20000410000 */
[----:B------:R-:W-:Y:S01]  /*fbe0*/  F2FP.F16.E4M3.UNPACK_B R39, R49 ;  /* 0x00000031ff27723e */ /* 0x000fe200020006ff */
[----:B------:R-:W-:Y:S01]  /*fbf0*/  FFMA.FTZ R52, R20, R40, R31 ;  /* 0x0000002814347223 */ /* 0x000fe2000001001f */
[C---:B------:R-:W-:Y:S01]  /*fc00*/  FFMA.FTZ R53, R6.reuse, R41, -R53 ;  /* 0x0000002906357223 */ /* 0x040fe20000010835 */
[----:B------:R-:W-:Y:S01]  /*fc10*/  FFMA.FTZ R47, R6, R47, R26 ;  /* 0x0000002f062f7223 */ /* 0x000fe2000001001a */
[-C--:B------:R-:W-:Y:S01]  /*fc20*/  F2FP.F16.E4M3.UNPACK_B R26, R44.reuse ;  /* 0x0000002cff1a723e */ /* 0x080fe200020006ff */
[----:B------:R-:W-:Y:S01]  /*fc30*/  HADD2.F32 R42, -RZ, R42.H1_H1 ;  /* 0x3000002aff2a7230 */ /* 0x000fe20000004100 */
[----:B------:R-:W-:Y:S01]  /*fc40*/  F2FP.F16.E4M3.UNPACK_B R37, R27.H1 ;  /* 0x0000001bff25723e */ /* 0x000fe200030006ff */
[----:B------:R-:W-:Y:S01]  /*fc50*/  HADD2.F32 R32, -RZ, R32.H1_H1 ;  /* 0x30000020ff207230 */ /* 0x000fe20000004100 */
[----:B------:R-:W-:Y:S01]  /*fc60*/  F2FP.F16.E4M3.UNPACK_B R49, R49.H1 ;  /* 0x00000031ff31723e */ /* 0x000fe200030006ff */
[----:B------:R-:W-:Y:S01]  /*fc70*/  HADD2.F32 R41, -RZ, R39.H0_H0 ;  /* 0x20000027ff297230 */ /* 0x000fe20000004100 */
[----:B------:R-:W-:Y:S01]  /*fc80*/  F2FP.F16.E4M3.UNPACK_B R44, R44.H1 ;  /* 0x0000002cff2c723e */ /* 0x000fe200030006ff */
[----:B------:R-:W-:-:S02]  /*fc90*/  HADD2.F32 R20, -RZ, R35.H0_H0 ;  /* 0x20000023ff147230 */ /* 0x000fc40000004100 */
[----:B------:R-:W-:Y:S01]  /*fca0*/  FMUL.FTZ R51, R32, R42 ;  /* 0x0000002a20337220 */ /* 0x000fe20000410000 */
[----:B------:R-:W-:Y:S01]  /*fcb0*/  HADD2.F32 R31, -RZ, R26.H0_H0 ;  /* 0x2000001aff1f7230 */ /* 0x000fe20000004100 */
[----:B------:R-:W-:Y:S01]  /*fcc0*/  F2FP.F16.E4M3.UNPACK_B R27, R24 ;  /* 0x00000018ff1b723e */ /* 0x000fe200020006ff */
[----:B------:R-:W-:Y:S02]  /*fcd0*/  HADD2.F32 R46, -RZ, R46.H1_H1 ;  /* 0x3000002eff2e7230 */ /* 0x000fe40000004100 */
[C---:B------:R-:W-:Y:S01]  /*fce0*/  FMUL.FTZ R55, R20.reuse, R41 ;  /* 0x0000002914377220 */ /* 0x040fe20000410000 */
[----:B------:R-:W-:Y:S02]  /*fcf0*/  HADD2.F32 R21, -RZ, R21.H1_H1 ;  /* 0x30000015ff157230 */ /* 0x000fe40000004100 */
[----:B------:R-:W-:Y:S01]  /*fd00*/  FMUL.FTZ R20, R20, R31 ;  /* 0x0000001f14147220 */ /* 0x000fe20000410000 */
[----:B------:R-:W-:Y:S02]  /*fd10*/  HADD2.F32 R6, -RZ, R29.H0_H0 ;  /* 0x2000001dff067230 */ /* 0x000fe40000004100 */
[----:B------:R-:W-:Y:S01]  /*fd20*/  FMUL.FTZ R40, R32, R46 ;  /* 0x0000002e20287220 */ /* 0x000fe20000410000 */
[----:B------:R-:W-:-:S02]  /*fd30*/  HADD2.F32 R32, -RZ, R39.H1_H1 ;  /* 0x30000027ff207230 */ /* 0x000fc40000004100 */
[C---:B------:R-:W-:Y:S01]  /*fd40*/  FFMA.FTZ R46, R21.reuse, R46, R51 ;  /* 0x0000002e152e7223 */ /* 0x040fe20000010033 */
[----:B------:R-:W-:Y:S02]  /*fd50*/  HADD2.F32 R35, -RZ, R35.H1_H1 ;  /* 0x30000023ff237230 */ /* 0x000fe40000004100 */
[C---:B------:R-:W-:Y:S01]  /*fd60*/  FFMA.FTZ R55, R6.reuse, R31, -R55 ;  /* 0x0000001f06377223 */ /* 0x040fe20000010837 */
[----:B------:R-:W-:Y:S01]  /*fd70*/  FFMA.FTZ R51, R6, R41, R20 ;  /* 0x0000002906337223 */ /* 0x000fe20000010014 */
[----:B------:R-:W-:Y:S02]  /*fd80*/  HADD2.F32 R31, -RZ, R49.H0_H0 ;  /* 0x20000031ff1f7230 */ /* 0x000fe40000004100 */
[----:B------:R-:W-:Y:S01]  /*fd90*/  FFMA.FTZ R42, R21, R42, -R40 ;  /* 0x0000002a152a7223 */ /* 0x000fe20000010828 */
[----:B------:R-:W-:Y:S02]  /*fda0*/  HADD2.F32 R20, -RZ, R37.H0_H0 ;  /* 0x20000025ff147230 */ /* 0x000fe40000004100 */
[----:B------:R-:W-:Y:S01]  /*fdb0*/  FMUL.FTZ R40, R35, R32 ;  /* 0x0000002023287220 */ /* 0x000fe20000410000 */
[----:B------:R-:W-:Y:S01]  /*fdc0*/  HADD2.F32 R26, -RZ, R26.H1_H1 ;  /* 0x3000001aff1a7230 */ /* 0x000fe20000004100 */
[----:B------:R-:W-:Y:S01]  /*fdd0*/  F2FP.F16.E4M3.UNPACK_B R24, R24.H1 ;  /* 0x00000018ff18723e */ /* 0x000fe200030006ff */
[----:B------:R-:W-:-:S02]  /*fde0*/  HADD2.F32 R29, -RZ, R29.H1_H1 ;  /* 0x3000001dff1d7230 */ /* 0x000fc40000004100 */
[C---:B------:R-:W-:Y:S01]  /*fdf0*/  FMUL.FTZ R39, R20.reuse, R31 ;  /* 0x0000001f14277220 */ /* 0x040fe20000410000 */
[----:B------:R-:W-:Y:S02]  /*fe00*/  HADD2.F32 R21, -RZ, R44.H0_H0 ;  /* 0x2000002cff157230 */ /* 0x000fe40000004100 */
[-C--:B------:R-:W-:Y:S01]  /*fe10*/  FMUL.FTZ R35, R35, R26.reuse ;  /* 0x0000001a23237220 */ /* 0x080fe20000410000 */
[----:B------:R-:W-:Y:S02]  /*fe20*/  HADD2.F32 R6, -RZ, R30.H0_H0 ;  /* 0x2000001eff067230 */ /* 0x000fe40000004100 */
[C---:B------:R-:W-:Y:S01]  /*fe30*/  FFMA.FTZ R58, R29.reuse, R26, -R40 ;  /* 0x0000001a1d3a7223 */ /* 0x040fe20000010828 */
[----:B------:R-:W-:Y:S01]  /*fe40*/  F2FP.F16.E4M3.UNPACK_B R26, R45.H1 ;  /* 0x0000002dff1a723e */ /* 0x000fe200030006ff */
[-C--:B------:R-:W-:Y:S01]  /*fe50*/  FMUL.FTZ R20, R20, R21.reuse ;  /* 0x0000001514147220 */ /* 0x080fe20000410000 */
[----:B------:R-:W-:Y:S01]  /*fe60*/  F2FP.F16.E4M3.UNPACK_B R3, R4 ;  /* 0x00000004ff03723e */ /* 0x000fe200020006ff */
[C---:B------:R-:W-:Y:S01]  /*fe70*/  FFMA.FTZ R59, R6.reuse, R21, -R39 ;  /* 0x00000015063b7223 */ /* 0x040fe20000010827 */
[----:B------:R-:W-:Y:S01]  /*fe80*/  F2FP.F16.E4M3.UNPACK_B R21, R38.H1 ;  /* 0x00000026ff15723e */ /* 0x000fe200030006ff */
[----:B------:R-:W-:Y:S01]  /*fe90*/  FFMA.FTZ R61, R6, R31, R20 ;  /* 0x0000001f063d7223 */ /* 0x000fe20000010014 */
[----:B------:R-:W-:Y:S01]  /*fea0*/  F2FP.F16.E4M3.UNPACK_B R4, R4.H1 ;  /* 0x00000004ff04723e */ /* 0x000fe200030006ff */
[----:B------:R-:W-:Y:S01]  /*feb0*/  FFMA.FTZ R60, R29, R32, R35 ;  /* 0x000000201d3c7223 */ /* 0x000fe20000010023 */
[----:B------:R-:W-:Y:S01]  /*fec0*/  HADD2.F32 R31, -RZ, R26.H0_H0 ;  /* 0x2000001aff1f7230 */ /* 0x000fe20000004100 */
[----:B------:R-:W-:Y:S01]  /*fed0*/  F2FP.F16.E4M3.UNPACK_B R45, R45 ;  /* 0x0000002dff2d723e */ /* 0x000fe200020006ff */
[----:B------:R-:W-:Y:S01]  /*fee0*/  HADD2.F32 R20, -RZ, R24.H0_H0 ;  /* 0x20000018ff147230 */ /* 0x000fe20000004100 */
[----:B------:R-:W-:Y:S01]  /*fef0*/  F2FP.F16.E4M3.UNPACK_B R38, R38 ;  /* 0x00000026ff26723e */ /* 0x000fe200020006ff */
[----:B------:R-:W-:Y:S01]  /*ff00*/  HADD2.F32 R29, -RZ, R21.H0_H0 ;  /* 0x20000015ff1d7230 */ /* 0x000fe20000004100 */
[----:B------:R-:W-:Y:S01]  /*ff10*/  F2FP.SATFINITE.E4M3.F32.PACK_AB_MERGE_C R42, R42, R53, RZ ;  /* 0x000000352a2a723e */ /* 0x000fe200048070ff */
[----:B------:R-:W-:-:S02]  /*ff20*/  HADD2.F32 R44, -RZ, R44.H1_H1 ;  /* 0x3000002cff2c7230 */ /* 0x000fc40000004100 */
[C---:B------:R-:W-:Y:S01]  /*ff30*/  FMUL.FTZ R35, R20.reuse, R31 ;  /* 0x0000001f14237220 */ /* 0x040fe20000410000 */
[----:B------:R-:W-:Y:S02]  /*ff40*/  HADD2.F32 R49, -RZ, R49.H1_H1 ;  /* 0x30000031ff317230 */ /* 0x000fe40000004100 */
[----:B------:R-:W-:Y:S01]  /*ff50*/  FMUL.FTZ R20, R20, R29 ;  /* 0x0000001d14147220 */ /* 0x000fe20000410000 */
[----:B------:R-:W-:Y:S01]  /*ff60*/  HADD2.F32 R37, -RZ, R37.H1_H1 ;  /* 0x30000025ff257230 */ /* 0x000fe20000004100 */
[----:B------:R-:W-:Y:S01]  /*ff70*/  F2FP.SATFINITE.E4M3.F32.PACK_AB_MERGE_C R46, R46, R47, RZ ;  /* 0x0000002f2e2e723e */ /* 0x000fe200048070ff */
[----:B------:R-:W-:Y:S01]  /*ff80*/  HADD2.F32 R6, -RZ, R4.H0_H0 ;  /* 0x20000004ff067230 */ /* 0x000fe20000004100 */
[----:B------:R-:W-:Y:S01]  /*ff90*/  F2FP.SATFINITE.E4M3.F32.PACK_AB_MERGE_C R5, R50, R5, R42 ;  /* 0x000000053205723e */ /* 0x000fe2000480702a */
[----:B------:R-:W-:Y:S02]  /*ffa0*/  HADD2.F32 R30, -RZ, R30.H1_H1 ;  /* 0x3000001eff1e7230 */ /* 0x000fe40000004100 */
[C---:B------:R-:W-:Y:S01]  /*ffb0*/  FMUL.FTZ R39, R37.reuse, R49 ;  /* 0x0000003125277220 */ /* 0x040fe20000410000 */
[----:B------:R-:W-:Y:S01]  /*ffc0*/  FMUL.FTZ R32, R37, R44 ;  /* 0x0000002c25207220 */ /* 0x000fe20000410000 */
[----:B------:R-:W-:Y:S01]  /*ffd0*/  FFMA.FTZ R37, R6, R31, R20 ;  /* 0x0000001f06257223 */ /* 0x000fe20000010014 */
[----:B------:R-:W-:-:S02]  /*ffe0*/  HADD2.F32 R31, -RZ, R26.H1_H1 ;  /* 0x3000001aff1f7230 */ /* 0x000fc40000004100 */
[C---:B------:R-:W-:Y:S01]  /*fff0*/  FFMA.FTZ R62, R30.reuse, R44, -R39 ;  /* 0x0000002c1e3e7223 */ /* 0x040fe20000010827 */
[----:B------:R-:W-:Y:S02]  /*10000*/  HADD2.F32 R24, -RZ, R24.H1_H1 ;  /* 0x30000018ff187230 */ /* 0x000fe40000004100 */
[----:B------:R-:W-:Y:S01]  /*10010*/  FFMA.FTZ R64, R30, R49, R32 ;  /* 0x000000311e407223 */ /* 0x000fe20000010020 */
[----:B------:R-:W-:Y:S02]  /*10020*/  HADD2.F32 R21, -RZ, R21.H1_H1 ;  /* 0x30000015ff157230 */ /* 0x000fe40000004100 */
[----:B------:R-:W-:Y:S01]  /*10030*/  FFMA.FTZ R32, R6, R29, -R35 ;  /* 0x0000001d06207223 */ /* 0x000fe20000010823 */
[----:B------:R-:W-:Y:S02]  /*10040*/  HADD2.F32 R4, -RZ, R4.H1_H1 ;  /* 0x30000004ff047230 */ /* 0x000fe40000004100 */
[----:B------:R-:W-:Y:S01]  /*10050*/  FMUL.FTZ R35, R24, R31 ;  /* 0x0000001f18237220 */ /* 0x000fe20000410000 */
[----:B------:R-:W-:-:S02]  /*10060*/  HADD2.F32 R6, -RZ, R27.H0_H0 ;  /* 0x2000001bff067230 */ /* 0x000fc40000004100 */
[-C--:B------:R-:W-:Y:S01]  /*10070*/  FMUL.FTZ R24, R24, R21.reuse ;  /* 0x0000001518187220 */ /* 0x080fe20000410000 */
[--C-:B------:R-:W-:Y:S02]  /*10080*/  HADD2.F32 R29, -RZ, R45.reuse.H0_H0 ;  /* 0x2000002dff1d7230 */ /* 0x100fe40000004100 */
[C---:B------:R-:W-:Y:S01]  /*10090*/  FFMA.FTZ R39, R4.reuse, R21, -R35 ;  /* 0x0000001504277223 */ /* 0x040fe20000010823 */
[----:B------:R-:W-:Y:S02]  /*100a0*/  HADD2.F32 R21, -RZ, R38.H0_H0 ;  /* 0x20000026ff157230 */ /* 0x000fe40000004100 */
[----:B------:R-:W-:Y:S01]  /*100b0*/  FFMA.FTZ R40, R4, R31, R24 ;  /* 0x0000001f04287223 */ /* 0x000fe20000010018 */
[----:B------:R-:W-:Y:S02]  /*100c0*/  HADD2.F32 R20, -RZ, R45.H1_H1 ;  /* 0x3000002dff147230 */ /* 0x000fe40000004100 */
[----:B------:R-:W-:Y:S01]  /*100d0*/  FMUL.FTZ R31, R6, R29 ;  /* 0x0000001d061f7220 */ /* 0x000fe20000410000 */
[----:B------:R-:W-:-:S02]  /*100e0*/  HADD2.F32 R27, -RZ, R27.H1_H1 ;  /* 0x3000001bff1b7230 */ /* 0x000fc40000004100 */
[-C--:B------:R-:W-:Y:S01]  /*100f0*/  FMUL.FTZ R35, R6, R21.reuse ;  /* 0x0000001506237220 */ /* 0x080fe20000410000 */
[--C-:B------:R-:W-:Y:S01]  /*10100*/  HADD2.F32 R4, -RZ, R3.reuse.H0_H0 ;  /* 0x20000003ff047230 */ /* 0x100fe20000004100 */
[----:B------:R-:W-:Y:S01]  /*10110*/  F2FP.F16.E4M3.UNPACK_B R24, R48.H1 ;  /* 0x00000030ff18723e */ /* 0x000fe200030006ff */
[----:B------:R-:W-:Y:S02]  /*10120*/  HADD2.F32 R38, -RZ, R38.H1_H1 ;  /* 0x30000026ff267230 */ /* 0x000fe40000004100 */
[C---:B------:R-:W-:Y:S01]  /*10130*/  FMUL.FTZ R26, R27.reuse, R20 ;  /* 0x000000141b1a7220 */ /* 0x040fe20000410000 */
[----:B------:R-:W-:Y:S02]  /*10140*/  HADD2.F32 R3, -RZ, R3.H1_H1 ;  /* 0x30000003ff037230 */ /* 0x000fe40000004100 */
[C---:B------:R-:W-:Y:S01]  /*10150*/  FFMA.FTZ R31, R4.reuse, R21, -R31 ;  /* 0x00000015041f7223 */ /* 0x040fe2000001081f */
        /* <DEDUP_REMOVED lines=8> */
[--C-:B------:R-:W-:Y:S01]  /*101e0*/  HADD2.F32 R20, -RZ, R6.reuse.H0_H0 ;  /* 0x20000006ff147230 */ /* 0x100fe20000004100 */
[----:B------:R-:W-:Y:S01]  /*101f0*/  F2FP.F16.E4M3.UNPACK_B R43, R43 ;  /* 0x0000002bff2b723e */ /* 0x000fe200020006ff */
[----:B------:R-:W-:Y:S02]  /*10200*/  HADD2.F32 R21, -RZ, R6.H1_H1 ;  /* 0x30000006ff157230 */ /* 0x000fe40000004100 */
[C---:B------:R-:W-:Y:S01]  /*10210*/  FMUL.FTZ R6, R4.reuse, R26 ;  /* 0x0000001a04067220 */ /* 0x040fe20000410000 */
[----:B------:R-:W-:Y:S02]  /*10220*/  HADD2.F32 R3, -RZ, R28.H0_H0 ;  /* 0x2000001cff037230 */ /* 0x000fe40000004100 */
[----:B------:R-:W-:Y:S01]  /*10230*/  FMUL.FTZ R4, R4, R20 ;  /* 0x0000001404047220 */ /* 0x000fe20000410000 */
[----:B------:R-:W-:Y:S01]  /*10240*/  HADD2.F32 R27, -RZ, R24.H1_H1 ;  /* 0x30000018ff1b7230 */ /* 0x000fe20000004100 */
[----:B------:R-:W-:Y:S01]  /*10250*/  F2FP.SATFINITE.E4M3.F32.PACK_AB_MERGE_C R61, R64, R61, RZ ;  /* 0x0000003d403d723e */ /* 0x000fe200048070ff */
[----:B------:R-:W-:-:S02]  /*10260*/  HADD2.F32 R34, -RZ, R34.H1_H1 ;  /* 0x30000022ff227230 */ /* 0x000fc40000004100 */
[C---:B------:R-:W-:Y:S01]  /*10270*/  FFMA.FTZ R29, R3.reuse, R20, -R6 ;  /* 0x00000014031d7223 */ /* 0x040fe20000010806 */
[----:B------:R-:W-:Y:S01]  /*10280*/  HADD2.F32 R28, -RZ, R28.H1_H1 ;  /* 0x3000001cff1c7230 */ /* 0x000fe20000004100 */
[----:B------:R-:W-:Y:S01]  /*10290*/  F2FP.SATFINITE.E4M3.F32.PACK_AB_MERGE_C R25, R52, R25, R46 ;  /* 0x000000193419723e */ /* 0x000fe2000480702e */
[----:B------:R-:W-:Y:S02]  /*102a0*/  HADD2.F32 R20, -RZ, R43.H1_H1 ;  /* 0x3000002bff147230 */ /* 0x000fe40000004100 */
[C---:B------:R-:W-:Y:S01]  /*102b0*/  FMUL.FTZ R41, R34.reuse, R27 ;  /* 0x0000001b22297220 */ /* 0x040fe20000410000 */
[-C--:B------:R-:W-:Y:S01]  /*102c0*/  FMUL.FTZ R6, R34, R21.reuse ;  /* 0x0000001522067220 */ /* 0x080fe20000410000 */
[----:B------:R-:W-:Y:S01]  /*102d0*/  FFMA.FTZ R34, R3, R26, R4 ;  /* 0x0000001a03227223 */ /* 0x000fe20000010004 */
[----:B------:R-:W-:Y:S02]  /*102e0*/  HADD2.F32 R4, -RZ, R33.H0_H0 ;  /* 0x20000021ff047230 */ /* 0x000fe40000004100 */
[C---:B------:R-:W-:Y:S01]  /*102f0*/  FFMA.FTZ R44, R28.reuse, R21, -R41 ;  /* 0x000000151c2c7223 */ /* 0x040fe20000010829 */
[----:B------:R-:W-:Y:S01]  /*10300*/  FFMA.FTZ R27, R28, R27, R6 ;  /* 0x0000001b1c1b7223 */ /* 0x000fe20000010006 */
[----:B------:R-:W-:-:S02]  /*10310*/  HADD2.F32 R21, -RZ, R48.H0_H0 ;  /* 0x20000030ff157230 */ /* 0x000fc40000004100 */
[----:B------:R-:W-:Y:S01]  /*10320*/  HADD2.F32 R6, -RZ, R43.H0_H0 ;  /* 0x2000002bff067230 */ /* 0x000fe20000004100 */
[----:B------:R-:W-:Y:S01]  /*10330*/  F2FP.SATFINITE.E4M3.F32.PACK_AB_MERGE_C R29, R44, R29, RZ ;  /* 0x0000001d2c1d723e */ /* 0x000fe200048070ff */
[----:B------:R-:W-:Y:S02]  /*10340*/  HADD2.F32 R48, -RZ, R48.H1_H1 ;  /* 0x30000030ff307230 */ /* 0x000fe40000004100 */
[C---:B------:R-:W-:Y:S01]  /*10350*/  FMUL.FTZ R24, R4.reuse, R21 ;  /* 0x0000001504187220 */ /* 0x040fe20000410000 */
[----:B------:R-:W-:Y:S02]  /*10360*/  HADD2.F32 R33, -RZ, R33.H1_H1 ;  /* 0x30000021ff217230 */ /* 0x000fe40000004100 */
[----:B------:R-:W-:Y:S01]  /*10370*/  FMUL.FTZ R4, R4, R6 ;  /* 0x0000000604047220 */ /* 0x000fe20000410000 */
[--C-:B------:R-:W-:Y:S01]  /*10380*/  HADD2.F32 R3, -RZ, R7.reuse.H0_H0 ;  /* 0x20000007ff037230 */ /* 0x100fe20000004100 */
[----:B------:R-:W-:Y:S01]  /*10390*/  F2FP.SATFINITE.E4M3.F32.PACK_AB_MERGE_C R34, R27, R34, RZ ;  /* 0x000000221b22723e */ /* 0x000fe200048070ff */
[----:B------:R-:W-:-:S02]  /*103a0*/  HADD2.F32 R7, -RZ, R7.H1_H1 ;  /* 0x30000007ff077230 */ /* 0x000fc40000004100 */
[C---:B------:R-:W-:Y:S01]  /*103b0*/  FMUL.FTZ R28, R33.reuse, R48 ;  /* 0x00000030211c7220 */ /* 0x040fe20000410000 */
        /* <DEDUP_REMOVED lines=11> */
[----:B------:R-:W-:Y:S02]  /*10470*/  F2FP.SATFINITE.E4M3.F32.PACK_AB_MERGE_C R27, R60, R51, R61 ;  /* 0x000000333c1b723e */ /* 0x000fe4000480703d */
[----:B------:R-:W-:Y:S01]  /*10480*/  F2FP.SATFINITE.E4M3.F32.PACK_AB_MERGE_C R24, R30, R35, R24 ;  /* 0x000000231e18723e */ /* 0x000fe20004807018 */
[----:B------:R3:W-:Y:S01]  /*10490*/  STS.128 [R224+0x18000], R4 ;  /* 0x01800004e0007388 */ /* 0x0007e20000000c00 */
[----:B------:R-:W-:-:S05]  /*104a0*/  F2FP.SATFINITE.E4M3.F32.PACK_AB_MERGE_C R26, R33, R26, R34 ;  /* 0x0000001a211a723e */ /* 0x000fca0004807022 */
[----:B------:R3:W-:Y:S02]  /*104b0*/  STS.128 [R0+0x18000], R24 ;  /* 0x0180001800007388 */ /* 0x0007e40000000c00 */
.L_x_1475:
[----:B------:R-:W-:Y:S05]  /*104c0*/  BSYNC B1 ;  /* 0x0000000000017941 */ /* 0x000fea0003800000 */
.L_x_1474:
[----:B------:R-:W-:Y:S05]  /*104d0*/  @P0 BRA `(.L_x_1459) ;  /* 0x0000000c00dc0947 */ /* 0x000fea0003800000 */
[----:B0----5:R-:W-:Y:S02]  /*104e0*/  SHF.R.U32.HI R3, RZ, 0x8, R12 ;  /* 0x00000008ff037819 */ /* 0x021fe4000001160c */
[----:B-123--:R-:W-:Y:S02]  /*104f0*/  LOP3.LUT R0, R12, 0xff, RZ, 0xc0, !PT ;  /* 0x000000ff0c007812 */ /* 0x00efe400078ec0ff */
[----:B------:R-:W-:Y:S02]  /*10500*/  SHF.R.U32.HI R7, RZ, 0x8, R14 ;  /* 0x00000008ff077819 */ /* 0x000fe4000001160e */
[----:B------:R-:W-:Y:S02]  /*10510*/  LOP3.LUT R3, R3, 0xff, RZ, 0xc0, !PT ;  /* 0x000000ff03037812 */ /* 0x000fe400078ec0ff */
[----:B------:R-:W-:Y:S02]  /*10520*/  LEA.HI R54, R54, R215, RZ, 0x1c ;  /* 0x000000d736367211 */ /* 0x000fe400078fe0ff */
[----:B------:R-:W-:-:S02]  /*10530*/  LOP3.LUT R6, R14, 0xff, RZ, 0xc0, !PT ;  /* 0x000000ff0e067812 */ /* 0x000fc400078ec0ff */
[----:B------:R-:W-:Y:S02]  /*10540*/  LOP3.LUT R7, R7, 0xff, RZ, 0xc0, !PT ;  /* 0x000000ff07077812 */ /* 0x000fe400078ec0ff */
[----:B------:R-:W-:Y:S01]  /*10550*/  PRMT R21, R3, 0x7604, R0 ;  /* 0x0000760403157816 */ /* 0x000fe20000000000 */
[----:B------:R-:W-:Y:S01]  /*10560*/  IMAD.SHL.U32 R0, R54, 0x10, RZ ;  /* 0x0000001036007824 */ /* 0x000fe200078e00ff */
[----:B------:R-:W-:Y:S02]  /*10570*/  SHF.R.S32.HI R3, RZ, 0x1f, R54 ;  /* 0x0000001fff037819 */ /* 0x000fe40000011436 */
[----:B------:R-:W-:Y:S02]  /*10580*/  PRMT R29, R7, 0x7604, R6 ;  /* 0x00007604071d7816 */ /* 0x000fe40000000006 */
[----:B------:R-:W-:Y:S02]  /*10590*/  LEA.HI R7, R3, R54, RZ, 0x3 ;  /* 0x0000003603077211 */ /* 0x000fe400078f18ff */
[----:B------:R-:W-:-:S02]  /*105a0*/  SHF.R.U32.HI R3, RZ, 0x8, R8 ;  /* 0x00000008ff037819 */ /* 0x000fc40000011608 */
[----:B------:R-:W-:Y:S01]  /*105b0*/  LOP3.LUT R0, R227, 0x70, R0, 0xf8, !PT ;  /* 0x00000070e3007812 */ /* 0x000fe200078ef800 */
[----:B------:R-:W-:Y:S01]  /*105c0*/  IMAD.SHL.U32 R24, R7, 0x800, RZ ;  /* 0x0000080007187824 */ /* 0x000fe200078e00ff */
[----:B------:R-:W-:Y:S02]  /*105d0*/  SHF.R.U32.HI R25, RZ, 0x3, R227 ;  /* 0x00000003ff197819 */ /* 0x000fe400000116e3 */
[----:B------:R-:W-:Y:S02]  /*105e0*/  LOP3.LUT R7, R3, 0xff, RZ, 0xc0, !PT ;  /* 0x000000ff03077812 */ /* 0x000fe400078ec0ff */
[----:B------:R-:W-:Y:S02]  /*105f0*/  SHF.R.U32.HI R5, RZ, 0x8, R13 ;  /* 0x00000008ff057819 */ /* 0x000fe4000001160d */
[----:B------:R-:W-:Y:S02]  /*10600*/  LOP3.LUT R3, R0, R25, RZ, 0x3c, !PT ;  /* 0x0000001900037212 */ /* 0x000fe400078e3cff */
[----:B------:R-:W-:-:S02]  /*10610*/  LOP3.LUT R24, R24, 0xffffc000, RZ, 0xc0, !PT ;  /* 0xffffc00018187812 */ /* 0x000fc400078ec0ff */
[----:B------:R-:W-:Y:S02]  /*10620*/  LOP3.LUT R4, R13, 0xff, RZ, 0xc0, !PT ;  /* 0x000000ff0d047812 */ /* 0x000fe400078ec0ff */
[----:B------:R-:W-:Y:S02]  /*10630*/  LOP3.LUT R5, R5, 0xff, RZ, 0xc0, !PT ;  /* 0x000000ff05057812 */ /* 0x000fe400078ec0ff */
[----:B------:R-:W-:Y:S02]  /*10640*/  IADD3 R3, R3, R24, R230 ;  /* 0x0000001803037210 */ /* 0x000fe40007ffe0e6 */
[----:B------:R-:W-:Y:S02]  /*10650*/  PRMT R20, R5, 0x7604, R4 ;  /* 0x0000760405147816 */ /* 0x000fe40000000004 */
[----:B------:R-:W-:Y:S01]  /*10660*/  SHF.R.U32.HI R24, RZ, 0x8, R9 ;  /* 0x00000008ff187819 */ /* 0x000fe20000011609 */
[----:B------:R-:W-:Y:S01]  /*10670*/  IMAD.IADD R0, R16, 0x1, R3 ;  /* 0x0000000110007824 */ /* 0x000fe200078e0203 */
[----:B------:R-:W-:-:S02]  /*10680*/  SHF.R.U32.HI R5, RZ, 0x8, R15 ;  /* 0x00000008ff057819 */ /* 0x000fc4000001160f */
[----:B------:R-:W-:Y:S02]  /*10690*/  LOP3.LUT R4, R15, 0xff, RZ, 0xc0, !PT ;  /* 0x000000ff0f047812 */ /* 0x000fe400078ec0ff */
[----:B------:R-:W-:Y:S02]  /*106a0*/  LOP3.LUT R6, R8, 0xff, RZ, 0xc0, !PT ;  /* 0x000000ff08067812 */ /* 0x000fe400078ec0ff */
[----:B------:R-:W-:Y:S02]  /*106b0*/  LOP3.LUT R5, R5, 0xff, RZ, 0xc0, !PT ;  /* 0x000000ff05057812 */ /* 0x000fe400078ec0ff */
[----:B------:R-:W-:Y:S02]  /*106c0*/  LOP3.LUT R3, R24, 0xff, RZ, 0xc0, !PT ;  /* 0x000000ff18037812 */ /* 0x000fe400078ec0ff */
[----:B------:R-:W0:Y:S01]  /*106d0*/  LDS.128 R24, [R0+0x18000] ;  /* 0x0180000000187984 */ /* 0x000e220000000c00 */
[----:B------:R-:W-:Y:S02]  /*106e0*/  PRMT R28, R5, 0x7604, R4 ;  /* 0x00007604051c7816 */ /* 0x000fe40000000004 */
[----:B------:R-:W-:-:S02]  /*106f0*/  PRMT R33, R7, 0x7604, R6 ;  /* 0x0000760407217816 */ /* 0x000fc40000000006 */
[----:B------:R-:W1:Y:S01]  /*10700*/  LDS.128 R4, [R223+0x18000] ;  /* 0x01800000df047984 */ /* 0x000e620000000c00 */
[----:B------:R-:W-:Y:S02]  /*10710*/  SHF.R.U32.HI R35, RZ, 0x8, R11 ;  /* 0x00000008ff237819 */ /* 0x000fe4000001160b */
[----:B------:R-:W-:Y:S02]  /*10720*/  LOP3.LUT R34, R11, 0xff, RZ, 0xc0, !PT ;  /* 0x000000ff0b227812 */ /* 0x000fe400078ec0ff */
[----:B------:R-:W-:Y:S02]  /*10730*/  LOP3.LUT R35, R35, 0xff, RZ, 0xc0, !PT ;  /* 0x000000ff23237812 */ /* 0x000fe400078ec0ff */
[----:B------:R-:W-:Y:S02]  /*10740*/  LOP3.LUT R30, R9, 0xff, RZ, 0xc0, !PT ;  /* 0x000000ff091e7812 */ /* 0x000fe400078ec0ff */
[----:B------:R-:W-:Y:S02]  /*10750*/  SHF.R.U32.HI R32, RZ, 0x8, R10 ;  /* 0x00000008ff207819 */ /* 0x000fe4000001160a */
[----:B------:R-:W-:-:S02]  /*10760*/  PRMT R34, R35, 0x7604, R34 ;  /* 0x0000760423227816 */ /* 0x000fc40000000022 */
[----:B------:R-:W-:Y:S02]  /*10770*/  PRMT R30, R3, 0x7604, R30 ;  /* 0x00007604031e7816 */ /* 0x000fe4000000001e */
[----:B------:R-:W-:Y:S02]  /*10780*/  SHF.R.U32.HI R35, RZ, 0x10, R9 ;  /* 0x00000010ff237819 */ /* 0x000fe40000011609 */
[----:B------:R-:W-:Y:S02]  /*10790*/  LOP3.LUT R31, R10, 0xff, RZ, 0xc0, !PT ;  /* 0x000000ff0a1f7812 */ /* 0x000fe400078ec0ff */
[----:B------:R-:W-:Y:S01]  /*107a0*/  LOP3.LUT R32, R32, 0xff, RZ, 0xc0, !PT ;  /* 0x000000ff20207812 */ /* 0x000fe200078ec0ff */
[----:B------:R-:W-:Y:S01]  /*107b0*/  IMAD.U32 R35, R35, 0x10000, RZ ;  /* 0x0001000023237824 */ /* 0x000fe200078e00ff */
[----:B------:R-:W-:Y:S02]  /*107c0*/  SHF.R.U32.HI R3, RZ, 0x10, R13 ;  /* 0x00000010ff037819 */ /* 0x000fe4000001160d */
[----:B------:R-:W-:-:S02]  /*107d0*/  PRMT R37, R32, 0x7604, R31 ;  /* 0x0000760420257816 */ /* 0x000fc4000000001f */
[----:B------:R-:W-:Y:S01]  /*107e0*/  SHF.R.U32.HI R31, RZ, 0x10, R15 ;  /* 0x00000010ff1f7819 */ /* 0x000fe2000001160f */
[----:B------:R-:W-:Y:S01]  /*107f0*/  IMAD.U32 R3, R3, 0x10000, RZ ;  /* 0x0001000003037824 */ /* 0x000fe200078e00ff */
[----:B------:R-:W-:Y:S02]  /*10800*/  SHF.R.U32.HI R39, RZ, 0x10, R11 ;  /* 0x00000010ff277819 */ /* 0x000fe4000001160b */
[----:B------:R-:W-:Y:S02]  /*10810*/  SHF.L.U32 R31, R31, 0x10, RZ ;  /* 0x000000101f1f7819 */ /* 0x000fe400000006ff */
[----:B------:R-:W-:Y:S01]  /*10820*/  LOP3.LUT R35, R30, 0xff0000, R35, 0xf8, !PT ;  /* 0x00ff00001e237812 */ /* 0x000fe200078ef823 */
[----:B------:R-:W-:Y:S01]  /*10830*/  IMAD.U32 R39, R39, 0x10000, RZ ;  /* 0x0001000027277824 */ /* 0x000fe200078e00ff */
[----:B------:R-:W-:Y:S02]  /*10840*/  LOP3.LUT R3, R20, 0xff0000, R3, 0xf8, !PT ;  /* 0x00ff000014037812 */ /* 0x000fe400078ef803 */
        /* <DEDUP_REMOVED lines=8> */
[----:B------:R-:W-:Y:S02]  /*108d0*/  F2FP.F16.E4M3.UNPACK_B R34, R35 ;  /* 0x00000023ff22723e */ /* 0x000fe400020006ff */
[----:B0-----:R-:W-:Y:S02]  /*108e0*/  F2FP.F16.E4M3.UNPACK_B R13, R25 ;  /* 0x00000019ff0d723e */ /* 0x001fe400020006ff */
[----:B------:R-:W-:Y:S02]  /*108f0*/  F2FP.F16.E4M3.UNPACK_B R29, R28 ;  /* 0x0000001cff1d723e */ /* 0x000fe400020006ff */
[----:B------:R-:W-:Y:S01]  /*10900*/  LOP3.LUT R33, R33, 0xff000000, R8, 0xf8, !PT ;  /* 0xff00000021217812 */ /* 0x000fe200078ef808 */
[----:B------:R-:W-:Y:S01]  /*10910*/  HADD2.F32 R14, -RZ, R13.H0_H0 ;  /* 0x2000000dff0e7230 */ /* 0x000fe20000004100 */
[----:B------:R-:W-:Y:S01]  /*10920*/  LOP3.LUT R38, R37, 0xff000000, R10, 0xf8, !PT ;  /* 0xff00000025267812 */ /* 0x000fe200078ef80a */
[--C-:B------:R-:W-:Y:S01]  /*10930*/  HADD2.F32 R37, -RZ, R34.reuse.H0_H0 ;  /* 0x20000022ff257230 */ /* 0x100fe20000004100 */
[----:B------:R-:W-:Y:S01]  /*10940*/  LOP3.LUT R32, R31, 0xff000000, R15, 0xf8, !PT ;  /* 0xff0000001f207812 */ /* 0x000fe200078ef80f */
[----:B------:R-:W-:Y:S01]  /*10950*/  HADD2.F32 R31, -RZ, R29.H0_H0 ;  /* 0x2000001dff1f7230 */ /* 0x000fe20000004100 */
[----:B-1----:R-:W-:Y:S01]  /*10960*/  F2FP.F16.E4M3.UNPACK_B R8, R5 ;  /* 0x00000005ff08723e */ /* 0x002fe200020006ff */
[----:B------:R-:W-:Y:S01]  /*10970*/  HADD2.F32 R34, -RZ, R34.H1_H1 ;  /* 0x30000022ff227230 */ /* 0x000fe20000004100 */
[----:B------:R-:W-:Y:S01]  /*10980*/  LOP3.LUT R39, R39, 0xff000000, R11, 0xf8, !PT ;  /* 0xff00000027277812 */ /* 0x000fe200078ef80b */
[C---:B------:R-:W-:Y:S01]  /*10990*/  FMUL.FTZ R41, R14.reuse, R37 ;  /* 0x000000250e297220 */ /* 0x040fe20000410000 */
[----:B------:R-:W-:Y:S01]  /*109a0*/  F2FP.F16.E4M3.UNPACK_B R10, R7 ;  /* 0x00000007ff0a723e */ /* 0x000fe200020006ff */
[----:B------:R-:W-:Y:S01]  /*109b0*/  FMUL.FTZ R14, R14, R31 ;  /* 0x0000001f0e0e7220 */ /* 0x000fe20000410000 */
[----:B------:R-:W-:Y:S01]  /*109c0*/  F2FP.F16.E4M3.UNPACK_B R11, R7.H1 ;  /* 0x00000007ff0b723e */ /* 0x000fe200030006ff */
[----:B------:R-:W-:Y:S01]  /*109d0*/  HADD2.F32 R13, -RZ, R13.H1_H1 ;  /* 0x3000000dff0d7230 */ /* 0x000fe20000004100 */
[-C--:B------:R-:W-:Y:S01]  /*109e0*/  F2FP.F16.E4M3.UNPACK_B R7, R6.reuse ;  /* 0x00000006ff07723e */ /* 0x080fe200020006ff */
[----:B------:R-:W-:Y:S01]  /*109f0*/  HADD2.F32 R29, -RZ, R29.H1_H1 ;  /* 0x3000001dff1d7230 */ /* 0x000fe20000004100 */
[----:B------:R-:W-:Y:S01]  /*10a00*/  F2FP.F16.E4M3.UNPACK_B R9, R6.H1 ;  /* 0x00000006ff09723e */ /* 0x000fe200030006ff */
[--C-:B------:R-:W-:Y:S01]  /*10a10*/  HADD2.F32 R6, -RZ, R8.reuse.H0_H0 ;  /* 0x20000008ff067230 */ /* 0x100fe20000004100 */
[----:B------:R-:W-:Y:S01]  /*10a20*/  F2FP.F16.E4M3.UNPACK_B R25, R25.H1 ;  /* 0x00000019ff19723e */ /* 0x000fe200030006ff */
[----:B------:R-:W-:Y:S01]  /*10a30*/  HADD2.F32 R8, -RZ, R8.H1_H1 ;  /* 0x30000008ff087230 */ /* 0x000fe20000004100 */
[----:B------:R-:W-:Y:S01]  /*10a40*/  F2FP.F16.E4M3.UNPACK_B R35, R35.H1 ;  /* 0x00000023ff23723e */ /* 0x000fe200030006ff */
[----:B------:R-:W-:Y:S01]  /*10a50*/  FMUL.FTZ R43, R13, R34 ;  /* 0x000000220d2b7220 */ /* 0x000fe20000410000 */
[----:B------:R-:W-:Y:S01]  /*10a60*/  F2FP.F16.E4M3.UNPACK_B R5, R5.H1 ;  /* 0x00000005ff05723e */ /* 0x000fe200030006ff */
[----:B------:R-:W-:Y:S01]  /*10a70*/  FFMA.FTZ R40, R6, R37, R14 ;  /* 0x0000002506287223 */ /* 0x000fe2000001000e */
[----:B------:R-:W-:Y:S01]  /*10a80*/  F2FP.F16.E4M3.UNPACK_B R28, R28.H1 ;  /* 0x0000001cff1c723e */ /* 0x000fe200030006ff */
[----:B------:R-:W-:-:S02]  /*10a90*/  HADD2.F32 R37, -RZ, R35.H0_H0 ;  /* 0x20000023ff257230 */ /* 0x000fc40000004100 */
[----:B------:R-:W-:Y:S01]  /*10aa0*/  FFMA.FTZ R41, R6, R31, -R41 ;  /* 0x0000001f06297223 */ /* 0x000fe20000010829 */
[----:B------:R-:W-:Y:S02]  /*10ab0*/  HADD2.F32 R14, -RZ, R25.H0_H0 ;  /* 0x20000019ff0e7230 */ /* 0x000fe40000004100 */
[-C--:B------:R-:W-:Y:S01]  /*10ac0*/  FMUL.FTZ R13, R13, R29.reuse ;  /* 0x0000001d0d0d7220 */ /* 0x080fe20000410000 */
[----:B------:R-:W-:Y:S02]  /*10ad0*/  HADD2.F32 R31, -RZ, R28.H0_H0 ;  /* 0x2000001cff1f7230 */ /* 0x000fe40000004100 */
[----:B------:R-:W-:Y:S01]  /*10ae0*/  FFMA.FTZ R42, R8, R29, -R43 ;  /* 0x0000001d082a7223 */ /* 0x000fe2000001082b */
[----:B------:R-:W-:Y:S02]  /*10af0*/  HADD2.F32 R6, -RZ, R5.H0_H0 ;  /* 0x20000005ff067230 */ /* 0x000fe40000004100 */
[C---:B------:R-:W-:Y:S01]  /*10b00*/  FMUL.FTZ R45, R14.reuse, R37 ;  /* 0x000000250e2d7220 */ /* 0x040fe20000410000 */
[----:B------:R-:W-:Y:S01]  /*10b10*/  F2FP.F16.E4M3.UNPACK_B R20, R27 ;  /* 0x0000001bff14723e */ /* 0x000fe200020006ff */
[-C--:B------:R-:W-:Y:S01]  /*10b20*/  FMUL.FTZ R14, R14, R31.reuse ;  /* 0x0000001f0e0e7220 */ /* 0x080fe20000410000 */
[----:B------:R-:W-:Y:S01]  /*10b30*/  FFMA.FTZ R43, R8, R34, R13 ;  /* 0x00000022082b7223 */ /* 0x000fe2000001000d */
[C---:B------:R-:W-:Y:S01]  /*10b40*/  FFMA.FTZ R45, R6.reuse, R31, -R45 ;  /* 0x0000001f062d7223 */ /* 0x040fe2000001082d */
[----:B------:R-:W-:Y:S01]  /*10b50*/  F2FP.F16.E4M3.UNPACK_B R31, R39 ;  /* 0x00000027ff1f723e */ /* 0x000fe200020006ff */
        /* <DEDUP_REMOVED lines=10> */
[----:B------:R-:W-:Y:S01]  /*10c00*/  HADD2.F32 R28, -RZ, R28.H1_H1 ;  /* 0x3000001cff1c7230 */ /* 0x000fe20000004100 */
[----:B------:R-:W-:Y:S01]  /*10c10*/  LOP3.LUT R21, R21, 0xff0000, R12, 0xf8, !PT ;  /* 0x00ff000015157812 */ /* 0x000fe200078ef80c */
[----:B------:R-:W-:Y:S02]  /*10c20*/  HADD2.F32 R29, -RZ, R13.H0_H0 ;  /* 0x2000000dff1d7230 */ /* 0x000fe40000004100 */
        /* <DEDUP_REMOVED lines=10> */
[----:B------:R-:W-:Y:S02]  /*10cd0*/  HADD2.F32 R13, -RZ, R13.H1_H1 ;  /* 0x3000000dff0d7230 */ /* 0x000fe40000004100 */
[----:B------:R-:W-:Y:S01]  /*10ce0*/  FFMA.FTZ R34, R5, R28, -R34 ;  /* 0x0000001c05227223 */ /* 0x000fe20000010822 */
[----:B------:R-:W-:Y:S02]  /*10cf0*/  HADD2.F32 R14, -RZ, R39.H0_H0 ;  /* 0x20000027ff0e7230 */ /* 0x000fe40000004100 */
[----:B------:R-:W-:Y:S01]  /*10d00*/  FMUL.FTZ R25, R20, R31 ;  /* 0x0000001f14197220 */ /* 0x000fe20000410000 */
[----:B------:R-:W-:-:S02]  /*10d10*/  HADD2.F32 R6, -RZ, R27.H0_H0 ;  /* 0x2000001bff067230 */ /* 0x000fc40000004100 */
[----:B------:R-:W-:Y:S01]  /*10d20*/  FMUL.FTZ R20, R20, R13 ;  /* 0x0000000d14147220 */ /* 0x000fe20000410000 */
[----:B------:R-:W-:Y:S01]  /*10d30*/  HADD2.F32 R10, -RZ, R10.H1_H1 ;  /* 0x3000000aff0a7230 */ /* 0x000fe20000004100 */
[----:B------:R-:W-:Y:S01]  /*10d40*/  LOP3.LUT R21, R21, 0xff000000, R12, 0xf8, !PT ;  /* 0xff00000015157812 */ /* 0x000fe200078ef80c */
[--C-:B------:R-:W-:Y:S02]  /*10d50*/  HADD2.F32 R8, -RZ, R32.reuse.H0_H0 ;  /* 0x20000020ff087230 */ /* 0x100fe40000004100 */
[----:B------:R-:W-:Y:S01]  /*10d60*/  FMUL.FTZ R28, R6, R14 ;  /* 0x0000000e061c7220 */ /* 0x000fe20000410000 */
[----:B------:R-:W-:Y:S02]  /*10d70*/  HADD2.F32 R5, -RZ, R11.H0_H0 ;  /* 0x2000000bff057230 */ /* 0x000fe40000004100 */
[----:B------:R-:W-:Y:S01]  /*10d80*/  FFMA.FTZ R48, R10, R31, R20 ;  /* 0x0000001f0a307223 */ /* 0x000fe20000010014 */
[----:B------:R-:W-:Y:S01]  /*10d90*/  F2FP.F16.E4M3.UNPACK_B R12, R24 ;  /* 0x00000018ff0c723e */ /* 0x000fe200020006ff */
[-C--:B------:R-:W-:Y:S01]  /*10da0*/  FMUL.FTZ R29, R6, R8.reuse ;  /* 0x00000008061d7220 */ /* 0x080fe20000410000 */
[----:B------:R-:W-:Y:S01]  /*10db0*/  FFMA.FTZ R46, R10, R13, -R25 ;  /* 0x0000000d0a2e7223 */ /* 0x000fe20000010819 */
[C---:B------:R-:W-:Y:S01]  /*10dc0*/  FFMA.FTZ R31, R5.reuse, R8, -R28 ;  /* 0x00000008051f7223 */ /* 0x040fe2000001081c */
[----:B------:R-:W-:Y:S01]  /*10dd0*/  HADD2.F32 R20, -RZ, R39.H1_H1 ;  /* 0x30000027ff147230 */ /* 0x000fe20000004100 */
[----:B------:R-:W-:Y:S01]  /*10de0*/  F2FP.F16.E4M3.UNPACK_B R24, R24.H1 ;  /* 0x00000018ff18723e */ /* 0x000fe200030006ff */
[----:B------:R-:W-:Y:S01]  /*10df0*/  HADD2.F32 R27, -RZ, R27.H1_H1 ;  /* 0x3000001bff1b7230 */ /* 0x000fe20000004100 */
[----:B------:R-:W-:Y:S01]  /*10e00*/  F2FP.F16.E4M3.UNPACK_B R13, R33.H1 ;  /* 0x00000021ff0d723e */ /* 0x000fe200030006ff */
[----:B------:R-:W-:Y:S01]  /*10e10*/  HADD2.F32 R32, -RZ, R32.H1_H1 ;  /* 0x30000020ff207230 */ /* 0x000fe20000004100 */
[----:B------:R-:W-:Y:S01]  /*10e20*/  F2FP.F16.E4M3.UNPACK_B R8, R21.H1 ;  /* 0x00000015ff08723e */ /* 0x000fe200030006ff */
[----:B------:R-:W-:Y:S01]  /*10e30*/  HADD2.F32 R11, -RZ, R11.H1_H1 ;  /* 0x3000000bff0b7230 */ /* 0x000fe20000004100 */
[----:B------:R-:W-:Y:S01]  /*10e40*/  F2FP.F16.E4M3.UNPACK_B R3, R4 ;  /* 0x00000004ff03723e */ /* 0x000fe200020006ff */
[----:B------:R-:W-:Y:S01]  /*10e50*/  FFMA.FTZ R49, R5, R14, R29 ;  /* 0x0000000e05317223 */ /* 0x000fe2000001001d */
[----:B------:R-:W-:Y:S01]  /*10e60*/  F2FP.F16.E4M3.UNPACK_B R4, R4.H1 ;  /* 0x00000004ff04723e */ /* 0x000fe200030006ff */
[----:B------:R-:W-:Y:S01]  /*10e70*/  FMUL.FTZ R50, R27, R20 ;  /* 0x000000141b327220 */ /* 0x000fe20000410000 */
[----:B------:R-:W-:-:S02]  /*10e80*/  HADD2.F32 R14, -RZ, R13.H0_H0 ;  /* 0x2000000dff0e7230 */ /* 0x000fc40000004100 */
[-C--:B------:R-:W-:Y:S01]  /*10e90*/  FMUL.FTZ R27, R27, R32.reuse ;  /* 0x000000201b1b7220 */ /* 0x080fe20000410000 */
[----:B------:R-:W-:Y:S02]  /*10ea0*/  HADD2.F32 R6, -RZ, R24.H0_H0 ;  /* 0x20000018ff067230 */ /* 0x000fe40000004100 */
[C---:B------:R-:W-:Y:S01]  /*10eb0*/  FFMA.FTZ R50, R11.reuse, R32, -R50 ;  /* 0x000000200b327223 */ /* 0x040fe20000010832 */
[----:B------:R-:W-:Y:S02]  /*10ec0*/  HADD2.F32 R10, -RZ, R8.H0_H0 ;  /* 0x20000008ff0a7230 */ /* 0x000fe40000004100 */
[----:B------:R-:W-:Y:S01]  /*10ed0*/  FFMA.FTZ R32, R11, R20, R27 ;  /* 0x000000140b207223 */ /* 0x000fe2000001001b */
[----:B------:R-:W-:Y:S02]  /*10ee0*/  HADD2.F32 R5, -RZ, R4.H0_H0 ;  /* 0x20000004ff057230 */ /* 0x000fe40000004100 */
[----:B------:R-:W-:Y:S01]  /*10ef0*/  FMUL.FTZ R28, R6, R14 ;  /* 0x0000000e061c7220 */ /* 0x000fe20000410000 */
[----:B------:R-:W-:-:S02]  /*10f00*/  HADD2.F32 R13, -RZ, R13.H1_H1 ;  /* 0x3000000dff0d7230 */ /* 0x000fc40000004100 */
[-C--:B------:R-:W-:Y:S01]  /*10f10*/  FMUL.FTZ R25, R6, R10.reuse ;  /* 0x0000000a06197220 */ /* 0x080fe20000410000 */
[----:B------:R-:W-:Y:S01]  /*10f20*/  HADD2.F32 R24, -RZ, R24.H1_H1 ;  /* 0x30000018ff187230 */ /* 0x000fe20000004100 */
[----:B------:R-:W-:Y:S01]  /*10f30*/  F2FP.F16.E4M3.UNPACK_B R33, R33 ;  /* 0x00000021ff21723e */ /* 0x000fe200020006ff */
[----:B------:R-:W-:Y:S01]  /*10f40*/  HADD2.F32 R11, -RZ, R8.H1_H1 ;  /* 0x30000008ff0b7230 */ /* 0x000fe20000004100 */
[----:B------:R-:W-:Y:S01]  /*10f50*/  F2FP.F16.E4M3.UNPACK_B R21, R21 ;  /* 0x00000015ff15723e */ /* 0x000fe200020006ff */
[C---:B------:R-:W-:Y:S01]  /*10f60*/  FFMA.FTZ R28, R5.reuse, R10, -R28 ;  /* 0x0000000a051c7223 */ /* 0x040fe2000001081c */
[----:B------:R-:W-:Y:S01]  /*10f70*/  FFMA.FTZ R25, R5, R14, R25 ;  /* 0x0000000e05197223 */ /* 0x000fe20000010019 */
[----:B------:R-:W-:Y:S02]  /*10f80*/  HADD2.F32 R4, -RZ, R4.H1_H1 ;  /* 0x30000004ff047230 */ /* 0x000fe40000004100 */
[C---:B------:R-:W-:Y:S01]  /*10f90*/  FMUL.FTZ R27, R24.reuse, R13 ;  /* 0x0000000d181b7220 */ /* 0x040fe20000410000 */
[----:B------:R-:W-:Y:S01]  /*10fa0*/  FMUL.FTZ R24, R24, R11 ;  /* 0x0000000b18187220 */ /* 0x000fe20000410000 */
[----:B------:R-:W-:Y:S01]  /*10fb0*/  HADD2.F32 R8, -RZ, R33.H0_H0 ;  /* 0x20000021ff087230 */ /* 0x000fe20000004100 */
        /* <DEDUP_REMOVED lines=9> */
[----:B------:R-:W-:Y:S01]  /*11050*/  HADD2.F32 R12, -RZ, R12.H1_H1 ;  /* 0x3000000cff0c7230 */ /* 0x000fe20000004100 */
[----:B------:R-:W-:Y:S01]  /*11060*/  F2FP.F16.E4M3.UNPACK_B R26, R26.H1 ;  /* 0x0000001aff1a723e */ /* 0x000fe200030006ff */
[----:B------:R-:W-:Y:S01]  /*11070*/  HADD2.F32 R21, -RZ, R21.H1_H1 ;  /* 0x30000015ff157230 */ /* 0x000fe20000004100 */
[----:B------:R-:W-:Y:S01]  /*11080*/  F2FP.F16.E4M3.UNPACK_B R10, R38.H1 ;  /* 0x00000026ff0a723e */ /* 0x000fe200030006ff */
[----:B------:R-:W-:Y:S01]  /*11090*/  FFMA.FTZ R13, R4, R6, -R11 ;  /* 0x00000006040d7223 */ /* 0x000fe2000001080b */
[----:B------:R-:W-:-:S02]  /*110a0*/  HADD2.F32 R3, -RZ, R3.H1_H1 ;  /* 0x30000003ff037230 */ /* 0x000fc40000004100 */
[----:B------:R-:W-:Y:S01]  /*110b0*/  FFMA.FTZ R14, R4, R8, R5 ;  /* 0x00000008040e7223 */ /* 0x000fe20000010005 */
[C---:B------:R-:W-:Y:S01]  /*110c0*/  FMUL.FTZ R6, R12.reuse, R33 ;  /* 0x000000210c067220 */ /* 0x040fe20000410000 */
[-C--:B------:R-:W-:Y:S01]  /*110d0*/  F2FP.F16.E4M3.UNPACK_B R5, R30.reuse.H1 ;  /* 0x0000001eff05723e */ /* 0x080fe200030006ff */
        /* <DEDUP_REMOVED lines=12> */
[C---:B------:R-:W-:Y:S01]  /*111a0*/  FFMA.FTZ R20, R3.reuse, R6, -R20 ;  /* 0x0000000603147223 */ /* 0x040fe20000010814 */
[----:B------:R-:W-:Y:S01]  /*111b0*/  HADD2.F32 R5, -RZ, R5.H1_H1 ;  /* 0x30000005ff057230 */ /* 0x000fe20000004100 */
[----:B------:R-:W-:Y:S01]  /*111c0*/  F2FP.F16.E4M3.UNPACK_B R38, R38 ;  /* 0x00000026ff26723e */ /* 0x000fe200020006ff */
[----:B------:R-:W-:Y:S02]  /*111d0*/  HADD2.F32 R9, -RZ, R9.H1_H1 ;  /* 0x30000009ff097230 */ /* 0x000fe40000004100 */
[C---:B------:R-:W-:Y:S01]  /*111e0*/  FMUL.FTZ R6, R26.reuse, R10 ;  /* 0x0000000a1a067220 */ /* 0x040fe20000410000 */
[----:B------:R-:W-:Y:S01]  /*111f0*/  FFMA.FTZ R21, R3, R8, R4 ;  /* 0x0000000803157223 */ /* 0x000fe20000010004 */
[----:B------:R-:W-:Y:S01]  /*11200*/  FMUL.FTZ R11, R26, R5 ;  /* 0x000000051a0b7220 */ /* 0x000fe20000410000 */
[----:B------:R-:W-:-:S02]  /*11210*/  HADD2.F32 R4, -RZ, R15.H0_H0 ;  /* 0x2000000fff047230 */ /* 0x000fc40000004100 */
[C---:B------:R-:W-:Y:S01]  /*11220*/  FFMA.FTZ R29, R9.reuse, R5, -R6 ;  /* 0x00000005091d7223 */ /* 0x040fe20000010806 */
[----:B------:R-:W-:Y:S02]  /*11230*/  HADD2.F32 R5, -RZ, R30.H0_H0 ;  /* 0x2000001eff057230 */ /* 0x000fe40000004100 */
[----:B------:R-:W-:Y:S01]  /*11240*/  FFMA.FTZ R26, R9, R10, R11 ;  /* 0x0000000a091a7223 */ /* 0x000fe2000001000b */
[----:B------:R-:W-:Y:S02]  /*11250*/  HADD2.F32 R6, -RZ, R38.H0_H0 ;  /* 0x20000026ff067230 */ /* 0x000fe40000004100 */
[----:B------:R-:W-:Y:S02]  /*11260*/  HADD2.F32 R30, -RZ, R30.H1_H1 ;  /* 0x3000001eff1e7230 */ /* 0x000fe40000004100 */
[C---:B------:R-:W-:Y:S01]  /*11270*/  FMUL.FTZ R9, R4.reuse, R5 ;  /* 0x0000000504097220 */ /* 0x040fe20000410000 */
[----:B------:R-:W-:Y:S02]  /*11280*/  HADD2.F32 R38, -RZ, R38.H1_H1 ;  /* 0x30000026ff267230 */ /* 0x000fe40000004100 */
[----:B------:R-:W-:Y:S01]  /*11290*/  FMUL.FTZ R8, R4, R6 ;  /* 0x0000000604087220 */ /* 0x000fe20000410000 */
[----:B------:R-:W-:Y:S01]  /*112a0*/  HADD2.F32 R15, -RZ, R15.H1_H1 ;  /* 0x3000000fff0f7230 */ /* 0x000fe20000004100 */
[----:B------:R-:W-:Y:S01]  /*112b0*/  F2FP.SATFINITE.E4M3.F32.PACK_AB_MERGE_C R21, R26, R21, RZ ;  /* 0x000000151a15723e */ /* 0x000fe200048070ff */
[----:B------:R-:W-:-:S02]  /*112c0*/  HADD2.F32 R3, -RZ, R7.H0_H0 ;  /* 0x20000007ff037230 */ /* 0x000fc40000004100 */
[----:B------:R-:W-:Y:S02]  /*112d0*/  HADD2.F32 R7, -RZ, R7.H1_H1 ;  /* 0x30000007ff077230 */ /* 0x000fe40000004100 */
[C---:B------:R-:W-:Y:S01]  /*112e0*/  FMUL.FTZ R4, R15.reuse, R38 ;  /* 0x000000260f047220 */ /* 0x040fe20000410000 */
[----:B------:R-:W-:Y:S01]  /*112f0*/  FMUL.FTZ R11, R15, R30 ;  /* 0x0000001e0f0b7220 */ /* 0x000fe20000410000 */
        /* <DEDUP_REMOVED lines=21> */
.L_x_1459:
[----:B------:R-:W-:Y:S05]  /*11450*/  BSYNC B0 ;  /* 0x0000000000007941 */ /* 0x000fea0003800000 */
.L_x_1431:
[----:B------:R-:W-:Y:S01]  /*11460*/  @!PT LDS RZ, [RZ] ;  /* 0x00000000fffff984 */ /* 0x000fe20000000800 */
[----:B------:R-:W-:Y:S01]  /*11470*/  @!PT LDS RZ, [RZ] ;  /* 0x00000000fffff984 */ /* 0x000fe20000000800 */
[----:B------:R-:W-:Y:S01]  /*11480*/  @!PT LDS RZ, [RZ] ;  /* 0x00000000fffff984 */ /* 0x000fe20000000800 */
[----:B------:R-:W-:Y:S01]  /*11490*/  @!PT LDS RZ, [RZ] ;  /* 0x00000000fffff984 */ /* 0x000fe20000000800 */
[----:B------:R1:W-:Y:S06]  /*114a0*/  MEMBAR.ALL.CTA ;  /* 0x0000000000007992 */ /* 0x0003ec0000008000 */
[----:B-1----:R-:W1:Y:S01]  /*114b0*/  FENCE.VIEW.ASYNC.S ;  /* 0x00000000000073c6 */ /* 0x002e620000000000 */
[----:B------:R-:W-:Y:S05]  /*114c0*/  WARPSYNC.ALL ;  /* 0x0000000000007948 */ /* 0x000fea0003800000 */
[----:B-1----:R-:W-:Y:S06]  /*114d0*/  BAR.SYNC.DEFER_BLOCKING 0xd, 0x100 ;  /* 0x0344000000007b1d */ /* 0x002fec0000010000 */
.L_x_1429:
[----:B--234-:R-:W-:-:S05]  /*114e0*/  IMAD.U32 R0, RZ, RZ, UR45 ;  /* 0x0000002dff007e24 */ /* 0x01cfca000f8e00ff */
[----:B------:R-:W-:-:S13]  /*114f0*/  ISETP.NE.AND P0, PT, R0, 0x3, PT ;  /* 0x000000030000780c */ /* 0x000fda0003f05270 */
[----:B------:R-:W-:Y:S05]  /*11500*/  @!P0 BRA `(.L_x_1476) ;  /* 0x0000000000048947 */ /* 0x000fea0003800000 */
[----:B------:R-:W-:Y:S01]  /*11510*/  BPT.TRAP 0x1 ;  /* 0x000000040000795c */ /* 0x000fe20000300000 */
.L_x_1476:
[----:B-----5:R-:W-:Y:S01]  /*11520*/  IMAD R11, R199, 0x8, R16 ;  /* 0x00000008c70b7824 */ /* 0x020fe200078e0210 */
[----:B------:R-:W-:-:S04]  /*11530*/  SHF.L.U32 R0, R193, 0x1f, RZ ;  /* 0x0000001fc1007819 */ /* 0x000fc800000006ff */
[----:B------:R2:W3:Y:S01]  /*11540*/  SYNCS.PHASECHK.TRANS64.TRYWAIT P2, [R11+URZ+0x28430], R0 ;  /* 0x028430000b0075a7 */ /* 0x0004e2000804017f */
[----:B------:R-:W-:Y:S05]  /*11550*/  @!P0 BRA `(.L_x_1477) ;  /* 0x0000000000048947 */ /* 0x000fea0003800000 */
[----:B------:R-:W-:Y:S01]  /*11560*/  BPT.TRAP 0x1 ;  /* 0x000000040000795c */ /* 0x000fe20000300000 */
.L_x_1477:
[----:B01----:R-:W0:Y:S02]  /*11570*/  S2R R3, SR_TID.X ;  /* 0x0000000000037919 */ /* 0x003e240000002100 */
[----:B0-----:R-:W-:-:S04]  /*11580*/  LOP3.LUT R3, R3, 0x7f, RZ, 0xc0, !PT ;  /* 0x0000007f03037812 */ /* 0x001fc800078ec0ff */
[----:B------:R-:W-:Y:S01]  /*11590*/  ISETP.NE.AND P1, PT, R3, RZ, PT ;  /* 0x000000ff0300720c */ /* 0x000fe20003f25270 */
[----:B---3--:R-:W-:-:S12]  /*115a0*/  @P2 BRA `(.L_x_1478) ;  /* 0x0000000000082947 */ /* 0x008fd80003800000 */
[----:B------:R-:W0:Y:S02]  /*115b0*/  SYNCS.PHASECHK.TRANS64.TRYWAIT P2, [R11+URZ+0x28430], R0 ;  /* 0x028430000b0075a7 */ /* 0x000e24000804017f */
[----:B0-----:R-:W-:Y:S05]  /*115c0*/  @!P2 BRA `(.L_x_1479) ;  /* 0x0000016400f4a947 */ /* 0x001fea0003800000 */
.L_x_1478:
[----:B------:R-:W-:Y:S05]  /*115d0*/  WARPSYNC.ALL ;  /* 0x0000000000007948 */ /* 0x000fea0003800000 */
[----:B0-2---:R-:W-:Y:S01]  /*115e0*/  VIADD R0, R16, 0x20000 ;  /* 0x0002000010007836 */ /* 0x005fe20000000000 */
[----:B------:R-:W-:Y:S01]  /*115f0*/  R2UR UR12, R36 ;  /* 0x00000000240c72ca */ /* 0x000fe200000e0000 */
[----:B------:R-:W-:Y:S01]  /*11600*/  IMAD.MOV.U32 R7, RZ, RZ, 0x40000040 ;  /* 0x40000040ff077424 */ /* 0x000fe200078e00ff */
[----:B------:R-:W-:Y:S01]  /*11610*/  WARPGROUP.ARRIVE ;  /* 0x00000000000079c5 */ /* 0x000fe20000000000 */
[----:B------:R-:W-:Y:S01]  /*11620*/  UMOV UR13, 0x40000040 ;  /* 0x40000040000d7882 */ /* 0x000fe20000000000 */
[----:B------:R-:W-:Y:S01]  /*11630*/  SHF.R.U32.HI R0, RZ, 0x4, R0 ;  /* 0x00000004ff007819 */ /* 0x000fe20000011600 */
[----:B------:R-:W-:Y:S01]  /*11640*/  UMOV UR9, 0x40000040 ;  /* 0x4000004000097882 */ /* 0x000fe20000000000 */
[----:B------:R-:W-:Y:S01]  /*11650*/  R2UR UR15, R7 ;  /* 0x00000000070f72ca */ /* 0x000fe200000e0000 */
[----:B------:R-:W-:Y:S01]  /*11660*/  UMOV UR5, 0x40000040 ;  /* 0x4000004000057882 */ /* 0x000fe20000000000 */
[----:B------:R-:W-:Y:S01]  /*11670*/  LOP3.LUT R0, R0, 0x3fff, RZ, 0xc0, !PT ;  /* 0x00003fff00007812 */ /* 0x000fe200078ec0ff */
[----:B------:R-:W-:Y:S01]  /*11680*/  UMOV UR17, 0x40000040 ;  /* 0x4000004000117882 */ /* 0x000fe20000000000 */
[----:B------:R-:W-:Y:S01]  /*11690*/  MOV R9, 0x40000040 ;  /* 0x4000004000097802 */ /* 0x000fe20000000f00 */
[----:B------:R-:W-:Y:S01]  /*116a0*/  UMOV UR21, 0x40000040 ;  /* 0x4000004000157882 */ /* 0x000fe20000000000 */
[----:B------:R-:W-:Y:S01]  /*116b0*/  LOP3.LUT R4, R0, 0x10000, RZ, 0xfc, !PT ;  /* 0x0001000000047812 */ /* 0x000fe200078efcff */
[----:B------:R-:W-:Y:S01]  /*116c0*/  ULOP3.LUT UR12, UR12, 0x10000, URZ, 0xfc, !UPT ;  /* 0x000100000c0c7892 */ /* 0x000fe2000f8efc3f */
[----:B------:R-:W-:Y:S01]  /*116d0*/  R2UR UR11, R9 ;  /* 0x00000000090b72ca */ /* 0x000fe200000e0000 */
[----:B------:R-:W-:Y:S01]  /*116e0*/  IMAD.MOV.U32 R9, RZ, RZ, 0x40000040 ;  /* 0x40000040ff097424 */ /* 0x000fe200078e00ff */
[----:B------:R-:W-:Y:S01]  /*116f0*/  UMOV UR25, 0x40000040 ;  /* 0x4000004000197882 */ /* 0x000fe20000000000 */
[----:B------:R-:W-:Y:S01]  /*11700*/  IMAD R6, R199, 0x400, R4 ;  /* 0x00000400c7067824 */ /* 0x000fe200078e0204 */
[----:B------:R-:W-:Y:S01]  /*11710*/  UIADD3 UR8, UR12, 0x2, URZ ;  /* 0x000000020c087890 */ /* 0x000fe2000fffe03f */
[----:B------:R-:W-:Y:S01]  /*11720*/  IMAD.MOV.U32 R7, RZ, RZ, 0x40000040 ;  /* 0x40000040ff077424 */ /* 0x000fe200078e00ff */
[----:B------:R-:W-:Y:S01]  /*11730*/  R2UR UR7, R9 ;  /* 0x00000000090772ca */ /* 0x000fe200000e0000 */
[C---:B------:R-:W-:Y:S01]  /*11740*/  VIADD R8, R6.reuse, 0x2 ;  /* 0x0000000206087836 */ /* 0x040fe20000000000 */
[----:B------:R-:W-:Y:S01]  /*11750*/  R2UR UR14, R6 ;  /* 0x00000000060e72ca */ /* 0x000fe200000e0000 */
[----:B------:R-:W-:Y:S01]  /*11760*/  UIADD3 UR4, UR12, 0x4, URZ ;  /* 0x000000040c047890 */ /* 0x000fe2000fffe03f */
[----:B------:R-:W-:Y:S01]  /*11770*/  IMAD.MOV.U32 R9, RZ, RZ, 0x40000040 ;  /* 0x40000040ff097424 */ /* 0x000fe200078e00ff */
[----:B------:R-:W-:Y:S01]  /*11780*/  UIADD3 UR16, UR12, 0x6, URZ ;  /* 0x000000060c107890 */ /* 0x000fe2000fffe03f */
[----:B------:R-:W-:Y:S01]  /*11790*/  R2UR UR10, R8 ;  /* 0x00000000080a72ca */ /* 0x000fe200000e0000 */
[----:B------:R-:W-:Y:S01]  /*117a0*/  VIADD R8, R6, 0x4 ;  /* 0x0000000406087836 */ /* 0x000fe20000000000 */
[----:B------:R-:W-:Y:S01]  /*117b0*/  UIADD3 UR20, UR12, 0x400, URZ ;  /* 0x000004000c147890 */ /* 0x000fe2000fffe03f */
[----:B------:R-:W-:Y:S01]  /*117c0*/  R2UR UR19, R9 ;  /* 0x00000000091372ca */ /* 0x000fe200000e0000 */
[----:B------:R-:W-:Y:S01]  /*117d0*/  IMAD.MOV.U32 R9, RZ, RZ, 0x40000040 ;  /* 0x40000040ff097424 */ /* 0x000fe200078e00ff */
[----:B------:R-:W-:Y:S01]  /*117e0*/  UIADD3 UR24, UR12, 0x402, URZ ;  /* 0x000004020c187890 */ /* 0x000fe2000fffe03f */
[----:B------:R-:W-:Y:S01]  /*117f0*/  R2UR UR6, R8 ;  /* 0x00000000080672ca */ /* 0x000fe200000e0000 */
[----:B------:R-:W-:Y:S01]  /*11800*/  VIADD R8, R6, 0x6 ;  /* 0x0000000606087836 */ /* 0x000fe20000000000 */
[----:B------:R-:W-:-:S02]  /*11810*/  UIADD3 UR28, UR12, 0x404, URZ ;  /* 0x000004040c1c7890 */ /* 0x000fc4000fffe03f */
[----:B------:R-:W-:Y:S01]  /*11820*/  QGMMA.64x64x32.F32.E4M3.E4M3 R24, gdesc[UR12], RZ, !UPT, gsb0 ;  /* 0x00e000000c1879f3 */ /* 0x000fe2000c0008ff */
[----:B------:R-:W-:Y:S01]  /*11830*/  R2UR UR23, R9 ;  /* 0x00000000091772ca */ /* 0x000fe200000e0000 */
[----:B------:R-:W-:Y:S01]  /*11840*/  IMAD.MOV.U32 R9, RZ, RZ, 0x40000040 ;  /* 0x40000040ff097424 */ /* 0x000fe200078e00ff */
[----:B------:R-:W-:Y:S01]  /*11850*/  R2UR UR18, R8 ;  /* 0x00000000081272ca */ /* 0x000fe200000e0000 */
[----:B------:R-:W-:Y:S01]  /*11860*/  VIADD R8, R6, 0x200 ;  /* 0x0000020006087836 */ /* 0x000fe20000000000 */
[----:B------:R-:W-:Y:S01]  /*11870*/  UMOV UR29, 0x40000040 ;  /* 0x40000040001d7882 */ /* 0x000fe20000000000 */
[----:B------:R-:W-:Y:S01]  /*11880*/  R2UR UR35, R7 ;  /* 0x00000000072372ca */ /* 0x000fe200000e0000 */
[----:B------:R-:W-:Y:S01]  /*11890*/  UIADD3 UR32, UR12, 0x406, URZ ;  /* 0x000004060c207890 */ /* 0x000fe2000fffe03f */
[----:B------:R-:W-:Y:S01]  /*118a0*/  R2UR UR27, R9 ;  /* 0x00000000091b72ca */ /* 0x000fe200000e0000 */
[----:B------:R-:W-:Y:S01]  /*118b0*/  IMAD.MOV.U32 R9, RZ, RZ, 0x40000040 ;  /* 0x40000040ff097424 */ /* 0x000fe200078e00ff */
[----:B------:R-:W-:Y:S01]  /*118c0*/  R2UR UR22, R8 ;  /* 0x00000000081672ca */ /* 0x000fe200000e0000 */
[----:B------:R-:W-:Y:S01]  /*118d0*/  VIADD R8, R6, 0x202 ;  /* 0x0000020206087836 */ /* 0x000fe20000000000 */
[----:B------:R-:W0:Y:S01]  /*118e0*/  LDC R3, c[0x0][0x448] ;  /* 0x00011200ff037b82 */ /* 0x000e220000000800 */
[----:B------:R-:W-:Y:S01]  /*118f0*/  UMOV UR33, 0x40000040 ;  /* 0x4000004000217882 */ /* 0x000fe20000000000 */
[----:B------:R-:W-:Y:S01]  /*11900*/  R2UR UR31, R9 ;  /* 0x00000000091f72ca */ /* 0x000fe200000e0000 */
[----:B------:R-:W-:Y:S01]  /*11910*/  IMAD.IADD R5, R205, 0x1, R204 ;  /* 0x00000001cd057824 */ /* 0x000fe200078e02cc */
[----:B------:R-:W-:Y:S01]  /*11920*/  R2UR UR26, R8 ;  /* 0x00000000081a72ca */ /* 0x000fe200000e0000 */
[----:B------:R-:W-:Y:S01]  /*11930*/  IMAD.MOV.U32 R9, RZ, RZ, -0x40 ;  /* 0xffffffc0ff097424 */ /* 0x000fe200078e00ff */
[C---:B------:R-:W-:Y:S01]  /*11940*/  IADD3 R8, R6.reuse, 0x204, RZ ;  /* 0x0000020406087810 */ /* 0x040fe20007ffe0ff */
[----:B------:R-:W-:Y:S01]  /*11950*/  VIADD R6, R6, 0x206 ;  /* 0x0000020606067836 */ /* 0x000fe20000000000 */
[----:B------:R-:W-:-:S02]  /*11960*/  ULDC UR55, c[0x0][0x9dc] ;  /* 0x0002770000377ab9 */ /* 0x000fc40000000800 */
[----:B------:R-:W-:Y:S01]  /*11970*/  R2UR UR30, R8 ;  /* 0x00000000081e72ca */ /* 0x000fe200000e0000 */
[----:B------:R-:W-:Y:S01]  /*11980*/  ULOP3.LUT UR55, URZ, UR55, URZ, 0x33, !UPT ;  /* 0x000000373f377292 */ /* 0x000fe2000f8e333f */
[----:B------:R-:W-:Y:S02]  /*11990*/  R2UR UR34, R6 ;  /* 0x00000000062272ca */ /* 0x000fe400000e0000 */
[----:B0-----:R-:W-:-:S13]  /*119a0*/  ISETP.NE.AND P2, PT, R3, 0x1, PT ;  /* 0x000000010300780c */ /* 0x001fda0003f45270 */
[----:B------:R-:W0:Y:S08]  /*119b0*/  @P2 LDC R6, c[0x0][0x44c] ;  /* 0x00011300ff062b82 */ /* 0x000e300000000800 */
[----:B------:R-:W1:Y:S01]  /*119c0*/  @P2 LDC R8, c[0x0][0x450] ;  /* 0x00011400ff082b82 */ /* 0x000e620000000800 */
[----:B0-----:R-:W-:-:S07]  /*119d0*/  @P2 IMAD.HI.U32 R3, R5, R6, RZ ;  /* 0x0000000605032227 */ /* 0x001fce00078e00ff */
[----:B------:R-:W0:Y:S01]  /*119e0*/  LDC.64 R6, c[0x0][0x9e0] ;  /* 0x00027800ff067b82 */ /* 0x000e220000000a00 */
[----:B------:R-:W-:Y:S02]  /*119f0*/  WARPGROUP.DEPBAR.LE gsb0, 0x0 ;  /* 0x00008000000079c5 */ /* 0x000fe40000010000 */
[----:B------:R-:W-:Y:S01]  /*11a00*/  WARPGROUP.ARRIVE ;  /* 0x00000000000079c5 */ /* 0x000fe20000000000 */
[----:B-1----:R-:W-:Y:S01]  /*11a10*/  @P2 SHF.R.U32.HI R5, RZ, R8, R3 ;  /* 0x00000008ff052219 */ /* 0x002fe20000011603 */
[----:B------:R-:W-:-:S04]  /*11a20*/  @!P1 VIADD R3, R11, 0x28440 ;  /* 0x000284400b039836 */ /* 0x000fc80000000000 */
[----:B------:R-:W-:Y:S01]  /*11a30*/  QGMMA.64x64x32.F32.E4M3.E4M3 R24, gdesc[UR8], R24, gsb0 ;  /* 0x00e00000081879f3 */ /* 0x000fe20008000818 */
[----:B------:R-:W-:Y:S01]  /*11a40*/  IMAD R11, R56, R9, 0x40 ;  /* 0x00000040380b7424 */ /* 0x000fe200078e0209 */
[----:B------:R-:W1:Y:S01]  /*11a50*/  SHFL.IDX PT, R10, R5, RZ, 0x1c1f ;  /* 0x001c1fff050a7589 */ /* 0x000e6200000e0000 */
[----:B------:R-:W-:Y:S02]  /*11a60*/  @!P1 PRMT R3, RZ, 0x654, R3 ;  /* 0x00000654ff039816 */ /* 0x000fe40000000003 */
[----:B------:R-:W-:Y:S01]  /*11a70*/  VIADD R8, R11, 0x1 ;  /* 0x000000010b087836 */ /* 0x000fe20000000000 */
[----:B0-----:R-:W-:Y:S01]  /*11a80*/  ISETP.GE.AND P3, PT, R7, 0x1, PT ;  /* 0x000000010700780c */ /* 0x001fe20003f66270 */
        /* <DEDUP_REMOVED lines=47> */
[----:B------:R0:W-:Y:S01]  /*11d80*/  @!P1 SYNCS.ARRIVE.TRANS64.RED.A1T0 RZ, [R3+URZ], RZ ;  /* 0x000000ff03ff99a7 */ /* 0x0001e2000810043f */
[----:B------:R-:W2:Y:S01]  /*11d90*/  MUFU.TANH R24, R24 ;  /* 0x0000001800187308 */ /* 0x000ea20000002400 */
[C---:B------:R-:W-:Y:S01]  /*11da0*/  FMUL.FTZ R35, R2.reuse, R35 ;  /* 0x0000002302237220 */ /* 0x040fe20000410000 */
[C---:B------:R-:W-:Y:S01]  /*11db0*/  FMUL.FTZ R38, R2.reuse, R38 ;  /* 0x0000002602267220 */ /* 0x040fe20000410000 */
[C---:B------:R-:W-:Y:S01]  /*11dc0*/  FMUL.FTZ R39, R2.reuse, R39 ;  /* 0x0000002702277220 */ /* 0x040fe20000410000 */
[----:B------:R-:W-:Y:S01]  /*11dd0*/  FMUL.FTZ R34, R2, R34 ;  /* 0x0000002202227220 */ /* 0x000fe20000410000 */
[----:B0-----:R-:W-:-:S03]  /*11de0*/  IMAD R3, R197, -0x2, R8 ;  /* 0xfffffffec5037824 */ /* 0x001fc600078e0208 */
[----:B------:R-:W0:Y:S01]  /*11df0*/  MUFU.TANH R25, R25 ;  /* 0x0000001900197308 */ /* 0x000e220000002400 */
[----:B------:R-:W-:Y:S01]  /*11e00*/  IMAD.IADD R8, R196, 0x1, R11 ;  /* 0x00000001c4087824 */ /* 0x000fe200078e020b */
[----:B------:R-:W-:-:S06]  /*11e10*/  IADD3 R3, -R195, R3, R196 ;  /* 0x00000003c3037210 */ /* 0x000fcc0007ffe1c4 */
        /* <DEDUP_REMOVED lines=30> */
[----:B-1----:R-:W-:-:S05]  /*12000*/  IMAD.IADD R38, R3, 0x1, R6 ;  /* 0x0000000103267824 */ /* 0x002fca00078e0206 */
[----:B------:R-:W-:Y:S02]  /*12010*/  VIADDMNMX R8, R10, R38, R35, PT ;  /* 0x000000260a087246 */ /* 0x000fe40003800123 */
[----:B------:R1:W0:Y:S01]  /*12020*/  MUFU.TANH R12, R34 ;  /* 0x00000022000c7308 */ /* 0x0002220000002400 */
[----:B-----5:R-:W-:-:S05]  /*12030*/  IADD3 R39, R3, UR55, RZ ;  /* 0x0000003703277c10 */ /* 0x020fca000fffe0ff */
[----:B------:R-:W-:Y:S01]  /*12040*/  IMAD.IADD R3, R39, 0x1, R10 ;  /* 0x0000000127037824 */ /* 0x000fe200078e020a */
[----:B-1----:R-:W-:Y:S01]  /*12050*/  LEA R34, R56, 0xffffffc0, 0x6 ;  /* 0xffffffc038227811 */ /* 0x002fe200078e30ff */
[----:B--234-:R-:W-:Y:S06]  /*12060*/  @!P3 BRA `(.L_x_1480) ;  /* 0x000000000050b947 */ /* 0x01cfec0003800000 */
[----:B------:R-:W-:Y:S01]  /*12070*/  IADD3 R9, -R195, R196, R10 ;  /* 0x000000c4c3097210 */ /* 0x000fe20007ffe10a */
[----:B------:R-:W-:Y:S03]  /*12080*/  BSSY B0, `(.L_x_1481) ;  /* 0x000000e000007945 */ /* 0x000fe60003800000 */
[----:B------:R-:W-:-:S13]  /*12090*/  ISETP.GT.AND P4, PT, R9, -0x1, PT ;  /* 0xffffffff0900780c */ /* 0x000fda0003f84270 */
[----:B------:R-:W-:Y:S05]  /*120a0*/  @P4 BRA `(.L_x_1482) ;  /* 0x00000000001c4947 */ /* 0x000fea0003800000 */
[----:B------:R-:W-:Y:S02]  /*120b0*/  ISETP.NE.AND P4, PT, R7, 0x1, PT ;  /* 0x000000010700780c */ /* 0x000fe40003f85270 */
[----:B------:R-:W-:-:S11]  /*120c0*/  LOP3.LUT R9, RZ, R9, RZ, 0x33, !PT ;  /* 0x00000009ff097212 */ /* 0x000fd600078e33ff */
[----:B------:R-:W1:Y:S02]  /*120d0*/  @P4 LDC.64 R42, c[0x0][0x9e8] ;  /* 0x00027a00ff2a4b82 */ /* 0x000e640000000a00 */
[----:B-1----:R-:W-:-:S05]  /*120e0*/  @P4 IMAD.HI.U32 R10, R9, R42, RZ ;  /* 0x0000002a090a4227 */ /* 0x002fca00078e00ff */
[----:B------:R-:W-:-:S04]  /*120f0*/  @P4 SHF.R.U32.HI R9, RZ, R43, R10 ;  /* 0x0000002bff094219 */ /* 0x000fc8000001160a */
[----:B------:R-:W-:Y:S01]  /*12100*/  LOP3.LUT R9, RZ, R9, RZ, 0x33, !PT ;  /* 0x00000009ff097212 */ /* 0x000fe200078e33ff */
[----:B------:R-:W-:Y:S06]  /*12110*/  BRA `(.L_x_1483) ;  /* 0x0000000000107947 */ /* 0x000fec0003800000 */
.L_x_1482:
[----:B------:R-:W-:-:S13]  /*12120*/  ISETP.NE.AND P4, PT, R7, 0x1, PT ;  /* 0x000000010700780c */ /* 0x000fda0003f85270 */
[----:B------:R-:W1:Y:S02]  /*12130*/  @P4 LDC.64 R42, c[0x0][0x9e8] ;  /* 0x00027a00ff2a4b82 */ /* 0x000e640000000a00 */
[----:B-1----:R-:W-:-:S05]  /*12140*/  @P4 IMAD.HI.U32 R10, R9, R42, RZ ;  /* 0x0000002a090a4227 */ /* 0x002fca00078e00ff */
[----:B------:R-:W-:-:S07]  /*12150*/  @P4 SHF.R.U32.HI R9, RZ, R43, R10 ;  /* 0x0000002bff094219 */ /* 0x000fce000001160a */
.L_x_1483:
[----:B------:R-:W-:Y:S05]  /*12160*/  BSYNC B0 ;  /* 0x0000000000007941 */ /* 0x000fea0003800000 */
.L_x_1481:
[----:B------:R-:W-:-:S04]  /*12170*/  IMAD R10, R9, R7, -R34 ;  /* 0x00000007090a7224 */ /* 0x000fc800078e0a22 */
[----:B------:R-:W-:-:S05]  /*12180*/  IMAD R10, R197, -0x2, R10 ;  /* 0xfffffffec50a7824 */ /* 0x000fca00078e020a */
[----:B------:R-:W-:Y:S02]  /*12190*/  VIMNMX R3, R3, R10, !PT ;  /* 0x0000000a03037248 */ /* 0x000fe40007fe0100 */
[----:B------:R-:W-:-:S07]  /*121a0*/  VIADDMNMX R8, R10, R7, R8, PT ;  /* 0x000000070a087246 */ /* 0x000fce0003800108 */
.L_x_1480:
[C---:B------:R-:W-:Y:S01]  /*121b0*/  ISETP.GE.AND P4, PT, R11.reuse, 0x2, PT ;  /* 0x000000020b00780c */ /* 0x040fe20003f86270 */
[----:B------:R-:W1:Y:S01]  /*121c0*/  SHFL.IDX PT, R10, R5, 0x1, 0x1c1f ;  /* 0x003c1f00050a7f89 */ /* 0x000e6200000e0000 */
[----:B------:R-:W-:Y:S02]  /*121d0*/  ISETP.GE.AND P6, PT, R11, 0x9, PT ;  /* 0x000000090b00780c */ /* 0x000fe40003fc6270 */
[----:B------:R-:W-:-:S04]  /*121e0*/  ISETP.GT.AND P5, PT, R3, 0x1, !P4 ;  /* 0x000000010300780c */ /* 0x000fc800067a4270 */
[----:B------:R-:W-:-:S04]  /*121f0*/  ISETP.LT.OR P5, PT, R8, 0x2, P5 ;  /* 0x000000020800780c */ /* 0x000fc80002fa1670 */
[----:B0-----:R-:W-:Y:S02]  /*12200*/  FSEL R43, R25, -INF , !P5 ;  /* 0xff800000192b7808 */ /* 0x001fe40006800000 */
        /* <DEDUP_REMOVED lines=17> */
[C---:B------:R-:W-:Y:S02]  /*12320*/  ISETP.LT.OR P5, PT, R8.reuse, 0x12, P5 ;  /* 0x000000120800780c */ /* 0x040fe40002fa1670 */
        /* <DEDUP_REMOVED lines=53> */
[----:B-1----:R-:W-:-:S03]  /*12680*/  IMAD.IADD R3, R39, 0x1, R10 ;  /* 0x0000000127037824 */ /* 0x002fc600078e020a */
[----:B------:R-:W-:Y:S02]  /*12690*/  ISETP.LT.OR P6, PT, R8, 0x3a, P6 ;  /* 0x0000003a0800780c */ /* 0x000fe400037c1670 */
[----:B------:R-:W-:Y:S02]  /*126a0*/  VIADDMNMX R8, R10, R38, R35, PT ;  /* 0x000000260a087246 */ /* 0x000fe40003800123 */
[----:B------:R-:W-:Y:S01]  /*126b0*/  FSEL R53, R53, -INF , !P6 ;  /* 0xff80000035357808 */ /* 0x000fe20007000000 */
[----:B------:R-:W-:Y:S08]  /*126c0*/  @!P3 BRA `(.L_x_1484) ;  /* 0x000000000050b947 */ /* 0x000ff00003800000 */
[----:B------:R-:W-:Y:S01]  /*126d0*/  IADD3 R5, -R195, R196, R10 ;  /* 0x000000c4c3057210 */ /* 0x000fe20007ffe10a */
[----:B------:R-:W-:Y:S03]  /*126e0*/  BSSY B0, `(.L_x_1485) ;  /* 0x000000e000007945 */ /* 0x000fe60003800000 */
        /* <DEDUP_REMOVED lines=9> */
.L_x_1486:
[----:B------:R-:W-:-:S13]  /*12780*/  ISETP.NE.AND P6, PT, R7, 0x1, PT ;  /* 0x000000010700780c */ /* 0x000fda0003fc5270 */
[----:B------:R-:W0:Y:S02]  /*12790*/  @P6 LDC.64 R10, c[0x0][0x9e8] ;  /* 0x00027a00ff0a6b82 */ /* 0x000e240000000a00 */
[----:B0-----:R-:W-:-:S05]  /*127a0*/  @P6 IMAD.HI.U32 R10, R5, R10, RZ ;  /* 0x0000000a050a6227 */ /* 0x001fca00078e00ff */
[----:B------:R-:W-:-:S07]  /*127b0*/  @P6 SHF.R.U32.HI R5, RZ, R11, R10 ;  /* 0x0000000bff056219 */ /* 0x000fce000001160a */
.L_x_1487:
[----:B------:R-:W-:Y:S05]  /*127c0*/  BSYNC B0 ;  /* 0x0000000000007941 */ /* 0x000fea0003800000 */
.L_x_1485:
[----:B------:R-:W-:-:S04]  /*127d0*/  IMAD R10, R5, R7, -R34 ;  /* 0x00000007050a7224 */ /* 0x000fc800078e0a22 */
[----:B------:R-:W-:-:S05]  /*127e0*/  IMAD R10, R197, -0x2, R10 ;  /* 0xfffffffec50a7824 */ /* 0x000fca00078e020a */
[----:B------:R-:W-:Y:S02]  /*127f0*/  VIMNMX R3, R3, R10, !PT ;  /* 0x0000000a03037248 */ /* 0x000fe40007fe0100 */
[----:B------:R-:W-:-:S07]  /*12800*/  VIADDMNMX R8, R10, R7, R8, PT ;  /* 0x000000070a087246 */ /* 0x000fce0003800108 */
.L_x_1484:
[C---:B------:R-:W-:Y:S01]  /*12810*/  ISETP.GT.AND P4, PT, R3.reuse, 0x1, !P4 ;  /* 0x000000010300780c */ /* 0x040fe20006784270 */
[----:B------:R-:W-:Y:S01]  /*12820*/  ULDC UR56, c[0x0][0x988] ;  /* 0x0002620000387ab9 */ /* 0x000fe20000000800 */
[----:B------:R-:W-:Y:S02]  /*12830*/  ISETP.NE.AND P6, PT, R28, RZ, PT ;  /* 0x000000ff1c00720c */ /* 0x000fe40003fc5270 */
[----:B------:R-:W-:Y:S02]  /*12840*/  ISETP.LT.OR P4, PT, R8, 0x2, P4 ;  /* 0x000000020800780c */ /* 0x000fe40002781670 */
[----:B------:R-:W-:Y:S02]  /*12850*/  ISETP.GT.AND P5, PT, R3, 0x38, !P5 ;  /* 0x000000380300780c */ /* 0x000fe40006fa4270 */
[----:B------:R-:W-:Y:S02]  /*12860*/  FSEL R5, R27, -INF , !P4 ;  /* 0xff8000001b057808 */ /* 0x000fe40006000000 */
[----:B------:R-:W-:-:S02]  /*12870*/  ISETP.NE.AND P4, PT, R25, RZ, PT ;  /* 0x000000ff1900720c */ /* 0x000fc40003f85270 */
[----:B------:R-:W-:Y:S02]  /*12880*/  ISETP.LT.OR P5, PT, R8, 0x39, P5 ;  /* 0x000000390800780c */ /* 0x000fe40002fa1670 */
[----:B------:R-:W-:-:S04]  /*12890*/  ISETP.GT.AND P4, PT, R3, 0x8, !P4 ;  /* 0x000000080300780c */ /* 0x000fc80006784270 */
[----:B------:R-:W-:-:S04]  /*128a0*/  ISETP.LT.OR P4, PT, R8, 0x9, P4 ;  /* 0x000000090800780c */ /* 0x000fc80002781670 */
[----:B------:R-:W-:Y:S02]  /*128b0*/  FSEL R10, R30, -INF , !P4 ;  /* 0xff8000001e0a7808 */ /* 0x000fe40006000000 */
[----:B------:R-:W-:Y:S02]  /*128c0*/  ISETP.GT.AND P4, PT, R3, 0x9, !P6 ;  /* 0x000000090300780c */ /* 0x000fe40007784270 */
[----:B------:R-:W-:Y:S02]  /*128d0*/  ISETP.NE.AND P6, PT, R9, RZ, PT ;  /* 0x000000ff0900720c */ /* 0x000fe40003fc5270 */
        /* <DEDUP_REMOVED lines=22> */
[----:B------:R-:W-:Y:S02]  /*12a40*/  FMNMX.FTZ R9, R75, R9, !PT ;  /* 0x000000094b097209 */ /* 0x000fe40007810000 */
[----:B------:R-:W-:Y:S02]  /*12a50*/  FSEL R14, R14, -INF , !P4 ;  /* 0xff8000000e0e7808 */ /* 0x000fe40006000000 */
[----:B------:R-:W-:Y:S02]  /*12a60*/  ISETP.NE.AND P4, PT, R36, RZ, PT ;  /* 0x000000ff2400720c */ /* 0x000fe40003f85270 */
[----:B------:R-:W-:Y:S02]  /*12a70*/  FMNMX.FTZ R9, R45, R9, !PT ;  /* 0x000000092d097209 */ /* 0x000fe40007810000 */
[----:B------:R-:W-:-:S02]  /*12a80*/  ISETP.GT.AND P4, PT, R3, 0x19, !P4 ;  /* 0x000000190300780c */ /* 0x000fc40006784270 */
[----:B------:R-:W-:Y:S02]  /*12a90*/  FMNMX.FTZ R9, R77, R9, !PT ;  /* 0x000000094d097209 */ /* 0x000fe40007810000 */
[----:B------:R-:W-:Y:S02]  /*12aa0*/  ISETP.LT.OR P4, PT, R8, 0x1a, P4 ;  /* 0x0000001a0800780c */ /* 0x000fe40002781670 */
[----:B------:R-:W-:Y:S02]  /*12ab0*/  FMNMX.FTZ R9, R49, R9, !PT ;  /* 0x0000000931097209 */ /* 0x000fe40007810000 */
[----:B------:R-:W-:Y:S02]  /*12ac0*/  FSEL R15, R15, -INF , !P4 ;  /* 0xff8000000f0f7808 */ /* 0x000fe40006000000 */
[----:B------:R-:W-:Y:S02]  /*12ad0*/  ISETP.NE.AND P4, PT, R37, RZ, PT ;  /* 0x000000ff2500720c */ /* 0x000fe40003f85270 */
[----:B------:R-:W-:-:S02]  /*12ae0*/  FMNMX.FTZ R9, R79, R9, !PT ;  /* 0x000000094f097209 */ /* 0x000fc40007810000 */
[----:B------:R-:W-:Y:S02]  /*12af0*/  ISETP.GT.AND P4, PT, R3, 0x20, !P4 ;  /* 0x000000200300780c */ /* 0x000fe40006784270 */
[----:B------:R-:W-:Y:S02]  /*12b00*/  FMNMX.FTZ R30, R53, R9, !PT ;  /* 0x00000009351e7209 */ /* 0x000fe40007810000 */
[----:B------:R-:W-:-:S03]  /*12b10*/  ISETP.LT.OR P4, PT, R8, 0x21, P4 ;  /* 0x000000210800780c */ /* 0x000fc60002781670 */
[----:B------:R-:W0:Y:S01]  /*12b20*/  SHFL.BFLY PT, R9, R30, 0x2, 0x1f ;  /* 0x0c401f001e097f89 */ /* 0x000e2200000e0000 */
[----:B------:R-:W-:Y:S02]  /*12b30*/  FSEL R20, R20, -INF , !P4 ;  /* 0xff80000014147808 */ /* 0x000fe40006000000 */
[----:B------:R-:W-:-:S04]  /*12b40*/  ISETP.NE.AND P4, PT, R40, RZ, PT ;  /* 0x000000ff2800720c */ /* 0x000fc80003f85270 */
[----:B------:R-:W-:-:S04]  /*12b50*/  ISETP.GT.AND P4, PT, R3, 0x21, !P4 ;  /* 0x000000210300780c */ /* 0x000fc80006784270 */
[----:B------:R-:W-:-:S04]  /*12b60*/  ISETP.LT.OR P4, PT, R8, 0x22, P4 ;  /* 0x000000220800780c */ /* 0x000fc80002781670 */
[----:B------:R-:W-:Y:S02]  /*12b70*/  FSEL R21, R21, -INF , !P4 ;  /* 0xff80000015157808 */ /* 0x000fe40006000000 */
[----:B------:R-:W-:-:S04]  /*12b80*/  ISETP.NE.AND P4, PT, R41, RZ, PT ;  /* 0x000000ff2900720c */ /* 0x000fc80003f85270 */
[----:B------:R-:W-:Y:S02]  /*12b90*/  ISETP.GT.AND P4, PT, R3, 0x28, !P4 ;  /* 0x000000280300780c */ /* 0x000fe40006784270 */
[----:B0-----:R-:W-:Y:S02]  /*12ba0*/  FMNMX.FTZ R31, R30, R9, !PT ;  /* 0x000000091e1f7209 */ /* 0x001fe40007810000 */
[----:B------:R-:W-:-:S03]  /*12bb0*/  ISETP.LT.OR P4, PT, R8, 0x29, P4 ;  /* 0x000000290800780c */ /* 0x000fc60002781670 */
[----:B------:R-:W0:Y:S01]  /*12bc0*/  SHFL.BFLY PT, R28, R31, 0x1, 0x1f ;  /* 0x0c201f001f1c7f89 */ /* 0x000e2200000e0000 */
[----:B------:R-:W-:Y:S02]  /*12bd0*/  FSEL R24, R46, -INF , !P4 ;  /* 0xff8000002e187808 */ /* 0x000fe40006000000 */
[----:B------:R-:W-:-:S04]  /*12be0*/  ISETP.NE.AND P4, PT, R44, RZ, PT ;  /* 0x000000ff2c00720c */ /* 0x000fc80003f85270 */
[----:B------:R-:W-:-:S04]  /*12bf0*/  ISETP.GT.AND P4, PT, R3, 0x29, !P4 ;  /* 0x000000290300780c */ /* 0x000fc80006784270 */
[----:B------:R-:W-:-:S04]  /*12c00*/  ISETP.LT.OR P4, PT, R8, 0x2a, P4 ;  /* 0x0000002a0800780c */ /* 0x000fc80002781670 */
[----:B------:R-:W-:Y:S01]  /*12c10*/  FSEL R25, R47, -INF , !P4 ;  /* 0xff8000002f197808 */ /* 0x000fe20006000000 */
[----:B------:R-:W-:Y:S01]  /*12c20*/  IMAD.U32 R47, RZ, RZ, UR56 ;  /* 0x00000038ff2f7e24 */ /* 0x000fe2000f8e00ff */
[----:B------:R-:W-:-:S04]  /*12c30*/  ISETP.NE.AND P4, PT, R50, RZ, PT ;  /* 0x000000ff3200720c */ /* 0x000fc80003f85270 */
[----:B------:R-:W-:Y:S02]  /*12c40*/  ISETP.GT.AND P4, PT, R3, 0x30, !P4 ;  /* 0x000000300300780c */ /* 0x000fe40006784270 */
[----:B0-----:R-:W-:Y:S01]  /*12c50*/  FMNMX.FTZ R9, R31, R28, !PT ;  /* 0x0000001c1f097209 */ /* 0x001fe20007810000 */
[----:B------:R-:W-:Y:S01]  /*12c60*/  IMAD.U32 R28, RZ, RZ, UR56 ;  /* 0x00000038ff1c7e24 */ /* 0x000fe2000f8e00ff */
[----:B------:R-:W-:-:S03]  /*12c70*/  ISETP.LT.OR P4, PT, R8, 0x31, P4 ;  /* 0x000000310800780c */ /* 0x000fc60002781670 */
[----:B------:R-:W-:Y:S01]  /*12c80*/  FFMA.FTZ R28, R9, R28, -8 ;  /* 0xc1000000091c7423 */ /* 0x000fe2000001001c */
[----:B------:R-:W-:Y:S02]  /*12c90*/  FSEL R26, R26, -INF , !P4 ;  /* 0xff8000001a1a7808 */ /* 0x000fe40006000000 */
[----:B------:R-:W-:-:S04]  /*12ca0*/  ISETP.NE.AND P4, PT, R48, RZ, PT ;  /* 0x000000ff3000720c */ /* 0x000fc80003f85270 */
[----:B------:R-:W-:-:S04]  /*12cb0*/  ISETP.GT.AND P4, PT, R3, 0x31, !P4 ;  /* 0x000000310300780c */ /* 0x000fc80006784270 */
[----:B------:R-:W-:-:S04]  /*12cc0*/  ISETP.LT.OR P4, PT, R8, 0x32, P4 ;  /* 0x000000320800780c */ /* 0x000fc80002781670 */
[----:B------:R-:W-:Y:S02]  /*12cd0*/  FSEL R27, R51, -INF , !P4 ;  /* 0xff800000331b7808 */ /* 0x000fe40006000000 */
[----:B------:R-:W-:Y:S02]  /*12ce0*/  ISETP.GT.AND P4, PT, R3, RZ, !P6 ;  /* 0x000000ff0300720c */ /* 0x000fe40007784270 */
[----:B------:R-:W-:Y:S02]  /*12cf0*/  ISETP.NE.AND P6, PT, R52, RZ, PT ;  /* 0x000000ff3400720c */ /* 0x000fe40003fc5270 */
[----:B------:R-:W-:-:S04]  /*12d00*/  ISETP.LT.OR P4, PT, R8, 0x1, P4 ;  /* 0x000000010800780c */ /* 0x000fc80002781670 */
[----:B------:R-:W-:Y:S02]  /*12d10*/  FSEL R0, R0, -INF , !P4 ;  /* 0xff80000000007808 */ /* 0x000fe40006000000 */
[----:B------:R-:W-:Y:S02]  /*12d20*/  FSETP.NEU.FTZ.AND P4, PT, R9, -INF , PT ;  /* 0xff8000000900780b */ /* 0x000fe40003f9d000 */
[----:B------:R-:W-:Y:S02]  /*12d30*/  FMNMX.FTZ R29, R0, R5, !PT ;  /* 0x00000005001d7209 */ /* 0x000fe40007810000 */
[----:B------:R-:W-:Y:S02]  /*12d40*/  FSEL R32, R28, RZ, P4 ;  /* 0x000000ff1c207208 */ /* 0x000fe40002000000 */
[----:B------:R-:W-:Y:S02]  /*12d50*/  FMNMX.FTZ R28, R10, R29, !PT ;  /* 0x0000001d0a1c7209 */ /* 0x000fe40007810000 */
[----:B------:R-:W-:Y:S01]  /*12d60*/  ISETP.GT.AND P4, PT, R3, 0x39, !P6 ;  /* 0x000000390300780c */ /* 0x000fe20007784270 */
[--C-:B------:R-:W-:Y:S01]  /*12d70*/  FFMA.FTZ R30, R33, UR56, -R32.reuse ;  /* 0x00000038211e7c23 */ /* 0x100fe20008010820 */
[----:B------:R-:W-:Y:S01]  /*12d80*/  FMNMX.FTZ R29, R11, R28, !PT ;  /* 0x0000001c0b1d7209 */ /* 0x000fe20007810000 */
[--C-:B------:R-:W-:Y:S01]  /*12d90*/  FFMA.FTZ R33, R43, UR56, -R32.reuse ;  /* 0x000000382b217c23 */ /* 0x100fe20008010820 */
[----:B------:R-:W-:Y:S01]  /*12da0*/  ISETP.LT.OR P4, PT, R8, 0x3a, P4 ;  /* 0x0000003a0800780c */ /* 0x000fe20002781670 */
[----:B------:R0:W-:Y:S01]  /*12db0*/  MUFU.EX2 R31, R30 ;  /* 0x0000001e001f7308 */ /* 0x0001e20000000800 */
[----:B------:R-:W-:Y:S01]  /*12dc0*/  FMNMX.FTZ R28, R12, R29, !PT ;  /* 0x0000001d0c1c7209 */ /* 0x000fe20007810000 */
[--C-:B------:R-:W-:Y:S01]  /*12dd0*/  FFMA.FTZ R36, R61, UR56, -R32.reuse ;  /* 0x000000383d247c23 */ /* 0x100fe20008010820 */
[----:B------:R-:W-:Y:S01]  /*12de0*/  FSEL R3, R54, -INF , !P5 ;  /* 0xff80000036037808 */ /* 0x000fe20006800000 */
[--C-:B------:R-:W-:Y:S01]  /*12df0*/  FFMA.FTZ R37, R63, UR56, -R32.reuse ;  /* 0x000000383f257c23 */ /* 0x100fe20008010820 */
[----:B------:R-:W-:Y:S01]  /*12e00*/  FMNMX.FTZ R29, R13, R28, !PT ;  /* 0x0000001c0d1d7209 */ /* 0x000fe20007810000 */
[--C-:B------:R-:W-:Y:S01]  /*12e10*/  FFMA.FTZ R43, R45, UR56, -R32.reuse ;  /* 0x000000382d2b7c23 */ /* 0x100fe20008010820 */
[----:B------:R-:W-:-:S01]  /*12e20*/  FFMA.FTZ R39, R67, UR56, -R32 ;  /* 0x0000003843277c23 */ /* 0x000fc20008010820 */
[----:B------:R1:W2:Y:S01]  /*12e30*/  MUFU.EX2 R34, R33 ;  /* 0x0000002100227308 */ /* 0x0002a20000000800 */
[----:B------:R-:W-:Y:S01]  /*12e40*/  FMNMX.FTZ R28, R14, R29, !PT ;  /* 0x0000001d0e1c7209 */ /* 0x000fe20007810000 */
[--C-:B0-----:R-:W-:Y:S01]  /*12e50*/  FFMA.FTZ R30, R59, UR56, -R32.reuse ;  /* 0x000000383b1e7c23 */ /* 0x101fe20008010820 */
[----:B------:R-:W-:-:S01]  /*12e60*/  FFMA.FTZ R40, R69, UR56, -R32 ;  /* 0x0000003845287c23 */ /* 0x000fc20008010820 */
[--C-:B------:R-:W-:Y:S01]  /*12e70*/  FFMA.FTZ R41, R71, UR56, -R32.reuse ;  /* 0x0000003847297c23 */ /* 0x100fe20008010820 */
[----:B------:R-:W-:Y:S01]  /*12e80*/  FMNMX.FTZ R29, R15, R28, !PT ;  /* 0x0000001c0f1d7209 */ /* 0x000fe20007810000 */
[--C-:B------:R-:W-:Y:S01]  /*12e90*/  FFMA.FTZ R42, R73, UR56, -R32.reuse ;  /* 0x00000038492a7c23 */ /* 0x100fe20008010820 */
[----:B------:R-:W-:-:S01]  /*12ea0*/  FFMA.FTZ R45, R77, UR56, -R32 ;  /* 0x000000384d2d7c23 */ /* 0x000fc20008010820 */
[----:B------:R-:W0:Y:S01]  /*12eb0*/  MUFU.EX2 R35, R30 ;  /* 0x0000001e00237308 */ /* 0x000e220000000800 */
[----:B------:R-:W-:Y:S01]  /*12ec0*/  FMNMX.FTZ R28, R20, R29, !PT ;  /* 0x0000001d141c7209 */ /* 0x000fe20007810000 */
[--C-:B-1----:R-:W-:Y:S01]  /*12ed0*/  FFMA.FTZ R33, R65, UR56, -R32.reuse ;  /* 0x0000003841217c23 */ /* 0x102fe20008010820 */
[----:B------:R-:W-:-:S02]  /*12ee0*/  FFMA.FTZ R46, R49, UR56, -R32 ;  /* 0x00000038312e7c23 */ /* 0x000fc40008010820 */
[----:B------:R-:W-:-:S03]  /*12ef0*/  FMNMX.FTZ R29, R21, R28, !PT ;  /* 0x0000001c151d7209 */ /* 0x000fc60007810000 */
[----:B------:R-:W1:Y:S01]  /*12f00*/  MUFU.EX2 R36, R36 ;  /* 0x0000002400247308 */ /* 0x000e620000000800 */
[----:B------:R-:W-:Y:S01]  /*12f10*/  FMNMX.FTZ R28, R24, R29, !PT ;  /* 0x0000001d181c7209 */ /* 0x000fe20007810000 */
[----:B--2---:R-:W-:-:S03]  /*12f20*/  FADD.FTZ R48, R31, R34 ;  /* 0x000000221f307221 */ /* 0x004fc60000010000 */
[----:B------:R-:W-:-:S03]  /*12f30*/  FMNMX.FTZ R29, R25, R28, !PT ;  /* 0x0000001c191d7209 */ /* 0x000fc60007810000 */
[----:B------:R2:W-:Y:S01]  /*12f40*/  MUFU.EX2 R38, R33 ;  /* 0x0000002100267308 */ /* 0x0005e20000000800 */
[----:B------:R-:W-:-:S04]  /*12f50*/  FMNMX.FTZ R28, R26, R29, !PT ;  /* 0x0000001d1a1c7209 */ /* 0x000fc80007810000 */
[----:B------:R-:W-:Y:S02]  /*12f60*/  FMNMX.FTZ R8, R27, R28, !PT ;  /* 0x0000001c1b087209 */ /* 0x000fe40007810000 */
[----:B------:R-:W-:Y:S01]  /*12f70*/  FSEL R28, R55, -INF , !P4 ;  /* 0xff800000371c7808 */ /* 0x000fe20006000000 */
[----:B------:R-:W-:Y:S01]  /*12f80*/  MUFU.EX2 R37, R37 ;  /* 0x0000002500257308 */ /* 0x000fe20000000800 */
[----:B------:R-:W-:Y:S01]  /*12f90*/  FMNMX.FTZ R29, R3, R8, !PT ;  /* 0x00000008031d7209 */ /* 0x000fe20007810000 */
[----:B--2---:R-:W-:-:S03]  /*12fa0*/  FFMA.FTZ R33, R75, UR56, -R32 ;  /* 0x000000384b217c23 */ /* 0x004fc60008010820 */
[----:B------:R-:W-:-:S03]  /*12fb0*/  FMNMX.FTZ R29, R28, R29, !PT ;  /* 0x0000001d1c1d7209 */ /* 0x000fc60007810000 */
[----:B------:R0:W-:Y:S02]  /*12fc0*/  MUFU.EX2 R44, R43 ;  /* 0x0000002b002c7308 */ /* 0x0001e40000000800 */
[----:B------:R-:W2:Y:S06]  /*12fd0*/  SHFL.BFLY PT, R8, R29, 0x2, 0x1f ;  /* 0x0c401f001d087f89 */ /* 0x000eac00000e0000 */
[----:B------:R-:W-:Y:S01]  /*12fe0*/  MUFU.EX2 R33, R33 ;  /* 0x0000002100217308 */ /* 0x000fe20000000800 */
[----:B0-----:R-:W-:-:S07]  /*12ff0*/  FADD.FTZ R43, R35, R48 ;  /* 0x00000030232b7221 */ /* 0x001fce0000010000 */
[----:B------:R-:W-:Y:S08]  /*13000*/  MUFU.EX2 R39, R39 ;  /* 0x0000002700277308 */ /* 0x000ff00000000800 */
[----:B------:R-:W0:Y:S01]  /*13010*/  MUFU.EX2 R40, R40 ;  /* 0x0000002800287308 */ /* 0x000e220000000800 */
[----:B--2---:R-:W-:-:S05]  /*13020*/  FMNMX.FTZ R30, R29, R8, !PT ;  /* 0x000000081d1e7209 */ /* 0x004fca0007810000 */
[----:B------:R-:W2:Y:S02]  /*13030*/  SHFL.BFLY PT, R29, R30, 0x1, 0x1f ;  /* 0x0c201f001e1d7f89 */ /* 0x000ea400000e0000 */
[----:B------:R-:W-:Y:S08]  /*13040*/  MUFU.EX2 R41, R41 ;  /* 0x0000002900297308 */ /* 0x000ff00000000800 */
[----:B------:R-:W-:Y:S08]  /*13050*/  MUFU.EX2 R42, R42 ;  /* 0x0000002a002a7308 */ /* 0x000ff00000000800 */
[----:B------:R-:W-:Y:S01]  /*13060*/  MUFU.EX2 R45, R45 ;  /* 0x0000002d002d7308 */ /* 0x000fe20000000800 */
[----:B--2---:R-:W-:Y:S01]  /*13070*/  FMNMX.FTZ R8, R30, R29, !PT ;  /* 0x0000001d1e087209 */ /* 0x004fe20007810000 */
[--C-:B------:R-:W-:Y:S01]  /*13080*/  FFMA.FTZ R29, R79, UR56, -R32.reuse ;  /* 0x000000384f1d7c23 */ /* 0x100fe20008010820 */
[----:B------:R-:W-:-:S05]  /*13090*/  FFMA.FTZ R32, R53, UR56, -R32 ;  /* 0x0000003835207c23 */ /* 0x000fca0008010820 */
[----:B------:R-:W-:Y:S01]  /*130a0*/  MUFU.EX2 R46, R46 ;  /* 0x0000002e002e7308 */ /* 0x000fe20000000800 */
[C---:B------:R-:W-:Y:S01]  /*130b0*/  FSETP.NEU.FTZ.AND P4, PT, R8.reuse, -INF , PT ;  /* 0xff8000000800780b */ /* 0x040fe20003f9d000 */
[----:B------:R-:W-:Y:S01]  /*130c0*/  FFMA.FTZ R30, R8, R47, -8 ;  /* 0xc1000000081e7423 */ /* 0x000fe2000001002f */
[C---:B-1----:R-:W-:Y:S01]  /*130d0*/  F2FP.SATFINITE.E4M3.F32.PACK_AB_MERGE_C R47, R36.reuse, R35, RZ ;  /* 0x00000023242f723e */ /* 0x042fe200048070ff */
[----:B------:R-:W-:Y:S01]  /*130e0*/  FADD.FTZ R36, R36, R43 ;  /* 0x0000002b24247221 */ /* 0x000fe20000010000 */
[----:B0-----:R-:W-:Y:S02]  /*130f0*/  F2FP.SATFINITE.E4M3.F32.PACK_AB_MERGE_C R43, R40, R39, RZ ;  /* 0x00000027282b723e */ /* 0x001fe400048070ff */
[----:B------:R-:W-:Y:S01]  /*13100*/  FSEL R30, R30, RZ, P4 ;  /* 0x000000ff1e1e7208 */ /* 0x000fe20002000000 */
[----:B------:R-:W-:Y:S01]  /*13110*/  MUFU.EX2 R29, R29 ;  /* 0x0000001d001d7308 */ /* 0x000fe20000000800 */
[----:B------:R-:W-:Y:S02]  /*13120*/  F2FP.SATFINITE.E4M3.F32.PACK_AB_MERGE_C R188, R34, R31, R47 ;  /* 0x0000001f22bc723e */ /* 0x000fe4000480702f */
[----:B------:R-:W-:Y:S01]  /*13130*/  F2FP.SATFINITE.E4M3.F32.PACK_AB_MERGE_C R190, R38, R37, R43 ;  /* 0x0000002526be723e */ /* 0x000fe2000480702b */
        /* <DEDUP_REMOVED lines=17> */
[----:B------:R-:W-:-:S05]  /*13250*/  FFMA.FTZ R28, R28, UR56, -R30 ;  /* 0x000000381c1c7c23 */ /* 0x000fca000801081e */
[----:B------:R-:W1:Y:S08]  /*13260*/  MUFU.EX2 R10, R10 ;  /* 0x0000000a000a7308 */ /* 0x000e700000000800 */
[----:B------:R-:W2:Y:S01]  /*13270*/  MUFU.EX2 R11, R11 ;  /* 0x0000000b000b7308 */ /* 0x000ea20000000800 */
[----:B0-----:R-:W-:-:S07]  /*13280*/  FADD.FTZ R35, R0, R5 ;  /* 0x0000000500237221 */ /* 0x001fce0000010000 */
[----:B------:R-:W0:Y:S01]  /*13290*/  MUFU.EX2 R12, R12 ;  /* 0x0000000c000c7308 */ /* 0x000e220000000800 */
[----:B-1----:R-:W-:-:S01]  /*132a0*/  FADD.FTZ R34, R10, R35 ;  /* 0x000000230a227221 */ /* 0x002fc20000010000 */
[----:B------:R-:W-:-:S04]  /*132b0*/  FADD.FTZ R35, R37, R36 ;  /* 0x0000002425237221 */ /* 0x000fc80000010000 */
[----:B------:R-:W-:Y:S02]  /*132c0*/  FADD.FTZ R36, R38, R35 ;  /* 0x0000002326247221 */ /* 0x000fe40000010000 */
[----:B------:R-:W1:Y:S01]  /*132d0*/  MUFU.EX2 R13, R13 ;  /* 0x0000000d000d7308 */ /* 0x000e620000000800 */
[----:B--2---:R-:W-:-:S01]  /*132e0*/  FADD.FTZ R31, R11, R34 ;  /* 0x000000220b1f7221 */ /* 0x004fc20000010000 */
[----:B------:R-:W2:Y:S01]  /*132f0*/  @P2 LDC R35, c[0x0][0x44c] ;  /* 0x00011300ff232b82 */ /* 0x000ea20000000800 */
[----:B------:R-:W-:-:S04]  /*13300*/  FADD.FTZ R39, R39, R36 ;  /* 0x0000002427277221 */ /* 0x000fc80000010000 */
[----:B------:R-:W-:Y:S01]  /*13310*/  FADD.FTZ R40, R40, R39 ;  /* 0x0000002728287221 */ /* 0x000fe20000010000 */
[----:B------:R-:W3:Y:S01]  /*13320*/  MUFU.EX2 R14, R14 ;  /* 0x0000000e000e7308 */ /* 0x000ee20000000800 */
[----:B0-----:R-:W-:-:S07]  /*13330*/  FADD.FTZ R34, R12, R31 ;  /* 0x0000001f0c227221 */ /* 0x001fce0000010000 */
[----:B------:R-:W0:Y:S01]  /*13340*/  MUFU.EX2 R15, R15 ;  /* 0x0000000f000f7308 */ /* 0x000e220000000800 */
[----:B-1----:R-:W-:-:S01]  /*13350*/  FADD.FTZ R31, R13, R34 ;  /* 0x000000220d1f7221 */ /* 0x002fc20000010000 */
[----:B------:R-:W-:-:S04]  /*13360*/  F2FP.SATFINITE.E4M3.F32.PACK_AB_MERGE_C R34, R44, R33, RZ ;  /* 0x000000212c22723e */ /* 0x000fc800048070ff */
[----:B------:R-:W-:Y:S01]  /*13370*/  F2FP.SATFINITE.E4M3.F32.PACK_AB_MERGE_C R184, R42, R41, R34 ;  /* 0x000000292ab8723e */ /* 0x000fe20004807022 */
[----:B------:R-:W-:-:S01]  /*13380*/  FADD.FTZ R41, R41, R40 ;  /* 0x0000002829297221 */ /* 0x000fc20000010000 */
[----:B------:R-:W1:Y:S01]  /*13390*/  MUFU.EX2 R20, R20 ;  /* 0x0000001400147308 */ /* 0x000e620000000800 */
[----:B---3--:R-:W-:-:S01]  /*133a0*/  FADD.FTZ R30, R14, R31 ;  /* 0x0000001f0e1e7221 */ /* 0x008fc20000010000 */
[----:B------:R-:W3:Y:S01]  /*133b0*/  @P2 LDC R34, c[0x0][0x450] ;  /* 0x00011400ff222b82 */ /* 0x000ee20000000800 */
[----:B------:R-:W-:-:S01]  /*133c0*/  FADD.FTZ R42, R42, R41 ;  /* 0x000000292a2a7221 */ /* 0x000fc20000010000 */
[----:B--2---:R-:W-:-:S04]  /*133d0*/  @P2 IMAD.HI.U32 R35, R204, R35, RZ ;  /* 0x00000023cc232227 */ /* 0x004fc800078e00ff */
[----:B------:R-:W-:Y:S01]  /*133e0*/  FADD.FTZ R33, R33, R42 ;  /* 0x0000002a21217221 */ /* 0x000fe20000010000 */
[----:B------:R-:W2:Y:S01]  /*133f0*/  MUFU.EX2 R21, R21 ;  /* 0x0000001500157308 */ /* 0x000ea20000000800 */
[----:B0-----:R-:W-:-:S01]  /*13400*/  FADD.FTZ R31, R15, R30 ;  /* 0x0000001e0f1f7221 */ /* 0x001fc20000010000 */
[----:B------:R-:W-:Y:S01]  /*13410*/  F2FP.SATFINITE.E4M3.F32.PACK_AB_MERGE_C R30, R11, R10, RZ ;  /* 0x0000000a0b1e723e */ /* 0x000fe200048070ff */
[----:B------:R-:W-:-:S01]  /*13420*/  FADD.FTZ R44, R44, R33 ;  /* 0x000000212c2c7221 */ /* 0x000fc20000010000 */
[----:B------:R-:W-:Y:S02]  /*13430*/  F2FP.SATFINITE.E4M3.F32.PACK_AB_MERGE_C R14, R15, R14, RZ ;  /* 0x0000000e0f0e723e */ /* 0x000fe400048070ff */
[----:B------:R-:W-:Y:S02]  /*13440*/  F2FP.SATFINITE.E4M3.F32.PACK_AB_MERGE_C R189, R5, R0, R30 ;  /* 0x0000000005bd723e */ /* 0x000fe4000480701e */
[----:B------:R-:W0:Y:S01]  /*13450*/  MUFU.EX2 R24, R24 ;  /* 0x0000001800187308 */ /* 0x000e220000000800 */
[----:B-1----:R-:W-:-:S01]  /*13460*/  FADD.FTZ R10, R20, R31 ;  /* 0x0000001f140a7221 */ /* 0x002fc20000010000 */
[----:B------:R-:W-:Y:S01]  /*13470*/  F2FP.SATFINITE.E4M3.F32.PACK_AB_MERGE_C R191, R13, R12, R14 ;  /* 0x0000000c0dbf723e */ /* 0x000fe2000480700e */
[----:B------:R-:W-:-:S05]  /*13480*/  IMAD.MOV.U32 R12, RZ, RZ, R204 ;  /* 0x000000ffff0c7224 */ /* 0x000fca00078e00cc */
[----:B------:R-:W1:Y:S01]  /*13490*/  MUFU.EX2 R25, R25 ;  /* 0x0000001900197308 */ /* 0x000e620000000800 */
[----:B--2---:R-:W-:-:S01]  /*134a0*/  FADD.FTZ R11, R21, R10 ;  /* 0x0000000a150b7221 */ /* 0x004fc20000010000 */
[----:B---3--:R-:W-:-:S06]  /*134b0*/  @P2 SHF.R.U32.HI R12, RZ, R34, R35 ;  /* 0x00000022ff0c2219 */ /* 0x008fcc0000011623 */
[----:B------:R-:W2:Y:S01]  /*134c0*/  MUFU.EX2 R32, R32 ;  /* 0x0000002000207308 */ /* 0x000ea20000000800 */
[----:B0-----:R-:W-:-:S01]  /*134d0*/  FADD.FTZ R0, R24, R11 ;  /* 0x0000000b18007221 */ /* 0x001fc20000010000 */
[----:B------:R-:W-:-:S05]  /*134e0*/  IMAD.IADD R11, R57, 0x1, R12 ;  /* 0x00000001390b7824 */ /* 0x000fca00078e020c */
[----:B------:R-:W-:Y:S01]  /*134f0*/  IADD3 R6, R11, R6, RZ ;  /* 0x000000060b067210 */ /* 0x000fe20007ffe0ff */
[----:B------:R-:W0:Y:S01]  /*13500*/  MUFU.EX2 R26, R26 ;  /* 0x0000001a001a7308 */ /* 0x000e220000000800 */
[C---:B-1----:R-:W-:Y:S01]  /*13510*/  F2FP.SATFINITE.E4M3.F32.PACK_AB_MERGE_C R24, R25.reuse, R24, RZ ;  /* 0x000000181918723e */ /* 0x042fe200048070ff */
[----:B------:R-:W-:-:S03]  /*13520*/  FADD.FTZ R25, R25, R0 ;  /* 0x0000000019197221 */ /* 0x000fc60000010000 */
[----:B------:R-:W-:-:S03]  /*13530*/  F2FP.SATFINITE.E4M3.F32.PACK_AB_MERGE_C R185, R21, R20, R24 ;  /* 0x0000001415b9723e */ /* 0x000fc60004807018 */
[----:B------:R-:W1:Y:S01]  /*13540*/  MUFU.EX2 R27, R27 ;  /* 0x0000001b001b7308 */ /* 0x000e620000000800 */
[----:B--2---:R-:W-:-:S04]  /*13550*/  F2FP.SATFINITE.E4M3.F32.PACK_AB_MERGE_C R5, R32, R29, RZ ;  /* 0x0000001d2005723e */ /* 0x004fc800048070ff */
[----:B------:R-:W-:Y:S01]  /*13560*/  F2FP.SATFINITE.E4M3.F32.PACK_AB_MERGE_C R186, R46, R45, R5 ;  /* 0x0000002d2eba723e */ /* 0x000fe20004807005 */
[----:B------:R-:W-:-:S02]  /*13570*/  FADD.FTZ R45, R45, R44 ;  /* 0x0000002c2d2d7221 */ /* 0x000fc40000010000 */
[----:B------:R-:W2:Y:S01]  /*13580*/  MUFU.EX2 R3, R3 ;  /* 0x0000000300037308 */ /* 0x000ea20000000800 */
[----:B0-----:R-:W-:-:S01]  /*13590*/  FADD.FTZ R0, R26, R25 ;  /* 0x000000191a007221 */ /* 0x001fc20000010000 */
[----:B------:R-:W-:-:S04]  /*135a0*/  FADD.FTZ R46, R46, R45 ;  /* 0x0000002d2e2e7221 */ /* 0x000fc80000010000 */
[----:B------:R-:W-:Y:S02]  /*135b0*/  FADD.FTZ R29, R29, R46 ;  /* 0x0000002e1d1d7221 */ /* 0x000fe40000010000 */
[----:B------:R-:W0:Y:S01]  /*135c0*/  MUFU.EX2 R28, R28 ;  /* 0x0000001c001c7308 */ /* 0x000e220000000800 */
[----:B-1----:R-:W-:-:S04]  /*135d0*/  FADD.FTZ R0, R27, R0 ;  /* 0x000000001b007221 */ /* 0x002fc80000010000 */
[----:B--2---:R-:W-:Y:S01]  /*135e0*/  FADD.FTZ R5, R3, R0 ;  /* 0x0000000003057221 */ /* 0x004fe20000010000 */
[----:B0-----:R-:W-:-:S03]  /*135f0*/  F2FP.SATFINITE.E4M3.F32.PACK_AB_MERGE_C R10, R28, R3, RZ ;  /* 0x000000031c0a723e */ /* 0x001fc600048070ff */
[----:B------:R-:W-:Y:S01]  /*13600*/  FADD.FTZ R0, R28, R5 ;  /* 0x000000051c007221 */ /* 0x000fe20000010000 */
[----:B------:R-:W-:-:S01]  /*13610*/  FADD.FTZ R3, R32, R29 ;  /* 0x0000001d20037221 */ /* 0x000fc20000010000 */
[----:B------:R-:W-:Y:S01]  /*13620*/  VIADD R5, R56, 0xfffffffe ;  /* 0xfffffffe38057836 */ /* 0x000fe20000000000 */
[----:B------:R-:W-:Y:S01]  /*13630*/  F2FP.SATFINITE.E4M3.F32.PACK_AB_MERGE_C R187, R27, R26, R10 ;  /* 0x0000001a1bbb723e */ /* 0x000fe2000480700a */
        /* <DEDUP_REMOVED lines=12> */
.L_x_1490:
[----:B------:R-:W-:-:S13]  /*13700*/  ISETP.NE.AND P4, PT, R7, 0x1, PT ;  /* 0x000000010700780c */ /* 0x000fda0003f85270 */
[----:B------:R-:W0:Y:S02]  /*13710*/  @P4 LDC.64 R12, c[0x0][0x9e8] ;  /* 0x00027a00ff0c4b82 */ /* 0x000e240000000a00 */
[----:B0-----:R-:W-:-:S05]  /*13720*/  @P4 IMAD.HI.U32 R12, R10, R12, RZ ;  /* 0x0000000c0a0c4227 */ /* 0x001fca00078e00ff */
[----:B------:R-:W-:-:S07]  /*13730*/  @P4 SHF.R.U32.HI R10, RZ, R13, R12 ;  /* 0x0000000dff0a4219 */ /* 0x000fce000001160c */
.L_x_1491:
[----:B------:R-:W-:Y:S05]  /*13740*/  BSYNC B0 ;  /* 0x0000000000007941 */ /* 0x000fea0003800000 */
.L_x_1489:
[----:B------:R-:W-:-:S05]  /*13750*/  IMAD R7, R10, R7, R7 ;  /* 0x000000070a077224 */ /* 0x000fca00078e0207 */
[----:B------:R-:W-:-:S07]  /*13760*/  VIMNMX R6, R6, R7, PT ;  /* 0x0000000706067248 */ /* 0x000fce0003fe0100 */
.L_x_1488:
[----:B------:R-:W-:Y:S01]  /*13770*/  SHF.R.S32.HI R7, RZ, 0x1f, R6 ;  /* 0x0000001fff077819 */ /* 0x000fe20000011406 */
[----:B------:R-:W-:Y:S01]  /*13780*/  ULDC UR52, c[0x0][0x9e4] ;  /* 0x0002790000347ab9 */ /* 0x000fe20000000800 */
[----:B------:R-:W-:Y:S01]  /*13790*/  ULDC UR49, c[0x0][0x9e4] ;  /* 0x0002790000317ab9 */ /* 0x000fe20000000800 */
[----:B------:R-:W-:Y:S01]  /*137a0*/  ULDC UR48, c[0x0][0x988] ;  /* 0x0002620000307ab9 */ /* 0x000fe20000000800 */
[----:B------:R-:W-:Y:S01]  /*137b0*/  LEA.HI R7, R7, R6, RZ, 0x6 ;  /* 0x0000000607077211 */ /* 0x000fe200078f30ff */
[----:B------:R-:W-:Y:S01]  /*137c0*/  ULDC UR51, c[0x0][0x988] ;  /* 0x0002620000337ab9 */ /* 0x000fe20000000800 */
[----:B------:R-:W-:Y:S01]  /*137d0*/  ULDC UR50, c[0x0][0x988] ;  /* 0x0002620000327ab9 */ /* 0x000fe20000000800 */
[----:B------:R-:W-:Y:S01]  /*137e0*/  ULDC UR54, c[0x0][0x9e0] ;  /* 0x0002780000367ab9 */ /* 0x000fe20000000800 */
[----:B------:R-:W-:Y:S01]  /*137f0*/  SHF.R.S32.HI R10, RZ, 0x6, R7 ;  /* 0x00000006ff0a7819 */ /* 0x000fe20000011407 */
[----:B------:R-:W-:Y:S01]  /*13800*/  ULDC UR53, c[0x0][0x9e0] ;  /* 0x0002780000357ab9 */ /* 0x000fe20000000800 */
[----:B------:R-:W-:-:S02]  /*13810*/  CS2R R150, SRZ ;  /* 0x0000000000967805 */ /* 0x000fc4000001ff00 */
[----:B------:R-:W-:Y:S02]  /*13820*/  CS2R R148, SRZ ;  /* 0x0000000000947805 */ /* 0x000fe4000001ff00 */
[----:B------:R-:W-:Y:S02]  /*13830*/  VIMNMX R10, R201, R10, !PT ;  /* 0x0000000ac90a7248 */ /* 0x000fe40007fe0100 */
[----:B------:R-:W-:Y:S02]  /*13840*/  CS2R R146, SRZ ;  /* 0x0000000000927805 */ /* 0x000fe4000001ff00 */
[----:B------:R-:W-:Y:S02]  /*13850*/  CS2R R144, SRZ ;  /* 0x0000000000907805 */ /* 0x000fe4000001ff00 */
[----:B------:R-:W-:Y:S02]  /*13860*/  CS2R R142, SRZ ;  /* 0x00000000008e7805 */ /* 0x000fe4000001ff00 */
[----:B------:R-:W-:-:S02]  /*13870*/  ISETP.GE.AND P4, PT, R5, R10, PT ;  /* 0x0000000a0500720c */ /* 0x000fc40003f86270 */
        /* <DEDUP_REMOVED lines=59> */
[----:B------:R-:W-:Y:S06]  /*13c30*/  @!P4 BRA `(.L_x_1492) ;  /* 0x00000028003cc947 */ /* 0x000fec0003800000 */
[----:B------:R-:W-:-:S07]  /*13c40*/  IMAD.MOV.U32 R151, RZ, RZ, RZ ;  /* 0x000000ffff977224 */ /* 0x000fce00078e00ff */
.L_x_1511:
[----:B------:R-:W-:Y:S01]  /*13c50*/  VIADD R11, R199, 0x1 ;  /* 0x00000001c70b7836 */ /* 0x000fe20000000000 */
[----:B------:R-:W-:Y:S05]  /*13c60*/  YIELD ;  /* 0x0000000000007946 */ /* 0x000fea0003800000 */
[----:B------:R-:W-:-:S04]  /*13c70*/  ISETP.NE.AND P4, PT, R11, 0x2, PT ;  /* 0x000000020b00780c */ /* 0x000fc80003f85270 */
[----:B------:R-:W-:Y:S02]  /*13c80*/  SEL R6, RZ, 0x1, P4 ;  /* 0x00000001ff067807 */ /* 0x000fe40002000000 */
[----:B------:R-:W-:Y:S02]  /*13c90*/  SEL R11, R11, RZ, P4 ;  /* 0x000000ff0b0b7207 */ /* 0x000fe40002000000 */
[----:B------:R-:W-:Y:S02]  /*13ca0*/  ISETP.NE.AND P4, PT, R200, RZ, PT ;  /* 0x000000ffc800720c */ /* 0x000fe40003f85270 */
[----:B------:R-:W-:-:S11]  /*13cb0*/  LOP3.LUT R225, R193, R6, RZ, 0x3c, !PT ;  /* 0x00000006c1e17212 */ /* 0x000fd600078e3cff */
[----:B------:R-:W-:Y:S05]  /*13cc0*/  @P4 BRA `(.L_x_1493) ;  /* 0x0000000000304947 */ /* 0x000fea0003800000 */
[----:B------:R-:W-:Y:S05]  /*13cd0*/  @!P0 BRA `(.L_x_1494) ;  /* 0x0000000000048947 */ /* 0x000fea0003800000 */
[----:B------:R-:W-:Y:S01]  /*13ce0*/  BPT.TRAP 0x1 ;  /* 0x000000040000795c */ /* 0x000fe20000300000 */
.L_x_1494:
[----:B------:R-:W-:Y:S01]  /*13cf0*/  IMAD R7, R11, 0x8, R16 ;  /* 0x000000080b077824 */ /* 0x000fe200078e0210 */
[----:B------:R-:W-:-:S04]  /*13d00*/  SHF.L.U32 R6, R225, 0x1f, RZ ;  /* 0x0000001fe1067819 */ /* 0x000fc800000006ff */
[----:B------:R0:W1:Y:S01]  /*13d10*/  SYNCS.PHASECHK.TRANS64.TRYWAIT P5, [R7+URZ+0x28430], R6 ;  /* 0x02843006070075a7 */ /* 0x00006200080a017f */
[----:B------:R-:W-:Y:S05]  /*13d20*/  @!P0 BRA `(.L_x_1495) ;  /* 0x0000000000048947 */ /* 0x000fea0003800000 */
[----:B------:R-:W-:Y:S01]  /*13d30*/  BPT.TRAP 0x1 ;  /* 0x000000040000795c */ /* 0x000fe20000300000 */
.L_x_1495:
[----:B------:R-:W-:Y:S04]  /*13d40*/  BSSY B0, `(.L_x_1493) ;  /* 0x0000004000007945 */ /* 0x000fe80003800000 */
[----:B-1----:R-:W-:Y:S05]  /*13d50*/  @P5 BRA `(.L_x_1496) ;  /* 0x0000000000085947 */ /* 0x002fea0003800000 */
[----:B------:R-:W1:Y:S02]  /*13d60*/  SYNCS.PHASECHK.TRANS64.TRYWAIT P5, [R7+URZ+0x28430], R6 ;  /* 0x02843006070075a7 */ /* 0x000e6400080a017f */
[----:B-1----:R-:W-:Y:S05]  /*13d70*/  @!P5 BRA `(.L_x_1497) ;  /* 0x00000140001cd947 */ /* 0x002fea0003800000 */
.L_x_1496:
[----:B------:R-:W-:Y:S05]  /*13d80*/  BSYNC B0 ;  /* 0x0000000000007941 */ /* 0x000fea0003800000 */
.L_x_1493:
[----:B01----:R-:W0:Y:S01]  /*13d90*/  S2R R6, SR_TID.X ;  /* 0x0000000000067919 */ /* 0x003e220000002100 */
[----:B------:R-:W-:Y:S05]  /*13da0*/  WARPSYNC.ALL ;  /* 0x0000000000007948 */ /* 0x000fea0003800000 */
[----:B------:R-:W-:Y:S02]  /*13db0*/  IMAD.MOV.U32 R7, RZ, RZ, 0x40000040 ;  /* 0x40000040ff077424 */ /* 0x000fe400078e00ff */
[----:B------:R-:W-:Y:S02]  /*13dc0*/  IMAD.MOV.U32 R15, RZ, RZ, 0x40000040 ;  /* 0x40000040ff0f7424 */ /* 0x000fe400078e00ff */
[----:B------:R-:W-:Y:S01]  /*13dd0*/  IMAD.MOV.U32 R21, RZ, RZ, 0x40000040 ;  /* 0x40000040ff157424 */ /* 0x000fe200078e00ff */
[----:B------:R-:W-:Y:S01]  /*13de0*/  R2UR UR15, R7 ;  /* 0x00000000070f72ca */ /* 0x000fe200000e0000 */
[----:B------:R-:W-:Y:S01]  /*13df0*/  IMAD.MOV.U32 R13, RZ, RZ, 0x40000040 ;  /* 0x40000040ff0d7424 */ /* 0x000fe200078e00ff */
[----:B------:R-:W-:-:S02]  /*13e00*/  R2UR UR11, R15 ;  /* 0x000000000f0b72ca */ /* 0x000fc400000e0000 */
[----:B------:R-:W-:Y:S02]  /*13e10*/  R2UR UR7, R21 ;  /* 0x00000000150772ca */ /* 0x000fe400000e0000 */
[----:B------:R-:W-:Y:S02]  /*13e20*/  R2UR UR19, R13 ;  /* 0x000000000d1372ca */ /* 0x000fe400000e0000 */
[----:B------:R-:W-:Y:S02]  /*13e30*/  R2UR UR23, R15 ;  /* 0x000000000f1772ca */ /* 0x000fe400000e0000 */
[----:B------:R-:W-:Y:S02]  /*13e40*/  R2UR UR27, R13 ;  /* 0x000000000d1b72ca */ /* 0x000fe400000e0000 */
[----:B------:R-:W-:Y:S02]  /*13e50*/  R2UR UR31, R21 ;  /* 0x00000000151f72ca */ /* 0x000fe400000e0000 */
[----:B------:R-:W-:-:S02]  /*13e60*/  R2UR UR35, R7 ;  /* 0x00000000072372ca */ /* 0x000fc400000e0000 */
[----:B0-----:R-:W-:Y:S01]  /*13e70*/  SHF.R.U32.HI R12, RZ, 0x7, R6 ;  /* 0x00000007ff0c7819 */ /* 0x001fe20000011606 */
[----:B------:R-:W-:-:S04]  /*13e80*/  IMAD R6, R11, 0x400, R4 ;  /* 0x000004000b067824 */ /* 0x000fc800078e0204 */
[----:B------:R-:W-:Y:S01]  /*13e90*/  VIADD R152, R12, 0x8 ;  /* 0x000000080c987836 */ /* 0x000fe20000000000 */
[C---:B------:R-:W-:Y:S01]  /*13ea0*/  R2UR UR14, R6.reuse ;  /* 0x00000000060e72ca */ /* 0x040fe200000e0000 */
[C---:B------:R-:W-:Y:S01]  /*13eb0*/  VIADD R14, R6.reuse, 0x2 ;  /* 0x00000002060e7836 */ /* 0x040fe20000000000 */
[C---:B------:R-:W-:Y:S01]  /*13ec0*/  IADD3 R20, R6.reuse, 0x4, RZ ;  /* 0x0000000406147810 */ /* 0x040fe20007ffe0ff */
[----:B------:R-:W-:Y:S01]  /*13ed0*/  VIADD R12, R6, 0x6 ;  /* 0x00000006060c7836 */ /* 0x000fe20000000000 */
[----:B------:R0:W-:Y:S02]  /*13ee0*/  BAR.SYNC.DEFER_BLOCKING R152, 0x100 ;  /* 0x000400980000751d */ /* 0x0001e40000010000 */
[----:B------:R-:W-:Y:S01]  /*13ef0*/  R2UR UR10, R14 ;  /* 0x000000000e0a72ca */ /* 0x000fe200000e0000 */
[----:B------:R-:W-:Y:S01]  /*13f00*/  VIADD R14, R6, 0x200 ;  /* 0x00000200060e7836 */ /* 0x000fe20000000000 */
[----:B------:R-:W-:Y:S01]  /*13f10*/  R2UR UR6, R20 ;  /* 0x00000000140672ca */ /* 0x000fe200000e0000 */
[----:B------:R-:W-:Y:S01]  /*13f20*/  VIADD R20, R6, 0x204 ;  /* 0x0000020406147836 */ /* 0x000fe20000000000 */
[----:B------:R-:W-:Y:S01]  /*13f30*/  R2UR UR18, R12 ;  /* 0x000000000c1272ca */ /* 0x000fe200000e0000 */
[----:B------:R-:W-:Y:S01]  /*13f40*/  VIADD R12, R6, 0x202 ;  /* 0x00000202060c7836 */ /* 0x000fe20000000000 */
[----:B------:R-:W-:-:S02]  /*13f50*/  R2UR UR22, R14 ;  /* 0x000000000e1672ca */ /* 0x000fc400000e0000 */
[----:B------:R-:W-:Y:S02]  /*13f60*/  R2UR UR30, R20 ;  /* 0x00000000141e72ca */ /* 0x000fe400000e0000 */
[----:B------:R-:W-:Y:S02]  /*13f70*/  R2UR UR26, R12 ;  /* 0x000000000c1a72ca */ /* 0x000fe400000e0000 */
[----:B------:R-:W-:-:S04]  /*13f80*/  IADD3 R6, R6, 0x206, RZ ;  /* 0x0000020606067810 */ /* 0x000fc80007ffe0ff */
[----:B------:R-:W-:Y:S01]  /*13f90*/  R2UR UR34, R6 ;  /* 0x00000000062272ca */ /* 0x000fe200000e0000 */
[----:B0-----:R-:W-:-:S06]  /*13fa0*/  WARPGROUP.ARRIVE ;  /* 0x00000000000079c5 */ /* 0x001fcc0000000000 */
        /* <DEDUP_REMOVED lines=23> */
[----:B------:R-:W-:Y:S05]  /*14120*/  @P4 BRA `(.L_x_1498) ;  /* 0x0000000000284947 */ /* 0x000fea0003800000 */
[----:B------:R-:W-:Y:S05]  /*14130*/  @!P0 BRA `(.L_x_1499) ;  /* 0x0000000000048947 */ /* 0x000fea0003800000 */
[----:B------:R-:W-:Y:S01]  /*14140*/  BPT.TRAP 0x1 ;  /* 0x000000040000795c */ /* 0x000fe20000300000 */
.L_x_1499:
[----:B------:R-:W-:Y:S01]  /*14150*/  SHF.L.U32 R6, R193, 0x1f, RZ ;  /* 0x0000001fc1067819 */ /* 0x000fe200000006ff */
[----:B------:R-:W-:-:S04]  /*14160*/  IMAD R7, R199, 0x8, R16 ;  /* 0x00000008c7077824 */ /* 0x000fc800078e0210 */
[----:B------:R0:W1:Y:S01]  /*14170*/  SYNCS.PHASECHK.TRANS64.TRYWAIT P4, [R7+URZ+0x28450], R6 ;  /* 0x02845006070075a7 */ /* 0x000062000808017f */
[----:B------:R-:W-:Y:S05]  /*14180*/  @!P0 BRA `(.L_x_1500) ;  /* 0x0000000000048947 */ /* 0x000fea0003800000 */
[----:B------:R-:W-:Y:S01]  /*14190*/  BPT.TRAP 0x1 ;  /* 0x000000040000795c */ /* 0x000fe20000300000 */
.L_x_1500:
[----:B-1----:R-:W-:Y:S05]  /*141a0*/  @P4 BRA `(.L_x_1498) ;  /* 0x0000000000084947 */ /* 0x002fea0003800000 */
[----:B------:R-:W1:Y:S02]  /*141b0*/  SYNCS.PHASECHK.TRANS64.TRYWAIT P4, [R7+URZ+0x28450], R6 ;  /* 0x02845006070075a7 */ /* 0x000e64000808017f */
[----:B-1----:R-:W-:Y:S05]  /*141c0*/  @!P4 BRA `(.L_x_1501) ;  /* 0x0000013c001cc947 */ /* 0x002fea0003800000 */
.L_x_1498:
[----:B01----:R-:W-:Y:S01]  /*141d0*/  VIADD R6, R16, 0x8000 ;  /* 0x0000800010067836 */ /* 0x003fe20000000000 */
[----:B------:R-:W-:Y:S05]  /*141e0*/  WARPSYNC.ALL ;  /* 0x0000000000007948 */ /* 0x000fea0003800000 */
[----:B------:R-:W-:Y:S01]  /*141f0*/  SHF.R.U32.HI R6, RZ, 0x4, R6 ;  /* 0x00000004ff067819 */ /* 0x000fe20000011606 */
[----:B------:R-:W-:Y:S01]  /*14200*/  IMAD.MOV.U32 R7, RZ, RZ, -0x7fffffe0 ;  /* 0x80000020ff077424 */ /* 0x000fe200078e00ff */
[----:B------:R-:W-:Y:S01]  /*14210*/  WARPGROUP.ARRIVE ;  /* 0x00000000000079c5 */ /* 0x000fe20000000000 */
[----:B------:R-:W0:Y:S01]  /*14220*/  @P2 LDC R13, c[0x0][0x450] ;  /* 0x00011400ff0d2b82 */ /* 0x000e220000000800 */
[----:B------:R-:W-:-:S04]  /*14230*/  LOP3.LUT R6, R6, 0x3fff, RZ, 0xc0, !PT ;  /* 0x00003fff06067812 */ /* 0x000fc800078ec0ff */
[----:B------:R-:W1:Y:S01]  /*14240*/  S2R R193, SR_TID.X ;  /* 0x0000000000c17919 */ /* 0x000e620000002100 */
[----:B------:R-:W-:Y:S01]  /*14250*/  R2UR UR7, R7 ;  /* 0x00000000070772ca */ /* 0x000fe200000e0000 */
[----:B------:R-:W-:Y:S01]  /*14260*/  IMAD.MOV.U32 R7, RZ, RZ, -0x7fffffe0 ;  /* 0x80000020ff077424 */ /* 0x000fe200078e00ff */
[----:B------:R-:W-:Y:S01]  /*14270*/  LOP3.LUT R6, R6, 0x10000, RZ, 0xfc, !PT ;  /* 0x0001000006067812 */ /* 0x000fe200078efcff */
[----:B------:R-:W-:Y:S02]  /*14280*/  IMAD.IADD R14, R205, 0x1, R204 ;  /* 0x00000001cd0e7824 */ /* 0x000fe400078e02cc */
[C---:B------:R-:W-:Y:S01]  /*14290*/  FMUL.FTZ R20, R2.reuse, R153 ;  /* 0x0000009902147220 */ /* 0x040fe20000410000 */
[C---:B------:R-:W-:Y:S01]  /*142a0*/  FMUL.FTZ R153, R2.reuse, R156 ;  /* 0x0000009c02997220 */ /* 0x040fe20000410000 */
[C---:B------:R-:W-:Y:S01]  /*142b0*/  FMUL.FTZ R156, R2.reuse, R163 ;  /* 0x000000a3029c7220 */ /* 0x040fe20000410000 */
[----:B------:R-:W-:Y:S02]  /*142c0*/  IMAD R6, R199, 0x400, R6 ;  /* 0x00000400c7067824 */ /* 0x000fe400078e0206 */
[C---:B------:R-:W-:Y:S01]  /*142d0*/  FMUL.FTZ R163, R2.reuse, R170 ;  /* 0x000000aa02a37220 */ /* 0x040fe20000410000 */
[C---:B------:R-:W-:Y:S01]  /*142e0*/  FMUL.FTZ R15, R2.reuse, R152 ;  /* 0x00000098020f7220 */ /* 0x040fe20000410000 */
[C---:B------:R-:W-:Y:S01]  /*142f0*/  FMUL.FTZ R170, R2.reuse, R173 ;  /* 0x000000ad02aa7220 */ /* 0x040fe20000410000 */
[----:B------:R-:W-:Y:S01]  /*14300*/  FMUL.FTZ R152, R2, R159 ;  /* 0x0000009f02987220 */ /* 0x000fe20000410000 */
[C---:B------:R-:W-:Y:S01]  /*14310*/  R2UR UR6, R6.reuse ;  /* 0x00000000060672ca */ /* 0x040fe200000e0000 */
[----:B------:R-:W-:-:S02]  /*14320*/  VIADD R6, R6, 0x2 ;  /* 0x0000000206067836 */ /* 0x000fc40000000000 */
[C---:B------:R-:W-:Y:S01]  /*14330*/  FMUL.FTZ R173, R2.reuse, R176 ;  /* 0x000000b002ad7220 */ /* 0x040fe20000410000 */
[C---:B------:R-:W-:Y:S01]  /*14340*/  FMUL.FTZ R159, R2.reuse, R166 ;  /* 0x000000a6029f7220 */ /* 0x040fe20000410000 */
[----:B------:R-:W-:Y:S02]  /*14350*/  IMAD.SHL.U32 R176, R5, 0x40, RZ ;  /* 0x0000004005b07824 */ /* 0x000fe400078e00ff */
        /* <DEDUP_REMOVED lines=9> */
[----:B------:R-:W-:Y:S01]  /*143f0*/  R2UR UR6, R6 ;  /* 0x00000000060672ca */ /* 0x000fe200000e0000 */
[C---:B------:R-:W-:Y:S01]  /*14400*/  FMUL.FTZ R161, R2.reuse, R164 ;  /* 0x000000a402a17220 */ /* 0x040fe20000410000 */
[----:B------:R-:W-:Y:S01]  /*14410*/  R2UR UR7, R7 ;  /* 0x00000000070772ca */ /* 0x000fe200000e0000 */
[C---:B------:R-:W-:Y:S01]  /*14420*/  FMUL.FTZ R160, R2.reuse, R167 ;  /* 0x000000a702a07220 */ /* 0x040fe20000410000 */
[----:B------:R-:W2:Y:S01]  /*14430*/  @P2 LDC R7, c[0x0][0x44c] ;  /* 0x00011300ff072b82 */ /* 0x000ea20000000800 */
[C---:B------:R-:W-:Y:S01]  /*14440*/  FMUL.FTZ R179, R2.reuse, R180 ;  /* 0x000000b402b37220 */ /* 0x040fe20000410000 */
[C---:B------:R-:W-:Y:S01]  /*14450*/  FMUL.FTZ R164, R2.reuse, R171 ;  /* 0x000000ab02a47220 */ /* 0x040fe20000410000 */
[----:B------:R-:W-:Y:S01]  /*14460*/  FMUL.FTZ R167, R2, R174 ;  /* 0x000000ae02a77220 */ /* 0x000fe20000410000 */
[----:B------:R-:W-:Y:S01]  /*14470*/  IADD3 R180, -R176, 0x1, RZ ;  /* 0x00000001b0b47810 */ /* 0x000fe20007ffe1ff */
[C---:B------:R-:W-:Y:S01]  /*14480*/  FMUL.FTZ R174, R2.reuse, R177 ;  /* 0x000000b102ae7220 */ /* 0x040fe20000410000 */
[C---:B------:R-:W-:Y:S01]  /*14490*/  FMUL.FTZ R171, R2.reuse, R178 ;  /* 0x000000b202ab7220 */ /* 0x040fe20000410000 */
[C---:B------:R-:W-:Y:S01]  /*144a0*/  FMUL.FTZ R178, R2.reuse, R181 ;  /* 0x000000b502b27220 */ /* 0x040fe20000410000 */
[----:B------:R-:W-:Y:S01]  /*144b0*/  FMUL.FTZ R177, R2, R183 ;  /* 0x000000b702b17220 */ /* 0x000fe20000410000 */
[----:B------:R-:W-:Y:S01]  /*144c0*/  IMAD R180, R197, -0x2, R180 ;  /* 0xfffffffec5b47824 */ /* 0x000fe200078e02b4 */
[----:B-1----:R-:W-:Y:S01]  /*144d0*/  SHF.R.U32.HI R193, RZ, 0x7, R193 ;  /* 0x00000007ffc17819 */ /* 0x002fe200000116c1 */
[----:B------:R-:W1:Y:S03]  /*144e0*/  MUFU.TANH R15, R15 ;  /* 0x0000000f000f7308 */ /* 0x000e660000002400 */
[----:B------:R-:W-:-:S05]  /*144f0*/  IADD3 R181, -R195, R180, R196 ;  /* 0x000000b4c3b57210 */ /* 0x000fca0007ffe1c4 */
[----:B------:R-:W3:Y:S01]  /*14500*/  MUFU.TANH R20, R20 ;  /* 0x0000001400147308 */ /* 0x000ee20000002400 */
[C---:B------:R-:W-:Y:S02]  /*14510*/  VIADD R180, R181.reuse, UR54 ;  /* 0x00000036b5b47c36 */ /* 0x040fe40008000000 */
[----:B------:R-:W-:Y:S02]  /*14520*/  VIADD R181, R181, UR55 ;  /* 0x00000037b5b57c36 */ /* 0x000fe40008000000 */
[----:B--2---:R-:W-:-:S03]  /*14530*/  @P2 IMAD.HI.U32 R6, R14, R7, RZ ;  /* 0x000000070e062227 */ /* 0x004fc600078e00ff */
[----:B------:R-:W2:Y:S02]  /*14540*/  MUFU.TANH R12, R12 ;  /* 0x0000000c000c7308 */ /* 0x000ea40000002400 */
[----:B0-----:R-:W-:Y:S01]  /*14550*/  @P2 SHF.R.U32.HI R14, RZ, R13, R6 ;  /* 0x0000000dff0e2219 */ /* 0x001fe20000011606 */
[C---:B------:R-:W-:Y:S01]  /*14560*/  FMUL.FTZ R13, R2.reuse, R155 ;  /* 0x0000009b020d7220 */ /* 0x040fe20000410000 */
[C---:B------:R-:W-:Y:S01]  /*14570*/  FMUL.FTZ R155, R2.reuse, R162 ;  /* 0x000000a2029b7220 */ /* 0x040fe20000410000 */
[C---:B------:R-:W-:Y:S01]  /*14580*/  FMUL.FTZ R162, R2.reuse, R165 ;  /* 0x000000a502a27220 */ /* 0x040fe20000410000 */
[C---:B------:R-:W-:Y:S01]  /*14590*/  FMUL.FTZ R165, R2.reuse, R168 ;  /* 0x000000a802a57220 */ /* 0x040fe20000410000 */
[C---:B------:R-:W-:Y:S01]  /*145a0*/  FMUL.FTZ R168, R2.reuse, R175 ;  /* 0x000000af02a87220 */ /* 0x040fe20000410000 */
[----:B------:R-:W-:Y:S02]  /*145b0*/  @!P1 IMAD R6, R11, 0x8, R16 ;  /* 0x000000080b069824 */ /* 0x000fe400078e0210 */
[----:B------:R-:W-:Y:S01]  /*145c0*/  FMUL.FTZ R175, R2, R182 ;  /* 0x000000b602af7220 */ /* 0x000fe20000410000 */
[----:B------:R-:W0:Y:S02]  /*145d0*/  MUFU.TANH R13, R13 ;  /* 0x0000000d000d7308 */ /* 0x000e240000002400 */
[----:B------:R-:W-:-:S04]  /*145e0*/  @!P1 IADD3 R6, R6, 0x28440, RZ ;  /* 0x0002844006069810 */ /* 0x000fc80007ffe0ff */
[----:B------:R-:W-:Y:S02]  /*145f0*/  @!P1 PRMT R7, RZ, 0x654, R6 ;  /* 0x00000654ff079816 */ /* 0x000fe40000000006 */
[----:B------:R-:W4:Y:S01]  /*14600*/  MUFU.TANH R153, R153 ;  /* 0x0000009900997308 */ /* 0x000f220000002400 */
[----:B------:R-:W-:-:S07]  /*14610*/  IADD3 R6, -R193, 0xb, RZ ;  /* 0x0000000bc1067810 */ /* 0x000fce0007ffe1ff */
        /* <DEDUP_REMOVED lines=32> */
[----:B------:R0:W-:Y:S06]  /*14820*/  BAR.ARV R6, 0x100 ;  /* 0x000400060000751d */ /* 0x0001ec0000002000 */
[----:B------:R0:W-:Y:S01]  /*14830*/  @!P1 SYNCS.ARRIVE.TRANS64.RED.A1T0 RZ, [R7+URZ], RZ ;  /* 0x000000ff07ff99a7 */ /* 0x0001e2000810043f */
[----:B-----5:R-:W-:-:S02]  /*14840*/  IMAD.IADD R182, R180, 0x1, R184 ;  /* 0x00000001b4b67824 */ /* 0x020fc400078e02b8 */
[----:B------:R-:W-:Y:S01]  /*14850*/  IMAD.IADD R183, R181, 0x1, R184 ;  /* 0x00000001b5b77824 */ /* 0x000fe200078e02b8 */
[----:B01234-:R-:W-:Y:S06]  /*14860*/  @!P3 BRA `(.L_x_1502) ;  /* 0x000000000058b947 */ /* 0x01ffec0003800000 */
[----:B------:R-:W-:Y:S01]  /*14870*/  IADD3 R184, -R195, R196, R184 ;  /* 0x000000c4c3b87210 */ /* 0x000fe20007ffe1b8 */
[----:B------:R-:W-:Y:S03]  /*14880*/  BSSY B0, `(.L_x_1503) ;  /* 0x0000010000007945 */ /* 0x000fe60003800000 */
        /* <DEDUP_REMOVED lines=10> */
.L_x_1504:
[----:B------:R-:W-:-:S05]  /*14930*/  IMAD.U32 R185, RZ, RZ, UR52 ;  /* 0x00000034ffb97e24 */ /* 0x000fca000f8e00ff */
[----:B------:R-:W-:-:S13]  /*14940*/  ISETP.NE.AND P4, PT, R185, 0x1, PT ;  /* 0x00000001b900780c */ /* 0x000fda0003f85270 */
[----:B------:R-:W0:Y:S02]  /*14950*/  @P4 LDC.64 R6, c[0x0][0x9e8] ;  /* 0x00027a00ff064b82 */ /* 0x000e240000000a00 */
[----:B0-----:R-:W-:-:S05]  /*14960*/  @P4 IMAD.HI.U32 R6, R184, R6, RZ ;  /* 0x00000006b8064227 */ /* 0x001fca00078e00ff */
[----:B------:R-:W-:-:S07]  /*14970*/  @P4 SHF.R.U32.HI R184, RZ, R7, R6 ;  /* 0x00000007ffb84219 */ /* 0x000fce0000011606 */
.L_x_1505:
[----:B------:R-:W-:Y:S05]  /*14980*/  BSYNC B0 ;  /* 0x0000000000007941 */ /* 0x000fea0003800000 */
.L_x_1503:
[----:B------:R-:W-:-:S04]  /*14990*/  IMAD R184, R184, R185, -R176 ;  /* 0x000000b9b8b87224 */ /* 0x000fc800078e0ab0 */
[----:B------:R-:W-:-:S05]  /*149a0*/  IMAD R184, R197, -0x2, R184 ;  /* 0xfffffffec5b87824 */ /* 0x000fca00078e02b8 */
[----:B------:R-:W-:Y:S02]  /*149b0*/  VIADDMNMX R182, R184, R185, R182, PT ;  /* 0x000000b9b8b67246 */ /* 0x000fe400038001b6 */
[----:B------:R-:W-:-:S07]  /*149c0*/  VIMNMX R183, R183, R184, !PT ;  /* 0x000000b8b7b77248 */ /* 0x000fce0007fe0100 */
.L_x_1502:
[----:B------:R-:W-:Y:S01]  /*149d0*/  ISETP.GT.AND P4, PT, R5, -0x1, PT ;  /* 0xffffffff0500780c */ /* 0x000fe20003f84270 */
[----:B------:R-:W0:Y:S03]  /*149e0*/  SHFL.IDX PT, R14, R14, 0x1, 0x1c1f ;  /* 0x003c1f000e0e7f89 */ /* 0x000e2600000e0000 */
[----:B------:R-:W-:-:S04]  /*149f0*/  ISETP.GT.AND P5, PT, R183, RZ, P4 ;  /* 0x000000ffb700720c */ /* 0x000fc800027a4270 */
[----:B------:R-:W-:-:S04]  /*14a00*/  ISETP.LT.OR P5, PT, R182, 0x1, P5 ;  /* 0x00000001b600780c */ /* 0x000fc80002fa1670 */
[----:B------:R-:W-:Y:S02]  /*14a10*/  FSEL R184, R15, -INF , !P5 ;  /* 0xff8000000fb87808 */ /* 0x000fe40006800000 */
[----:B------:R-:W-:-:S04]  /*14a20*/  ISETP.GT.AND P5, PT, R183, 0x1, P4 ;  /* 0x00000001b700780c */ /* 0x000fc800027a4270 */
[----:B------:R-:W-:-:S04]  /*14a30*/  ISETP.LT.OR P5, PT, R182, 0x2, P5 ;  /* 0x00000002b600780c */ /* 0x000fc80002fa1670 */
[----:B------:R-:W-:Y:S02]  /*14a40*/  FSEL R20, R20, -INF , !P5 ;  /* 0xff80000014147808 */ /* 0x000fe40006800000 */
[----:B------:R-:W-:Y:S01]  /*14a50*/  ISETP.GT.AND P5, PT, R183, 0x8, P4 ;  /* 0x00000008b700780c */ /* 0x000fe200027a4270 */
[----:B0-----:R-:W-:Y:S01]  /*14a60*/  IMAD.IADD R180, R180, 0x1, R14 ;  /* 0x00000001b4b47824 */ /* 0x001fe200078e020e */
[----:B------:R-:W-:Y:S02]  /*14a70*/  IADD3 R181, R181, R14, RZ ;  /* 0x0000000eb5b57210 */ /* 0x000fe40007ffe0ff */
[----:B------:R-:W-:-:S04]  /*14a80*/  ISETP.LT.OR P5, PT, R182, 0x9, P5 ;  /* 0x00000009b600780c */ /* 0x000fc80002fa1670 */
[----:B------:R-:W-:Y:S02]  /*14a90*/  FSEL R153, R153, -INF , !P5 ;  /* 0xff80000099997808 */ /* 0x000fe40006800000 */
[----:B------:R-:W-:-:S04]  /*14aa0*/  ISETP.GT.AND P5, PT, R183, 0x9, P4 ;  /* 0x00000009b700780c */ /* 0x000fc800027a4270 */
        /* <DEDUP_REMOVED lines=37> */
[----:B------:R-:W-:Y:S01]  /*14d00*/  FSEL R178, R178, -INF , !P5 ;  /* 0xff800000b2b27808 */ /* 0x000fe20006800000 */
[----:B------:R-:W-:Y:S08]  /*14d10*/  @!P3 BRA `(.L_x_1506) ;  /* 0x000000000058b947 */ /* 0x000ff00003800000 */
        /* <DEDUP_REMOVED lines=12> */
.L_x_1508:
[----:B------:R-:W-:-:S05]  /*14de0*/  IMAD.U32 R15, RZ, RZ, UR52 ;  /* 0x00000034ff0f7e24 */ /* 0x000fca000f8e00ff */
[----:B------:R-:W-:-:S13]  /*14df0*/  ISETP.NE.AND P5, PT, R15, 0x1, PT ;  /* 0x000000010f00780c */ /* 0x000fda0003fa5270 */
[----:B------:R-:W0:Y:S02]  /*14e00*/  @P5 LDC.64 R6, c[0x0][0x9e8] ;  /* 0x00027a00ff065b82 */ /* 0x000e240000000a00 */
[----:B0-----:R-:W-:-:S05]  /*14e10*/  @P5 IMAD.HI.U32 R6, R183, R6, RZ ;  /* 0x00000006b7065227 */ /* 0x001fca00078e00ff */
[----:B------:R-:W-:-:S07]  /*14e20*/  @P5 SHF.R.U32.HI R183, RZ, R7, R6 ;  /* 0x00000007ffb75219 */ /* 0x000fce0000011606 */
.L_x_1509:
[----:B------:R-:W-:Y:S05]  /*14e30*/  BSYNC B0 ;  /* 0x0000000000007941 */ /* 0x000fea0003800000 */
.L_x_1507:
[----:B------:R-:W-:-:S04]  /*14e40*/  IMAD R176, R183, R15, -R176 ;  /* 0x0000000fb7b07224 */ /* 0x000fc800078e0ab0 */
[----:B------:R-:W-:-:S05]  /*14e50*/  IMAD R176, R197, -0x2, R176 ;  /* 0xfffffffec5b07824 */ /* 0x000fca00078e02b0 */
[----:B------:R-:W-:Y:S02]  /*14e60*/  VIADDMNMX R180, R176, R15, R180, PT ;  /* 0x0000000fb0b47246 */ /* 0x000fe400038001b4 */
[----:B------:R-:W-:-:S07]  /*14e70*/  VIMNMX R181, R181, R176, !PT ;  /* 0x000000b0b5b57248 */ /* 0x000fce0007fe0100 */
.L_x_1506:
[----:B------:R-:W-:Y:S01]  /*14e80*/  ISETP.GT.AND P5, PT, R181, 0x1, P4 ;  /* 0x00000001b500780c */ /* 0x000fe200027a4270 */
[----:B------:R-:W-:Y:S01]  /*14e90*/  UMOV UR56, UR51 ;  /* 0x0000003300387c82 */ /* 0x000fe20008000000 */
[----:B------:R-:W-:Y:S02]  /*14ea0*/  FMNMX.FTZ R7, R184, R9, !PT ;  /* 0x00000009b8077209 */ /* 0x000fe40007810000 */
[----:B------:R-:W-:Y:S02]  /*14eb0*/  ISETP.LT.OR P5, PT, R180, 0x2, P5 ;  /* 0x00000002b400780c */ /* 0x000fe40002fa1670 */
[----:B------:R-:W-:Y:S02]  /*14ec0*/  FMNMX.FTZ R6, R20, R7, !PT ;  /* 0x0000000714067209 */ /* 0x000fe40007810000 */
[----:B------:R-:W-:Y:S02]  /*14ed0*/  FSEL R13, R13, -INF , !P5 ;  /* 0xff8000000d0d7808 */ /* 0x000fe40006800000 */
[----:B------:R-:W-:-:S02]  /*14ee0*/  ISETP.GT.AND P5, PT, R181, 0x8, P4 ;  /* 0x00000008b500780c */ /* 0x000fc400027a4270 */
[----:B------:R-:W-:Y:S02]  /*14ef0*/  FMNMX.FTZ R7, R153, R6, !PT ;  /* 0x0000000699077209 */ /* 0x000fe40007810000 */
[----:B------:R-:W-:Y:S02]  /*14f00*/  ISETP.LT.OR P5, PT, R180, 0x9, P5 ;  /* 0x00000009b400780c */ /* 0x000fe40002fa1670 */
[----:B------:R-:W-:Y:S02]  /*14f10*/  FMNMX.FTZ R6, R154, R7, !PT ;  /* 0x000000079a067209 */ /* 0x000fe40007810000 */
[----:B------:R-:W-:Y:S02]  /*14f20*/  FSEL R21, R21, -INF , !P5 ;  /* 0xff80000015157808 */ /* 0x000fe40006800000 */
[----:B------:R-:W-:Y:S02]  /*14f30*/  ISETP.GT.AND P5, PT, R181, 0x9, P4 ;  /* 0x00000009b500780c */ /* 0x000fe400027a4270 */
[----:B------:R-:W-:-:S02]  /*14f40*/  FMNMX.FTZ R7, R157, R6, !PT ;  /* 0x000000069d077209 */ /* 0x000fc40007810000 */
[----:B------:R-:W-:Y:S02]  /*14f50*/  ISETP.LT.OR P5, PT, R180, 0xa, P5 ;  /* 0x0000000ab400780c */ /* 0x000fe40002fa1670 */
[----:B------:R-:W-:Y:S02]  /*14f60*/  FMNMX.FTZ R6, R158, R7, !PT ;  /* 0x000000079e067209 */ /* 0x000fe40007810000 */
[----:B------:R-:W-:Y:S02]  /*14f70*/  FSEL R152, R152, -INF , !P5 ;  /* 0xff80000098987808 */ /* 0x000fe40006800000 */
[----:B------:R-:W-:Y:S02]  /*14f80*/  ISETP.GT.AND P5, PT, R181, 0x10, P4 ;  /* 0x00000010b500780c */ /* 0x000fe400027a4270 */
[----:B------:R-:W-:Y:S02]  /*14f90*/  FMNMX.FTZ R7, R161, R6, !PT ;  /* 0x00000006a1077209 */ /* 0x000fe40007810000 */
[----:B------:R-:W-:-:S02]  /*14fa0*/  ISETP.LT.OR P5, PT, R180, 0x11, P5 ;  /* 0x00000011b400780c */ /* 0x000fc40002fa1670 */
[----:B------:R-:W-:Y:S02]  /*14fb0*/  FMNMX.FTZ R6, R162, R7, !PT ;  /* 0x00000007a2067209 */ /* 0x000fe40007810000 */
[----:B------:R-:W-:Y:S02]  /*14fc0*/  FSEL R155, R155, -INF , !P5 ;  /* 0xff8000009b9b7808 */ /* 0x000fe40006800000 */
[----:B------:R-:W-:Y:S02]  /*14fd0*/  ISETP.GT.AND P5, PT, R181, 0x11, P4 ;  /* 0x00000011b500780c */ /* 0x000fe400027a4270 */
[----:B------:R-:W-:Y:S02]  /*14fe0*/  FMNMX.FTZ R7, R165, R6, !PT ;  /* 0x00000006a5077209 */ /* 0x000fe40007810000 */
[----:B------:R-:W-:Y:S02]  /*14ff0*/  ISETP.LT.OR P5, PT, R180, 0x12, P5 ;  /* 0x00000012b400780c */ /* 0x000fe40002fa1670 */
[----:B------:R-:W-:-:S02]  /*15000*/  FMNMX.FTZ R6, R166, R7, !PT ;  /* 0x00000007a6067209 */ /* 0x000fc40007810000 */
[----:B------:R-:W-:Y:S02]  /*15010*/  FSEL R156, R156, -INF , !P5 ;  /* 0xff8000009c9c7808 */ /* 0x000fe40006800000 */
[----:B------:R-:W-:Y:S02]  /*15020*/  ISETP.GT.AND P5, PT, R181, 0x18, P4 ;  /* 0x00000018b500780c */ /* 0x000fe400027a4270 */
[----:B------:R-:W-:Y:S02]  /*15030*/  FMNMX.FTZ R7, R169, R6, !PT ;  /* 0x00000006a9077209 */ /* 0x000fe40007810000 */
[----:B------:R-:W-:Y:S02]  /*15040*/  ISETP.LT.OR P5, PT, R180, 0x19, P5 ;  /* 0x00000019b400780c */ /* 0x000fe40002fa1670 */
[----:B------:R-:W-:Y:S02]  /*15050*/  FMNMX.FTZ R6, R170, R7, !PT ;  /* 0x00000007aa067209 */ /* 0x000fe40007810000 */
[----:B------:R-:W-:-:S02]  /*15060*/  FSEL R159, R159, -INF , !P5 ;  /* 0xff8000009f9f7808 */ /* 0x000fc40006800000 */
[----:B------:R-:W-:Y:S02]  /*15070*/  ISETP.GT.AND P5, PT, R181, 0x19, P4 ;  /* 0x00000019b500780c */ /* 0x000fe400027a4270 */
        /* <DEDUP_REMOVED lines=9> */
[----:B------:R-:W-:Y:S01]  /*15110*/  ISETP.GT.AND P5, PT, R181, 0x21, P4 ;  /* 0x00000021b500780c */ /* 0x000fe200027a4270 */
[----:B------:R-:W0:Y:S03]  /*15120*/  SHFL.BFLY PT, R6, R7, 0x2, 0x1f ;  /* 0x0c401f0007067f89 */ /* 0x000e2600000e0000 */
[----:B------:R-:W-:-:S04]  /*15130*/  ISETP.LT.OR P5, PT, R180, 0x22, P5 ;  /* 0x00000022b400780c */ /* 0x000fc80002fa1670 */
[----:B------:R-:W-:Y:S02]  /*15140*/  FSEL R164, R164, -INF , !P5 ;  /* 0xff800000a4a47808 */ /* 0x000fe40006800000 */
[----:B------:R-:W-:-:S04]  /*15150*/  ISETP.GT.AND P5, PT, R181, 0x28, P4 ;  /* 0x00000028b500780c */ /* 0x000fc800027a4270 */
[----:B------:R-:W-:-:S04]  /*15160*/  ISETP.LT.OR P5, PT, R180, 0x29, P5 ;  /* 0x00000029b400780c */ /* 0x000fc80002fa1670 */
[----:B------:R-:W-:Y:S02]  /*15170*/  FSEL R167, R167, -INF , !P5 ;  /* 0xff800000a7a77808 */ /* 0x000fe40006800000 */
[----:B------:R-:W-:-:S04]  /*15180*/  ISETP.GT.AND P5, PT, R181, 0x29, P4 ;  /* 0x00000029b500780c */ /* 0x000fc800027a4270 */
[----:B------:R-:W-:Y:S02]  /*15190*/  ISETP.LT.OR P5, PT, R180, 0x2a, P5 ;  /* 0x0000002ab400780c */ /* 0x000fe40002fa1670 */
[----:B0-----:R-:W-:Y:S02]  /*151a0*/  FMNMX.FTZ R14, R7, R6, !PT ;  /* 0x00000006070e7209 */ /* 0x001fe40007810000 */
        /* <DEDUP_REMOVED lines=8> */
[----:B------:R-:W-:-:S04]  /*15230*/  ISETP.GT.AND P5, PT, R181, RZ, P4 ;  /* 0x000000ffb500720c */ /* 0x000fc800027a4270 */
[----:B------:R-:W-:-:S04]  /*15240*/  ISETP.LT.OR P5, PT, R180, 0x1, P5 ;  /* 0x00000001b400780c */ /* 0x000fc80002fa1670 */
[----:B------:R-:W-:Y:S02]  /*15250*/  FSEL R7, R12, -INF , !P5 ;  /* 0xff8000000c077808 */ /* 0x000fe40006800000 */
[----:B------:R-:W-:Y:S02]  /*15260*/  ISETP.GT.AND P5, PT, R181, 0x38, P4 ;  /* 0x00000038b500780c */ /* 0x000fe400027a4270 */
[----:B------:R-:W-:Y:S02]  /*15270*/  FMNMX.FTZ R6, R7, R8, !PT ;  /* 0x0000000807067209 */ /* 0x000fe40007810000 */
[----:B------:R-:W-:Y:S01]  /*15280*/  ISETP.GT.AND P4, PT, R181, 0x39, P4 ;  /* 0x00000039b500780c */ /* 0x000fe20002784270 */
[----:B------:R-:W-:Y:S01]  /*15290*/  IMAD.U32 R181, RZ, RZ, UR56 ;  /* 0x00000038ffb57e24 */ /* 0x000fe2000f8e00ff */
[----:B------:R-:W-:Y:S02]  /*152a0*/  FMNMX.FTZ R12, R13, R6, !PT ;  /* 0x000000060d0c7209 */ /* 0x000fe40007810000 */
[----:B0-----:R-:W-:-:S02]  /*152b0*/  FMNMX.FTZ R6, R14, R15, !PT ;  /* 0x0000000f0e067209 */ /* 0x001fc40007810000 */
[----:B------:R-:W-:Y:S02]  /*152c0*/  FMNMX.FTZ R15, R21, R12, !PT ;  /* 0x0000000c150f7209 */ /* 0x000fe40007810000 */
[----:B------:R-:W-:Y:S02]  /*152d0*/  ISETP.LT.OR P5, PT, R180, 0x39, P5 ;  /* 0x00000039b400780c */ /* 0x000fe40002fa1670 */
[----:B------:R-:W-:Y:S01]  /*152e0*/  FMNMX.FTZ R12, R152, R15, !PT ;  /* 0x0000000f980c7209 */ /* 0x000fe20007810000 */
[----:B------:R-:W-:-:S01]  /*152f0*/  FFMA.FTZ R15, R6, R181, -8 ;  /* 0xc1000000060f7423 */ /* 0x000fc200000100b5 */
[----:B------:R-:W-:Y:S02]  /*15300*/  FSEL R175, R175, -INF , !P5 ;  /* 0xff800000afaf7808 */ /* 0x000fe40006800000 */
[----:B------:R-:W-:Y:S02]  /*15310*/  FMNMX.FTZ R181, R155, R12, !PT ;  /* 0x0000000c9bb57209 */ /* 0x000fe40007810000 */
[----:B------:R-:W-:-:S02]  /*15320*/  FSETP.NEU.FTZ.AND P5, PT, R6, -INF , PT ;  /* 0xff8000000600780b */ /* 0x000fc40003fbd000 */
[----:B------:R-:W-:Y:S02]  /*15330*/  FMNMX.FTZ R12, R156, R181, !PT ;  /* 0x000000b59c0c7209 */ /* 0x000fe40007810000 */
[----:B------:R-:W-:Y:S02]  /*15340*/  FSEL R15, R15, RZ, P5 ;  /* 0x000000ff0f0f7208 */ /* 0x000fe40002800000 */
[----:B------:R-:W-:Y:S02]  /*15350*/  FMNMX.FTZ R181, R159, R12, !PT ;  /* 0x0000000c9fb57209 */ /* 0x000fe40007810000 */
[----:B------:R-:W-:Y:S01]  /*15360*/  ISETP.LT.OR P4, PT, R180, 0x3a, P4 ;  /* 0x0000003ab400780c */ /* 0x000fe20002781670 */
[----:B------:R-:W-:-:S01]  /*15370*/  FFMA.FTZ R180, R153, UR56, -R15 ;  /* 0x0000003899b47c23 */ /* 0x000fc2000801080f */
[----:B------:R-:W-:Y:S01]  /*15380*/  FMNMX.FTZ R14, R160, R181, !PT ;  /* 0x000000b5a00e7209 */ /* 0x000fe20007810000 */
[----:B------:R-:W-:-:S01]  /*15390*/  FFMA.FTZ R181, R20, UR56, -R15 ;  /* 0x0000003814b57c23 */ /* 0x000fc2000801080f */
        /* <DEDUP_REMOVED lines=11> */
[----:B------:R-:W-:Y:S01]  /*15450*/  MUFU.EX2 R181, R181 ;  /* 0x000000b500b57308 */ /* 0x000fe20000000800 */
[----:B------:R-:W-:-:S02]  /*15460*/  FSEL R174, R6, RZ, P5 ;  /* 0x000000ff06ae7208 */ /* 0x000fc40002800000 */
        /* <DEDUP_REMOVED lines=10> */
[----:B------:R-:W-:Y:S01]  /*15510*/  FADD.FTZ R174, -R174, R9 ;  /* 0x00000009aeae7221 */ /* 0x000fe20000010100 */
[----:B------:R-:W-:Y:S01]  /*15520*/  MUFU.EX2 R12, R184 ;  /* 0x000000b8000c7308 */ /* 0x000fe20000000800 */
[----:B------:R-:W-:-:S02]  /*15530*/  FMNMX.FTZ R176, R175, R20, !PT ;  /* 0x00000014afb07209 */ /* 0x000fc40007810000 */
[----:B------:R-:W-:Y:S02]  /*15540*/  FMUL.FTZ R9, R174, UR56 ;  /* 0x00000038ae097c20 */ /* 0x000fe40008410000 */
[----:B------:R-:W-:-:S03]  /*15550*/  FMNMX.FTZ R176, R177, R176, !PT ;  /* 0x000000b0b1b07209 */ /* 0x000fc60007810000 */
[----:B------:R-:W-:Y:S02]  /*15560*/  MUFU.EX2 R14, R180 ;  /* 0x000000b4000e7308 */ /* 0x000fe40000000800 */
[----:B------:R-:W0:Y:S06]  /*15570*/  SHFL.BFLY PT, R183, R176, 0x2, 0x1f ;  /* 0x0c401f00b0b77f89 */ /* 0x000e2c00000e0000 */
[----:B------:R-:W1:Y:S08]  /*15580*/  MUFU.EX2 R9, R9 ;  /* 0x0000000900097308 */ /* 0x000e700000000800 */
[----:B------:R-:W2:Y:S08]  /*15590*/  MUFU.EX2 R153, R153 ;  /* 0x0000009900997308 */ /* 0x000eb00000000800 */
[----:B------:R-:W3:Y:S01]  /*155a0*/  MUFU.EX2 R20, R182 ;  /* 0x000000b600147308 */ /* 0x000ee20000000800 */
[----:B-1----:R-:W-:-:S01]  /*155b0*/  FFMA.FTZ R178, R9, R3, R12 ;  /* 0x0000000309b27223 */ /* 0x002fc2000001000c */
[----:B0-----:R-:W-:-:S05]  /*155c0*/  FMNMX.FTZ R183, R176, R183, !PT ;  /* 0x000000b7b0b77209 */ /* 0x001fca0007810000 */
[----:B------:R-:W0:Y:S01]  /*155d0*/  SHFL.BFLY PT, R176, R183, 0x1, 0x1f ;  /* 0x0c201f00b7b07f89 */ /* 0x000e2200000e0000 */
[----:B------:R-:W1:Y:S08]  /*155e0*/  MUFU.EX2 R157, R157 ;  /* 0x0000009d009d7308 */ /* 0x000e700000000800 */
[----:B------:R-:W4:Y:S08]  /*155f0*/  MUFU.EX2 R154, R154 ;  /* 0x0000009a009a7308 */ /* 0x000f300000000800 */
        /* <DEDUP_REMOVED lines=16> */
[----:B------:R-:W-:Y:S01]  /*15700*/  FFMA.FTZ R156, R156, UR56, -R174 ;  /* 0x000000389c9c7c23 */ /* 0x000fe200080108ae */
[----:B------:R-:W-:-:S01]  /*15710*/  FADD.FTZ R159, -R159, R8 ;  /* 0x000000089f9f7221 */ /* 0x000fc20000010100 */
[--C-:B------:R-:W-:Y:S01]  /*15720*/  FFMA.FTZ R160, R160, UR56, -R174.reuse ;  /* 0x00000038a0a07c23 */ /* 0x100fe200080108ae */
[----:B------:R-:W-:-:S01]  /*15730*/  FFMA.FTZ R164, R164, UR56, -R174 ;  /* 0x00000038a4a47c23 */ /* 0x000fc200080108ae */
[--C-:B------:R-:W-:Y:S01]  /*15740*/  FFMA.FTZ R168, R168, UR56, -R174.reuse ;  /* 0x00000038a8a87c23 */ /* 0x100fe200080108ae */
[----:B------:R-:W-:Y:S01]  /*15750*/  FMUL.FTZ R8, R159, UR56 ;  /* 0x000000389f087c20 */ /* 0x000fe20008410000 */
[----:B------:R-:W-:Y:S01]  /*15760*/  MUFU.EX2 R7, R7 ;  /* 0x0000000700077308 */ /* 0x000fe20000000800 */
[----:B------:R-:W-:-:S01]  /*15770*/  FFMA.FTZ R159, R163, UR56, -R174 ;  /* 0x00000038a39f7c23 */ /* 0x000fc200080108ae */
[----:B------:R-:W-:Y:S01]  /*15780*/  FFMA.FTZ R163, R167, UR56, -R174 ;  /* 0x00000038a7a37c23 */ /* 0x000fe200080108ae */
[----:B------:R-:W-:-:S01]  /*15790*/  FADD.FTZ R167, R181, R178 ;  /* 0x000000b2b5a77221 */ /* 0x000fc20000010000 */
[--C-:B------:R-:W-:Y:S01]  /*157a0*/  FFMA.FTZ R171, R171, UR56, -R174.reuse ;  /* 0x00000038abab7c23 */ /* 0x100fe200080108ae */
[----:B------:R-:W-:-:S01]  /*157b0*/  FFMA.FTZ R172, R172, UR56, -R174 ;  /* 0x00000038acac7c23 */ /* 0x000fc200080108ae */
[----:B------:R-:W-:Y:S01]  /*157c0*/  FFMA.FTZ R175, R175, UR56, -R174 ;  /* 0x00000038afaf7c23 */ /* 0x000fe200080108ae */
[----:B------:R-:W-:-:S01]  /*157d0*/  FADD.FTZ R178, R14, R167 ;  /* 0x000000a70eb27221 */ /* 0x000fc20000010000 */
[----:B------:R-:W0:Y:S01]  /*157e0*/  MUFU.EX2 R8, R8 ;  /* 0x0000000800087308 */ /* 0x000e220000000800 */
[----:B------:R-:W-:-:S02]  /*157f0*/  FFMA.FTZ R174, R177, UR56, -R174 ;  /* 0x00000038b1ae7c23 */ /* 0x000fc400080108ae */
[----:B--2---:R-:W-:-:S04]  /*15800*/  FADD.FTZ R167, R153, R178 ;  /* 0x000000b299a77221 */ /* 0x004fc80000010000 */
[----:B---3--:R-:W-:Y:S01]  /*15810*/  FADD.FTZ R178, R20, R167 ;  /* 0x000000a714b27221 */ /* 0x008fe20000010000 */
[----:B------:R-:W2:Y:S03]  /*15820*/  MUFU.EX2 R13, R13 ;  /* 0x0000000d000d7308 */ /* 0x000ea60000000800 */
[----:B-1----:R-:W-:-:S04]  /*15830*/  FADD.FTZ R167, R157, R178 ;  /* 0x000000b29da77221 */ /* 0x002fc80000010000 */
[----:B----4-:R-:W-:Y:S01]  /*15840*/  FADD.FTZ R178, R154, R167 ;  /* 0x000000a79ab27221 */ /* 0x010fe20000010000 */
[----:B------:R-:W1:Y:S01]  /*15850*/  MUFU.EX2 R152, R152 ;  /* 0x0000009800987308 */ /* 0x000e620000000800 */
[----:B0-----:R-:W-:-:S02]  /*15860*/  FFMA.FTZ R3, R8, R0, R7 ;  /* 0x0000000008037223 */ /* 0x001fc40000010007 */
[----:B------:R-:W-:Y:S02]  /*15870*/  FADD.FTZ R167, R161, R178 ;  /* 0x000000b2a1a77221 */ /* 0x000fe40000010000 */
[----:B------:R-:W-:-:S02]  /*15880*/  FADD.FTZ R0, R176, R3 ;  /* 0x00000003b0007221 */ /* 0x000fc40000010000 */
[----:B------:R-:W-:Y:S01]  /*15890*/  FADD.FTZ R178, R158, R167 ;  /* 0x000000a79eb27221 */ /* 0x000fe20000010000 */
[----:B------:R-:W0:Y:S01]  /*158a0*/  MUFU.EX2 R21, R21 ;  /* 0x0000001500157308 */ /* 0x000e220000000800 */
[----:B--2---:R-:W-:-:S02]  /*158b0*/  FADD.FTZ R3, R13, R0 ;  /* 0x000000000d037221 */ /* 0x004fc40000010000 */
[----:B------:R-:W-:-:S05]  /*158c0*/  FADD.FTZ R167, R165, R178 ;  /* 0x000000b2a5a77221 */ /* 0x000fca0000010000 */
        /* <DEDUP_REMOVED lines=34> */
[----:B--2---:R-:W-:-:S03]  /*15af0*/  FADD.FTZ R3, R179, R178 ;  /* 0x000000b2b3037221 */ /* 0x004fc60000010000 */
[----:B-1----:R-:W-:Y:S01]  /*15b00*/  FADD.FTZ R0, R174, R167 ;  /* 0x000000a7ae007221 */ /* 0x002fe20000010000 */
[----:B------:R-:W-:Y:S06]  /*15b10*/  @!P0 BRA `(.L_x_1510) ;  /* 0x0000000000048947 */ /* 0x000fec0003800000 */
[----:B------:R-:W-:Y:S01]  /*15b20*/  BPT.TRAP 0x1 ;  /* 0x000000040000795c */ /* 0x000fe20000300000 */
.L_x_1510:
[----:B------:R-:W-:Y:S01]  /*15b30*/  F2FP.SATFINITE.E4M3.F32.PACK_AB_MERGE_C R188, R153, R14, RZ ;  /* 0x0000000e99bc723e */ /* 0x000fe200048070ff */
[----:B------:R-:W-:Y:S01]  /*15b40*/  IMAD.U32 R14, RZ, RZ, UR42 ;  /* 0x0000002aff0e7e24 */ /* 0x000fe2000f8e00ff */
[----:B------:R-:W-:Y:S01]  /*15b50*/  F2FP.SATFINITE.E4M3.F32.PACK_AB_MERGE_C R13, R152, R13, RZ ;  /* 0x0000000d980d723e */ /* 0x000fe200048070ff */
[-C--:B------:R-:W-:Y:S01]  /*15b60*/  FMUL.FTZ R24, R24, R9.reuse ;  /* 0x0000000918187220 */ /* 0x080fe20000410000 */
[----:B------:R-:W-:Y:S01]  /*15b70*/  F2FP.SATFINITE.E4M3.F32.PACK_AB_MERGE_C R188, R181, R12, R188 ;  /* 0x0000000cb5bc723e */ /* 0x000fe200048070bc */
[----:B------:R-:W-:Y:S01]  /*15b80*/  IMAD R12, R199, 0x8, R16 ;  /* 0x00000008c70c7824 */ /* 0x000fe200078e0210 */
[----:B------:R-:W-:Y:S01]  /*15b90*/  ISETP.GT.AND P4, PT, R5, R10, PT ;  /* 0x0000000a0500720c */ /* 0x000fe20003f84270 */
[----:B------:R-:W-:Y:S01]  /*15ba0*/  FMUL.FTZ R25, R25, R9 ;  /* 0x0000000919197220 */ /* 0x000fe20000410000 */
[----:B------:R-:W-:Y:S01]  /*15bb0*/  F2FP.SATFINITE.E4M3.F32.PACK_AB_MERGE_C R189, R176, R7, R13 ;  /* 0x00000007b0bd723e */ /* 0x000fe2000480700d */
        /* <DEDUP_REMOVED lines=145> */
[----:B------:R-:W-:Y:S01]  /*164d0*/  MOV R8, R15 ;  /* 0x0000000f00087202 */ /* 0x000fe20000000f00 */
[----:B0-----:R-:W-:Y:S06]  /*164e0*/  @P4 BRA `(.L_x_1511) ;  /* 0xffffffd400d84947 */ /* 0x001fec000383ffff */
[----:B------:R-:W-:Y:S02]  /*164f0*/  IMAD.MOV.U32 R8, RZ, RZ, R15 ;  /* 0x000000ffff087224 */ /* 0x000fe400078e000f */
[----:B------:R-:W-:Y:S02]  /*16500*/  IMAD.MOV.U32 R9, RZ, RZ, R6 ;  /* 0x000000ffff097224 */ /* 0x000fe400078e0006 */
[----:B------:R-:W-:Y:S02]  /*16510*/  IMAD.MOV.U32 R199, RZ, RZ, R11 ;  /* 0x000000ffffc77224 */ /* 0x000fe400078e000b */
[----:B------:R-:W-:-:S07]  /*16520*/  IMAD.MOV.U32 R193, RZ, RZ, R225 ;  /* 0x000000ffffc17224 */ /* 0x000fce00078e00e1 */
.L_x_1492:
[----:B------:R-:W0:Y:S01]  /*16530*/  LDC R6, c[0x0][0x448] ;  /* 0x00011200ff067b82 */ /* 0x000e220000000800 */
[----:B------:R-:W-:Y:S01]  /*16540*/  IADD3 R11, R196, 0x1, -R195 ;  /* 0x00000001c40b7810 */ /* 0x000fe20007ffe8c3 */
[----:B------:R-:W-:-:S06]  /*16550*/  ULDC UR6, c[0x0][0x9dc] ;  /* 0x0002770000067ab9 */ /* 0x000fcc0000000800 */
[----:B------:R-:W1:Y:S01]  /*16560*/  LDC R12, c[0x0][0x9e4] ;  /* 0x00027900ff0c7b82 */ /* 0x000e620000000800 */
[----:B0-----:R-:W-:Y:S01]  /*16570*/  ISETP.NE.AND P4, PT, R6, 0x1, PT ;  /* 0x000000010600780c */ /* 0x001fe20003f85270 */
[----:B------:R-:W-:Y:S01]  /*16580*/  VIADD R6, R204, 0x7f ;  /* 0x0000007fcc067836 */ /* 0x000fe20000000000 */
[----:B-1----:R-:W-:-:S11]  /*16590*/  ISETP.GE.AND P5, PT, R12, 0x1, PT ;  /* 0x000000010c00780c */ /* 0x002fd60003fa6270 */
[----:B------:R-:W0:Y:S08]  /*165a0*/  @P4 LDC R7, c[0x0][0x44c] ;  /* 0x00011300ff074b82 */ /* 0x000e300000000800 */
[----:B------:R-:W1:Y:S01]  /*165b0*/  @P4 LDC R10, c[0x0][0x450] ;  /* 0x00011400ff0a4b82 */ /* 0x000e620000000800 */
[----:B0-----:R-:W-:-:S05]  /*165c0*/  @P4 IMAD.HI.U32 R7, R6, R7, RZ ;  /* 0x0000000706074227 */ /* 0x001fca00078e00ff */
[----:B-1----:R-:W-:-:S04]  /*165d0*/  @P4 SHF.R.U32.HI R6, RZ, R10, R7 ;  /* 0x0000000aff064219 */ /* 0x002fc80000011607 */
[----:B------:R-:W-:-:S05]  /*165e0*/  IADD3 R6, R6, R11, RZ ;  /* 0x0000000b06067210 */ /* 0x000fca0007ffe0ff */
[----:B------:R-:W-:Y:S01]  /*165f0*/  VIADD R10, R6, -UR6 ;  /* 0x80000006060a7c36 */ /* 0x000fe20008000000 */
[----:B------:R-:W-:Y:S06]  /*16600*/  @!P5 BRA `(.L_x_1512) ;  /* 0x000000000048d947 */ /* 0x000fec0003800000 */
[----:B------:R-:W-:Y:S01]  /*16610*/  IMAD.MOV.U32 R11, RZ, RZ, R6 ;  /* 0x000000ffff0b7224 */ /* 0x000fe200078e0006 */
[----:B------:R-:W-:Y:S04]  /*16620*/  BSSY B0, `(.L_x_1513) ;  /* 0x000000e000007945 */ /* 0x000fe80003800000 */
        /* <DEDUP_REMOVED lines=9> */
.L_x_1514:
[----:B------:R-:W-:-:S13]  /*166c0*/  ISETP.NE.AND P2, PT, R12, 0x1, PT ;  /* 0x000000010c00780c */ /* 0x000fda0003f45270 */
[----:B------:R-:W0:Y:S02]  /*166d0*/  @P2 LDC.64 R6, c[0x0][0x9e8] ;  /* 0x00027a00ff062b82 */ /* 0x000e240000000a00 */
[----:B0-----:R-:W-:-:S05]  /*166e0*/  @P2 IMAD.HI.U32 R6, R11, R6, RZ ;  /* 0x000000060b062227 */ /* 0x001fca00078e00ff */
[----:B------:R-:W-:-:S07]  /*166f0*/  @P2 SHF.R.U32.HI R11, RZ, R7, R6 ;  /* 0x00000007ff0b2219 */ /* 0x000fce0000011606 */
.L_x_1515:
[----:B------:R-:W-:Y:S05]  /*16700*/  BSYNC B0 ;  /* 0x0000000000007941 */ /* 0x000fea0003800000 */
.L_x_1513:
[----:B------:R-:W-:-:S05]  /*16710*/  IMAD R11, R11, R12, RZ ;  /* 0x0000000c0b0b7224 */ /* 0x000fca00078e02ff */
[----:B------:R-:W-:-:S07]  /*16720*/  VIMNMX R10, R10, R11, !PT ;  /* 0x0000000b0a0a7248 */ /* 0x000fce0007fe0100 */
.L_x_1512:
[----:B------:R-:W-:-:S05]  /*16730*/  VIADD R10, R10, 0x3f ;  /* 0x0000003f0a0a7836 */ /* 0x000fca0000000000 */
[----:B------:R-:W-:-:S04]  /*16740*/  SHF.R.S32.HI R7, RZ, 0x1f, R10 ;  /* 0x0000001fff077819 */ /* 0x000fc8000001140a */
[----:B------:R-:W-:-:S04]  /*16750*/  LEA.HI R7, R7, R10, RZ, 0x6 ;  /* 0x0000000a07077211 */ /* 0x000fc800078f30ff */
[----:B------:R-:W-:-:S04]  /*16760*/  SHF.R.S32.HI R10, RZ, 0x6, R7 ;  /* 0x00000006ff0a7819 */ /* 0x000fc80000011407 */
[----:B------:R-:W-:-:S04]  /*16770*/  VIMNMX R10, R201, R10, !PT ;  /* 0x0000000ac90a7248 */ /* 0x000fc80007fe0100 */
[----:B------:R-:W-:-:S13]  /*16780*/  ISETP.GE.AND P2, PT, R5, R10, PT ;  /* 0x0000000a0500720c */ /* 0x000fda0003f46270 */
[----:B------:R-:W-:Y:S05]  /*16790*/  @!P2 BRA `(.L_x_1516) ;  /* 0x0000001c00b0a947 */ /* 0x000fea0003800000 */
[----:B------:R-:W-:Y:S02]  /*167a0*/  IMAD.MOV.U32 R11, RZ, RZ, R8 ;  /* 0x000000ffff0b7224 */ /* 0x000fe400078e0008 */
[----:B------:R-:W-:Y:S02]  /*167b0*/  IMAD.MOV.U32 R12, RZ, RZ, R9 ;  /* 0x000000ffff0c7224 */ /* 0x000fe400078e0009 */
[----:B------:R-:W-:-:S07]  /*167c0*/  IMAD.MOV.U32 R225, RZ, RZ, R193 ;  /* 0x000000ffffe17224 */ /* 0x000fce00078e00c1 */
.L_x_1527:
        /* <DEDUP_REMOVED lines=8> */
.L_x_1518:
[----:B------:R-:W-:-:S05]  /*16850*/  VIADD R6, R199, 0x1 ;  /* 0x00000001c7067836 */ /* 0x000fca0000000000 */
[----:B------:R-:W-:-:S04]  /*16860*/  ISETP.NE.AND P3, PT, R6, 0x2, PT ;  /* 0x000000020600780c */ /* 0x000fc80003f65270 */
[----:B------:R-:W-:Y:S02]  /*16870*/  SEL R7, R6, RZ, P3 ;  /* 0x000000ff06077207 */ /* 0x000fe40001800000 */
[----:B------:R-:W-:-:S03]  /*16880*/  SHF.L.U32 R6, R193, 0x1f, RZ ;  /* 0x0000001fc1067819 */ /* 0x000fc600000006ff */
[----:B------:R-:W-:-:S04]  /*16890*/  IMAD R7, R7, 0x8, R16 ;  /* 0x0000000807077824 */ /* 0x000fc800078e0210 */
[----:B------:R0:W1:Y:S01]  /*168a0*/  SYNCS.PHASECHK.TRANS64.TRYWAIT P3, [R7+URZ+0x28430], R6 ;  /* 0x02843006070075a7 */ /* 0x000062000806017f */
[----:B------:R-:W-:Y:S05]  /*168b0*/  @!P0 BRA `(.L_x_1519) ;  /* 0x0000000000048947 */ /* 0x000fea0003800000 */
[----:B------:R-:W-:Y:S01]  /*168c0*/  BPT.TRAP 0x1 ;  /* 0x000000040000795c */ /* 0x000fe20000300000 */
.L_x_1519:
[----:B------:R-:W-:Y:S04]  /*168d0*/  BSSY B0, `(.L_x_1517) ;  /* 0x0000004000007945 */ /* 0x000fe80003800000 */
[----:B-1----:R-:W-:Y:S05]  /*168e0*/  @P3 BRA `(.L_x_1520) ;  /* 0x0000000000083947 */ /* 0x002fea0003800000 */
[----:B------:R-:W1:Y:S02]  /*168f0*/  SYNCS.PHASECHK.TRANS64.TRYWAIT P3, [R7+URZ+0x28430], R6 ;  /* 0x02843006070075a7 */ /* 0x000e64000806017f */
[----:B-1----:R-:W-:Y:S05]  /*16900*/  @!P3 BRA `(.L_x_1521) ;  /* 0x000001140060b947 */ /* 0x002fea0003800000 */
.L_x_1520:
[----:B------:R-:W-:Y:S05]  /*16910*/  BSYNC B0 ;  /* 0x0000000000007941 */ /* 0x000fea0003800000 */
.L_x_1517:
[----:B01----:R-:W0:Y:S01]  /*16920*/  S2R R6, SR_TID.X ;  /* 0x0000000000067919 */ /* 0x003e220000002100 */
[----:B------:R-:W-:Y:S01]  /*16930*/  IADD3 R13, R199, 0x1, RZ ;  /* 0x00000001c70d7810 */ /* 0x000fe20007ffe0ff */
[----:B------:R-:W-:Y:S05]  /*16940*/  WARPSYNC.ALL ;  /* 0x0000000000007948 */ /* 0x000fea0003800000 */
[C---:B------:R-:W-:Y:S01]  /*16950*/  ISETP.NE.AND P3, PT, R13.reuse, 0x2, PT ;  /* 0x000000020d00780c */ /* 0x040fe20003f65270 */
[----:B------:R-:W-:Y:S02]  /*16960*/  IMAD.MOV.U32 R7, RZ, RZ, 0x40000040 ;  /* 0x40000040ff077424 */ /* 0x000fe400078e00ff */
[----:B------:R-:W-:Y:S01]  /*16970*/  IMAD.MOV.U32 R15, RZ, RZ, 0x40000040 ;  /* 0x40000040ff0f7424 */ /* 0x000fe200078e00ff */
[----:B------:R-:W-:Y:S01]  /*16980*/  SEL R13, R13, RZ, P3 ;  /* 0x000000ff0d0d7207 */ /* 0x000fe20001800000 */
        /* <DEDUP_REMOVED lines=10> */
[----:B0-----:R-:W-:-:S05]  /*16a30*/  SHF.R.U32.HI R6, RZ, 0x7, R6 ;  /* 0x00000007ff067819 */ /* 0x001fca0000011606 */
[----:B------:R-:W-:Y:S02]  /*16a40*/  VIADD R152, R6, 0x8 ;  /* 0x0000000806987836 */ /* 0x000fe40000000000 */
[----:B------:R-:W-:-:S03]  /*16a50*/  IMAD R6, R13, 0x400, R4 ;  /* 0x000004000d067824 */ /* 0x000fc600078e0204 */
[----:B------:R0:W-:Y:S01]  /*16a60*/  BAR.SYNC.DEFER_BLOCKING R152, 0x100 ;  /* 0x000400980000751d */ /* 0x0001e20000010000 */
[C---:B------:R-:W-:Y:S01]  /*16a70*/  VIADD R14, R6.reuse, 0x2 ;  /* 0x00000002060e7836 */ /* 0x040fe20000000000 */
[C---:B------:R-:W-:Y:S01]  /*16a80*/  R2UR UR14, R6.reuse ;  /* 0x00000000060e72ca */ /* 0x040fe200000e0000 */
[C---:B------:R-:W-:Y:S02]  /*16a90*/  VIADD R20, R6.reuse, 0x4 ;  /* 0x0000000406147836 */ /* 0x040fe40000000000 */
[----:B------:R-:W-:Y:S01]  /*16aa0*/  VIADD R8, R6, 0x6 ;  /* 0x0000000606087836 */ /* 0x000fe20000000000 */
[----:B------:R-:W-:Y:S02]  /*16ab0*/  R2UR UR10, R14 ;  /* 0x000000000e0a72ca */ /* 0x000fe400000e0000 */
[----:B------:R-:W-:Y:S01]  /*16ac0*/  R2UR UR6, R20 ;  /* 0x00000000140672ca */ /* 0x000fe200000e0000 */
[----:B------:R-:W-:Y:S01]  /*16ad0*/  VIADD R20, R6, 0x204 ;  /* 0x0000020406147836 */ /* 0x000fe20000000000 */
[----:B------:R-:W-:Y:S01]  /*16ae0*/  R2UR UR18, R8 ;  /* 0x00000000081272ca */ /* 0x000fe200000e0000 */
[C---:B------:R-:W-:Y:S01]  /*16af0*/  VIADD R8, R6.reuse, 0x202 ;  /* 0x0000020206087836 */ /* 0x040fe20000000000 */
[C---:B------:R-:W-:Y:S01]  /*16b00*/  IADD3 R14, R6.reuse, 0x200, RZ ;  /* 0x00000200060e7810 */ /* 0x040fe20007ffe0ff */
[----:B------:R-:W-:Y:S01]  /*16b10*/  VIADD R6, R6, 0x206 ;  /* 0x0000020606067836 */ /* 0x000fe20000000000 */
[----:B------:R-:W-:-:S02]  /*16b20*/  R2UR UR30, R20 ;  /* 0x00000000141e72ca */ /* 0x000fc400000e0000 */
[----:B------:R-:W-:Y:S02]  /*16b30*/  R2UR UR22, R14 ;  /* 0x000000000e1672ca */ /* 0x000fe400000e0000 */
[----:B------:R-:W-:Y:S02]  /*16b40*/  R2UR UR26, R8 ;  /* 0x00000000081a72ca */ /* 0x000fe400000e0000 */
        /* <DEDUP_REMOVED lines=28> */
.L_x_1523:
[----:B------:R-:W-:Y:S01]  /*16d10*/  SHF.L.U32 R6, R225, 0x1f, RZ ;  /* 0x0000001fe1067819 */ /* 0x000fe200000006ff */
[----:B------:R-:W-:-:S04]  /*16d20*/  IMAD R7, R199, 0x8, R16 ;  /* 0x00000008c7077824 */ /* 0x000fc800078e0210 */
[----:B------:R0:W1:Y:S01]  /*16d30*/  SYNCS.PHASECHK.TRANS64.TRYWAIT P2, [R7+URZ+0x28450], R6 ;  /* 0x02845006070075a7 */ /* 0x000062000804017f */
[----:B------:R-:W-:Y:S05]  /*16d40*/  @!P0 BRA `(.L_x_1524) ;  /* 0x0000000000048947 */ /* 0x000fea0003800000 */
[----:B------:R-:W-:Y:S01]  /*16d50*/  BPT.TRAP 0x1 ;  /* 0x000000040000795c */ /* 0x000fe20000300000 */
.L_x_1524:
[----:B-1----:R-:W-:Y:S05]  /*16d60*/  @P2 BRA `(.L_x_1522) ;  /* 0x0000000000082947 */ /* 0x002fea0003800000 */
[----:B------:R-:W1:Y:S02]  /*16d70*/  SYNCS.PHASECHK.TRANS64.TRYWAIT P2, [R7+URZ+0x28450], R6 ;  /* 0x02845006070075a7 */ /* 0x000e64000804017f */
[----:B-1----:R-:W-:Y:S05]  /*16d80*/  @!P2 BRA `(.L_x_1525) ;  /* 0x000001100054a947 */ /* 0x002fea0003800000 */
.L_x_1522:
[----:B01----:R-:W-:Y:S01]  /*16d90*/  VIADD R6, R16, 0x8000 ;  /* 0x0000800010067836 */ /* 0x003fe20000000000 */
[----:B------:R-:W-:Y:S05]  /*16da0*/  WARPSYNC.ALL ;  /* 0x0000000000007948 */ /* 0x000fea0003800000 */
[----:B------:R-:W-:-:S04]  /*16db0*/  SHF.R.U32.HI R6, RZ, 0x4, R6 ;  /* 0x00000004ff067819 */ /* 0x000fc80000011606 */
[----:B------:R-:W-:-:S04]  /*16dc0*/  LOP3.LUT R6, R6, 0x3fff, RZ, 0xc0, !PT ;  /* 0x00003fff06067812 */ /* 0x000fc800078ec0ff */
[----:B------:R-:W-:-:S05]  /*16dd0*/  LOP3.LUT R6, R6, 0x10000, RZ, 0xfc, !PT ;  /* 0x0001000006067812 */ /* 0x000fca00078efcff */
[----:B------:R-:W-:Y:S01]  /*16de0*/  IMAD R6, R199, 0x400, R6 ;  /* 0x00000400c7067824 */ /* 0x000fe200078e0206 */
[----:B------:R-:W-:Y:S01]  /*16df0*/  WARPGROUP.ARRIVE ;  /* 0x00000000000079c5 */ /* 0x000fe20000000000 */
[----:B------:R-:W-:Y:S02]  /*16e00*/  IMAD.MOV.U32 R7, RZ, RZ, -0x7fffffe0 ;  /* 0x80000020ff077424 */ /* 0x000fe400078e00ff */
[C---:B------:R-:W-:Y:S01]  /*16e10*/  FMUL.FTZ R14, R2.reuse, R154 ;  /* 0x0000009a020e7220 */ /* 0x040fe20000410000 */
[----:B------:R-:W-:Y:S01]  /*16e20*/  FMUL.FTZ R15, R2, R155 ;  /* 0x0000009b020f7220 */ /* 0x000fe20000410000 */
[----:B------:R-:W-:Y:S01]  /*16e30*/  R2UR UR6, R6 ;  /* 0x00000000060672ca */ /* 0x000fe200000e0000 */
[----:B------:R-:W-:Y:S01]  /*16e40*/  FMUL.FTZ R20, R2, R156 ;  /* 0x0000009c02147220 */ /* 0x000fe20000410000 */
[----:B------:R-:W-:Y:S01]  /*16e50*/  R2UR UR7, R7 ;  /* 0x00000000070772ca */ /* 0x000fe200000e0000 */
[----:B------:R-:W-:Y:S01]  /*16e60*/  IMAD.MOV.U32 R7, RZ, RZ, -0x7fffffe0 ;  /* 0x80000020ff077424 */ /* 0x000fe200078e00ff */
[----:B------:R-:W-:Y:S01]  /*16e70*/  IADD3 R6, R6, 0x2, RZ ;  /* 0x0000000206067810 */ /* 0x000fe20007ffe0ff */
        /* <DEDUP_REMOVED lines=10> */
[----:B------:R-:W-:Y:S01]  /*16f20*/  QGMMA.64x256x32.F32.E4M3.E4M3 R24, R188, gdesc[UR4], R24, gsb0 ;  /* 0x03e00004bc187df3 */ /* 0x000fe20008000818 */
[----:B------:R-:W-:Y:S01]  /*16f30*/  R2UR UR7, R7 ;  /* 0x00000000070772ca */ /* 0x000fe200000e0000 */
[----:B------:R-:W-:Y:S01]  /*16f40*/  FMUL.FTZ R7, R2, R152 ;  /* 0x0000009802077220 */ /* 0x000fe20000410000 */
[----:B------:R-:W-:Y:S01]  /*16f50*/  R2UR UR6, R6 ;  /* 0x00000000060672ca */ /* 0x000fe200000e0000 */
[C---:B------:R-:W-:Y:S01]  /*16f60*/  FMUL.FTZ R6, R2.reuse, R153 ;  /* 0x0000009902067220 */ /* 0x040fe20000410000 */
[C---:B------:R-:W-:Y:S01]  /*16f70*/  FMUL.FTZ R152, R2.reuse, R158 ;  /* 0x0000009e02987220 */ /* 0x040fe20000410000 */
[----:B------:R-:W-:Y:S01]  /*16f80*/  MUFU.TANH R20, R20 ;  /* 0x0000001400147308 */ /* 0x000fe20000002400 */
[C---:B------:R-:W-:Y:S01]  /*16f90*/  FMUL.FTZ R153, R2.reuse, R159 ;  /* 0x0000009f02997220 */ /* 0x040fe20000410000 */
[----:B------:R-:W-:Y:S01]  /*16fa0*/  FMUL.FTZ R158, R2, R164 ;  /* 0x000000a4029e7220 */ /* 0x000fe20000410000 */
[----:B0-----:R-:W-:Y:S01]  /*16fb0*/  FMNMX.FTZ R8, R14, R11, !PT ;  /* 0x0000000b0e087209 */ /* 0x001fe20007810000 */
        /* <DEDUP_REMOVED lines=14> */
[----:B------:R-:W-:Y:S01]  /*170a0*/  FMUL.FTZ R173, R2, R179 ;  /* 0x000000b302ad7220 */ /* 0x000fe20000410000 */
[----:B------:R-:W-:Y:S01]  /*170b0*/  UMOV UR56, UR50 ;  /* 0x0000003200387c82 */ /* 0x000fe20008000000 */
[----:B------:R-:W2:Y:S04]  /*170c0*/  S2R R225, SR_TID.X ;  /* 0x0000000000e17919 */ /* 0x000ea80000002100 */
[----:B------:R-:W3:Y:S01]  /*170d0*/  MUFU.TANH R152, R152 ;  /* 0x0000009800987308 */ /* 0x000ee20000002400 */
[----:B0-----:R-:W-:-:S07]  /*170e0*/  FMNMX.FTZ R9, R7, R12, !PT ;  /* 0x0000000c07097209 */ /* 0x001fce0007810000 */
[----:B------:R-:W0:Y:S01]  /*170f0*/  MUFU.TANH R21, R21 ;  /* 0x0000001500157308 */ /* 0x000e220000002400 */
[----:B-1----:R-:W-:-:S04]  /*17100*/  FMNMX.FTZ R9, R6, R9, !PT ;  /* 0x0000000906097209 */ /* 0x002fc80007810000 */
[----:B------:R-:W-:-:S03]  /*17110*/  FMNMX.FTZ R8, R20, R9, !PT ;  /* 0x0000000914087209 */ /* 0x000fc60007810000 */
[----:B------:R-:W1:Y:S01]  /*17120*/  MUFU.TANH R153, R153 ;  /* 0x0000009900997308 */ /* 0x000e620000002400 */
[----:B---3--:R-:W-:-:S07]  /*17130*/  FMNMX.FTZ R174, R152, R175, !PT ;  /* 0x000000af98ae7209 */ /* 0x008fce0007810000 */
[----:B------:R-:W3:Y:S01]  /*17140*/  MUFU.TANH R154, R154 ;  /* 0x0000009a009a7308 */ /* 0x000ee20000002400 */
[----:B0-----:R-:W-:Y:S02]  /*17150*/  FMNMX.FTZ R9, R21, R8, !PT ;  /* 0x0000000815097209 */ /* 0x001fe40007810000 */
[----:B--2---:R-:W-:-:S05]  /*17160*/  SHF.R.U32.HI R225, RZ, 0x7, R225 ;  /* 0x00000007ffe17819 */ /* 0x004fca00000116e1 */
[----:B------:R-:W0:Y:S01]  /*17170*/  MUFU.TANH R156, R156 ;  /* 0x0000009c009c7308 */ /* 0x000e220000002400 */
[----:B-1----:R-:W-:Y:S01]  /*17180*/  FMNMX.FTZ R175, R153, R174, !PT ;  /* 0x000000ae99af7209 */ /* 0x002fe20007810000 */
[----:B------:R-:W-:-:S06]  /*17190*/  FMUL.FTZ R174, R2, R180 ;  /* 0x000000b402ae7220 */ /* 0x000fcc0000410000 */
        /* <DEDUP_REMOVED lines=47> */
[----:B0-----:R-:W-:-:S05]  /*17490*/  FMNMX.FTZ R179, R175, R8, !PT ;  /* 0x00000008afb37209 */ /* 0x001fca0007810000 */
[----:B------:R-:W0:Y:S01]  /*174a0*/  SHFL.BFLY PT, R8, R179, 0x2, 0x1f ;  /* 0x0c401f00b3087f89 */ /* 0x000e2200000e0000 */
[----:B-1----:R-:W-:-:S05]  /*174b0*/  FMNMX.FTZ R178, R177, R178, !PT ;  /* 0x000000b2b1b27209 */ /* 0x002fca0007810000 */
[----:B------:R-:W1:Y:S01]  /*174c0*/  SHFL.BFLY PT, R9, R178, 0x2, 0x1f ;  /* 0x0c401f00b2097f89 */ /* 0x000e6200000e0000 */
[----:B------:R-:W-:Y:S02]  /*174d0*/  WARPGROUP.DEPBAR.LE gsb0, 0x0 ;  /* 0x00008000000079c5 */ /* 0x000fe40000010000 */
[----:B------:R-:W-:Y:S01]  /*174e0*/  WARPGROUP.ARRIVE ;  /* 0x00000000000079c5 */ /* 0x000fe20000000000 */
[----:B0-----:R-:W-:-:S05]  /*174f0*/  FMNMX.FTZ R180, R179, R8, !PT ;  /* 0x00000008b3b47209 */ /* 0x001fca0007810000 */
[----:B------:R-:W-:Y:S01]  /*17500*/  QGMMA.64x256x32.F32.E4M3.E4M3 R24, R184, gdesc[UR4], R24, gsb0 ;  /* 0x03e00004b8187df3 */ /* 0x000fe20008000818 */
[----:B-1----:R-:W-:Y:S01]  /*17510*/  FMNMX.FTZ R181, R178, R9, !PT ;  /* 0x00000009b2b57209 */ /* 0x002fe20007810000 */
[----:B------:R-:W-:Y:S01]  /*17520*/  IMAD.U32 R178, RZ, RZ, UR56 ;  /* 0x00000038ffb27e24 */ /* 0x000fe2000f8e00ff */
[----:B------:R-:W0:Y:S04]  /*17530*/  SHFL.BFLY PT, R9, R180, 0x1, 0x1f ;  /* 0x0c201f00b4097f89 */ /* 0x000e2800000e0000 */
[----:B------:R-:W1:Y:S01]  /*17540*/  SHFL.BFLY PT, R8, R181, 0x1, 0x1f ;  /* 0x0c201f00b5087f89 */ /* 0x000e6200000e0000 */
[----:B0-----:R-:W-:Y:S02]  /*17550*/  FMNMX.FTZ R9, R180, R9, !PT ;  /* 0x00000009b4097209 */ /* 0x001fe40007810000 */
[----:B------:R-:W-:-:S02]  /*17560*/  IADD3 R180, -R225, 0xb, RZ ;  /* 0x0000000be1b47810 */ /* 0x000fc40007ffe1ff */
[----:B-1----:R-:W-:Y:S01]  /*17570*/  FMNMX.FTZ R8, R181, R8, !PT ;  /* 0x00000008b5087209 */ /* 0x002fe20007810000 */
[----:B------:R-:W-:-:S01]  /*17580*/  FFMA.FTZ R178, R9, R178, -8 ;  /* 0xc100000009b27423 */ /* 0x000fc200000100b2 */
[----:B------:R-:W-:Y:S02]  /*17590*/  IMAD.U32 R181, RZ, RZ, UR56 ;  /* 0x00000038ffb57e24 */ /* 0x000fe4000f8e00ff */
[----:B------:R-:W-:-:S01]  /*175a0*/  FADD.FTZ R12, -R9, R12 ;  /* 0x0000000c090c7221 */ /* 0x000fc20000010100 */
        /* <DEDUP_REMOVED lines=16> */
[C---:B------:R-:W-:Y:S01]  /*176b0*/  FADD.FTZ R11, -R8.reuse, R11 ;  /* 0x0000000b080b7221 */ /* 0x040fe20000010100 */
[----:B------:R-:W-:-:S01]  /*176c0*/  FFMA.FTZ R178, R8, R181, -8 ;  /* 0xc100000008b27423 */ /* 0x000fc200000100b5 */
[----:B------:R-:W-:Y:S01]  /*176d0*/  FMUL.FTZ R12, R12, UR56 ;  /* 0x000000380c0c7c20 */ /* 0x000fe20008410000 */
[----:B------:R-:W-:Y:S01]  /*176e0*/  MUFU.EX2 R7, R7 ;  /* 0x0000000700077308 */ /* 0x000fe20000000800 */
[----:B------:R-:W-:Y:S01]  /*176f0*/  FMUL.FTZ R11, R11, UR56 ;  /* 0x000000380b0b7c20 */ /* 0x000fe20008410000 */
        /* <DEDUP_REMOVED lines=17> */
[----:B------:R-:W-:-:S05]  /*17810*/  FFMA.FTZ R177, R177, UR56, -R178 ;  /* 0x00000038b1b17c23 */ /* 0x000fca00080108b2 */
[----:B------:R-:W1:Y:S01]  /*17820*/  MUFU.EX2 R14, R14 ;  /* 0x0000000e000e7308 */ /* 0x000e620000000800 */
[----:B0-----:R-:W-:-:S07]  /*17830*/  FFMA.FTZ R3, R12, R3, R7 ;  /* 0x000000030c037223 */ /* 0x001fce0000010007 */
[----:B------:R-:W0:Y:S08]  /*17840*/  MUFU.EX2 R6, R6 ;  /* 0x0000000600067308 */ /* 0x000e300000000800 */
[----:B------:R-:W2:Y:S01]  /*17850*/  MUFU.EX2 R15, R15 ;  /* 0x0000000f000f7308 */ /* 0x000ea20000000800 */
[----:B-1----:R-:W-:-:S07]  /*17860*/  FFMA.FTZ R0, R11, R0, R14 ;  /* 0x000000000b007223 */ /* 0x002fce000001000e */
[----:B------:R1:W-:Y:S01]  /*17870*/  MUFU.EX2 R175, R179 ;  /* 0x000000b300af7308 */ /* 0x0003e20000000800 */
[----:B0-----:R-:W-:-:S07]  /*17880*/  FADD.FTZ R3, R6, R3 ;  /* 0x0000000306037221 */ /* 0x001fce0000010000 */
[----:B------:R-:W0:Y:S01]  /*17890*/  MUFU.EX2 R20, R20 ;  /* 0x0000001400147308 */ /* 0x000e220000000800 */
[----:B-1----:R-:W-:-:S04]  /*178a0*/  @!P1 IMAD R179, R13, 0x8, R16 ;  /* 0x000000080db39824 */ /* 0x002fc800078e0210 */
[----:B------:R-:W-:-:S03]  /*178b0*/  @!P1 VIADD R179, R179, 0x28440 ;  /* 0x00028440b3b39836 */ /* 0x000fc60000000000 */
[----:B------:R-:W1:Y:S02]  /*178c0*/  MUFU.EX2 R152, R152 ;  /* 0x0000009800987308 */ /* 0x000e640000000800 */
[----:B------:R-:W-:-:S06]  /*178d0*/  @!P1 PRMT R179, RZ, 0x654, R179 ;  /* 0x00000654ffb39816 */ /* 0x000fcc00000000b3 */
[----:B------:R-:W3:Y:S08]  /*178e0*/  MUFU.EX2 R21, R21 ;  /* 0x0000001500157308 */ /* 0x000ef00000000800 */
[----:B------:R-:W4:Y:S08]  /*178f0*/  MUFU.EX2 R153, R153 ;  /* 0x0000009900997308 */ /* 0x000f300000000800 */
[----:B------:R-:W5:Y:S08]  /*17900*/  MUFU.EX2 R154, R154 ;  /* 0x0000009a009a7308 */ /* 0x000f700000000800 */
        /* <DEDUP_REMOVED lines=14> */
[----:B------:R-:W5:Y:S01]  /*179f0*/  MUFU.EX2 R169, R169 ;  /* 0x000000a900a97308 */ /* 0x000f620000000800 */
[----:B------:R-:W-:-:S02]  /*17a00*/  WARPGROUP.DEPBAR.LE gsb0, 0x0 ;  /* 0x00008000000079c5 */ /* 0x000fc40000010000 */
[----:B------:R0:W-:Y:S06]  /*17a10*/  BAR.ARV R180, 0x100 ;  /* 0x000400b40000751d */ /* 0x0001ec0000002000 */
[----:B------:R2:W-:Y:S01]  /*17a20*/  @!P1 SYNCS.ARRIVE.TRANS64.RED.A1T0 RZ, [R179+URZ], RZ ;  /* 0x000000ffb3ff99a7 */ /* 0x0005e2000810043f */
[----:B------:R-:W5:Y:S01]  /*17a30*/  MUFU.EX2 R170, R170 ;  /* 0x000000aa00aa7308 */ /* 0x000f620000000800 */
[----:B--2---:R-:W-:-:S01]  /*17a40*/  FADD.FTZ R179, R15, R0 ;  /* 0x000000000fb37221 */ /* 0x004fc20000010000 */
[----:B0-----:R-:W-:-:S06]  /*17a50*/  FADD.FTZ R0, R20, R3 ;  /* 0x0000000314007221 */ /* 0x001fcc0000010000 */
[----:B------:R-:W0:Y:S01]  /*17a60*/  MUFU.EX2 R172, R172 ;  /* 0x000000ac00ac7308 */ /* 0x000e220000000800 */
[----:B-1----:R-:W-:-:S01]  /*17a70*/  FADD.FTZ R178, R152, R179 ;  /* 0x000000b398b27221 */ /* 0x002fc20000010000 */
[----:B---3--:R-:W-:-:S03]  /*17a80*/  FADD.FTZ R3, R21, R0 ;  /* 0x0000000015037221 */ /* 0x008fc60000010000 */
[----:B----4-:R-:W-:Y:S01]  /*17a90*/  FADD.FTZ R179, R153, R178 ;  /* 0x000000b299b37221 */ /* 0x010fe20000010000 */
[----:B-----5:R-:W-:-:S02]  /*17aa0*/  FADD.FTZ R0, R154, R3 ;  /* 0x000000039a007221 */ /* 0x020fc40000010000 */
[----:B------:R-:W1:Y:S01]  /*17ab0*/  MUFU.EX2 R171, R171 ;  /* 0x000000ab00ab7308 */ /* 0x000e620000000800 */
[----:B------:R-:W-:-:S01]  /*17ac0*/  FADD.FTZ R178, R156, R179 ;  /* 0x000000b39cb27221 */ /* 0x000fc20000010000 */
[----:B------:R-:W-:-:S03]  /*17ad0*/  FADD.FTZ R3, R155, R0 ;  /* 0x000000009b037221 */ /* 0x000fc60000010000 */
[----:B------:R-:W-:Y:S01]  /*17ae0*/  FADD.FTZ R179, R157, R178 ;  /* 0x000000b29db37221 */ /* 0x000fe20000010000 */
[----:B------:R-:W-:-:S02]  /*17af0*/  FADD.FTZ R0, R158, R3 ;  /* 0x000000039e007221 */ /* 0x000fc40000010000 */
[----:B------:R-:W2:Y:S01]  /*17b00*/  MUFU.EX2 R173, R173 ;  /* 0x000000ad00ad7308 */ /* 0x000ea20000000800 */
[----:B------:R-:W-:-:S01]  /*17b10*/  FADD.FTZ R178, R160, R179 ;  /* 0x000000b3a0b27221 */ /* 0x000fc20000010000 */
[----:B------:R-:W-:-:S03]  /*17b20*/  FADD.FTZ R3, R159, R0 ;  /* 0x000000009f037221 */ /* 0x000fc60000010000 */
[----:B------:R-:W-:Y:S01]  /*17b30*/  FADD.FTZ R179, R161, R178 ;  /* 0x000000b2a1b37221 */ /* 0x000fe20000010000 */
[----:B------:R-:W-:-:S02]  /*17b40*/  FADD.FTZ R0, R162, R3 ;  /* 0x00000003a2007221 */ /* 0x000fc40000010000 */
[----:B------:R-:W3:Y:S01]  /*17b50*/  MUFU.EX2 R176, R176 ;  /* 0x000000b000b07308 */ /* 0x000ee20000000800 */
[----:B------:R-:W-:-:S01]  /*17b60*/  FADD.FTZ R178, R164, R179 ;  /* 0x000000b3a4b27221 */ /* 0x000fc20000010000 */
[----:B------:R-:W-:-:S03]  /*17b70*/  FADD.FTZ R3, R163, R0 ;  /* 0x00000000a3037221 */ /* 0x000fc60000010000 */
[----:B------:R-:W-:Y:S01]  /*17b80*/  FADD.FTZ R179, R165, R178 ;  /* 0x000000b2a5b37221 */ /* 0x000fe20000010000 */
[----:B------:R-:W-:-:S02]  /*17b90*/  FADD.FTZ R0, R166, R3 ;  /* 0x00000003a6007221 */ /* 0x000fc40000010000 */
[----:B------:R-:W4:Y:S01]  /*17ba0*/  MUFU.EX2 R174, R174 ;  /* 0x000000ae00ae7308 */ /* 0x000f220000000800 */
[----:B------:R-:W-:-:S01]  /*17bb0*/  FADD.FTZ R178, R168, R179 ;  /* 0x000000b3a8b27221 */ /* 0x000fc20000010000 */
[----:B------:R-:W-:-:S03]  /*17bc0*/  FADD.FTZ R3, R167, R0 ;  /* 0x00000000a7037221 */ /* 0x000fc60000010000 */
[----:B------:R-:W-:Y:S01]  /*17bd0*/  FADD.FTZ R179, R169, R178 ;  /* 0x000000b2a9b37221 */ /* 0x000fe20000010000 */
[----:B------:R-:W-:-:S02]  /*17be0*/  FADD.FTZ R0, R170, R3 ;  /* 0x00000003aa007221 */ /* 0x000fc40000010000 */
[----:B------:R-:W5:Y:S01]  /*17bf0*/  MUFU.EX2 R177, R177 ;  /* 0x000000b100b17308 */ /* 0x000f620000000800 */
[----:B0-----:R-:W-:-:S01]  /*17c00*/  FADD.FTZ R178, R172, R179 ;  /* 0x000000b3acb27221 */ /* 0x001fc20000010000 */
[----:B-1----:R-:W-:-:S03]  /*17c10*/  FADD.FTZ R0, R171, R0 ;  /* 0x00000000ab007221 */ /* 0x002fc60000010000 */
[----:B--2---:R-:W-:Y:S01]  /*17c20*/  FADD.FTZ R3, R173, R178 ;  /* 0x000000b2ad037221 */ /* 0x004fe20000010000 */
[----:B------:R-:W-:-:S03]  /*17c30*/  FADD.FTZ R179, R175, R0 ;  /* 0x00000000afb37221 */ /* 0x000fc60000010000 */
[----:B---3--:R-:W-:Y:S01]  /*17c40*/  FADD.FTZ R0, R176, R3 ;  /* 0x00000003b0007221 */ /* 0x008fe20000010000 */
[----:B----4-:R-:W-:-:S03]  /*17c50*/  FADD.FTZ R3, R174, R179 ;  /* 0x000000b3ae037221 */ /* 0x010fc60000010000 */
[----:B-----5:R-:W-:Y:S01]  /*17c60*/  FADD.FTZ R0, R177, R0 ;  /* 0x00000000b1007221 */ /* 0x020fe20000010000 */
[----:B------:R-:W-:Y:S06]  /*17c70*/  @!P0 BRA `(.L_x_1526) ;  /* 0x0000000000048947 */ /* 0x000fec0003800000 */
[----:B------:R-:W-:Y:S01]  /*17c80*/  BPT.TRAP 0x1 ;  /* 0x000000040000795c */ /* 0x000fe20000300000 */
.L_x_1526:
[----:B------:R-:W-:Y:S01]  /*17c90*/  F2FP.SATFINITE.E4M3.F32.PACK_AB_MERGE_C R188, R21, R20, RZ ;  /* 0x0000001415bc723e */ /* 0x000fe200048070ff */
[----:B------:R-:W-:Y:S01]  /*17ca0*/  FMUL.FTZ R24, R24, R12 ;  /* 0x0000000c18187220 */ /* 0x000fe20000410000 */
[----:B------:R-:W-:Y:S01]  /*17cb0*/  ISETP.GT.AND P2, PT, R5, R10, PT ;  /* 0x0000000a0500720c */ /* 0x000fe20003f44270 */
[----:B------:R-:W-:Y:S01]  /*17cc0*/  FMUL.FTZ R25, R25, R12 ;  /* 0x0000000c19197220 */ /* 0x000fe20000410000 */
[----:B------:R-:W-:Y:S01]  /*17cd0*/  F2FP.SATFINITE.E4M3.F32.PACK_AB_MERGE_C R188, R6, R7, R188 ;  /* 0x0000000706bc723e */ /* 0x000fe200048070bc */
[----:B------:R-:W-:Y:S01]  /*17ce0*/  IMAD R6, R199, 0x8, R16 ;  /* 0x00000008c7067824 */ /* 0x000fe200078e0210 */
[----:B------:R-:W-:Y:S01]  /*17cf0*/  F2FP.SATFINITE.E4M3.F32.PACK_AB_MERGE_C R152, R153, R152, RZ ;  /* 0x000000989998723e */ /* 0x000fe200048070ff */
[----:B------:R-:W-:Y:S01]  /*17d00*/  IMAD.U32 R7, RZ, RZ, UR42 ;  /* 0x0000002aff077e24 */ /* 0x000fe2000f8e00ff */
[----:B------:R-:W-:Y:S01]  /*17d10*/  F2FP.SATFINITE.E4M3.F32.PACK_AB_MERGE_C R158, R159, R158, RZ ;  /* 0x0000009e9f9e723e */ /* 0x000fe200048070ff */
[----:B------:R-:W-:Y:S01]  /*17d20*/  VIADD R6, R6, 0x28460 ;  /* 0x0002846006067836 */ /* 0x000fe20000000000 */
[----:B------:R-:W-:Y:S01]  /*17d30*/  F2FP.SATFINITE.E4M3.F32.PACK_AB_MERGE_C R160, R161, R160, RZ ;  /* 0x000000a0a1a0723e */ /* 0x000fe200048070ff */
[----:B------:R-:W-:Y:S01]  /*17d40*/  FMUL.FTZ R28, R28, R12 ;  /* 0x0000000c1c1c7220 */ /* 0x000fe20000410000 */
[----:B------:R-:W-:Y:S01]  /*17d50*/  F2FP.SATFINITE.E4M3.F32.PACK_AB_MERGE_C R166, R167, R166, RZ ;  /* 0x000000a6a7a6723e */ /* 0x000fe200048070ff */
[-C--:B------:R-:W-:Y:S01]  /*17d60*/  FMUL.FTZ R29, R29, R12.reuse ;  /* 0x0000000c1d1d7220 */ /* 0x080fe20000410000 */
[----:B------:R-:W-:Y:S01]  /*17d70*/  PRMT R6, R7, 0x654, R6 ;  /* 0x0000065407067816 */ /* 0x000fe20000000006 */
[----:B------:R-:W-:Y:S01]  /*17d80*/  FMUL.FTZ R32, R32, R12 ;  /* 0x0000000c20207220 */ /* 0x000fe20000410000 */
[----:B------:R-:W-:Y:S01]  /*17d90*/  F2FP.SATFINITE.E4M3.F32.PACK_AB_MERGE_C R168, R169, R168, RZ ;  /* 0x000000a8a9a8723e */ /* 0x000fe200048070ff */
[----:B------:R-:W-:Y:S01]  /*17da0*/  FMUL.FTZ R33, R33, R12 ;  /* 0x0000000c21217220 */ /* 0x000fe20000410000 */
[----:B------:R-:W-:Y:S01]  /*17db0*/  F2FP.SATFINITE.E4M3.F32.PACK_AB_MERGE_C R174, R174, R175, RZ ;  /* 0x000000afaeae723e */ /* 0x000fe200048070ff */
[----:B------:R0:W-:Y:S01]  /*17dc0*/  SYNCS.ARRIVE.TRANS64.RED.A1T0 RZ, [R6+URZ], RZ ;  /* 0x000000ff06ff79a7 */ /* 0x0001e2000810043f */
        /* <DEDUP_REMOVED lines=134> */
[----:B------:R-:W-:Y:S01]  /*18630*/  IADD3 R5, R5, -0x1, RZ ;  /* 0xffffffff05057810 */ /* 0x000fe20007ffe0ff */
[----:B0-----:R-:W-:Y:S06]  /*18640*/  @P2 BRA `(.L_x_1527) ;  /* 0xffffffe000602947 */ /* 0x001fec000383ffff */
[----:B------:R-:W-:-:S07]  /*18650*/  IMAD.MOV.U32 R199, RZ, RZ, R13 ;  /* 0x000000ffffc77224 */ /* 0x000fce00078e000d */
.L_x_1516:
[----:B------:R-:W-:-:S13]  /*18660*/  ISETP.GE.AND P2, PT, R5, R201, PT ;  /* 0x000000c90500720c */ /* 0x000fda0003f46270 */
[----:B------:R-:W-:Y:S05]  /*18670*/  @!P2 BRA `(.L_x_1528) ;  /* 0x000000280048a947 */ /* 0x000fea0003800000 */
[----:B------:R-:W-:Y:S02]  /*18680*/  IMAD.MOV.U32 R10, RZ, RZ, R8 ;  /* 0x000000ffff0a7224 */ /* 0x000fe400078e0008 */
[----:B------:R-:W-:Y:S02]  /*18690*/  IMAD.MOV.U32 R11, RZ, RZ, R9 ;  /* 0x000000ffff0b7224 */ /* 0x000fe400078e0009 */
[----:B------:R-:W-:-:S07]  /*186a0*/  IMAD.MOV.U32 R13, RZ, RZ, R193 ;  /* 0x000000ffff0d7224 */ /* 0x000fce00078e00c1 */
.L_x_1547:
        /* <DEDUP_REMOVED lines=8> */
.L_x_1530:
[----:B------:R-:W-:-:S04]  /*18730*/  IADD3 R6, R199, 0x1, RZ ;  /* 0x00000001c7067810 */ /* 0x000fc80007ffe0ff */
[----:B------:R-:W-:-:S04]  /*18740*/  ISETP.NE.AND P3, PT, R6, 0x2, PT ;  /* 0x000000020600780c */ /* 0x000fc80003f65270 */
[----:B------:R-:W-:Y:S02]  /*18750*/  SEL R7, R6, RZ, P3 ;  /* 0x000000ff06077207 */ /* 0x000fe40001800000 */
[----:B------:R-:W-:-:S03]  /*18760*/  SHF.L.U32 R6, R193, 0x1f, RZ ;  /* 0x0000001fc1067819 */ /* 0x000fc600000006ff */
[----:B------:R-:W-:-:S04]  /*18770*/  IMAD R7, R7, 0x8, R16 ;  /* 0x0000000807077824 */ /* 0x000fc800078e0210 */
[----:B------:R0:W1:Y:S01]  /*18780*/  SYNCS.PHASECHK.TRANS64.TRYWAIT P3, [R7+URZ+0x28430], R6 ;  /* 0x02843006070075a7 */ /* 0x000062000806017f */
[----:B------:R-:W-:Y:S05]  /*18790*/  @!P0 BRA `(.L_x_1531) ;  /* 0x0000000000048947 */ /* 0x000fea0003800000 */
[----:B------:R-:W-:Y:S01]  /*187a0*/  BPT.TRAP 0x1 ;  /* 0x000000040000795c */ /* 0x000fe20000300000 */
.L_x_1531:
[----:B------:R-:W-:Y:S04]  /*187b0*/  BSSY B0, `(.L_x_1529) ;  /* 0x0000004000007945 */ /* 0x000fe80003800000 */
[----:B-1----:R-:W-:Y:S05]  /*187c0*/  @P3 BRA `(.L_x_1532) ;  /* 0x0000000000083947 */ /* 0x002fea0003800000 */
[----:B------:R-:W1:Y:S02]  /*187d0*/  SYNCS.PHASECHK.TRANS64.TRYWAIT P3, [R7+URZ+0x28430], R6 ;  /* 0x02843006070075a7 */ /* 0x000e64000806017f */
[----:B-1----:R-:W-:Y:S05]  /*187e0*/  @!P3 BRA `(.L_x_1533) ;  /* 0x000000f400d0b947 */ /* 0x002fea0003800000 */
.L_x_1532:
[----:B------:R-:W-:Y:S05]  /*187f0*/  BSYNC B0 ;  /* 0x0000000000007941 */ /* 0x000fea0003800000 */
.L_x_1529:
[----:B01----:R-:W0:Y:S01]  /*18800*/  S2R R6, SR_TID.X ;  /* 0x0000000000067919 */ /* 0x003e220000002100 */
[----:B------:R-:W-:Y:S01]  /*18810*/  VIADD R12, R199, 0x1 ;  /* 0x00000001c70c7836 */ /* 0x000fe20000000000 */
[----:B------:R-:W-:Y:S05]  /*18820*/  WARPSYNC.ALL ;  /* 0x0000000000007948 */ /* 0x000fea0003800000 */
[C---:B------:R-:W-:Y:S01]  /*18830*/  ISETP.NE.AND P3, PT, R12.reuse, 0x2, PT ;  /* 0x000000020c00780c */ /* 0x040fe20003f65270 */
[----:B------:R-:W-:Y:S01]  /*18840*/  IMAD.MOV.U32 R7, RZ, RZ, 0x40000040 ;  /* 0x40000040ff077424 */ /* 0x000fe200078e00ff */
[----:B------:R-:W-:Y:S01]  /*18850*/  MOV R15, 0x40000040 ;  /* 0x40000040000f7802 */ /* 0x000fe20000000f00 */
[----:B------:R-:W-:Y:S01]  /*18860*/  IMAD.MOV.U32 R21, RZ, RZ, 0x40000040 ;  /* 0x40000040ff157424 */ /* 0x000fe200078e00ff */
[----:B------:R-:W-:Y:S01]  /*18870*/  SEL R12, R12, RZ, P3 ;  /* 0x000000ff0c0c7207 */ /* 0x000fe20001800000 */
        /* <DEDUP_REMOVED lines=8> */
[----:B------:R-:W-:Y:S02]  /*18900*/  R2UR UR35, R7 ;  /* 0x00000000072372ca */ /* 0x000fe400000e0000 */
        /* <DEDUP_REMOVED lines=8> */
[----:B------:R-:W-:Y:S01]  /*18990*/  R2UR UR10, R14 ;  /* 0x000000000e0a72ca */ /* 0x000fe200000e0000 */
[----:B------:R-:W-:Y:S01]  /*189a0*/  VIADD R14, R6, 0x200 ;  /* 0x00000200060e7836 */ /* 0x000fe20000000000 */
        /* <DEDUP_REMOVED lines=36> */
.L_x_1535:
[----:B------:R-:W-:Y:S01]  /*18bf0*/  SHF.L.U32 R6, R13, 0x1f, RZ ;  /* 0x0000001f0d067819 */ /* 0x000fe200000006ff */
[----:B------:R-:W-:-:S04]  /*18c00*/  IMAD R7, R199, 0x8, R16 ;  /* 0x00000008c7077824 */ /* 0x000fc800078e0210 */
[----:B------:R0:W1:Y:S01]  /*18c10*/  SYNCS.PHASECHK.TRANS64.TRYWAIT P2, [R7+URZ+0x28450], R6 ;  /* 0x02845006070075a7 */ /* 0x000062000804017f */
[----:B------:R-:W-:Y:S05]  /*18c20*/  @!P0 BRA `(.L_x_1536) ;  /* 0x0000000000048947 */ /* 0x000fea0003800000 */
[----:B------:R-:W-:Y:S01]  /*18c30*/  BPT.TRAP 0x1 ;  /* 0x000000040000795c */ /* 0x000fe20000300000 */
.L_x_1536:
[----:B-1----:R-:W-:Y:S05]  /*18c40*/  @P2 BRA `(.L_x_1534) ;  /* 0x0000000000082947 */ /* 0x002fea0003800000 */
[----:B------:R-:W1:Y:S02]  /*18c50*/  SYNCS.PHASECHK.TRANS64.TRYWAIT P2, [R7+URZ+0x28450], R6 ;  /* 0x02845006070075a7 */ /* 0x000e64000804017f */
[----:B-1----:R-:W-:Y:S05]  /*18c60*/  @!P2 BRA `(.L_x_1537) ;  /* 0x000000f000c4a947 */ /* 0x002fea0003800000 */
.L_x_1534:
[----:B01----:R-:W-:Y:S01]  /*18c70*/  VIADD R6, R16, 0x8000 ;  /* 0x0000800010067836 */ /* 0x003fe20000000000 */
[----:B------:R-:W-:Y:S05]  /*18c80*/  WARPSYNC.ALL ;  /* 0x0000000000007948 */ /* 0x000fea0003800000 */
[----:B------:R-:W-:Y:S01]  /*18c90*/  SHF.R.U32.HI R6, RZ, 0x4, R6 ;  /* 0x00000004ff067819 */ /* 0x000fe20000011606 */
[----:B------:R-:W-:Y:S01]  /*18ca0*/  IMAD.MOV.U32 R7, RZ, RZ, -0x7fffffe0 ;  /* 0x80000020ff077424 */ /* 0x000fe200078e00ff */
[----:B------:R-:W-:-:S06]  /*18cb0*/  WARPGROUP.ARRIVE ;  /* 0x00000000000079c5 */ /* 0x000fcc0000000000 */
[----:B------:R-:W0:Y:S01]  /*18cc0*/  S2R R225, SR_TID.X ;  /* 0x0000000000e17919 */ /* 0x000e220000002100 */
[----:B------:R-:W-:Y:S01]  /*18cd0*/  LOP3.LUT R6, R6, 0x3fff, RZ, 0xc0, !PT ;  /* 0x00003fff06067812 */ /* 0x000fe200078ec0ff */
[----:B------:R-:W-:Y:S01]  /*18ce0*/  IMAD.IADD R13, R205, 0x1, R204 ;  /* 0x00000001cd0d7824 */ /* 0x000fe200078e02cc */
[----:B------:R-:W-:Y:S01]  /*18cf0*/  R2UR UR7, R7 ;  /* 0x00000000070772ca */ /* 0x000fe200000e0000 */
[----:B------:R-:W-:Y:S01]  /*18d00*/  IMAD.MOV.U32 R7, RZ, RZ, -0x7fffffe0 ;  /* 0x80000020ff077424 */ /* 0x000fe200078e00ff */
[----:B------:R-:W-:Y:S01]  /*18d10*/  LOP3.LUT R6, R6, 0x10000, RZ, 0xfc, !PT ;  /* 0x0001000006067812 */ /* 0x000fe200078efcff */
[C---:B------:R-:W-:Y:S01]  /*18d20*/  FMUL.FTZ R20, R2.reuse, R158 ;  /* 0x0000009e02147220 */ /* 0x040fe20000410000 */
[C---:B------:R-:W-:Y:S01]  /*18d30*/  FMUL.FTZ R14, R2.reuse, R152 ;  /* 0x00000098020e7220 */ /* 0x040fe20000410000 */
[C---:B------:R-:W-:Y:S01]  /*18d40*/  FMUL.FTZ R158, R2.reuse, R166 ;  /* 0x000000a6029e7220 */ /* 0x040fe20000410000 */
[----:B------:R-:W-:Y:S01]  /*18d50*/  LEA R6, R199, R6, 0xa ;  /* 0x00000006c7067211 */ /* 0x000fe200078e50ff */
[C---:B------:R-:W-:Y:S01]  /*18d60*/  FMUL.FTZ R152, R2.reuse, R156 ;  /* 0x0000009c02987220 */ /* 0x040fe20000410000 */
[C---:B------:R-:W-:Y:S01]  /*18d70*/  FMUL.FTZ R166, R2.reuse, R174 ;  /* 0x000000ae02a67220 */ /* 0x040fe20000410000 */
[----:B------:R-:W-:Y:S01]  /*18d80*/  FMUL.FTZ R156, R2, R160 ;  /* 0x000000a0029c7220 */ /* 0x000fe20000410000 */
[C---:B------:R-:W-:Y:S01]  /*18d90*/  R2UR UR6, R6.reuse ;  /* 0x00000000060672ca */ /* 0x040fe200000e0000 */
[----:B------:R-:W-:-:S02]  /*18da0*/  VIADD R6, R6, 0x2 ;  /* 0x0000000206067836 */ /* 0x000fc40000000000 */
[C---:B------:R-:W-:Y:S01]  /*18db0*/  FMUL.FTZ R160, R2.reuse, R164 ;  /* 0x000000a402a07220 */ /* 0x040fe20000410000 */
[----:B------:R-:W-:Y:S02]  /*18dc0*/  IMAD.SHL.U32 R174, R5, 0x40, RZ ;  /* 0x0000004005ae7824 */ /* 0x000fe400078e00ff */
        /* <DEDUP_REMOVED lines=9> */
[----:B------:R-:W-:Y:S01]  /*18e60*/  QGMMA.64x256x32.F32.E4M3.E4M3 R24, R188, gdesc[UR4], R24, gsb0 ;  /* 0x03e00004bc187df3 */ /* 0x000fe20008000818 */
[----:B------:R-:W-:Y:S01]  /*18e70*/  R2UR UR6, R6 ;  /* 0x00000000060672ca */ /* 0x000fe200000e0000 */
[----:B------:R-:W-:Y:S01]  /*18e80*/  IMAD R176, R197, -0x2, R176 ;  /* 0xfffffffec5b07824 */ /* 0x000fe200078e02b0 */
[----:B------:R-:W-:Y:S01]  /*18e90*/  R2UR UR7, R7 ;  /* 0x00000000070772ca */ /* 0x000fe200000e0000 */
[----:B------:R-:W1:Y:S01]  /*18ea0*/  @P4 LDC R6, c[0x0][0x44c] ;  /* 0x00011300ff064b82 */ /* 0x000e620000000800 */
[C---:B------:R-:W-:Y:S01]  /*18eb0*/  FMUL.FTZ R157, R2.reuse, R161 ;  /* 0x000000a1029d7220 */ /* 0x040fe20000410000 */
[C---:B------:R-:W-:Y:S01]  /*18ec0*/  FMUL.FTZ R162, R2.reuse, R170 ;  /* 0x000000aa02a27220 */ /* 0x040fe20000410000 */
[C---:B------:R-:W-:Y:S01]  /*18ed0*/  FMUL.FTZ R9, R2.reuse, R155 ;  /* 0x0000009b02097220 */ /* 0x040fe20000410000 */
[C---:B------:R-:W-:Y:S01]  /*18ee0*/  FMUL.FTZ R161, R2.reuse, R165 ;  /* 0x000000a502a17220 */ /* 0x040fe20000410000 */
[C---:B------:R-:W-:Y:S01]  /*18ef0*/  FMUL.FTZ R159, R2.reuse, R167 ;  /* 0x000000a7029f7220 */ /* 0x040fe20000410000 */
[C---:B------:R-:W-:Y:S01]  /*18f00*/  FMUL.FTZ R170, R2.reuse, R178 ;  /* 0x000000b202aa7220 */ /* 0x040fe20000410000 */
[C---:B------:R-:W-:Y:S01]  /*18f10*/  FMUL.FTZ R155, R2.reuse, R163 ;  /* 0x000000a3029b7220 */ /* 0x040fe20000410000 */
[----:B------:R-:W2:Y:S01]  /*18f20*/  @P4 LDC R7, c[0x0][0x450] ;  /* 0x00011400ff074b82 */ /* 0x000ea20000000800 */
[C---:B------:R-:W-:Y:S01]  /*18f30*/  FMUL.FTZ R165, R2.reuse, R169 ;  /* 0x000000a902a57220 */ /* 0x040fe20000410000 */
[C---:B------:R-:W-:Y:S01]  /*18f40*/  FMUL.FTZ R167, R2.reuse, R175 ;  /* 0x000000af02a77220 */ /* 0x040fe20000410000 */
[C---:B------:R-:W-:Y:S01]  /*18f50*/  FMUL.FTZ R178, R2.reuse, R181 ;  /* 0x000000b502b27220 */ /* 0x040fe20000410000 */
[C---:B------:R-:W-:Y:S01]  /*18f60*/  FMUL.FTZ R163, R2.reuse, R171 ;  /* 0x000000ab02a37220 */ /* 0x040fe20000410000 */
[C---:B------:R-:W-:Y:S01]  /*18f70*/  FMUL.FTZ R169, R2.reuse, R173 ;  /* 0x000000ad02a97220 */ /* 0x040fe20000410000 */
[C---:B------:R-:W-:Y:S01]  /*18f80*/  FMUL.FTZ R175, R2.reuse, R177 ;  /* 0x000000b102af7220 */ /* 0x040fe20000410000 */
[----:B------:R-:W-:Y:S01]  /*18f90*/  IADD3 R181, -R195, R176, R196 ;  /* 0x000000b0c3b57210 */ /* 0x000fe20007ffe1c4 */
[C---:B------:R-:W-:Y:S01]  /*18fa0*/  FMUL.FTZ R171, R2.reuse, R179 ;  /* 0x000000b302ab7220 */ /* 0x040fe20000410000 */
[C---:B------:R-:W-:Y:S01]  /*18fb0*/  FMUL.FTZ R177, R2.reuse, R180 ;  /* 0x000000b402b17220 */ /* 0x040fe20000410000 */
[C---:B------:R-:W-:Y:S01]  /*18fc0*/  FMUL.FTZ R173, R2.reuse, R182 ;  /* 0x000000b602ad7220 */ /* 0x040fe20000410000 */
[----:B------:R-:W-:Y:S01]  /*18fd0*/  FMUL.FTZ R176, R2, R183 ;  /* 0x000000b702b07220 */ /* 0x000fe20000410000 */
[----:B0-----:R-:W-:Y:S01]  /*18fe0*/  SHF.R.U32.HI R225, RZ, 0x7, R225 ;  /* 0x00000007ffe17819 */ /* 0x001fe200000116e1 */
[----:B------:R-:W0:Y:S01]  /*18ff0*/  MUFU.TANH R14, R14 ;  /* 0x0000000e000e7308 */ /* 0x000e220000002400 */
[C---:B------:R-:W-:Y:S01]  /*19000*/  VIADD R182, R181.reuse, UR53 ;  /* 0x00000035b5b67c36 */ /* 0x040fe20008000000 */
[----:B------:R-:W-:Y:S01]  /*19010*/  IADD3 R181, R181, UR55, RZ ;  /* 0x00000037b5b57c10 */ /* 0x000fe2000fffe0ff */
[----:B-1----:R-:W-:-:S05]  /*19020*/  @P4 IMAD.HI.U32 R6, R13, R6, RZ ;  /* 0x000000060d064227 */ /* 0x002fca00078e00ff */
[----:B------:R-:W1:Y:S01]  /*19030*/  MUFU.TANH R15, R15 ;  /* 0x0000000f000f7308 */ /* 0x000e620000002400 */
[----:B--2---:R-:W-:Y:S01]  /*19040*/  @P4 SHF.R.U32.HI R13, RZ, R7, R6 ;  /* 0x00000007ff0d4219 */ /* 0x004fe20000011606 */
[----:B------:R-:W-:-:S04]  /*19050*/  @!P1 IMAD R7, R12, 0x8, R16 ;  /* 0x000000080c079824 */ /* 0x000fc800078e0210 */
[----:B------:R-:W2:Y:S02]  /*19060*/  SHFL.IDX PT, R6, R13, RZ, 0x1c1f ;  /* 0x001c1fff0d067589 */ /* 0x000ea400000e0000 */
[----:B------:R-:W3:Y:S01]  /*19070*/  MUFU.TANH R8, R8 ;  /* 0x0000000800087308 */ /* 0x000ee20000002400 */
[----:B------:R-:W-:-:S05]  /*19080*/  @!P1 VIADD R7, R7, 0x28440 ;  /* 0x0002844007079836 */ /* 0x000fca0000000000 */
[----:B------:R-:W-:Y:S02]  /*19090*/  @!P1 PRMT R7, RZ, 0x654, R7 ;  /* 0x00000654ff079816 */ /* 0x000fe40000000007 */
[----:B------:R-:W4:Y:S08]  /*190a0*/  MUFU.TANH R9, R9 ;  /* 0x0000000900097308 */ /* 0x000f300000002400 */
[----:B------:R-:W0:Y:S01]  /*190b0*/  MUFU.TANH R152, R152 ;  /* 0x0000009800987308 */ /* 0x000e220000002400 */
[----:B--2---:R-:W-:-:S07]  /*190c0*/  IMAD.IADD R180, R182, 0x1, R6 ;  /* 0x00000001b6b47824 */ /* 0x004fce00078e0206 */
[----:B------:R-:W2:Y:S01]  /*190d0*/  MUFU.TANH R153, R153 ;  /* 0x0000009900997308 */ /* 0x000ea20000002400 */
[----:B------:R-:W-:-:S07]  /*190e0*/  IMAD.IADD R179, R181, 0x1, R6 ;  /* 0x00000001b5b37824 */ /* 0x000fce00078e0206 */
        /* <DEDUP_REMOVED lines=26> */
[----:B------:R-:W-:-:S05]  /*19290*/  WARPGROUP.ARRIVE ;  /* 0x00000000000079c5 */ /* 0x000fca0000000000 */
[----:B------:R-:W0:Y:S01]  /*192a0*/  MUFU.TANH R176, R176 ;  /* 0x000000b000b07308 */ /* 0x000e220000002400 */
[----:B------:R-:W-:Y:S03]  /*192b0*/  QGMMA.64x256x32.F32.E4M3.E4M3 R24, R184, gdesc[UR4], R24, gsb0 ;  /* 0x03e00004b8187df3 */ /* 0x000fe60008000818 */
[----:B------:R-:W-:Y:S02]  /*192c0*/  WARPGROUP.DEPBAR.LE gsb0, 0x0 ;  /* 0x00008000000079c5 */ /* 0x000fe40000010000 */
[----:B------:R-:W-:-:S05]  /*192d0*/  IADD3 R184, -R225, 0xb, RZ ;  /* 0x0000000be1b87810 */ /* 0x000fca0007ffe1ff */
[----:B------:R0:W-:Y:S06]  /*192e0*/  BAR.ARV R184, 0x100 ;  /* 0x000400b80000751d */ /* 0x0001ec0000002000 */
[----:B------:R0:W-:Y:S01]  /*192f0*/  @!P1 SYNCS.ARRIVE.TRANS64.RED.A1T0 RZ, [R7+URZ], RZ ;  /* 0x000000ff07ff99a7 */ /* 0x0001e2000810043f */
[----:B-1234-:R-:W-:Y:S05]  /*19300*/  @!P5 BRA `(.L_x_1538) ;  /* 0x000000000058d947 */ /* 0x01efea0003800000 */
[----:B------:R-:W-:Y:S01]  /*19310*/  IADD3 R183, -R195, R196, R6 ;  /* 0x000000c4c3b77210 */ /* 0x000fe20007ffe106 */
[----:B------:R-:W-:Y:S03]  /*19320*/  BSSY B0, `(.L_x_1539) ;  /* 0x0000010000007945 */ /* 0x000fe60003800000 */
        /* <DEDUP_REMOVED lines=10> */
.L_x_1540:
[----:B------:R-:W-:-:S05]  /*193d0*/  IMAD.U32 R185, RZ, RZ, UR49 ;  /* 0x00000031ffb97e24 */ /* 0x000fca000f8e00ff */
[----:B------:R-:W-:-:S13]  /*193e0*/  ISETP.NE.AND P2, PT, R185, 0x1, PT ;  /* 0x00000001b900780c */ /* 0x000fda0003f45270 */
[----:B0-----:R-:W0:Y:S02]  /*193f0*/  @P2 LDC.64 R6, c[0x0][0x9e8] ;  /* 0x00027a00ff062b82 */ /* 0x001e240000000a00 */
[----:B0-----:R-:W-:-:S05]  /*19400*/  @P2 IMAD.HI.U32 R6, R183, R6, RZ ;  /* 0x00000006b7062227 */ /* 0x001fca00078e00ff */
[----:B------:R-:W-:-:S07]  /*19410*/  @P2 SHF.R.U32.HI R183, RZ, R7, R6 ;  /* 0x00000007ffb72219 */ /* 0x000fce0000011606 */
.L_x_1541:
[----:B------:R-:W-:Y:S05]  /*19420*/  BSYNC B0 ;  /* 0x0000000000007941 */ /* 0x000fea0003800000 */
.L_x_1539:
[----:B------:R-:W-:-:S04]  /*19430*/  IMAD R6, R183, R185, -R174 ;  /* 0x000000b9b7067224 */ /* 0x000fc800078e0aae */
[----:B------:R-:W-:-:S05]  /*19440*/  IMAD R6, R197, -0x2, R6 ;  /* 0xfffffffec5067824 */ /* 0x000fca00078e0206 */
[----:B------:R-:W-:Y:S02]  /*19450*/  VIADDMNMX R180, R6, R185, R180, PT ;  /* 0x000000b906b47246 */ /* 0x000fe400038001b4 */
[----:B------:R-:W-:-:S07]  /*19460*/  VIMNMX R179, R179, R6, !PT ;  /* 0x00000006b3b37248 */ /* 0x000fce0007fe0100 */
.L_x_1538:
[----:B------:R-:W-:Y:S01]  /*19470*/  ISETP.GT.AND P2, PT, R5, -0x1, PT ;  /* 0xffffffff0500780c */ /* 0x000fe20003f44270 */
[----:B------:R-:W1:Y:S03]  /*19480*/  SHFL.IDX PT, R13, R13, 0x1, 0x1c1f ;  /* 0x003c1f000d0d7f89 */ /* 0x000e6600000e0000 */
[----:B------:R-:W-:-:S04]  /*19490*/  ISETP.GT.AND P3, PT, R179, RZ, P2 ;  /* 0x000000ffb300720c */ /* 0x000fc80001764270 */
[----:B------:R-:W-:-:S04]  /*194a0*/  ISETP.LT.OR P3, PT, R180, 0x1, P3 ;  /* 0x00000001b400780c */ /* 0x000fc80001f61670 */
[----:B0-----:R-:W-:Y:S02]  /*194b0*/  FSEL R14, R14, -INF , !P3 ;  /* 0xff8000000e0e7808 */ /* 0x001fe40005800000 */
[----:B------:R-:W-:-:S04]  /*194c0*/  ISETP.GT.AND P3, PT, R179, 0x1, P2 ;  /* 0x00000001b300780c */ /* 0x000fc80001764270 */
[----:B------:R-:W-:-:S04]  /*194d0*/  ISETP.LT.OR P3, PT, R180, 0x2, P3 ;  /* 0x00000002b400780c */ /* 0x000fc80001f61670 */
[----:B------:R-:W-:Y:S02]  /*194e0*/  FSEL R15, R15, -INF , !P3 ;  /* 0xff8000000f0f7808 */ /* 0x000fe40005800000 */
[----:B------:R-:W-:Y:S01]  /*194f0*/  ISETP.GT.AND P3, PT, R179, 0x8, P2 ;  /* 0x00000008b300780c */ /* 0x000fe20001764270 */
[--C-:B-1----:R-:W-:Y:S02]  /*19500*/  IMAD.IADD R182, R182, 0x1, R13.reuse ;  /* 0x00000001b6b67824 */ /* 0x102fe400078e020d */
[----:B------:R-:W-:Y:S01]  /*19510*/  IMAD.IADD R181, R181, 0x1, R13 ;  /* 0x00000001b5b57824 */ /* 0x000fe200078e020d */
        /* <DEDUP_REMOVED lines=54> */
.L_x_1544:
[----:B------:R-:W-:-:S05]  /*19880*/  IMAD.U32 R13, RZ, RZ, UR49 ;  /* 0x00000031ff0d7e24 */ /* 0x000fca000f8e00ff */
[----:B------:R-:W-:-:S13]  /*19890*/  ISETP.NE.AND P3, PT, R13, 0x1, PT ;  /* 0x000000010d00780c */ /* 0x000fda0003f65270 */
[----:B------:R-:W0:Y:S02]  /*198a0*/  @P3 LDC.64 R6, c[0x0][0x9e8] ;  /* 0x00027a00ff063b82 */ /* 0x000e240000000a00 */
[----:B0-----:R-:W-:-:S05]  /*198b0*/  @P3 IMAD.HI.U32 R6, R179, R6, RZ ;  /* 0x00000006b3063227 */ /* 0x001fca00078e00ff */
[----:B------:R-:W-:-:S07]  /*198c0*/  @P3 SHF.R.U32.HI R179, RZ, R7, R6 ;  /* 0x00000007ffb33219 */ /* 0x000fce0000011606 */
.L_x_1545:
[----:B------:R-:W-:Y:S05]  /*198d0*/  BSYNC B0 ;  /* 0x0000000000007941 */ /* 0x000fea0003800000 */
.L_x_1543:
[----:B------:R-:W-:-:S04]  /*198e0*/  IMAD R174, R179, R13, -R174 ;  /* 0x0000000db3ae7224 */ /* 0x000fc800078e0aae */
[----:B------:R-:W-:-:S05]  /*198f0*/  IMAD R174, R197, -0x2, R174 ;  /* 0xfffffffec5ae7824 */ /* 0x000fca00078e02ae */
[----:B------:R-:W-:Y:S02]  /*19900*/  VIADDMNMX R182, R174, R13, R182, PT ;  /* 0x0000000daeb67246 */ /* 0x000fe400038001b6 */
[----:B------:R-:W-:-:S07]  /*19910*/  VIMNMX R181, R181, R174, !PT ;  /* 0x000000aeb5b57248 */ /* 0x000fce0007fe0100 */
.L_x_1542:
        /* <DEDUP_REMOVED lines=49> */
[C---:B------:R-:W-:Y:S02]  /*19c30*/  ISETP.LT.OR P3, PT, R182.reuse, 0x2a, P3 ;  /* 0x0000002ab600780c */ /* 0x040fe40001f61670 */
        /* <DEDUP_REMOVED lines=14> */
[----:B------:R-:W-:Y:S02]  /*19d20*/  ISETP.LT.OR P3, PT, R182, 0x39, P3 ;  /* 0x00000039b600780c */ /* 0x000fe40001f61670 */
[----:B------:R-:W-:Y:S02]  /*19d30*/  FMNMX.FTZ R13, R6, R9, !PT ;  /* 0x00000009060d7209 */ /* 0x000fe40007810000 */
[----:B0-----:R-:W-:-:S02]  /*19d40*/  FMNMX.FTZ R9, R174, R179, !PT ;  /* 0x000000b3ae097209 */ /* 0x001fc40007810000 */
[----:B------:R-:W-:Y:S02]  /*19d50*/  FMNMX.FTZ R8, R20, R13, !PT ;  /* 0x0000000d14087209 */ /* 0x000fe40007810000 */
[----:B------:R-:W-:Y:S02]  /*19d60*/  MOV R174, UR56 ;  /* 0x0000003800ae7c02 */ /* 0x000fe40008000f00 */
[----:B------:R-:W-:Y:S02]  /*19d70*/  FMNMX.FTZ R13, R21, R8, !PT ;  /* 0x00000008150d7209 */ /* 0x000fe40007810000 */
[----:B------:R-:W-:Y:S01]  /*19d80*/  FSEL R173, R173, -INF , !P3 ;  /* 0xff800000adad7808 */ /* 0x000fe20005800000 */
[----:B------:R-:W-:-:S01]  /*19d90*/  FFMA.FTZ R8, R9, R174, -8 ;  /* 0xc100000009087423 */ /* 0x000fc200000100ae */
[----:B------:R-:W-:Y:S02]  /*19da0*/  FMNMX.FTZ R174, R154, R13, !PT ;  /* 0x0000000d9aae7209 */ /* 0x000fe40007810000 */
[----:B------:R-:W-:-:S02]  /*19db0*/  FSETP.NEU.FTZ.AND P3, PT, R9, -INF , PT ;  /* 0xff8000000900780b */ /* 0x000fc40003f7d000 */
[----:B------:R-:W-:Y:S02]  /*19dc0*/  FMNMX.FTZ R13, R155, R174, !PT ;  /* 0x000000ae9b0d7209 */ /* 0x000fe40007810000 */
[----:B------:R-:W-:Y:S02]  /*19dd0*/  FSEL R8, R8, RZ, P3 ;  /* 0x000000ff08087208 */ /* 0x000fe40001800000 */
[----:B------:R-:W-:Y:S02]  /*19de0*/  FMNMX.FTZ R174, R158, R13, !PT ;  /* 0x0000000d9eae7209 */ /* 0x000fe40007810000 */
[----:B------:R-:W-:Y:S01]  /*19df0*/  ISETP.GT.AND P2, PT, R181, 0x39, P2 ;  /* 0x00000039b500780c */ /* 0x000fe20001744270 */
[--C-:B------:R-:W-:Y:S01]  /*19e00*/  FFMA.FTZ R180, R15, UR56, -R8.reuse ;  /* 0x000000380fb47c23 */ /* 0x100fe20008010808 */
[----:B------:R-:W-:Y:S01]  /*19e10*/  FMNMX.FTZ R13, R159, R174, !PT ;  /* 0x000000ae9f0d7209 */ /* 0x000fe20007810000 */
[--C-:B------:R-:W-:Y:S01]  /*19e20*/  FFMA.FTZ R181, R152, UR56, -R8.reuse ;  /* 0x0000003898b57c23 */ /* 0x100fe20008010808 */
[----:B------:R-:W-:Y:S01]  /*19e30*/  ISETP.LT.OR P2, PT, R182, 0x3a, P2 ;  /* 0x0000003ab600780c */ /* 0x000fe20001741670 */
[----:B------:R-:W-:Y:S01]  /*19e40*/  FFMA.FTZ R14, R14, UR56, -R8 ;  /* 0x000000380e0e7c23 */ /* 0x000fe20008010808 */
[----:B------:R-:W-:-:S02]  /*19e50*/  FMNMX.FTZ R174, R162, R13, !PT ;  /* 0x0000000da2ae7209 */ /* 0x000fc40007810000 */
[----:B------:R-:W-:Y:S01]  /*19e60*/  FSEL R176, R176, -INF , !P2 ;  /* 0xff800000b0b07808 */ /* 0x000fe20005000000 */
[----:B------:R0:W-:Y:S01]  /*19e70*/  MUFU.EX2 R13, R180 ;  /* 0x000000b4000d7308 */ /* 0x0001e20000000800 */
[----:B------:R-:W-:-:S04]  /*19e80*/  FMNMX.FTZ R15, R163, R174, !PT ;  /* 0x000000aea30f7209 */ /* 0x000fc80007810000 */
[----:B------:R-:W-:-:S03]  /*19e90*/  FMNMX.FTZ R152, R166, R15, !PT ;  /* 0x0000000fa6987209 */ /* 0x000fc60007810000 */
        /* <DEDUP_REMOVED lines=18> */
[----:B------:R-:W-:Y:S04]  /*19fc0*/  MUFU.EX2 R15, R181 ;  /* 0x000000b5000f7308 */ /* 0x000fe80000000800 */
[----:B------:R-:W1:Y:S04]  /*19fd0*/  SHFL.BFLY PT, R179, R174, 0x2, 0x1f ;  /* 0x0c401f00aeb37f89 */ /* 0x000e6800000e0000 */
[----:B------:R-:W-:Y:S08]  /*19fe0*/  MUFU.EX2 R152, R152 ;  /* 0x0000009800987308 */ /* 0x000ff00000000800 */
[----:B------:R-:W-:Y:S08]  /*19ff0*/  MUFU.EX2 R153, R153 ;  /* 0x0000009900997308 */ /* 0x000ff00000000800 */
[----:B------:R-:W-:Y:S01]  /*1a000*/  MUFU.EX2 R156, R156 ;  /* 0x0000009c009c7308 */ /* 0x000fe20000000800 */
[----:B-1----:R-:W-:Y:S01]  /*1a010*/  FMNMX.FTZ R179, R174, R179, !PT ;  /* 0x000000b3aeb37209 */ /* 0x002fe20007810000 */
[----:B------:R-:W-:Y:S01]  /*1a020*/  FFMA.FTZ R174, R177, UR56, -R8 ;  /* 0x00000038b1ae7c23 */ /* 0x000fe20008010808 */
[----:B------:R-:W-:Y:S01]  /*1a030*/  FSEL R8, R9, RZ, P3 ;  /* 0x000000ff09087208 */ /* 0x000fe20001800000 */
[----:B------:R-:W-:-:S04]  /*1a040*/  IMAD.U32 R177, RZ, RZ, UR56 ;  /* 0x00000038ffb17e24 */ /* 0x000fc8000f8e00ff */
[----:B------:R-:W-:Y:S01]  /*1a050*/  MUFU.EX2 R157, R157 ;  /* 0x0000009d009d7308 */ /* 0x000fe20000000800 */
[----:B0-----:R-:W0:Y:S01]  /*1a060*/  SHFL.BFLY PT, R180, R179, 0x1, 0x1f ;  /* 0x0c201f00b3b47f89 */ /* 0x001e2200000e0000 */
[----:B------:R-:W-:-:S04]  /*1a070*/  FADD.FTZ R11, -R8, R11 ;  /* 0x0000000b080b7221 */ /* 0x000fc80000010100 */
[----:B------:R-:W-:Y:S02]  /*1a080*/  FMUL.FTZ R11, R11, UR56 ;  /* 0x000000380b0b7c20 */ /* 0x000fe40008410000 */
[----:B------:R-:W-:Y:S08]  /*1a090*/  MUFU.EX2 R160, R160 ;  /* 0x000000a000a07308 */ /* 0x000ff00000000800 */
[----:B------:R-:W1:Y:S08]  /*1a0a0*/  MUFU.EX2 R11, R11 ;  /* 0x0000000b000b7308 */ /* 0x000e700000000800 */
[----:B------:R-:W-:Y:S01]  /*1a0b0*/  MUFU.EX2 R161, R161 ;  /* 0x000000a100a17308 */ /* 0x000fe20000000800 */
[----:B0-----:R-:W-:-:S04]  /*1a0c0*/  FMNMX.FTZ R8, R179, R180, !PT ;  /* 0x000000b4b3087209 */ /* 0x001fc80007810000 */
[C---:B------:R-:W-:Y:S01]  /*1a0d0*/  FSETP.NEU.FTZ.AND P2, PT, R8.reuse, -INF , PT ;  /* 0xff8000000800780b */ /* 0x040fe20003f5d000 */
[----:B------:R-:W-:-:S02]  /*1a0e0*/  FFMA.FTZ R177, R8, R177, -8 ;  /* 0xc100000008b17423 */ /* 0x000fc400000100b1 */
[----:B------:R-:W-:Y:S01]  /*1a0f0*/  MUFU.EX2 R164, R164 ;  /* 0x000000a400a47308 */ /* 0x000fe20000000800 */
[----:B------:R-:W-:Y:S01]  /*1a100*/  FSEL R179, R8, RZ, P2 ;  /* 0x000000ff08b37208 */ /* 0x000fe20001000000 */
[----:B-1----:R-:W-:Y:S01]  /*1a110*/  FFMA.FTZ R178, R11, R3, R14 ;  /* 0x000000030bb27223 */ /* 0x002fe2000001000e */
[----:B------:R-:W-:-:S03]  /*1a120*/  FSEL R177, R177, RZ, P2 ;  /* 0x000000ffb1b17208 */ /* 0x000fc60001000000 */
[----:B------:R-:W-:Y:S01]  /*1a130*/  FADD.FTZ R179, -R179, R10 ;  /* 0x0000000ab3b37221 */ /* 0x000fe20000010100 */
[----:B------:R-:W-:-:S01]  /*1a140*/  FADD.FTZ R178, R13, R178 ;  /* 0x000000b20db27221 */ /* 0x000fc20000010000 */
[--C-:B------:R-:W-:Y:S01]  /*1a150*/  FFMA.FTZ R7, R7, UR56, -R177.reuse ;  /* 0x0000003807077c23 */ /* 0x100fe200080108b1 */
[----:B------:R-:W-:-:S01]  /*1a160*/  FFMA.FTZ R6, R6, UR56, -R177 ;  /* 0x0000003806067c23 */ /* 0x000fc200080108b1 */
[----:B------:R-:W-:Y:S01]  /*1a170*/  FMUL.FTZ R10, R179, UR56 ;  /* 0x00000038b30a7c20 */ /* 0x000fe20008410000 */
        /* <DEDUP_REMOVED lines=15> */
[----:B------:R-:W-:Y:S01]  /*1a270*/  FFMA.FTZ R176, R176, UR56, -R177 ;  /* 0x00000038b0b07c23 */ /* 0x000fe200080108b1 */
[----:B------:R-:W-:-:S03]  /*1a280*/  FADD.FTZ R177, R15, R178 ;  /* 0x000000b20fb17221 */ /* 0x000fc60000010000 */
[----:B------:R-:W1:Y:S01]  /*1a290*/  MUFU.EX2 R6, R6 ;  /* 0x0000000600067308 */ /* 0x000e620000000800 */
[----:B------:R-:W-:-:S04]  /*1a2a0*/  FADD.FTZ R178, R152, R177 ;  /* 0x000000b198b27221 */ /* 0x000fc80000010000 */
[----:B------:R-:W-:-:S03]  /*1a2b0*/  FADD.FTZ R177, R153, R178 ;  /* 0x000000b299b17221 */ /* 0x000fc60000010000 */
[----:B------:R-:W2:Y:S01]  /*1a2c0*/  MUFU.EX2 R20, R20 ;  /* 0x0000001400147308 */ /* 0x000ea20000000800 */
[----:B0-----:R-:W-:-:S01]  /*1a2d0*/  FFMA.FTZ R3, R10, R0, R7 ;  /* 0x000000000a037223 */ /* 0x001fc20000010007 */
[----:B------:R-:W-:-:S04]  /*1a2e0*/  FADD.FTZ R178, R156, R177 ;  /* 0x000000b19cb27221 */ /* 0x000fc80000010000 */
[----:B------:R-:W-:Y:S02]  /*1a2f0*/  FADD.FTZ R177, R157, R178 ;  /* 0x000000b29db17221 */ /* 0x000fe40000010000 */
[----:B------:R-:W0:Y:S01]  /*1a300*/  MUFU.EX2 R21, R21 ;  /* 0x0000001500157308 */ /* 0x000e220000000800 */
[----:B-1----:R-:W-:-:S01]  /*1a310*/  FADD.FTZ R3, R6, R3 ;  /* 0x0000000306037221 */ /* 0x002fc20000010000 */
[----:B------:R-:W-:-:S04]  /*1a320*/  FADD.FTZ R178, R160, R177 ;  /* 0x000000b1a0b27221 */ /* 0x000fc80000010000 */
[----:B------:R-:W-:Y:S02]  /*1a330*/  FADD.FTZ R177, R161, R178 ;  /* 0x000000b2a1b17221 */ /* 0x000fe40000010000 */
[----:B------:R-:W1:Y:S01]  /*1a340*/  MUFU.EX2 R154, R154 ;  /* 0x0000009a009a7308 */ /* 0x000e620000000800 */
[----:B--2---:R-:W-:-:S01]  /*1a350*/  FADD.FTZ R0, R20, R3 ;  /* 0x0000000314007221 */ /* 0x004fc20000010000 */
[----:B------:R-:W-:-:S06]  /*1a360*/  FADD.FTZ R178, R164, R177 ;  /* 0x000000b1a4b27221 */ /* 0x000fcc0000010000 */
        /* <DEDUP_REMOVED lines=35> */
[----:B0-----:R-:W-:Y:S01]  /*1a5a0*/  FADD.FTZ R0, R176, R177 ;  /* 0x000000b1b0007221 */ /* 0x001fe20000010000 */
[----:B------:R-:W-:Y:S06]  /*1a5b0*/  @!P0 BRA `(.L_x_1546) ;  /* 0x0000000000048947 */ /* 0x000fec0003800000 */
[----:B------:R-:W-:Y:S01]  /*1a5c0*/  BPT.TRAP 0x1 ;  /* 0x000000040000795c */ /* 0x000fe20000300000 */
.L_x_1546:
[----:B------:R-:W-:Y:S01]  /*1a5d0*/  F2FP.SATFINITE.E4M3.F32.PACK_AB_MERGE_C R20, R21, R20, RZ ;  /* 0x000000141514723e */ /* 0x000fe200048070ff */
[----:B------:R-:W-:Y:S01]  /*1a5e0*/  IMAD R21, R199, 0x8, R16 ;  /* 0x00000008c7157824 */ /* 0x000fe200078e0210 */
[----:B------:R-:W-:Y:S01]  /*1a5f0*/  ISETP.GT.AND P2, PT, R5, R201, PT ;  /* 0x000000c90500720c */ /* 0x000fe20003f44270 */
[----:B------:R-:W-:Y:S01]  /*1a600*/  FMUL.FTZ R24, R24, R11 ;  /* 0x0000000b18187220 */ /* 0x000fe20000410000 */
[----:B------:R-:W-:Y:S01]  /*1a610*/  F2FP.SATFINITE.E4M3.F32.PACK_AB_MERGE_C R189, R6, R7, R20 ;  /* 0x0000000706bd723e */ /* 0x000fe20004807014 */
[----:B------:R-:W-:Y:S01]  /*1a620*/  IMAD.U32 R7, RZ, RZ, UR42 ;  /* 0x0000002aff077e24 */ /* 0x000fe2000f8e00ff */
[----:B------:R-:W-:Y:S01]  /*1a630*/  F2FP.SATFINITE.E4M3.F32.PACK_AB_MERGE_C R15, R152, R15, RZ ;  /* 0x0000000f980f723e */ /* 0x000fe200048070ff */
[----:B------:R-:W-:Y:S01]  /*1a640*/  VIADD R6, R21, 0x28460 ;  /* 0x0002846015067836 */ /* 0x000fe20000000000 */
[----:B------:R-:W-:Y:S01]  /*1a650*/  F2FP.SATFINITE.E4M3.F32.PACK_AB_MERGE_C R157, R160, R157, RZ ;  /* 0x0000009da09d723e */ /* 0x000fe200048070ff */
[-C--:B------:R-:W-:Y:S01]  /*1a660*/  FMUL.FTZ R25, R25, R11.reuse ;  /* 0x0000000b19197220 */ /* 0x080fe20000410000 */
[----:B------:R-:W-:Y:S01]  /*1a670*/  F2FP.SATFINITE.E4M3.F32.PACK_AB_MERGE_C R158, R159, R158, RZ ;  /* 0x0000009e9f9e723e */ /* 0x000fe200048070ff */
        /* <DEDUP_REMOVED lines=8> */
[----:B------:R-:W-:Y:S01]  /*1a700*/  FMUL.FTZ R33, R33, R11 ;  /* 0x0000000b21217220 */ /* 0x000fe20000410000 */
[----:B------:R-:W-:Y:S01]  /*1a710*/  F2FP.SATFINITE.E4M3.F32.PACK_AB_MERGE_C R173, R176, R173, RZ ;  /* 0x000000adb0ad723e */ /* 0x000fe200048070ff */
        /* <DEDUP_REMOVED lines=135> */
[----:B------:R-:W-:-:S07]  /*1af90*/  IMAD.MOV.U32 R199, RZ, RZ, R12 ;  /* 0x000000ffffc77224 */ /* 0x000fce00078e000c */
.L_x_1528:
[----:B------:R-:W-:Y:S05]  /*1afa0*/  WARPSYNC.ALL ;  /* 0x0000000000007948 */ /* 0x000fea0003800000 */
[----:B------:R-:W-:Y:S06]  /*1afb0*/  BAR.ARV 0x8, 0x180 ;  /* 0x0206000000007b1d */ /* 0x000fec0000002000 */
[----:B------:R-:W-:Y:S05]  /*1afc0*/  @!P0 BRA `(.L_x_1548) ;  /* 0x0000000000048947 */ /* 0x000fea0003800000 */
[----:B------:R-:W-:Y:S01]  /*1afd0*/  BPT.TRAP 0x1 ;  /* 0x000000040000795c */ /* 0x000fe20000300000 */
.L_x_1548:
[----:B------:R-:W-:Y:S01]  /*1afe0*/  IMAD R12, R199, 0x8, R16 ;  /* 0x00000008c70c7824 */ /* 0x000fe200078e0210 */
[----:B------:R-:W-:-:S04]  /*1aff0*/  SHF.L.U32 R5, R193, 0x1f, RZ ;  /* 0x0000001fc1057819 */ /* 0x000fc800000006ff */
[----:B------:R0:W1:Y:S01]  /*1b000*/  SYNCS.PHASECHK.TRANS64.TRYWAIT P1, [R12+URZ+0x28450], R5 ;  /* 0x028450050c0075a7 */ /* 0x000062000802017f */
[----:B------:R-:W-:Y:S05]  /*1b010*/  @!P0 BRA `(.L_x_1549) ;  /* 0x0000000000048947 */ /* 0x000fea0003800000 */
[----:B------:R-:W-:Y:S01]  /*1b020*/  BPT.TRAP 0x1 ;  /* 0x000000040000795c */ /* 0x000fe20000300000 */
.L_x_1549:
[----:B-1----:R-:W-:Y:S05]  /*1b030*/  @P1 BRA `(.L_x_1550) ;  /* 0x0000000000081947 */ /* 0x002fea0003800000 */
[----:B------:R-:W1:Y:S02]  /*1b040*/  SYNCS.PHASECHK.TRANS64.TRYWAIT P1, [R12+URZ+0x28450], R5 ;  /* 0x028450050c0075a7 */ /* 0x000e64000802017f */
[----:B-1----:R-:W-:Y:S05]  /*1b050*/  @!P1 BRA `(.L_x_1551) ;  /* 0x000000cc00dc9947 */ /* 0x002fea0003800000 */
.L_x_1550:
[----:B------:R-:W-:Y:S05]  /*1b060*/  WARPSYNC.ALL ;  /* 0x0000000000007948 */ /* 0x000fea0003800000 */
[----:B------:R-:W-:Y:S01]  /*1b070*/  ULDC.64 UR4, c[0x0][0x9a0] ;  /* 0x0002680000047ab9 */ /* 0x000fe20000000a00 */
[----:B------:R-:W-:Y:S01]  /*1b080*/  VIADD R16, R16, 0x8000 ;  /* 0x0000800010107836 */ /* 0x000fe20000000000 */
[----:B------:R-:W-:Y:S01]  /*1b090*/  ISETP.NE.U32.AND P1, PT, RZ, UR4, PT ;  /* 0x00000004ff007c0c */ /* 0x000fe2000bf25070 */
[----:B------:R-:W-:-:S03]  /*1b0a0*/  WARPGROUP.ARRIVE ;  /* 0x00000000000079c5 */ /* 0x000fc60000000000 */
[----:B------:R-:W-:Y:S02]  /*1b0b0*/  ISETP.NE.AND.EX P1, PT, RZ, UR5, PT, P1 ;  /* 0x00000005ff007c0c */ /* 0x000fe4000bf25310 */
[----:B------:R-:W-:-:S04]  /*1b0c0*/  SHF.R.U32.HI R16, RZ, 0x4, R16 ;  /* 0x00000004ff107819 */ /* 0x000fc80000011610 */
[----:B------:R-:W-:-:S04]  /*1b0d0*/  LOP3.LUT R16, R16, 0x3fff, RZ, 0xc0, !PT ;  /* 0x00003fff10107812 */ /* 0x000fc800078ec0ff */
[----:B------:R-:W-:-:S03]  /*1b0e0*/  LOP3.LUT R16, R16, 0x10000, RZ, 0xfc, !PT ;  /* 0x0001000010107812 */ /* 0x000fc600078efcff */
[----:B01----:R-:W0:Y:S01]  /*1b0f0*/  @P1 LDC.64 R4, c[0x0][0x9c8] ;  /* 0x00027200ff041b82 */ /* 0x003e220000000a00 */
[----:B------:R-:W-:Y:S01]  /*1b100*/  @P1 SHF.R.S32.HI R7, RZ, 0x1f, R203 ;  /* 0x0000001fff071819 */ /* 0x000fe200000114cb */
[----:B------:R-:W-:Y:S01]  /*1b110*/  IMAD R6, R199, 0x400, R16 ;  /* 0x00000400c7067824 */ /* 0x000fe200078e0210 */
[----:B------:R-:W-:-:S04]  /*1b120*/  @P1 SHF.R.S32.HI R13, RZ, 0x1f, R202 ;  /* 0x0000001fff0d1819 */ /* 0x000fc800000114ca */
[----:B------:R-:W-:Y:S01]  /*1b130*/  R2UR UR6, R6 ;  /* 0x00000000060672ca */ /* 0x000fe200000e0000 */
[----:B------:R-:W1:Y:S01]  /*1b140*/  @P1 LDC.64 R10, c[0x0][0x9d0] ;  /* 0x00027400ff0a1b82 */ /* 0x000e620000000a00 */
[----:B0-----:R-:W-:Y:S02]  /*1b150*/  @P1 IMAD R2, R7, R4, RZ ;  /* 0x0000000407021224 */ /* 0x001fe400078e02ff */
[----:B------:R-:W-:-:S05]  /*1b160*/  IMAD.MOV.U32 R7, RZ, RZ, -0x7fffffe0 ;  /* 0x80000020ff077424 */ /* 0x000fca00078e00ff */
[----:B------:R-:W-:Y:S01]  /*1b170*/  R2UR UR7, R7 ;  /* 0x00000000070772ca */ /* 0x000fe200000e0000 */
[C---:B------:R-:W-:Y:S02]  /*1b180*/  @P1 IMAD R7, R203.reuse, R5, R2 ;  /* 0x00000005cb071224 */ /* 0x040fe400078e0202 */
[----:B------:R-:W-:-:S04]  /*1b190*/  @P1 IMAD.WIDE.U32 R4, R203, R4, RZ ;  /* 0x00000004cb041225 */ /* 0x000fc800078e00ff */
[-C--:B-1----:R-:W-:Y:S02]  /*1b1a0*/  @P1 IMAD R2, R13, R10.reuse, RZ ;  /* 0x0000000a0d021224 */ /* 0x082fe400078e02ff */
[----:B------:R-:W-:Y:S02]  /*1b1b0*/  @P1 IMAD.IADD R5, R5, 0x1, R7 ;  /* 0x0000000105051824 */ /* 0x000fe400078e0207 */
[C---:B------:R-:W-:Y:S02]  /*1b1c0*/  @P1 IMAD R11, R202.reuse, R11, R2 ;  /* 0x0000000bca0b1224 */ /* 0x040fe400078e0202 */
[----:B------:R-:W-:Y:S01]  /*1b1d0*/  QGMMA.64x256x32.F32.E4M3.E4M3 R24, R188, gdesc[UR4], R24, gsb0 ;  /* 0x03e00004bc187df3 */ /* 0x000fe20008000818 */
[----:B------:R-:W-:-:S04]  /*1b1e0*/  @P1 IMAD.WIDE.U32 R4, R202, R10, R4 ;  /* 0x0000000aca041225 */ /* 0x000fc800078e0004 */
[----:B------:R-:W-:Y:S01]  /*1b1f0*/  @P1 IMAD.IADD R5, R5, 0x1, R11 ;  /* 0x0000000105051824 */ /* 0x000fe200078e020b */
[----:B------:R-:W-:-:S04]  /*1b200*/  @P1 LEA R10, P2, R4, UR4, 0x2 ;  /* 0x00000004040a1c11 */ /* 0x000fc8000f8410ff */
[----:B------:R-:W-:Y:S01]  /*1b210*/  @P1 LEA.HI.X R11, R4, UR5, R5, 0x2, P2 ;  /* 0x00000005040b1c11 */ /* 0x000fe200090f1405 */
[----:B------:R-:W-:-:S06]  /*1b220*/  IMAD.MOV.U32 R4, RZ, RZ, 0x3f800000 ;  /* 0x3f800000ff047424 */ /* 0x000fcc00078e00ff */
[----:B------:R0:W2:Y:S01]  /*1b230*/  @P1 LDG.E R4, desc[UR46][R10.64] ;  /* 0x0000002e0a041981 */ /* 0x0000a2000c1e1900 */
[----:B------:R-:W-:Y:S01]  /*1b240*/  IMAD.MOV.U32 R7, RZ, RZ, -0x7fffffe0 ;  /* 0x80000020ff077424 */ /* 0x000fe200078e00ff */
[----:B------:R-:W-:-:S04]  /*1b250*/  IADD3 R6, R6, 0x2, RZ ;  /* 0x0000000206067810 */ /* 0x000fc80007ffe0ff */
        /* <DEDUP_REMOVED lines=40> */
.L_x_1552:
[-C--:B------:R-:W-:Y:S01]  /*1b4e0*/  FMUL.FTZ R6, R37, R3.reuse ;  /* 0x0000000325067220 */ /* 0x080fe20000410000 */
[-C--:B------:R-:W-:Y:S01]  /*1b4f0*/  FMUL.FTZ R37, R84, R3.reuse ;  /* 0x0000000354257220 */ /* 0x080fe20000410000 */
[-C--:B------:R-:W-:Y:S01]  /*1b500*/  FMUL.FTZ R84, R117, R3.reuse ;  /* 0x0000000375547220 */ /* 0x080fe20000410000 */
[-C--:B------:R-:W-:Y:S01]  /*1b510*/  FMUL.FTZ R8, R45, R3.reuse ;  /* 0x000000032d087220 */ /* 0x080fe20000410000 */
[-C--:B------:R-:W-:Y:S01]  /*1b520*/  FMUL.FTZ R117, R38, R10.reuse ;  /* 0x0000000a26757220 */ /* 0x080fe20000410000 */
[----:B------:R-:W-:Y:S02]  /*1b530*/  VIADD R199, R199, 0x1 ;  /* 0x00000001c7c77836 */ /* 0x000fe40000000000 */
[-C--:B------:R-:W-:Y:S01]  /*1b540*/  FMUL.FTZ R45, R92, R3.reuse ;  /* 0x000000035c2d7220 */ /* 0x080fe20000410000 */
[-C--:B------:R-:W-:Y:S01]  /*1b550*/  FMUL.FTZ R38, R39, R10.reuse ;  /* 0x0000000a27267220 */ /* 0x080fe20000410000 */
[----:B------:R-:W-:Y:S01]  /*1b560*/  FMUL.FTZ R92, R125, R3 ;  /* 0x000000037d5c7220 */ /* 0x000fe20000410000 */
[----:B------:R-:W-:Y:S01]  /*1b570*/  FMUL.FTZ R39, R46, R10 ;  /* 0x0000000a2e277220 */ /* 0x000fe20000410000 */
[----:B------:R-:W-:-:S02]  /*1b580*/  VIADD R12, R12, 0x28460 ;  /* 0x000284600c0c7836 */ /* 0x000fc40000000000 */
[-C--:B------:R-:W-:Y:S01]  /*1b590*/  FMUL.FTZ R46, R47, R10.reuse ;  /* 0x0000000a2f2e7220 */ /* 0x080fe20000410000 */
[-C--:B------:R-:W-:Y:S01]  /*1b5a0*/  FMUL.FTZ R125, R94, R10.reuse ;  /* 0x0000000a5e7d7220 */ /* 0x080fe20000410000 */
[----:B------:R-:W-:Y:S01]  /*1b5b0*/  MOV R5, UR42 ;  /* 0x0000002a00057c02 */ /* 0x000fe20008000f00 */
        /* <DEDUP_REMOVED lines=9> */
[----:B------:R-:W-:Y:S01]  /*1b650*/  PRMT R12, R5, 0x654, R12 ;  /* 0x00000654050c7816 */ /* 0x000fe2000000000c */
        /* <DEDUP_REMOVED lines=73> */
[-C--:B0-----:R-:W-:Y:S01]  /*1baf0*/  FMUL.FTZ R12, R27, R10.reuse ;  /* 0x0000000a1b0c7220 */ /* 0x081fe20000410000 */
        /* <DEDUP_REMOVED lines=40> */
[----:B------:R-:W-:-:S11]  /*1bd80*/  SEL R199, R199, RZ, P1 ;  /* 0x000000ffc7c77207 */ /* 0x000fd60000800000 */
.L_x_1422:
[----:B------:R-:W-:Y:S05]  /*1bd90*/  WARPSYNC.ALL ;  /* 0x0000000000007948 */ /* 0x000fea0003800000 */
[----:B------:R-:W0:Y:S08]  /*1bda0*/  S2UR UR42, SR_CgaCtaId ;  /* 0x00000000002a79c3 */ /* 0x000e300000008800 */
[----:B------:R-:W-:Y:S06]  /*1bdb0*/  BAR.SYNC.DEFER_BLOCKING 0x5, 0x180 ;  /* 0x0146000000007b1d */ /* 0x000fec0000010000 */
[----:B------:R-:W-:Y:S01]  /*1bdc0*/  UMOV UR4, 0x400 ;  /* 0x0000040000047882 */ /* 0x000fe20000000000 */
[----:B------:R-:W-:Y:S01]  /*1bdd0*/  BSSY B0, `(.L_x_1553) ;  /* 0x0000391000007945 */ /* 0x000fe20003800000 */
[----:B0-----:R-:W-:-:S06]  /*1bde0*/  ULEA UR4, UR42, UR4, 0x18 ;  /* 0x000000042a047291 */ /* 0x001fcc000f8ec03f */
[----:B------:R-:W-:-:S05]  /*1bdf0*/  IMAD.U32 R16, RZ, RZ, UR4 ;  /* 0x00000004ff107e24 */ /* 0x000fca000f8e00ff */
[----:B------:R0:W1:Y:S01]  /*1be00*/  LDS.128 R200, [R16+0x284d0] ;  /* 0x0284d00010c87984 */ /* 0x0000620000000c00 */
[----:B------:R-:W-:Y:S06]  /*1be10*/  BAR.ARV 0x4, 0x180 ;  /* 0x0106000000007b1d */ /* 0x000fec0000002000 */
[----:B------:R-:W-:Y:S05]  /*1be20*/  @P0 BRA `(.L_x_1554) ;  /* 0x0000002800d40947 */ /* 0x000fea0003800000 */
[----:B-----5:R-:W2:Y:S01]  /*1be30*/  S2R R87, SR_TID.X ;  /* 0x0000000000577919 */ /* 0x020ea20000002100 */
[----:B------:R-:W-:Y:S01]  /*1be40*/  ULDC.64 UR4, c[0x4][0x38] ;  /* 0x01000e0000047ab9 */ /* 0x000fe20000000a00 */
[----:B--2---:R-:W-:-:S05]  /*1be50*/  IMAD.SHL.U32 R3, R87, 0x4, RZ ;  /* 0x0000000457037824 */ /* 0x004fca00078e00ff */
[----:B------:R-:W-:-:S04]  /*1be60*/  LOP3.LUT R3, R3, 0xc, RZ, 0xc0, !PT ;  /* 0x0000000c03037812 */ /* 0x000fc800078ec0ff */
[----:B------:R-:W-:-:S05]  /*1be70*/  IADD3 R26, P0, R3, UR4, RZ ;  /* 0x00000004031a7c10 */ /* 0x000fca000ff1e0ff */
[----:B------:R-:W-:-:S05]  /*1be80*/  IMAD.X R27, RZ, RZ, UR5, P0 ;  /* 0x00000005ff1b7e24 */ /* 0x000fca00080e06ff */
[----:B------:R2:W5:Y:S01]  /*1be90*/  LDG.E.CONSTANT R3, desc[UR46][R26.64] ;  /* 0x0000002e1a037981 */ /* 0x000562000c1e9900 */
[----:B------:R-:W-:Y:S01]  /*1bea0*/  F2FP.BF16.F32.PACK_AB R4, R4, R25 ;  /* 0x000000190404723e */ /* 0x000fe200000010ff */
[----:B------:R-:W-:Y:S01]  /*1beb0*/  UMOV UR4, 0xffffffff ;  /* 0xffffffff00047882 */ /* 0x000fe20000000000 */
[----:B------:R-:W-:Y:S02]  /*1bec0*/  F2FP.BF16.F32.PACK_AB R25, R11, R48 ;  /* 0x000000300b19723e */ /* 0x000fe400000010ff */
[----:B------:R-:W-:Y:S02]  /*1bed0*/  F2FP.BF16.F32.PACK_AB R11, R54, R51 ;  /* 0x00000033360b723e */ /* 0x000fe400000010ff */
[----:B------:R-:W-:Y:S02]  /*1bee0*/  F2FP.BF16.F32.PACK_AB R51, R76, R105 ;  /* 0x000000694c33723e */ /* 0x000fe400000010ff */
[----:B------:R-:W-:Y:S02]  /*1bef0*/  F2FP.BF16.F32.PACK_AB R120, R77, R120 ;  /* 0x000000784d78723e */ /* 0x000fe400000010ff */
[----:B--2---:R-:W-:-:S02]  /*1bf00*/  F2FP.BF16.F32.PACK_AB R27, R60, R13 ;  /* 0x0000000d3c1b723e */ /* 0x004fc400000010ff */
[----:B------:R-:W2:Y:S01]  /*1bf10*/  S2R R13, SR_SWINHI ;  /* 0x00000000000d7919 */ /* 0x000ea20000002f00 */
        /* <DEDUP_REMOVED lines=11> */
[----:B------:R-:W-:-:S02]  /*1bfd0*/  LOP3.LUT P0, R6, R87, 0x3, RZ, 0xc0, !PT ;  /* 0x0000000357067812 */ /* 0x000fc4000780c0ff */
[----:B------:R-:W-:Y:S02]  /*1bfe0*/  F2FP.BF16.F32.PACK_AB R65, R79, R82 ;  /* 0x000000524f41723e */ /* 0x000fe400000010ff */
[----:B------:R-:W-:Y:S02]  /*1bff0*/  F2FP.BF16.F32.PACK_AB R42, R39, R42 ;  /* 0x0000002a272a723e */ /* 0x000fe400000010ff */
[----:B------:R-:W-:Y:S02]  /*1c000*/  F2FP.BF16.F32.PACK_AB R57, R38, R35 ;  /* 0x000000232639723e */ /* 0x000fe400000010ff */
[----:B------:R-:W-:Y:S02]  /*1c010*/  F2FP.BF16.F32.PACK_AB R39, R37, R80 ;  /* 0x000000502527723e */ /* 0x000fe400000010ff */
[----:B------:R-:W-:Y:S02]  /*1c020*/  MOV R76, R16 ;  /* 0x00000010004c7202 */ /* 0x000fe40000000f00 */
[----:B--2---:R-:W-:-:S02]  /*1c030*/  MOV R77, R13 ;  /* 0x0000000d004d7202 */ /* 0x004fc40000000f00 */
[----:B------:R-:W-:Y:S02]  /*1c040*/  F2FP.BF16.F32.PACK_AB R113, R84, R113 ;  /* 0x000000715471723e */ /* 0x000fe400000010ff */
[----:B------:R-:W-:Y:S01]  /*1c050*/  F2FP.BF16.F32.PACK_AB R38, R78, R75 ;  /* 0x0000004b4e26723e */ /* 0x000fe200000010ff */
[----:B------:R-:W-:Y:S01]  /*1c060*/  IMAD.WIDE R68, R233, 0x2, R76 ;  /* 0x00000002e9447825 */ /* 0x000fe200078e024c */
[----:B------:R-:W-:Y:S02]  /*1c070*/  F2FP.BF16.F32.PACK_AB R50, R47, R50 ;  /* 0x000000322f32723e */ /* 0x000fe400000010ff */
[----:B------:R-:W-:Y:S02]  /*1c080*/  F2FP.BF16.F32.PACK_AB R14, R14, R49 ;  /* 0x000000310e0e723e */ /* 0x000fe400000010ff */
[C---:B------:R-:W-:Y:S02]  /*1c090*/  IADD3 R85, P3, R68.reuse, 0xc060, RZ ;  /* 0x0000c06044557810 */ /* 0x040fe40007f7e0ff */
[----:B------:R-:W-:-:S02]  /*1c0a0*/  IADD3 R83, P2, R68, 0xc040, RZ ;  /* 0x0000c04044537810 */ /* 0x000fc40007f5e0ff */
[C---:B------:R-:W-:Y:S02]  /*1c0b0*/  IADD3 R81, P1, R68.reuse, 0xc020, RZ ;  /* 0x0000c02044517810 */ /* 0x040fe40007f3e0ff */
[C---:B------:R-:W-:Y:S02]  /*1c0c0*/  IADD3 R87, P4, R68.reuse, 0x8060, RZ ;  /* 0x0000806044577810 */ /* 0x040fe40007f9e0ff */
[----:B------:R-:W-:Y:S02]  /*1c0d0*/  IADD3 R79, P5, R68, 0xc000, RZ ;  /* 0x0000c000444f7810 */ /* 0x000fe40007fbe0ff */
[----:B------:R-:W-:Y:S02]  /*1c0e0*/  LOP3.LUT R84, R85, 0x380, RZ, 0xc0, !PT ;  /* 0x0000038055547812 */ /* 0x000fe400078ec0ff */
[----:B------:R-:W-:Y:S02]  /*1c0f0*/  LOP3.LUT R82, R83, 0x380, RZ, 0xc0, !PT ;  /* 0x0000038053527812 */ /* 0x000fe400078ec0ff */
[----:B------:R-:W-:-:S02]  /*1c100*/  LOP3.LUT R80, R81, 0x380, RZ, 0xc0, !PT ;  /* 0x0000038051507812 */ /* 0x000fc400078ec0ff */
[----:B------:R-:W-:Y:S02]  /*1c110*/  LOP3.LUT R86, R87, 0x380, RZ, 0xc0, !PT ;  /* 0x0000038057567812 */ /* 0x000fe400078ec0ff */
[----:B------:R-:W-:Y:S02]  /*1c120*/  LOP3.LUT R78, R79, 0x380, RZ, 0xc0, !PT ;  /* 0x000003804f4e7812 */ /* 0x000fe400078ec0ff */
[----:B------:R-:W-:Y:S02]  /*1c130*/  SHF.R.U64 R84, R84, 0x3, RZ ;  /* 0x0000000354547819 */ /* 0x000fe400000012ff */
[----:B------:R-:W-:Y:S02]  /*1c140*/  SHF.R.U64 R82, R82, 0x3, RZ ;  /* 0x0000000352527819 */ /* 0x000fe400000012ff */
[----:B------:R-:W-:Y:S02]  /*1c150*/  SHF.R.U64 R80, R80, 0x3, RZ ;  /* 0x0000000350507819 */ /* 0x000fe400000012ff */
[----:B------:R-:W-:-:S02]  /*1c160*/  SHF.R.U64 R86, R86, 0x3, RZ ;  /* 0x0000000356567819 */ /* 0x000fc400000012ff */
[----:B------:R-:W-:Y:S02]  /*1c170*/  SHF.R.U64 R78, R78, 0x3, RZ ;  /* 0x000000034e4e7819 */ /* 0x000fe400000012ff */
[----:B------:R-:W-:Y:S01]  /*1c180*/  LOP3.LUT R84, R84, R85, RZ, 0x3c, !PT ;  /* 0x0000005554547212 */ /* 0x000fe200078e3cff */
[--C-:B------:R-:W-:Y:S01]  /*1c190*/  IMAD.X R85, RZ, RZ, R69.reuse, P3 ;  /* 0x000000ffff557224 */ /* 0x100fe200018e0645 */
[----:B------:R-:W-:Y:S01]  /*1c1a0*/  LOP3.LUT R82, R82, R83, RZ, 0x3c, !PT ;  /* 0x0000005352527212 */ /* 0x000fe200078e3cff */
[--C-:B------:R-:W-:Y:S01]  /*1c1b0*/  IMAD.X R83, RZ, RZ, R69.reuse, P2 ;  /* 0x000000ffff537224 */ /* 0x100fe200010e0645 */
[----:B------:R-:W-:Y:S01]  /*1c1c0*/  LOP3.LUT R80, R80, R81, RZ, 0x3c, !PT ;  /* 0x0000005150507212 */ /* 0x000fe200078e3cff */
[----:B------:R-:W-:Y:S01]  /*1c1d0*/  IMAD.X R81, RZ, RZ, R69, P1 ;  /* 0x000000ffff517224 */ /* 0x000fe200008e0645 */
[----:B------:R-:W-:Y:S02]  /*1c1e0*/  LOP3.LUT R86, R86, R87, RZ, 0x3c, !PT ;  /* 0x0000005756567212 */ /* 0x000fe400078e3cff */
[----:B------:R-:W-:-:S02]  /*1c1f0*/  F2FP.BF16.F32.PACK_AB R70, R70, R67 ;  /* 0x000000434646723e */ /* 0x000fc400000010ff */
[----:B------:R-:W-:Y:S02]  /*1c200*/  F2FP.BF16.F32.PACK_AB R104, R61, R104 ;  /* 0x000000683d68723e */ /* 0x000fe400000010ff */
[----:B------:R-:W-:Y:S01]  /*1c210*/  LOP3.LUT R78, R78, R79, RZ, 0x3c, !PT ;  /* 0x0000004f4e4e7212 */ /* 0x000fe200078e3cff */
[----:B------:R-:W-:Y:S01]  /*1c220*/  IMAD.X R79, RZ, RZ, R69, P5 ;  /* 0x000000ffff4f7224 */ /* 0x000fe200028e0645 */
[----:B------:R-:W-:Y:S02]  /*1c230*/  IADD3.X R87, RZ, R69, RZ, P4, !PT ;  /* 0x00000045ff577210 */ /* 0x000fe400027fe4ff */
[----:B------:R-:W-:Y:S02]  /*1c240*/  F2FP.BF16.F32.PACK_AB R47, R53, R96 ;  /* 0x00000060352f723e */ /* 0x000fe400000010ff */
[C---:B------:R-:W-:Y:S02]  /*1c250*/  IADD3 R75, P3, R68.reuse, 0x8040, RZ ;  /* 0x00008040444b7810 */ /* 0x040fe40007f7e0ff */
[----:B------:R-:W-:-:S02]  /*1c260*/  IADD3 R67, P2, R68, 0x8020, RZ ;  /* 0x0000802044437810 */ /* 0x000fc40007f5e0ff */
[C---:B------:R-:W-:Y:S02]  /*1c270*/  IADD3 R61, P1, R68.reuse, 0x8000, RZ ;  /* 0x00008000443d7810 */ /* 0x040fe40007f3e0ff */
[C---:B------:R-:W-:Y:S02]  /*1c280*/  IADD3 R49, P4, R68.reuse, 0x4040, RZ ;  /* 0x0000404044317810 */ /* 0x040fe40007f9e0ff */
[----:B------:R-:W-:Y:S02]  /*1c290*/  IADD3 R53, P5, R68, 0x4060, RZ ;  /* 0x0000406044357810 */ /* 0x000fe40007fbe0ff */
[----:B------:R-:W-:Y:S02]  /*1c2a0*/  F2FP.BF16.F32.PACK_AB R63, R63, R66 ;  /* 0x000000423f3f723e */ /* 0x000fe400000010ff */
[----:B------:R-:W-:Y:S02]  /*1c2b0*/  F2FP.BF16.F32.PACK_AB R71, R71, R74 ;  /* 0x0000004a4747723e */ /* 0x000fe400000010ff */
[----:B------:R-:W-:-:S02]  /*1c2c0*/  F2FP.BF16.F32.PACK_AB R43, R52, R89 ;  /* 0x00000059342b723e */ /* 0x000fc400000010ff */
        /* <DEDUP_REMOVED lines=15> */
[--C-:B------:R-:W-:Y:S01]  /*1c3c0*/  IMAD.X R61, RZ, RZ, R69.reuse, P1 ;  /* 0x000000ffff3d7224 */ /* 0x100fe200008e0645 */
[----:B------:R-:W-:Y:S01]  /*1c3d0*/  LOP3.LUT R48, R48, R49, RZ, 0x3c, !PT ;  /* 0x0000003130307212 */ /* 0x000fe200078e3cff */
[----:B------:R-:W-:Y:S01]  /*1c3e0*/  IMAD.X R49, RZ, RZ, R69, P4 ;  /* 0x000000ffff317224 */ /* 0x000fe200020e0645 */
[----:B------:R-:W-:-:S02]  /*1c3f0*/  F2FP.BF16.F32.PACK_AB R72, R29, R72 ;  /* 0x000000481d48723e */ /* 0x000fc400000010ff */
[----:B------:R-:W-:Y:S02]  /*1c400*/  F2FP.BF16.F32.PACK_AB R88, R45, R88 ;  /* 0x000000582d58723e */ /* 0x000fe400000010ff */
[----:B------:R-:W-:Y:S01]  /*1c410*/  LOP3.LUT R52, R52, R53, RZ, 0x3c, !PT ;  /* 0x0000003534347212 */ /* 0x000fe200078e3cff */
[----:B------:R-:W-:Y:S01]  /*1c420*/  IMAD.X R53, RZ, RZ, R69, P5 ;  /* 0x000000ffff357224 */ /* 0x000fe200028e0645 */
[----:B------:R-:W-:Y:S02]  /*1c430*/  F2FP.BF16.F32.PACK_AB R5, R5, R24 ;  /* 0x000000180505723e */ /* 0x000fe400000010ff */
[----:B------:R-:W-:Y:S02]  /*1c440*/  F2FP.BF16.F32.PACK_AB R12, R31, R12 ;  /* 0x0000000c1f0c723e */ /* 0x000fe400000010ff */
[----:B------:R-:W-:Y:S02]  /*1c450*/  ISETP.EQ.OR P0, PT, R6, 0x3, !P0 ;  /* 0x000000030600780c */ /* 0x000fe40004702670 */
[----:B------:R-:W-:-:S02]  /*1c460*/  IADD3 R45, P3, R68, 0x4020, RZ ;  /* 0x00004020442d7810 */ /* 0x000fc40007f7e0ff */
[C---:B------:R-:W-:Y:S02]  /*1c470*/  IADD3 R37, P2, R68.reuse, 0x4000, RZ ;  /* 0x0000400044257810 */ /* 0x040fe40007f5e0ff */
[C---:B------:R-:W-:Y:S02]  /*1c480*/  IADD3 R33, P1, R68.reuse, 0x60, RZ ;  /* 0x0000006044217810 */ /* 0x040fe40007f3e0ff */
[C---:B------:R-:W-:Y:S02]  /*1c490*/  IADD3 R29, P4, R68.reuse, 0x20, RZ ;  /* 0x00000020441d7810 */ /* 0x040fe40007f9e0ff */
[----:B------:R-:W-:Y:S02]  /*1c4a0*/  IADD3 R31, P5, R68, 0x40, RZ ;  /* 0x00000040441f7810 */ /* 0x000fe40007fbe0ff */
[----:B------:R-:W-:Y:S02]  /*1c4b0*/  F2FP.BF16.F32.PACK_AB R7, R7, R32 ;  /* 0x000000200707723e */ /* 0x000fe400000010ff */
[----:B------:R-:W-:-:S02]  /*1c4c0*/  F2FP.BF16.F32.PACK_AB R35, R36, R73 ;  /* 0x000000492423723e */ /* 0x000fc400000010ff */
[----:B------:R-:W-:Y:S02]  /*1c4d0*/  F2FP.BF16.F32.PACK_AB R109, R30, R109 ;  /* 0x0000006d1e6d723e */ /* 0x000fe400000010ff */
[----:B------:R-:W-:Y:S02]  /*1c4e0*/  SEL R13, R5, R4, P0 ;  /* 0x00000004050d7207 */ /* 0x000fe40000000000 */
[----:B------:R-:W-:Y:S02]  /*1c4f0*/  LOP3.LUT R44, R45, 0x380, RZ, 0xc0, !PT ;  /* 0x000003802d2c7812 */ /* 0x000fe400078ec0ff */
[----:B------:R-:W-:Y:S02]  /*1c500*/  LOP3.LUT R36, R37, 0x380, RZ, 0xc0, !PT ;  /* 0x0000038025247812 */ /* 0x000fe400078ec0ff */
[----:B------:R-:W-:Y:S02]  /*1c510*/  LOP3.LUT R32, R33, 0x380, RZ, 0xc0, !PT ;  /* 0x0000038021207812 */ /* 0x000fe400078ec0ff */
[----:B------:R-:W-:-:S02]  /*1c520*/  LOP3.LUT R28, R29, 0x380, RZ, 0xc0, !PT ;  /* 0x000003801d1c7812 */ /* 0x000fc400078ec0ff */
[----:B------:R-:W-:Y:S02]  /*1c530*/  SEL R4, R4, R5, P0 ;  /* 0x0000000504047207 */ /* 0x000fe40000000000 */
[----:B------:R-:W-:Y:S02]  /*1c540*/  LOP3.LUT R30, R31, 0x380, RZ, 0xc0, !PT ;  /* 0x000003801f1e7812 */ /* 0x000fe400078ec0ff */
[----:B------:R-:W-:Y:S02]  /*1c550*/  LOP3.LUT R5, R68, 0x380, RZ, 0xc0, !PT ;  /* 0x0000038044057812 */ /* 0x000fe400078ec0ff */
[----:B------:R-:W-:Y:S02]  /*1c560*/  SHF.R.U64 R44, R44, 0x3, RZ ;  /* 0x000000032c2c7819 */ /* 0x000fe400000012ff */
[----:B------:R-:W-:Y:S02]  /*1c570*/  SHF.R.U64 R36, R36, 0x3, RZ ;  /* 0x0000000324247819 */ /* 0x000fe400000012ff */
[----:B------:R-:W-:-:S02]  /*1c580*/  SHF.R.U64 R32, R32, 0x3, RZ ;  /* 0x0000000320207819 */ /* 0x000fc400000012ff */
        /* <DEDUP_REMOVED lines=13> */
[----:B------:R-:W-:Y:S02]  /*1c660*/  IADD3.X R31, RZ, R69, RZ, P5, !PT ;  /* 0x00000045ff1f7210 */ /* 0x000fe40002ffe4ff */
        /* <DEDUP_REMOVED lines=9> */
[----:B------:R-:W-:-:S02]  /*1c700*/  MOV R98, R86 ;  /* 0x0000005600627202 */ /* 0x000fc40000000f00 */
        /* <DEDUP_REMOVED lines=31> */
[----:B------:R-:W-:Y:S01]  /*1c900*/  MOV R73, R28 ;  /* 0x0000001c00497202 */ /* 0x000fe20000000f00 */
[----:B------:R-:W-:Y:S06]  /*1c910*/  BRA.DIV UR4, `(.L_x_1555) ;  /* 0x000000b604c07947 */ /* 0x000fec000b800000 */
[----:B------:R-:W-:Y:S02]  /*1c920*/  SEL R30, R27, R20, P0 ;  /* 0x000000141b1e7207 */ /* 0x000fe40000000000 */
[----:B------:R-:W-:Y:S02]  /*1c930*/  SEL R24, R7, R10, P0 ;  /* 0x0000000a07187207 */ /* 0x000fe40000000000 */
[----:B------:R-:W-:Y:S02]  /*1c940*/  SEL R27, R20, R27, P0 ;  /* 0x0000001b141b7207 */ /* 0x000fe40000000000 */
[----:B------:R-:W-:Y:S01]  /*1c950*/  SEL R36, R72, R35, P0 ;  /* 0x0000002348247207 */ /* 0x000fe20000000000 */
[----:B-----5:R-:W-:Y:S01]  /*1c960*/  SHFL.IDX PT, R30, R30, R3, 0x1c1f ;  /* 0x001c1f031e1e7589 */ /* 0x020fe200000e0000 */
[----:B------:R-:W-:Y:S02]  /*1c970*/  SEL R31, R35, R72, P0 ;  /* 0x00000048231f7207 */ /* 0x000fe40000000000 */
[----:B------:R-:W-:Y:S01]  /*1c980*/  SEL R7, R10, R7, P0 ;  /* 0x000000070a077207 */ /* 0x000fe20000000000 */
[----:B------:R-:W-:Y:S01]  /*1c990*/  SHFL.IDX PT, R24, R24, R3, 0x1c1f ;  /* 0x001c1f0318187589 */ /* 0x000fe200000e0000 */
[----:B------:R-:W-:-:S02]  /*1c9a0*/  SEL R26, R40, R41, P0 ;  /* 0x00000029281a7207 */ /* 0x000fc40000000000 */
        /* <DEDUP_REMOVED lines=8> */
[----:B------:R-:W-:Y:S02]  /*1ca30*/  LOP3.LUT R20, R3, 0x2, RZ, 0x3c, !PT ;  /* 0x0000000203147812 */ /* 0x000fe400078e3cff */
        /* <DEDUP_REMOVED lines=53> */
[----:B------:R-:W3:Y:S01]  /*1cd90*/  SHFL.IDX PT, R58, R56, R3, 0x1c1f ;  /* 0x001c1f03383a7589 */ /* 0x000ee200000e0000 */
[----:B------:R-:W-:Y:S02]  /*1cda0*/  SEL R63, R38, R71, P0 ;  /* 0x00000047263f7207 */ /* 0x000fe40000000000 */
[----:B------:R-:W-:Y:S01]  /*1cdb0*/  SEL R108, R105, R118, P0 ;  /* 0x00000076696c7207 */ /* 0x000fe20000000000 */
[----:B------:R-:W4:Y:S01]  /*1cdc0*/  SHFL.IDX PT, R38, R36, R3, 0x1c1f ;  /* 0x001c1f0324267589 */ /* 0x000f2200000e0000 */
        /* <DEDUP_REMOVED lines=8> */
[----:B------:R0:W1:Y:S01]  /*1ce50*/  SHFL.IDX PT, R21, R8, R20, 0x1c1f ;  /* 0x001c1f1408157589 */ /* 0x00006200000e0000 */
[----:B------:R-:W-:Y:S02]  /*1ce60*/  SEL R107, R124, R107, P0 ;  /* 0x0000006b7c6b7207 */ /* 0x000fe40000000000 */
[----:B------:R-:W-:Y:S01]  /*1ce70*/  SEL R109, R126, R127, P0 ;  /* 0x0000007f7e6d7207 */ /* 0x000fe20000000000 */
[----:B------:R-:W1:Y:S01]  /*1ce80*/  SHFL.IDX PT, R62, R60, R3, 0x1c1f ;  /* 0x001c1f033c3e7589 */ /* 0x000e6200000e0000 */
[----:B------:R-:W-:-:S02]  /*1ce90*/  SEL R111, R132, R111, P0 ;  /* 0x0000006f846f7207 */ /* 0x000fc40000000000 */
[----:B------:R-:W-:Y:S01]  /*1cea0*/  SEL R6, R135, R134, P0 ;  /* 0x0000008687067207 */ /* 0x000fe20000000000 */
[----:B------:R-:W1:Y:S01]  /*1ceb0*/  SHFL.IDX PT, R35, R35, R20, 0x1c1f ;  /* 0x001c1f1423237589 */ /* 0x000e6200000e0000 */
[----:B------:R-:W-:Y:S02]  /*1cec0*/  SEL R5, R134, R135, P0 ;  /* 0x0000008786057207 */ /* 0x000fe40000000000 */
[----:B--2---:R-:W-:Y:S01]  /*1ced0*/  SEL R4, R9, R10, P0 ;  /* 0x0000000a09047207 */ /* 0x004fe20000000000 */
[----:B------:R-:W2:Y:S01]  /*1cee0*/  SHFL.IDX PT, R37, R37, R20, 0x1c1f ;  /* 0x001c1f1425257589 */ /* 0x000ea200000e0000 */
[----:B0-----:R-:W-:Y:S02]  /*1cef0*/  SEL R8, R24, R7, P0 ;  /* 0x0000000718087207 */ /* 0x001fe40000000000 */
[----:B---3--:R-:W-:Y:S01]  /*1cf00*/  SEL R56, R58, R41, P0 ;  /* 0x000000293a387207 */ /* 0x008fe20000000000 */
[----:B------:R-:W0:Y:S01]  /*1cf10*/  SHFL.IDX PT, R39, R39, R20, 0x1c1f ;  /* 0x001c1f1427277589 */ /* 0x000e2200000e0000 */
[----:B------:R-:W-:-:S02]  /*1cf20*/  SEL R64, R66, R45, P0 ;  /* 0x0000002d42407207 */ /* 0x000fc40000000000 */
[----:B------:R-:W-:Y:S01]  /*1cf30*/  SEL R68, R70, R47, P0 ;  /* 0x0000002f46447207 */ /* 0x000fe20000000000 */
[----:B------:R-:W-:Y:S01]  /*1cf40*/  SHFL.IDX PT, R74, R72, R3, 0x1c1f ;  /* 0x001c1f03484a7589 */ /* 0x000fe200000e0000 */
[----:B------:R-:W-:Y:S02]  /*1cf50*/  SEL R32, R34, R29, P0 ;  /* 0x0000001d22207207 */ /* 0x000fe40000000000 */
[----:B----4-:R-:W-:Y:S01]  /*1cf60*/  SEL R36, R38, R31, P0 ;  /* 0x0000001f26247207 */ /* 0x010fe20000000000 */
[----:B------:R-:W-:Y:S01]  /*1cf70*/  SHFL.IDX PT, R100, R100, R3, 0x1c1f ;  /* 0x001c1f0364647589 */ /* 0x000fe200000e0000 */
[----:B-1----:R-:W-:Y:S02]  /*1cf80*/  SEL R12, R26, R21, P0 ;  /* 0x000000151a0c7207 */ /* 0x002fe40000000000 */
        /* <DEDUP_REMOVED lines=8> */
[----:B--2---:R-:W-:Y:S02]  /*1d010*/  SEL R48, R50, R37, P0 ;  /* 0x0000002532307207 */ /* 0x004fe40000000000 */
[----:B------:R-:W-:Y:S01]  /*1d020*/  SEL R58, R41, R58, P0 ;  /* 0x0000003a293a7207 */ /* 0x000fe20000000000 */
[----:B------:R-:W1:Y:S01]  /*1d030*/  SHFL.IDX PT, R49, R49, R20, 0x1c1f ;  /* 0x001c1f1431317589 */ /* 0x000e6200000e0000 */
[----:B0-----:R-:W-:-:S02]  /*1d040*/  SEL R52, R54, R39, P0 ;  /* 0x0000002736347207 */ /* 0x001fc40000000000 */
[----:B------:R-:W-:Y:S01]  /*1d050*/  SEL R62, R43, R62, P0 ;  /* 0x0000003e2b3e7207 */ /* 0x000fe20000000000 */
[----:B------:R-:W0:Y:S01]  /*1d060*/  SHFL.IDX PT, R65, R65, R20, 0x1c1f ;  /* 0x001c1f1441417589 */ /* 0x000e2200000e0000 */
[----:B------:R-:W-:Y:S02]  /*1d070*/  SEL R66, R45, R66, P0 ;  /* 0x000000422d427207 */ /* 0x000fe40000000000 */
[----:B------:R-:W-:Y:S01]  /*1d080*/  SEL R70, R47, R70, P0 ;  /* 0x000000462f467207 */ /* 0x000fe20000000000 */
[----:B------:R-:W2:Y:S01]  /*1d090*/  SHFL.IDX PT, R69, R69, R20, 0x1c1f ;  /* 0x001c1f1445457589 */ /* 0x000ea200000e0000 */
        /* <DEDUP_REMOVED lines=8> */
[----:B------:R-:W-:Y:S04]  /*1d120*/  SHFL.IDX PT, R82, R82, R3, 0x1c1f ;  /* 0x001c1f0352527589 */ /* 0x000fe800000e0000 */
[----:B------:R-:W-:Y:S01]  /*1d130*/  SHFL.IDX PT, R84, R84, R3, 0x1c1f ;  /* 0x001c1f0354547589 */ /* 0x000fe200000e0000 */
[----:B-1----:R-:W-:-:S02]  /*1d140*/  SEL R72, R74, R49, P0 ;  /* 0x000000314a487207 */ /* 0x002fc40000000000 */
[----:B------:R-:W-:Y:S01]  /*1d150*/  SEL R74, R49, R74, P0 ;  /* 0x0000004a314a7207 */ /* 0x000fe20000000000 */
[----:B------:R-:W-:Y:S01]  /*1d160*/  SHFL.IDX PT, R86, R86, R3, 0x1c1f ;  /* 0x001c1f0356567589 */ /* 0x000fe200000e0000 */
[----:B0-----:R-:W-:Y:S02]  /*1d170*/  SEL R41, R100, R65, P0 ;  /* 0x0000004164297207 */ /* 0x001fe40000000000 */
[----:B------:R-:W-:Y:S01]  /*1d180*/  SEL R43, R65, R100, P0 ;  /* 0x00000064412b7207 */ /* 0x000fe20000000000 */
[----:B------:R-:W-:Y:S01]  /*1d190*/  SHFL.IDX PT, R88, R88, R3, 0x1c1f ;  /* 0x001c1f0358587589 */ /* 0x000fe200000e0000 */
[----:B--2---:R-:W-:Y:S02]  /*1d1a0*/  SEL R45, R102, R69, P0 ;  /* 0x00000045662d7207 */ /* 0x004fe40000000000 */
[----:B------:R-:W-:Y:S01]  /*1d1b0*/  SEL R47, R69, R102, P0 ;  /* 0x00000066452f7207 */ /* 0x000fe20000000000 */
[----:B------:R-:W-:Y:S04]  /*1d1c0*/  SHFL.IDX PT, R90, R90, R3, 0x1c1f ;  /* 0x001c1f035a5a7589 */ /* 0x000fe800000e0000 */
[----:B------:R-:W-:Y:S04]  /*1d1d0*/  SHFL.IDX PT, R51, R51, R20, 0x1c1f ;  /* 0x001c1f1433337589 */ /* 0x000fe800000e0000 */
[----:B------:R-:W0:Y:S04]  /*1d1e0*/  SHFL.IDX PT, R53, R53, R20, 0x1c1f ;  /* 0x001c1f1435357589 */ /* 0x000e2800000e0000 */
[----:B------:R-:W1:Y:S04]  /*1d1f0*/  SHFL.IDX PT, R55, R55, R20, 0x1c1f ;  /* 0x001c1f1437377589 */ /* 0x000e6800000e0000 */
[----:B------:R-:W-:Y:S04]  /*1d200*/  SHFL.IDX PT, R57, R57, R20, 0x1c1f ;  /* 0x001c1f1439397589 */ /* 0x000fe800000e0000 */
[----:B------:R-:W2:Y:S04]  /*1d210*/  SHFL.IDX PT, R59, R59, R20, 0x1c1f ;  /* 0x001c1f143b3b7589 */ /* 0x000ea800000e0000 */
[----:B------:R-:W3:Y:S04]  /*1d220*/  SHFL.IDX PT, R61, R61, R20, 0x1c1f ;  /* 0x001c1f143d3d7589 */ /* 0x000ee800000e0000 */
[----:B------:R-:W4:Y:S04]  /*1d230*/  SHFL.IDX PT, R63, R63, R20, 0x1c1f ;  /* 0x001c1f143f3f7589 */ /* 0x000f2800000e0000 */
[----:B------:R-:W4:Y:S01]  /*1d240*/  SHFL.IDX PT, R112, R109, R20, 0x1c1f ;  /* 0x001c1f146d707589 */ /* 0x000f2200000e0000 */
[----:B0-----:R-:W-:-:S03]  /*1d250*/  SEL R11, R53, R80, P0 ;  /* 0x00000050350b7207 */ /* 0x001fc60000000000 */
[----:B------:R-:W0:Y:S01]  /*1d260*/  SHFL.IDX PT, R114, R111, R20, 0x1c1f ;  /* 0x001c1f146f727589 */ /* 0x000e2200000e0000 */
[----:B-1----:R-:W-:Y:S02]  /*1d270*/  SEL R13, R82, R55, P0 ;  /* 0x00000037520d7207 */ /* 0x002fe40000000000 */
[----:B------:R-:W-:Y:S01]  /*1d280*/  SEL R15, R55, R82, P0 ;  /* 0x00000052370f7207 */ /* 0x000fe20000000000 */
[----:B------:R-:W-:Y:S04]  /*1d290*/  SHFL.IDX PT, R104, R104, R3, 0x1c1f ;  /* 0x001c1f0368687589 */ /* 0x000fe800000e0000 */
[----:B------:R-:W-:Y:S01]  /*1d2a0*/  SHFL.IDX PT, R106, R106, R3, 0x1c1f ;  /* 0x001c1f036a6a7589 */ /* 0x000fe200000e0000 */
[----:B--2---:R-:W-:Y:S02]  /*1d2b0*/  SEL R29, R86, R59, P0 ;  /* 0x0000003b561d7207 */ /* 0x004fe40000000000 */
[----:B------:R-:W-:Y:S01]  /*1d2c0*/  SEL R31, R59, R86, P0 ;  /* 0x000000563b1f7207 */ /* 0x000fe20000000000 */
[----:B------:R-:W-:Y:S01]  /*1d2d0*/  SHFL.IDX PT, R108, R108, R3, 0x1c1f ;  /* 0x001c1f036c6c7589 */ /* 0x000fe200000e0000 */
[----:B---3--:R-:W-:-:S02]  /*1d2e0*/  SEL R33, R88, R61, P0 ;  /* 0x0000003d58217207 */ /* 0x008fc40000000000 */
[----:B------:R-:W-:Y:S01]  /*1d2f0*/  SEL R35, R61, R88, P0 ;  /* 0x000000583d237207 */ /* 0x000fe20000000000 */
[----:B------:R-:W-:Y:S01]  /*1d300*/  SHFL.IDX PT, R110, R110, R3, 0x1c1f ;  /* 0x001c1f036e6e7589 */ /* 0x000fe200000e0000 */
[----:B----4-:R-:W-:Y:S02]  /*1d310*/  SEL R37, R90, R63, P0 ;  /* 0x0000003f5a257207 */ /* 0x010fe40000000000 */
[----:B------:R-:W-:Y:S01]  /*1d320*/  SEL R39, R63, R90, P0 ;  /* 0x0000005a3f277207 */ /* 0x000fe20000000000 */
[----:B------:R-:W1:Y:S01]  /*1d330*/  SHFL.IDX PT, R101, R101, R20, 0x1c1f ;  /* 0x001c1f1465657589 */ /* 0x000e6200000e0000 */
[----:B------:R-:W-:Y:S02]  /*1d340*/  SEL R65, R67, R112, P0 ;  /* 0x0000007043417207 */ /* 0x000fe40000000000 */
[----:B------:R-:W-:Y:S01]  /*1d350*/  SEL R67, R112, R67, P0 ;  /* 0x0000004370437207 */ /* 0x000fe20000000000 */
[----:B------:R-:W2:Y:S01]  /*1d360*/  SHFL.IDX PT, R103, R103, R20, 0x1c1f ;  /* 0x001c1f1467677589 */ /* 0x000ea200000e0000 */
[----:B0-----:R-:W-:-:S02]  /*1d370*/  SEL R69, R71, R114, P0 ;  /* 0x0000007247457207 */ /* 0x001fc40000000000 */
[----:B------:R-:W-:Y:S01]  /*1d380*/  SEL R71, R114, R71, P0 ;  /* 0x0000004772477207 */ /* 0x000fe20000000000 */
[----:B------:R-:W0:Y:S04]  /*1d390*/  SHFL.IDX PT, R105, R105, R20, 0x1c1f ;  /* 0x001c1f1469697589 */ /* 0x000e2800000e0000 */
[----:B------:R-:W3:Y:S04]  /*1d3a0*/  SHFL.IDX PT, R107, R107, R20, 0x1c1f ;  /* 0x001c1f146b6b7589 */ /* 0x000ee800000e0000 */
[----:B------:R4:W0:Y:S04]  /*1d3b0*/  SHFL.IDX PT, R75, R6, R3, 0x1c1f ;  /* 0x001c1f03064b7589 */ /* 0x00082800000e0000 */
[----:B------:R2:W0:Y:S01]  /*1d3c0*/  SHFL.IDX PT, R116, R5, R20, 0x1c1f ;  /* 0x001c1f1405747589 */ /* 0x00042200000e0000 */
[----:B-1----:R-:W-:-:S02]  /*1d3d0*/  SEL R49, R104, R101, P0 ;  /* 0x0000006568317207 */ /* 0x002fc40000000000 */
[----:B----4-:R-:W-:Y:S02]  /*1d3e0*/  SEL R6, R10, R9, P0 ;  /* 0x000000090a067207 */ /* 0x010fe40000000000 */
[----:B------:R-:W-:Y:S02]  /*1d3f0*/  SEL R10, R7, R24, P0 ;  /* 0x00000018070a7207 */ /* 0x000fe40000000000 */
[----:B------:R-:W-:Y:S01]  /*1d400*/  SEL R24, R28, R25, P0 ;  /* 0x000000191c187207 */ /* 0x000fe20000000000 */
[----:B--2---:R-:W-:Y:S01]  /*1d410*/  IMAD.MOV.U32 R20, RZ, RZ, RZ ;  /* 0x000000ffff147224 */ /* 0x004fe200078e00ff */
        /* <DEDUP_REMOVED lines=12> */
[----:B---3--:R-:W-:Y:S02]  /*1d4e0*/  SEL R61, R110, R107, P0 ;  /* 0x0000006b6e3d7207 */ /* 0x008fe40000000000 */
[----:B------:R-:W-:-:S07]  /*1d4f0*/  SEL R63, R107, R110, P0 ;  /* 0x0000006e6b3f7207 */ /* 0x000fce0000000000 */
.L_x_1845:
[----:B------:R-:W-:Y:S05]  /*1d500*/  WARPSYNC.ALL ;  /* 0x0000000000007948 */ /* 0x000fea0003800000 */
[----:B------:R-:W-:Y:S06]  /*1d510*/  BAR.SYNC.DEFER_BLOCKING 0x1, 0x100 ;  /* 0x0044000000007b1d */ /* 0x000fec0000010000 */
[----:B------:R-:W-:-:S02]  /*1d520*/  ULDC.64 UR4, c[0x0][0xc00] ;  /* 0x0003000000047ab9 */ /* 0x000fc40000000a00 */
[----:B------:R-:W0:Y:S01]  /*1d530*/  LDC.64 R100, c[0x0][0xc00] ;  /* 0x00030000ff647b82 */ /* 0x000e220000000a00 */
[----:B------:R-:W-:-:S04]  /*1d540*/  ISETP.NE.U32.AND P2, PT, RZ, UR4, PT ;  /* 0x00000004ff007c0c */ /* 0x000fc8000bf45070 */
[----:B------:R-:W-:Y:S01]  /*1d550*/  ISETP.NE.AND.EX P2, PT, RZ, UR5, PT, P2 ;  /* 0x00000005ff007c0c */ /* 0x000fe2000bf45320 */
[----:B------:R-:W-:Y:S02]  /*1d560*/  ULDC.64 UR4, c[0x0][0xc08] ;  /* 0x0003020000047ab9 */ /* 0x000fe40000000a00 */
[----:B------:R-:W1:Y:S01]  /*1d570*/  LDC R3, c[0x0][0xbe8] ;  /* 0x0002fa00ff037b82 */ /* 0x000e620000000800 */
[----:B------:R-:W-:Y:S04]  /*1d580*/  STSM.16.M88.4 [R99], R4 ;  /* 0x0000000463007844 */ /* 0x000fe80000000200 */
[----:B------:R2:W-:Y:S01]  /*1d590*/  STSM.16.M88.4 [R73], R8 ;  /* 0x0000000849007844 */ /* 0x0005e20000000200 */
[----:B0-----:R-:W-:-:S03]  /*1d5a0*/  IMAD.WIDE R100, R217, 0x4, R100 ;  /* 0x00000004d9647825 */ /* 0x001fc600078e0264 */
[----:B------:R0:W-:Y:S04]  /*1d5b0*/  STSM.16.M88.4 [R87], R12 ;  /* 0x0000000c57007844 */ /* 0x0001e80000000200 */
[----:B------:R3:W-:Y:S04]  /*1d5c0*/  STSM.16.M88.4 [R89], R24 ;  /* 0x0000001859007844 */ /* 0x0007e80000000200 */
[----:B------:R3:W-:Y:S01]  /*1d5d0*/  STSM.16.M88.4 [R91], R28 ;  /* 0x0000001c5b007844 */ /* 0x0007e20000000200 */
[----:B--2---:R-:W-:-:S03]  /*1d5e0*/  SEL R73, R75, R116, P0 ;  /* 0x000000744b497207 */ /* 0x004fc60000000000 */
[----:B------:R3:W-:Y:S01]  /*1d5f0*/  STSM.16.M88.4 [R92], R32 ;  /* 0x000000205c007844 */ /* 0x0007e20000000200 */
[----:B------:R-:W-:Y:S02]  /*1d600*/  SEL R75, R116, R75, P0 ;  /* 0x0000004b744b7207 */ /* 0x000fe40000000000 */
[----:B------:R-:W-:Y:S01]  /*1d610*/  ISETP.NE.U32.AND P0, PT, RZ, UR4, PT ;  /* 0x00000004ff007c0c */ /* 0x000fe2000bf05070 */
[----:B------:R3:W-:Y:S03]  /*1d620*/  STSM.16.M88.4 [R93], R36 ;  /* 0x000000245d007844 */ /* 0x0007e60000000200 */
[----:B------:R-:W-:Y:S01]  /*1d630*/  ISETP.NE.AND.EX P0, PT, RZ, UR5, PT, P0 ;  /* 0x00000005ff007c0c */ /* 0x000fe2000bf05300 */
[----:B------:R3:W-:Y:S04]  /*1d640*/  STSM.16.M88.4 [R94], R40 ;  /* 0x000000285e007844 */ /* 0x0007e80000000200 */
[----:B------:R3:W-:Y:S04]  /*1d650*/  STSM.16.M88.4 [R95], R44 ;  /* 0x0000002c5f007844 */ /* 0x0007e80000000200 */
[----:B------:R3:W-:Y:S04]  /*1d660*/  STSM.16.M88.4 [R96], R48 ;  /* 0x0000003060007844 */ /* 0x0007e80000000200 */
[----:B------:R3:W-:Y:S01]  /*1d670*/  STSM.16.M88.4 [R97], R52 ;  /* 0x0000003461007844 */ /* 0x0007e20000000200 */
[----:B------:R-:W2:Y:S03]  /*1d680*/  @P0 LDC.64 R4, c[0x0][0xc08] ;  /* 0x00030200ff040b82 */ /* 0x000ea60000000a00 */
[----:B------:R3:W-:Y:S04]  /*1d690*/  STSM.16.M88.4 [R98], R56 ;  /* 0x0000003862007844 */ /* 0x0007e80000000200 */
[----:B------:R3:W-:Y:S04]  /*1d6a0*/  STSM.16.M88.4 [R79], R60 ;  /* 0x0000003c4f007844 */ /* 0x0007e80000000200 */
[----:B------:R3:W-:Y:S04]  /*1d6b0*/  STSM.16.M88.4 [R81], R64 ;  /* 0x0000004051007844 */ /* 0x0007e80000000200 */
[----:B------:R3:W-:Y:S04]  /*1d6c0*/  STSM.16.M88.4 [R83], R68 ;  /* 0x0000004453007844 */ /* 0x0007e80000000200 */
[----:B------:R3:W-:Y:S01]  /*1d6d0*/  STSM.16.M88.4 [R85], R72 ;  /* 0x0000004855007844 */ /* 0x0007e20000000200 */
[----:B------:R-:W-:Y:S01]  /*1d6e0*/  BAR.SYNC.DEFER_BLOCKING 0x1, 0x100 ;  /* 0x0044000000007b1d */ /* 0x000fe20000010000 */
[----:B--2---:R-:W-:-:S05]  /*1d6f0*/  @P0 IMAD.WIDE R4, R217, 0x4, R4 ;  /* 0x00000004d9040825 */ /* 0x004fca00078e0204 */
[----:B------:R-:W-:Y:S02]  /*1d700*/  ULDC UR4, c[0x0][0xa88] ;  /* 0x0002a20000047ab9 */ /* 0x000fe40000000800 */
[----:B------:R-:W-:Y:S01]  /*1d710*/  IMAD.U32 R6, RZ, RZ, UR4 ;  /* 0x00000004ff067e24 */ /* 0x000fe2000f8e00ff */
[----:B------:R3:W5:Y:S01]  /*1d720*/  @P2 LDG.E R20, desc[UR46][R100.64] ;  /* 0x0000002e64142981 */ /* 0x000762000c1e1900 */
[----:B-1----:R-:W-:Y:S01]  /*1d730*/  ISETP.NE.AND P1, PT, R3, 0x1, PT ;  /* 0x000000010300780c */ /* 0x002fe20003f25270 */
[----:B0-----:R-:W-:-:S03]  /*1d740*/  IMAD.IADD R13, R205, 0x1, R204 ;  /* 0x00000001cd0d7824 */ /* 0x001fc600078e02cc */
[----:B------:R3:W5:Y:S09]  /*1d750*/  @P0 LDG.E R6, desc[UR46][R4.64] ;  /* 0x0000002e04060981 */ /* 0x000772000c1e1900 */
[----:B------:R-:W0:Y:S08]  /*1d760*/  @P1 LDC R8, c[0x0][0xbec] ;  /* 0x0002fb00ff081b82 */ /* 0x000e300000000800 */
[----:B------:R-:W1:Y:S01]  /*1d770*/  @P1 LDC R11, c[0x0][0xbf0] ;  /* 0x0002fc00ff0b1b82 */ /* 0x000e620000000800 */
[----:B---3--:R-:W-:Y:S05]  /*1d780*/  @P0 BRA `(.L_x_1556) ;  /* 0x0000000000100947 */ /* 0x008fea0003800000 */
[----:B------:R-:W-:Y:S05]  /*1d790*/  @!P2 BRA `(.L_x_1556) ;  /* 0x00000000000ca947 */ /* 0x000fea0003800000 */
[----:B------:R-:W2:Y:S04]  /*1d7a0*/  LDG.E R5, desc[UR46][R100.64] ;  /* 0x0000002e64057981 */ /* 0x000ea8000c1e1900 */
[----:B-----5:R-:W2:Y:S02]  /*1d7b0*/  LDG.E R6, desc[UR46][R100.64+0x4] ;  /* 0x0000042e64067981 */ /* 0x020ea4000c1e1900 */
[----:B--2---:R-:W-:-:S07]  /*1d7c0*/  IMAD.IADD R6, R6, 0x1, -R5 ;  /* 0x0000000106067824 */ /* 0x004fce00078e0a05 */
.L_x_1556:
[----:B------:R-:W-:Y:S01]  /*1d7d0*/  SHF.R.S32.HI R80, RZ, 0x1f, R216 ;  /* 0x0000001fff507819 */ /* 0x000fe200000114d8 */
[----:B0-----:R-:W-:Y:S01]  /*1d7e0*/  @P1 IMAD.HI.U32 R4, R13, R8, RZ ;  /* 0x000000080d041227 */ /* 0x001fe200078e00ff */
[----:B------:R-:W-:Y:S01]  /*1d7f0*/  ULDC.64 UR4, c[0x0][0xb90] ;  /* 0x0002e40000047ab9 */ /* 0x000fe20000000a00 */
[----:B-----5:R-:W-:Y:S01]  /*1d800*/  SHF.R.S32.HI R21, RZ, 0x1f, R20 ;  /* 0x0000001fff157819 */ /* 0x020fe20000011414 */
[----:B------:R-:W0:Y:S01]  /*1d810*/  @P1 LDC R85, c[0x0][0xbec] ;  /* 0x0002fb00ff551b82 */ /* 0x000e220000000800 */
[----:B------:R-:W-:Y:S01]  /*1d820*/  IMAD R9, R80, UR4, RZ ;  /* 0x0000000450097c24 */ /* 0x000fe2000f8e02ff */
[----:B------:R-:W-:Y:S01]  /*1d830*/  SHF.R.S32.HI R78, RZ, 0x1f, R217 ;  /* 0x0000001fff4e7819 */ /* 0x000fe200000114d9 */
[----:B------:R-:W-:Y:S01]  /*1d840*/  IMAD.MOV.U32 R7, RZ, RZ, R13 ;  /* 0x000000ffff077224 */ /* 0x000fe200078e000d */
[----:B-1----:R-:W-:Y:S01]  /*1d850*/  @P1 SHF.R.U32.HI R7, RZ, R11, R4 ;  /* 0x0000000bff071219 */ /* 0x002fe20000011604 */
[----:B------:R-:W-:Y:S01]  /*1d860*/  IMAD.WIDE.U32 R4, R216, UR4, R20 ;  /* 0x00000004d8047c25 */ /* 0x000fe2000f8e0014 */
[----:B------:R-:W-:-:S02]  /*1d870*/  SEL R78, R78, RZ, !P2 ;  /* 0x000000ff4e4e7207 */ /* 0x000fc40005000000 */
[----:B------:R-:W-:Y:S01]  /*1d880*/  SEL R79, R217, RZ, !P2 ;  /* 0x000000ffd94f7207 */ /* 0x000fe20005000000 */
[----:B------:R-:W-:Y:S01]  /*1d890*/  IMAD R9, R216, UR5, R9 ;  /* 0x00000005d8097c24 */ /* 0x000fe2000f8e0209 */
[----:B------:R-:W-:Y:S01]  /*1d8a0*/  ULDC.64 UR4, c[0x0][0xb98] ;  /* 0x0002e60000047ab9 */ /* 0x000fe20000000a00 */
[----:B------:R-:W-:Y:S01]  /*1d8b0*/  IMAD.MOV R8, RZ, RZ, -R7 ;  /* 0x000000ffff087224 */ /* 0x000fe200078e0a07 */
[----:B------:R-:W1:Y:S01]  /*1d8c0*/  @P1 LDC R87, c[0x0][0xbf0] ;  /* 0x0002fc00ff571b82 */ /* 0x000e620000000800 */
[----:B------:R-:W-:Y:S01]  /*1d8d0*/  IMAD R11, R17, 0x40, R18 ;  /* 0x00000040110b7824 */ /* 0x000fe200078e0212 */
[----:B------:R-:W-:Y:S01]  /*1d8e0*/  IADD3 R5, R5, R9, RZ ;  /* 0x0000000905057210 */ /* 0x000fe20007ffe0ff */
[----:B------:R-:W-:Y:S02]  /*1d8f0*/  IMAD R9, R3, R8, R13 ;  /* 0x0000000803097224 */ /* 0x000fe400078e020d */
[----:B------:R-:W-:Y:S02]  /*1d900*/  IMAD R8, R78, UR4, RZ ;  /* 0x000000044e087c24 */ /* 0x000fe4000f8e02ff */
[----:B------:R-:W-:-:S04]  /*1d910*/  IMAD.WIDE.U32 R4, R79, UR4, R4 ;  /* 0x000000044f047c25 */ /* 0x000fc8000f8e0004 */
[----:B------:R-:W-:Y:S01]  /*1d920*/  IMAD.WIDE R76, R11, 0x2, R76 ;  /* 0x000000020b4c7825 */ /* 0x000fe200078e024c */
[----:B------:R-:W-:Y:S02]  /*1d930*/  SHF.R.S32.HI R11, RZ, 0x1f, R7 ;  /* 0x0000001fff0b7819 */ /* 0x000fe40000011407 */
[----:B------:R-:W-:Y:S01]  /*1d940*/  IADD3 R4, P0, R7, R4, RZ ;  /* 0x0000000407047210 */ /* 0x000fe20007f1e0ff */
[----:B------:R-:W-:Y:S01]  /*1d950*/  IMAD R10, R79, UR5, R8 ;  /* 0x000000054f0a7c24 */ /* 0x000fe2000f8e0208 */
[----:B------:R-:W-:Y:S01]  /*1d960*/  SHF.R.S32.HI R8, RZ, 0x1f, R9 ;  /* 0x0000001fff087819 */ /* 0x000fe20000011409 */
[----:B------:R-:W-:Y:S01]  /*1d970*/  ULDC.64 UR4, c[0x0][0xb88] ;  /* 0x0002e20000047ab9 */ /* 0x000fe20000000a00 */
[----:B------:R-:W-:Y:S01]  /*1d980*/  IADD3 R13, P3, R76, 0x2000, RZ ;  /* 0x000020004c0d7810 */ /* 0x000fe20007f7e0ff */
[----:B------:R-:W-:Y:S01]  /*1d990*/  IMAD R81, R6, R3, RZ ;  /* 0x0000000306517224 */ /* 0x000fe200078e02ff */
[----:B------:R-:W-:Y:S01]  /*1d9a0*/  IADD3.X R5, R11, R5, R10, P0, !PT ;  /* 0x000000050b057210 */ /* 0x000fe200007fe40a */
[----:B------:R-:W-:Y:S01]  /*1d9b0*/  IMAD R12, R8, UR4, RZ ;  /* 0x00000004080c7c24 */ /* 0x000fe2000f8e02ff */
[----:B------:R-:W-:-:S02]  /*1d9c0*/  IADD3 R7, P2, R76, 0x1000, RZ ;  /* 0x000010004c077810 */ /* 0x000fc40007f5e0ff */
[C---:B------:R-:W-:Y:S01]  /*1d9d0*/  IADD3 R25, P5, R76.reuse, 0x3000, RZ ;  /* 0x000030004c197810 */ /* 0x040fe20007fbe0ff */
[----:B------:R-:W-:Y:S01]  /*1d9e0*/  IMAD R11, R9, UR5, R12 ;  /* 0x00000005090b7c24 */ /* 0x000fe2000f8e020c */
[----:B------:R-:W-:Y:S01]  /*1d9f0*/  LOP3.LUT R12, R13, 0x380, RZ, 0xc0, !PT ;  /* 0x000003800d0c7812 */ /* 0x000fe200078ec0ff */
[----:B------:R-:W-:Y:S01]  /*1da00*/  IMAD.WIDE.U32 R4, R9, UR4, R4 ;  /* 0x0000000409047c25 */ /* 0x000fe2000f8e0004 */
[----:B------:R-:W-:Y:S01]  /*1da10*/  ULDC.64 UR4, c[0x0][0xb50] ;  /* 0x0002d40000047ab9 */ /* 0x000fe20000000a00 */
[----:B------:R-:W-:Y:S02]  /*1da20*/  IADD3 R33, P4, R76, 0x5000, RZ ;  /* 0x000050004c217810 */ /* 0x000fe40007f9e0ff */
[----:B------:R-:W-:Y:S01]  /*1da30*/  IMAD.IADD R5, R5, 0x1, R11 ;  /* 0x0000000105057824 */ /* 0x000fe200078e020b */
[----:B------:R-:W-:Y:S01]  /*1da40*/  LEA R10, P0, R4, UR4, 0x2 ;  /* 0x00000004040a7c11 */ /* 0x000fe2000f8010ff */
[----:B------:R-:W-:Y:S01]  /*1da50*/  IMAD.X R9, RZ, RZ, R77, P2 ;  /* 0x000000ffff097224 */ /* 0x000fe200010e064d */
[----:B------:R-:W-:-:S02]  /*1da60*/  SHF.R.U64 R12, R12, 0x3, RZ ;  /* 0x000000030c0c7819 */ /* 0x000fc400000012ff */
[----:B------:R-:W-:Y:S01]  /*1da70*/  LEA.HI.X R11, R4, UR5, R5, 0x2, P0 ;  /* 0x00000005040b7c11 */ /* 0x000fe200080f1405 */
[----:B------:R-:W-:Y:S01]  /*1da80*/  SHFL.IDX PT, R50, R10, RZ, 0x1c1f ;  /* 0x001c1fff0a327589 */ /* 0x000fe200000e0000 */
[----:B------:R-:W-:Y:S01]  /*1da90*/  IADD3 R29, P0, R76, 0x4000, RZ ;  /* 0x000040004c1d7810 */ /* 0x000fe20007f1e0ff */
[----:B------:R-:W-:Y:S01]  /*1daa0*/  IMAD.IADD R4, R232, 0x1, R204 ;  /* 0x00000001e8047824 */ /* 0x000fe200078e02cc */
[----:B------:R-:W-:Y:S01]  /*1dab0*/  IADD3 R37, P2, R76, 0x6000, RZ ;  /* 0x000060004c257810 */ /* 0x000fe20007f5e0ff */
[----:B------:R-:W2:Y:S01]  /*1dac0*/  SHFL.IDX PT, R51, R11, RZ, 0x1c1f ;  /* 0x001c1fff0b337589 */ /* 0x000ea200000e0000 */
[----:B------:R-:W-:Y:S01]  /*1dad0*/  LOP3.LUT R28, R29, 0x380, RZ, 0xc0, !PT ;  /* 0x000003801d1c7812 */ /* 0x000fe200078ec0ff */
[----:B------:R-:W-:Y:S01]  /*1dae0*/  ULDC.64 UR4, c[0x0][0xaa0] ;  /* 0x0002a80000047ab9 */ /* 0x000fe20000000a00 */
[----:B------:R-:W-:Y:S01]  /*1daf0*/  LOP3.LUT R12, R12, R13, RZ, 0x3c, !PT ;  /* 0x0000000d0c0c7212 */ /* 0x000fe200078e3cff */
[----:B------:R-:W-:Y:S01]  /*1db00*/  IMAD.X R13, RZ, RZ, R77, P3 ;  /* 0x000000ffff0d7224 */ /* 0x000fe200018e064d */
[----:B------:R-:W-:Y:S01]  /*1db10*/  SHF.R.U64 R28, R28, 0x3, RZ ;  /* 0x000000031c1c7819 */ /* 0x000fe200000012ff */
[----:B------:R-:W-:Y:S01]  /*1db20*/  SHFL.IDX PT, R54, R10, 0x1, 0x1c1f ;  /* 0x003c1f000a367f89 */ /* 0x000fe200000e0000 */
[----:B------:R-:W-:-:S02]  /*1db30*/  LOP3.LUT R36, R37, 0x380, RZ, 0xc0, !PT ;  /* 0x0000038025247812 */ /* 0x000fc400078ec0ff */
[----:B------:R-:W-:Y:S01]  /*1db40*/  IADD3 R41, P3, R76, 0x7000, RZ ;  /* 0x000070004c297810 */ /* 0x000fe20007f7e0ff */
[----:B------:R-:W3:Y:S01]  /*1db50*/  SHFL.IDX PT, R55, R11, 0x1, 0x1c1f ;  /* 0x003c1f000b377f89 */ /* 0x000ee200000e0000 */
[----:B------:R-:W-:Y:S01]  /*1db60*/  LOP3.LUT R28, R28, R29, RZ, 0x3c, !PT ;  /* 0x0000001d1c1c7212 */ /* 0x000fe200078e3cff */
[----:B------:R-:W-:Y:S01]  /*1db70*/  IMAD.X R29, RZ, RZ, R77, P0 ;  /* 0x000000ffff1d7224 */ /* 0x000fe200000e064d */
[----:B------:R-:W-:Y:S02]  /*1db80*/  SHF.R.U64 R36, R36, 0x3, RZ ;  /* 0x0000000324247819 */ /* 0x000fe400000012ff */
[----:B------:R-:W-:Y:S02]  /*1db90*/  IADD3 R49, P0, R76, 0x9000, RZ ;  /* 0x000090004c317810 */ /* 0x000fe40007f1e0ff */
[----:B------:R-:W-:Y:S02]  /*1dba0*/  LOP3.LUT R40, R41, 0x380, RZ, 0xc0, !PT ;  /* 0x0000038029287812 */ /* 0x000fe400078ec0ff */
[----:B------:R-:W-:-:S02]  /*1dbb0*/  LOP3.LUT R24, R25, 0x380, RZ, 0xc0, !PT ;  /* 0x0000038019187812 */ /* 0x000fc400078ec0ff */
[----:B------:R-:W-:Y:S02]  /*1dbc0*/  LOP3.LUT R32, R33, 0x380, RZ, 0xc0, !PT ;  /* 0x0000038021207812 */ /* 0x000fe400078ec0ff */
[----:B------:R-:W-:Y:S01]  /*1dbd0*/  LOP3.LUT R36, R36, R37, RZ, 0x3c, !PT ;  /* 0x0000002524247212 */ /* 0x000fe200078e3cff */
[----:B------:R-:W-:Y:S01]  /*1dbe0*/  IMAD.X R37, RZ, RZ, R77, P2 ;  /* 0x000000ffff257224 */ /* 0x000fe200010e064d */
[----:B------:R-:W-:Y:S02]  /*1dbf0*/  LOP3.LUT R48, R49, 0x380, RZ, 0xc0, !PT ;  /* 0x0000038031307812 */ /* 0x000fe400078ec0ff */
[----:B------:R-:W-:Y:S02]  /*1dc00*/  SHF.R.U64 R40, R40, 0x3, RZ ;  /* 0x0000000328287819 */ /* 0x000fe400000012ff */
[----:B------:R-:W-:Y:S02]  /*1dc10*/  IADD3 R57, P2, R76, 0xb000, RZ ;  /* 0x0000b0004c397810 */ /* 0x000fe40007f5e0ff */
[----:B------:R-:W-:-:S02]  /*1dc20*/  SHF.R.U64 R24, R24, 0x3, RZ ;  /* 0x0000000318187819 */ /* 0x000fc400000012ff */
[----:B------:R-:W-:Y:S02]  /*1dc30*/  SHF.R.U64 R32, R32, 0x3, RZ ;  /* 0x0000000320207819 */ /* 0x000fe400000012ff */
[----:B------:R-:W-:Y:S02]  /*1dc40*/  SHF.R.U64 R48, R48, 0x3, RZ ;  /* 0x0000000330307819 */ /* 0x000fe400000012ff */
[----:B------:R-:W-:Y:S01]  /*1dc50*/  LOP3.LUT R40, R40, R41, RZ, 0x3c, !PT ;  /* 0x0000002928287212 */ /* 0x000fe200078e3cff */
[--C-:B------:R-:W-:Y:S01]  /*1dc60*/  IMAD.X R41, RZ, RZ, R77.reuse, P3 ;  /* 0x000000ffff297224 */ /* 0x100fe200018e064d */
[----:B------:R-:W-:Y:S02]  /*1dc70*/  LOP3.LUT R56, R57, 0x380, RZ, 0xc0, !PT ;  /* 0x0000038039387812 */ /* 0x000fe400078ec0ff */
[----:B------:R-:W-:Y:S01]  /*1dc80*/  LOP3.LUT R24, R24, R25, RZ, 0x3c, !PT ;  /* 0x0000001918187212 */ /* 0x000fe200078e3cff */
[--C-:B------:R-:W-:Y:S01]  /*1dc90*/  IMAD.X R25, RZ, RZ, R77.reuse, P5 ;  /* 0x000000ffff197224 */ /* 0x100fe200028e064d */
[----:B------:R-:W-:Y:S01]  /*1dca0*/  LOP3.LUT R32, R32, R33, RZ, 0x3c, !PT ;  /* 0x0000002120207212 */ /* 0x000fe200078e3cff */
[----:B------:R-:W-:Y:S01]  /*1dcb0*/  IMAD.X R33, RZ, RZ, R77, P4 ;  /* 0x000000ffff217224 */ /* 0x000fe200020e064d */
[----:B------:R-:W-:-:S02]  /*1dcc0*/  IADD3 R61, P3, R76, 0xc000, RZ ;  /* 0x0000c0004c3d7810 */ /* 0x000fc40007f7e0ff */
[C---:B------:R-:W-:Y:S02]  /*1dcd0*/  IADD3 R45, P5, R76.reuse, 0x8000, RZ ;  /* 0x000080004c2d7810 */ /* 0x040fe40007fbe0ff */
[----:B------:R-:W-:Y:S02]  /*1dce0*/  IADD3 R53, P4, R76, 0xa000, RZ ;  /* 0x0000a0004c357810 */ /* 0x000fe40007f9e0ff */
[----:B------:R-:W-:Y:S01]  /*1dcf0*/  LOP3.LUT R48, R48, R49, RZ, 0x3c, !PT ;  /* 0x0000003130307212 */ /* 0x000fe200078e3cff */
[----:B------:R-:W-:Y:S01]  /*1dd00*/  IMAD.X R49, RZ, RZ, R77, P0 ;  /* 0x000000ffff317224 */ /* 0x000fe200000e064d */
[----:B------:R-:W-:Y:S02]  /*1dd10*/  SHF.R.U64 R56, R56, 0x3, RZ ;  /* 0x0000000338387819 */ /* 0x000fe400000012ff */
[----:B------:R-:W-:Y:S02]  /*1dd20*/  LOP3.LUT R60, R61, 0x380, RZ, 0xc0, !PT ;  /* 0x000003803d3c7812 */ /* 0x000fe400078ec0ff */
[----:B------:R-:W-:-:S02]  /*1dd30*/  LOP3.LUT P0, RZ, R222, 0x3, RZ, 0xc0, !PT ;  /* 0x00000003deff7812 */ /* 0x000fc4000780c0ff */
[----:B------:R-:W-:Y:S02]  /*1dd40*/  LOP3.LUT R44, R45, 0x380, RZ, 0xc0, !PT ;  /* 0x000003802d2c7812 */ /* 0x000fe400078ec0ff */
[----:B------:R-:W-:Y:S02]  /*1dd50*/  LOP3.LUT R52, R53, 0x380, RZ, 0xc0, !PT ;  /* 0x0000038035347812 */ /* 0x000fe400078ec0ff */
[----:B------:R-:W-:Y:S02]  /*1dd60*/  LOP3.LUT R8, R7, 0x380, RZ, 0xc0, !PT ;  /* 0x0000038007087812 */ /* 0x000fe400078ec0ff */
[----:B------:R-:W-:Y:S01]  /*1dd70*/  LOP3.LUT R56, R56, R57, RZ, 0x3c, !PT ;  /* 0x0000003938387212 */ /* 0x000fe200078e3cff */
[----:B------:R-:W-:Y:S01]  /*1dd80*/  IMAD.X R57, RZ, RZ, R77, P2 ;  /* 0x000000ffff397224 */ /* 0x000fe200010e064d */
[----:B------:R-:W-:Y:S02]  /*1dd90*/  SHF.R.U64 R60, R60, 0x3, RZ ;  /* 0x000000033c3c7819 */ /* 0x000fe400000012ff */
[C---:B------:R-:W-:Y:S01]  /*1dda0*/  ISETP.GE.OR P2, PT, R4.reuse, R81, P0 ;  /* 0x000000510400720c */ /* 0x040fe20000746670 */
[----:B------:R-:W-:Y:S01]  /*1ddb0*/  VIADD R4, R4, 0x8 ;  /* 0x0000000804047836 */ /* 0x000fe20000000000 */
[----:B------:R-:W-:-:S02]  /*1ddc0*/  SHF.R.U64 R44, R44, 0x3, RZ ;  /* 0x000000032c2c7819 */ /* 0x000fc400000012ff */
[----:B------:R-:W-:Y:S02]  /*1ddd0*/  SHF.R.U64 R52, R52, 0x3, RZ ;  /* 0x0000000334347819 */ /* 0x000fe400000012ff */
[----:B------:R-:W-:Y:S02]  /*1dde0*/  SHF.R.U64 R8, R8, 0x3, RZ ;  /* 0x0000000308087819 */ /* 0x000fe400000012ff */
[----:B------:R-:W-:Y:S01]  /*1ddf0*/  LOP3.LUT R60, R60, R61, RZ, 0x3c, !PT ;  /* 0x0000003d3c3c7212 */ /* 0x000fe200078e3cff */
[--C-:B------:R-:W-:Y:S01]  /*1de00*/  IMAD.X R61, RZ, RZ, R77.reuse, P3 ;  /* 0x000000ffff3d7224 */ /* 0x100fe200018e064d */
[----:B------:R-:W-:Y:S02]  /*1de10*/  LOP3.LUT R44, R44, R45, RZ, 0x3c, !PT ;  /* 0x0000002d2c2c7212 */ /* 0x000fe400078e3cff */
[----:B------:R-:W-:Y:S01]  /*1de20*/  LOP3.LUT R52, R52, R53, RZ, 0x3c, !PT ;  /* 0x0000003534347212 */ /* 0x000fe200078e3cff */
[----:B------:R-:W-:Y:S01]  /*1de30*/  IMAD.X R53, RZ, RZ, R77, P4 ;  /* 0x000000ffff357224 */ /* 0x000fe200020e064d */
[----:B------:R-:W-:Y:S01]  /*1de40*/  LOP3.LUT R8, R8, R7, RZ, 0x3c, !PT ;  /* 0x0000000708087212 */ /* 0x000fe200078e3cff */
[----:B------:R-:W-:Y:S01]  /*1de50*/  IMAD R21, R21, UR4, RZ ;  /* 0x0000000415157c24 */ /* 0x000fe2000f8e02ff */
[----:B------:R-:W-:Y:S01]  /*1de60*/  IADD3.X R45, RZ, R77, RZ, P5, !PT ;  /* 0x0000004dff2d7210 */ /* 0x000fe20002ffe4ff */
[----:B--2---:R0:W-:Y:S01]  /*1de70*/  @!P2 ST.E desc[UR46][R50.64], R0 ;  /* 0x000000003200a985 */ /* 0x0041e2000c10192e */
[----:B------:R-:W-:-:S02]  /*1de80*/  IADD3 R5, P3, R76, 0xf000, RZ ;  /* 0x0000f0004c057810 */ /* 0x000fc40007f7e0ff */
[----:B------:R-:W-:Y:S02]  /*1de90*/  ISETP.GE.OR P0, PT, R4, R81, P0 ;  /* 0x000000510400720c */ /* 0x000fe40000706670 */
[C---:B------:R-:W-:Y:S02]  /*1dea0*/  IADD3 R65, P5, R76.reuse, 0xd000, RZ ;  /* 0x0000d0004c417810 */ /* 0x040fe40007fbe0ff */
[C---:B------:R-:W-:Y:S02]  /*1deb0*/  IADD3 R69, P4, R76.reuse, 0xe000, RZ ;  /* 0x0000e0004c457810 */ /* 0x040fe40007f9e0ff */
[----:B------:R-:W-:Y:S02]  /*1dec0*/  LOP3.LUT R7, R76, 0x380, RZ, 0xc0, !PT ;  /* 0x000003804c077812 */ /* 0x000fe400078ec0ff */
[----:B------:R-:W-:Y:S02]  /*1ded0*/  LOP3.LUT R4, R5, 0x380, RZ, 0xc0, !PT ;  /* 0x0000038005047812 */ /* 0x000fe400078ec0ff */
[----:B------:R-:W-:-:S02]  /*1dee0*/  LOP3.LUT R64, R65, 0x380, RZ, 0xc0, !PT ;  /* 0x0000038041407812 */ /* 0x000fc400078ec0ff */
[----:B------:R-:W-:Y:S01]  /*1def0*/  LOP3.LUT R68, R69, 0x380, RZ, 0xc0, !PT ;  /* 0x0000038045447812 */ /* 0x000fe200078ec0ff */
[----:B---3--:R2:W-:Y:S01]  /*1df00*/  @!P0 ST.E desc[UR46][R54.64], R2 ;  /* 0x0000000236008985 */ /* 0x0085e2000c10192e */
[----:B------:R-:W-:Y:S02]  /*1df10*/  SHF.R.U64 R7, R7, 0x3, RZ ;  /* 0x0000000307077819 */ /* 0x000fe400000012ff */
[----:B------:R-:W-:Y:S01]  /*1df20*/  SHF.R.U64 R4, R4, 0x3, RZ ;  /* 0x0000000304047819 */ /* 0x000fe200000012ff */
[----:B------:R-:W5:Y:S01]  /*1df30*/  LD.E.128 R8, desc[UR46][R8.64] ;  /* 0x0000002e08087980 */ /* 0x000f62000c101d00 */
[----:B------:R-:W-:Y:S02]  /*1df40*/  SHF.R.U64 R64, R64, 0x3, RZ ;  /* 0x0000000340407819 */ /* 0x000fe400000012ff */
[----:B------:R-:W-:Y:S01]  /*1df50*/  SHF.R.U64 R68, R68, 0x3, RZ ;  /* 0x0000000344447819 */ /* 0x000fe200000012ff */
[----:B------:R-:W5:Y:S01]  /*1df60*/  LD.E.128 R12, desc[UR46][R12.64] ;  /* 0x0000002e0c0c7980 */ /* 0x000f62000c101d00 */
[----:B------:R-:W-:-:S02]  /*1df70*/  LOP3.LUT R76, R7, R76, RZ, 0x3c, !PT ;  /* 0x0000004c074c7212 */ /* 0x000fc400078e3cff */
[----:B------:R-:W-:Y:S01]  /*1df80*/  LOP3.LUT R64, R64, R65, RZ, 0x3c, !PT ;  /* 0x0000004140407212 */ /* 0x000fe200078e3cff */
[--C-:B------:R-:W-:Y:S01]  /*1df90*/  IMAD.X R65, RZ, RZ, R77.reuse, P5 ;  /* 0x000000ffff417224 */ /* 0x100fe200028e064d */
[----:B------:R-:W-:Y:S01]  /*1dfa0*/  LOP3.LUT R68, R68, R69, RZ, 0x3c, !PT ;  /* 0x0000004544447212 */ /* 0x000fe200078e3cff */
[----:B------:R-:W-:Y:S01]  /*1dfb0*/  IMAD.X R69, RZ, RZ, R77, P4 ;  /* 0x000000ffff457224 */ /* 0x000fe200020e064d */
[----:B------:R-:W-:Y:S01]  /*1dfc0*/  LOP3.LUT R72, R4, R5, RZ, 0x3c, !PT ;  /* 0x0000000504487212 */ /* 0x000fe200078e3cff */
[----:B------:R-:W5:Y:S01]  /*1dfd0*/  LD.E.128 R24, desc[UR46][R24.64] ;  /* 0x0000002e18187980 */ /* 0x000f62000c101d00 */
[----:B------:R-:W-:-:S03]  /*1dfe0*/  IADD3.X R73, RZ, R77, RZ, P3, !PT ;  /* 0x0000004dff497210 */ /* 0x000fc60001ffe4ff */
[----:B------:R3:W5:Y:S04]  /*1dff0*/  LD.E.128 R4, desc[UR46][R76.64] ;  /* 0x0000002e4c047980 */ /* 0x000768000c101d00 */
[----:B------:R-:W5:Y:S04]  /*1e000*/  LD.E.128 R28, desc[UR46][R28.64] ;  /* 0x0000002e1c1c7980 */ /* 0x000f68000c101d00 */
[----:B------:R-:W5:Y:S01]  /*1e010*/  LD.E.128 R32, desc[UR46][R32.64] ;  /* 0x0000002e20207980 */ /* 0x000f62000c101d00 */
[C---:B---3--:R-:W-:Y:S02]  /*1e020*/  IMAD R77, R20.reuse, UR5, R21 ;  /* 0x00000005144d7c24 */ /* 0x048fe4000f8e0215 */
[----:B------:R-:W-:Y:S01]  /*1e030*/  IMAD.WIDE.U32 R20, R20, UR4, RZ ;  /* 0x0000000414147c25 */ /* 0x000fe2000f8e00ff */
[----:B------:R-:W-:Y:S01]  /*1e040*/  ULDC.64 UR4, c[0x0][0xae8] ;  /* 0x0002ba0000047ab9 */ /* 0x000fe20000000a00 */
[----:B------:R-:W5:Y:S02]  /*1e050*/  LD.E.128 R36, desc[UR46][R36.64] ;  /* 0x0000002e24247980 */ /* 0x000f64000c101d00 */
[----:B------:R-:W-:-:S02]  /*1e060*/  IMAD.IADD R21, R21, 0x1, R77 ;  /* 0x0000000115157824 */ /* 0x000fc400078e024d */
[----:B------:R-:W-:Y:S01]  /*1e070*/  IMAD R77, R215, 0x20, R17 ;  /* 0x00000020d74d7824 */ /* 0x000fe200078e0211 */
[----:B------:R-:W5:Y:S01]  /*1e080*/  LD.E.128 R40, desc[UR46][R40.64] ;  /* 0x0000002e28287980 */ /* 0x000f62000c101d00 */
[----:B------:R-:W-:Y:S02]  /*1e090*/  IMAD R83, R80, UR4, RZ ;  /* 0x0000000450537c24 */ /* 0x000fe4000f8e02ff */
[----:B------:R-:W-:Y:S01]  /*1e0a0*/  IMAD.IADD R76, R204, 0x1, R77 ;  /* 0x00000001cc4c7824 */ /* 0x000fe200078e024d */
[----:B------:R-:W5:Y:S01]  /*1e0b0*/  LD.E.128 R44, desc[UR46][R44.64] ;  /* 0x0000002e2c2c7980 */ /* 0x000f62000c101d00 */
[----:B------:R-:W-:Y:S02]  /*1e0c0*/  IMAD R83, R216, UR5, R83 ;  /* 0x00000005d8537c24 */ /* 0x000fe4000f8e0253 */
[----:B0-----:R-:W-:Y:S01]  /*1e0d0*/  @P1 IMAD.HI.U32 R0, R76, R85, RZ ;  /* 0x000000554c001227 */ /* 0x001fe200078e00ff */
[----:B------:R-:W5:Y:S03]  /*1e0e0*/  LD.E.128 R48, desc[UR46][R48.64] ;  /* 0x0000002e30307980 */ /* 0x000f66000c101d00 */
[----:B------:R-:W-:Y:S01]  /*1e0f0*/  IMAD.WIDE.U32 R20, R216, UR4, R20 ;  /* 0x00000004d8147c25 */ /* 0x000fe2000f8e0014 */
[----:B------:R-:W-:Y:S01]  /*1e100*/  ULDC.64 UR4, c[0x0][0xaf0] ;  /* 0x0002bc0000047ab9 */ /* 0x000fe20000000a00 */
[----:B--2---:R-:W5:Y:S02]  /*1e110*/  LD.E.128 R52, desc[UR46][R52.64] ;  /* 0x0000002e34347980 */ /* 0x004f64000c101d00 */
[----:B------:R-:W-:Y:S01]  /*1e120*/  IMAD.MOV.U32 R77, RZ, RZ, R76 ;  /* 0x000000ffff4d7224 */ /* 0x000fe200078e004c */
[----:B-1----:R-:W-:Y:S01]  /*1e130*/  @P1 SHF.R.U32.HI R77, RZ, R87, R0 ;  /* 0x00000057ff4d1219 */ /* 0x002fe20000011600 */
[----:B------:R-:W-:Y:S01]  /*1e140*/  IMAD.IADD R21, R21, 0x1, R83 ;  /* 0x0000000115157824 */ /* 0x000fe200078e0253 */
[----:B------:R-:W5:Y:S01]  /*1e150*/  LD.E.128 R56, desc[UR46][R56.64] ;  /* 0x0000002e38387980 */ /* 0x000f62000c101d00 */
[----:B------:R-:W-:Y:S01]  /*1e160*/  IMAD R78, R78, UR4, RZ ;  /* 0x000000044e4e7c24 */ /* 0x000fe2000f8e02ff */
[----:B------:R-:W-:Y:S01]  /*1e170*/  SHF.R.S32.HI R0, RZ, 0x1f, R77 ;  /* 0x0000001fff007819 */ /* 0x000fe2000001144d */
[C---:B------:R-:W-:Y:S01]  /*1e180*/  IMAD.WIDE.U32 R20, R79.reuse, UR4, R20 ;  /* 0x000000044f147c25 */ /* 0x040fe2000f8e0014 */
[----:B------:R-:W5:Y:S03]  /*1e190*/  LD.E.128 R60, desc[UR46][R60.64] ;  /* 0x0000002e3c3c7980 */ /* 0x000f66000c101d00 */
[----:B------:R-:W-:Y:S01]  /*1e1a0*/  IMAD R83, R79, UR5, R78 ;  /* 0x000000054f537c24 */ /* 0x000fe2000f8e024e */
[----:B------:R-:W-:Y:S01]  /*1e1b0*/  ULDC.64 UR4, c[0x0][0xae0] ;  /* 0x0002b80000047ab9 */ /* 0x000fe20000000a00 */
[----:B------:R-:W-:Y:S01]  /*1e1c0*/  IMAD.MOV R2, RZ, RZ, -R77 ;  /* 0x000000ffff027224 */ /* 0x000fe200078e0a4d */
[----:B------:R-:W5:Y:S01]  /*1e1d0*/  LD.E.128 R64, desc[UR46][R64.64] ;  /* 0x0000002e40407980 */ /* 0x000f62000c101d00 */
[----:B------:R-:W-:-:S02]  /*1e1e0*/  IMAD.IADD R21, R21, 0x1, R83 ;  /* 0x0000000115157824 */ /* 0x000fc400078e0253 */
        /* <DEDUP_REMOVED lines=8> */
[----:B------:R-:W-:Y:S01]  /*1e270*/  @!PT LDS RZ, [RZ] ;  /* 0x00000000fffff984 */ /* 0x000fe20000000800 */
[----:B------:R-:W-:Y:S01]  /*1e280*/  @!PT LDS RZ, [RZ] ;  /* 0x00000000fffff984 */ /* 0x000fe20000000800 */
[----:B------:R-:W-:Y:S01]  /*1e290*/  @!PT LDS RZ, [RZ] ;  /* 0x00000000fffff984 */ /* 0x000fe20000000800 */
[----:B------:R-:W-:Y:S01]  /*1e2a0*/  @!PT LDS RZ, [RZ] ;  /* 0x00000000fffff984 */ /* 0x000fe20000000800 */
[----:B------:R0:W-:Y:S06]  /*1e2b0*/  MEMBAR.ALL.CTA ;  /* 0x0000000000007992 */ /* 0x0001ec0000008000 */
[----:B0-----:R-:W0:Y:S01]  /*1e2c0*/  FENCE.VIEW.ASYNC.S ;  /* 0x00000000000073c6 */ /* 0x001e220000000000 */
[----:B------:R-:W-:Y:S01]  /*1e2d0*/  IMAD.IADD R204, R17, 0x1, R204 ;  /* 0x0000000111cc7824 */ /* 0x000fe200078e02cc */
[----:B------:R-:W-:Y:S01]  /*1e2e0*/  IADD3 R3, R3, R83, RZ ;  /* 0x0000005303037210 */ /* 0x000fe20007ffe0ff */
[----:B------:R-:W-:-:S02]  /*1e2f0*/  IMAD R20, R0, UR4, RZ ;  /* 0x0000000400147c24 */ /* 0x000fc4000f8e02ff */
[C---:B------:R-:W-:Y:S02]  /*1e300*/  VIADD R0, R204.reuse, 0x20 ;  /* 0x00000020cc007836 */ /* 0x040fe40000000000 */
[C---:B------:R-:W-:Y:S02]  /*1e310*/  IMAD R21, R79.reuse, UR5, R20 ;  /* 0x000000054f157c24 */ /* 0x040fe4000f8e0214 */
[----:B------:R-:W-:Y:S01]  /*1e320*/  IMAD.WIDE.U32 R2, R79, UR4, R2 ;  /* 0x000000044f027c25 */ /* 0x000fe2000f8e0002 */
[-C--:B------:R-:W-:Y:S01]  /*1e330*/  ISETP.GE.AND P2, PT, R204, R81.reuse, PT ;  /* 0x00000051cc00720c */ /* 0x080fe20003f46270 */
[----:B------:R-:W-:Y:S01]  /*1e340*/  ULDC.64 UR4, c[0x0][0xa80] ;  /* 0x0002a00000047ab9 */ /* 0x000fe20000000a00 */
[----:B------:R-:W-:Y:S01]  /*1e350*/  ISETP.GE.AND P1, PT, R0, R81, PT ;  /* 0x000000510000720c */ /* 0x000fe20003f26270 */
[----:B------:R-:W-:Y:S01]  /*1e360*/  IMAD.IADD R3, R3, 0x1, R21 ;  /* 0x0000000103037824 */ /* 0x000fe200078e0215 */
[----:B------:R-:W-:Y:S01]  /*1e370*/  LEA R80, P3, R2, UR4, 0x1 ;  /* 0x0000000402507c11 */ /* 0x000fe2000f8608ff */
[----:B------:R-:W-:-:S03]  /*1e380*/  VIADD R0, R16, 0x28420 ;  /* 0x0002842010007836 */ /* 0x000fc60000000000 */
[----:B------:R-:W-:Y:S02]  /*1e390*/  LEA.HI.X R82, R2, UR5, R3, 0x1, P3 ;  /* 0x0000000502527c11 */ /* 0x000fe400098f0c03 */
[----:B------:R-:W-:Y:S01]  /*1e3a0*/  PRMT R0, RZ, 0x654, R0 ;  /* 0x00000654ff007816 */ /* 0x000fe20000000000 */
[----:B------:R-:W-:Y:S01]  /*1e3b0*/  VIADD R20, R204, 0x40 ;  /* 0x00000040cc147836 */ /* 0x000fe20000000000 */
[----:B0-----:R0:W1:Y:S01]  /*1e3c0*/  SHFL.IDX PT, R78, R80, RZ, 0x181f ;  /* 0x00181fff504e7589 */ /* 0x00106200000e0000 */
[----:B------:R-:W-:Y:S01]  /*1e3d0*/  BSSY B1, `(.L_x_1557) ;  /* 0x0000016000017945 */ /* 0x000fe20003800000 */
[----:B------:R0:W-:Y:S02]  /*1e3e0*/  SYNCS.ARRIVE.TRANS64.RED.A1T0 RZ, [R0+URZ], RZ ;  /* 0x000000ff00ff79a7 */ /* 0x0001e4000810043f */
[----:B------:R0:W2:Y:S01]  /*1e3f0*/  SHFL.IDX PT, R79, R82, RZ, 0x181f ;  /* 0x00181fff524f7589 */ /* 0x0000a200000e0000 */
[----:B------:R-:W-:Y:S01]  /*1e400*/  ISETP.GE.AND P0, PT, R20, R81, PT ;  /* 0x000000511400720c */ /* 0x000fe20003f06270 */
[----:B------:R-:W-:-:S12]  /*1e410*/  @P2 BRA `(.L_x_1558) ;  /* 0x0000000000442947 */ /* 0x000fd80003800000 */
        /* <DEDUP_REMOVED lines=17> */
.L_x_1558:
[----:B------:R-:W-:Y:S05]  /*1e530*/  BSYNC B1 ;  /* 0x0000000000017941 */ /* 0x000fea0003800000 */
.L_x_1557:
[----:B---3--:R3:W4:Y:S01]  /*1e540*/  SHFL.IDX PT, R21, R82, 0x1, 0x181f ;  /* 0x00381f0052157f89 */ /* 0x00872200000e0000 */
        /* <DEDUP_REMOVED lines=8> */
[----:B0-----:R-:W-:-:S04]  /*1e5d0*/  @!P4 LEA R2, P5, R18, R20, 0x1 ;  /* 0x000000141202c211 */ /* 0x001fc800078a08ff */
        /* <DEDUP_REMOVED lines=11> */
.L_x_1560:
[----:B------:R-:W-:Y:S05]  /*1e690*/  BSYNC B1 ;  /* 0x0000000000017941 */ /* 0x000fea0003800000 */
.L_x_1559:
[----:B0----5:R0:W0:Y:S01]  /*1e6a0*/  SHFL.IDX PT, R9, R82, 0x2, 0x181f ;  /* 0x00581f0052097f89 */ /* 0x02102200000e0000 */
        /* <DEDUP_REMOVED lines=9> */
[-C--:B------:R-:W-:Y:S02]  /*1e740*/  @!P2 LEA R4, P4, R194, R8.reuse, 0x1 ;  /* 0x00000008c204a211 */ /* 0x080fe400078808ff */
[-C--:B------:R-:W-:Y:S02]  /*1e750*/  @!P3 LEA.HI.X R3, R18, R9.reuse, R19, 0x1, P5 ;  /* 0x000000091203b211 */ /* 0x080fe400028f0c13 */
[-C--:B------:R-:W-:Y:S02]  /*1e760*/  @!P1 LEA R6, P5, R207, R8.reuse, 0x1 ;  /* 0x00000008cf069211 */ /* 0x080fe400078a08ff */
        /* <DEDUP_REMOVED lines=8> */
.L_x_1562:
[----:B------:R-:W-:Y:S05]  /*1e7f0*/  BSYNC B1 ;  /* 0x0000000000017941 */ /* 0x000fea0003800000 */
.L_x_1561:
[----:B------:R-:W-:Y:S01]  /*1e800*/  VIADD R0, R204, 0x60 ;  /* 0x00000060cc007836 */ /* 0x000fe20000000000 */
[----:B0-----:R0:W0:Y:S04]  /*1e810*/  SHFL.IDX PT, R9, R82, 0x3, 0x181f ;  /* 0x00781f0052097f89 */ /* 0x00102800000e0000 */
[----:B------:R-:W-:Y:S01]  /*1e820*/  ISETP.GE.AND P0, PT, R0, R81, PT ;  /* 0x000000510000720c */ /* 0x000fe20003f06270 */
[----:B---3--:R-:W3:-:S12]  /*1e830*/  SHFL.IDX PT, R80, R80, 0x3, 0x181f ;  /* 0x00781f0050507f89 */ /* 0x008ed800000e0000 */
[----:B------:R-:W-:Y:S05]  /*1e840*/  @P0 BRA `(.L_x_1563) ;  /* 0x0000000c00a40947 */ /* 0x000fea0003800000 */
[----:B------:R-:W-:Y:S02]  /*1e850*/  ULDC UR4, c[0x0][0xac8] ;  /* 0x0002b20000047ab9 */ /* 0x000fe40000000800 */
[----:B------:R-:W-:Y:S02]  /*1e860*/  ISETP.GE.AND P3, PT, R18, UR4, PT ;  /* 0x0000000412007c0c */ /* 0x000fe4000bf66270 */
[----:B------:R-:W-:Y:S02]  /*1e870*/  ISETP.GE.AND P4, PT, R194, UR4, PT ;  /* 0x00000004c2007c0c */ /* 0x000fe4000bf86270 */
[----:B------:R-:W-:-:S09]  /*1e880*/  ISETP.GE.AND P5, PT, R207, UR4, PT ;  /* 0x00000004cf007c0c */ /* 0x000fd2000bfa6270 */
[-C--:B---3--:R-:W-:Y:S02]  /*1e890*/  @!P3 LEA R2, P0, R18, R80.reuse, 0x1 ;  /* 0x000000501202b211 */ /* 0x088fe400078008ff */
[-C--:B------:R-:W-:Y:S02]  /*1e8a0*/  @!P4 LEA R4, P1, R194, R80.reuse, 0x1 ;  /* 0x00000050c204c211 */ /* 0x080fe400078208ff */
[C---:B------:R-:W-:Y:S02]  /*1e8b0*/  @!P5 LEA R6, P2, R207.reuse, R80, 0x1 ;  /* 0x00000050cf06d211 */ /* 0x040fe400078408ff */
        /* <DEDUP_REMOVED lines=12> */
.L_x_1554:
[----:B------:R-:W-:Y:S01]  /*1e980*/  ULDC.64 UR4, c[0x0][0xc00] ;  /* 0x0003000000047ab9 */ /* 0x000fe20000000a00 */
[----:B------:R-:W2:Y:S01]  /*1e990*/  LDC.64 R2, c[0x0][0xc00] ;  /* 0x00030000ff027b82 */ /* 0x000ea20000000a00 */
[----:B------:R-:W-:Y:S01]  /*1e9a0*/  ISETP.NE.U32.AND P0, PT, RZ, UR4, PT ;  /* 0x00000004ff007c0c */ /* 0x000fe2000bf05070 */
[----:B------:R-:W-:-:S03]  /*1e9b0*/  IMAD.MOV.U32 R0, RZ, RZ, RZ ;  /* 0x000000ffff007224 */ /* 0x000fc600078e00ff */
[----:B------:R-:W-:Y:S01]  /*1e9c0*/  ISETP.NE.AND.EX P0, PT, RZ, UR5, PT, P0 ;  /* 0x00000005ff007c0c */ /* 0x000fe2000bf05300 */
[----:B------:R-:W-:Y:S02]  /*1e9d0*/  ULDC.64 UR4, c[0x0][0xc08] ;  /* 0x0003020000047ab9 */ /* 0x000fe40000000a00 */
[----:B------:R-:W-:Y:S01]  /*1e9e0*/  ISETP.NE.U32.AND P1, PT, RZ, UR4, PT ;  /* 0x00000004ff007c0c */ /* 0x000fe2000bf25070 */
[----:B------:R-:W3:Y:S03]  /*1e9f0*/  LDC R25, c[0x0][0xbe8] ;  /* 0x0002fa00ff197b82 */ /* 0x000ee60000000800 */
[----:B------:R-:W-:Y:S01]  /*1ea00*/  ISETP.NE.AND.EX P1, PT, RZ, UR5, PT, P1 ;  /* 0x00000005ff007c0c */ /* 0x000fe2000bf25310 */
[----:B--2---:R-:W-:-:S12]  /*1ea10*/  IMAD.WIDE R2, R217, 0x4, R2 ;  /* 0x00000004d9027825 */ /* 0x004fd800078e0202 */
[----:B------:R-:W2:Y:S01]  /*1ea20*/  @P1 LDC.64 R4, c[0x0][0xc08] ;  /* 0x00030200ff041b82 */ /* 0x000ea20000000a00 */
[----:B------:R-:W-:Y:S02]  /*1ea30*/  ULDC UR4, c[0x0][0xa88] ;  /* 0x0002a20000047ab9 */ /* 0x000fe40000000800 */
[----:B------:R-:W-:Y:S01]  /*1ea40*/  IMAD.U32 R6, RZ, RZ, UR4 ;  /* 0x00000004ff067e24 */ /* 0x000fe2000f8e00ff */
[----:B------:R4:W5:Y:S01]  /*1ea50*/  @P0 LDG.E R0, desc[UR46][R2.64] ;  /* 0x0000002e02000981 */ /* 0x000962000c1e1900 */
[----:B------:R-:W0:Y:S01]  /*1ea60*/  S2R R7, SR_TID.X ;  /* 0x0000000000077919 */ /* 0x000e220000002100 */
[----:B--2---:R-:W-:-:S05]  /*1ea70*/  @P1 IMAD.WIDE R4, R217, 0x4, R4 ;  /* 0x00000004d9041825 */ /* 0x004fca00078e0204 */
[----:B------:R4:W5:Y:S01]  /*1ea80*/  @P1 LDG.E R6, desc[UR46][R4.64] ;  /* 0x0000002e04061981 */ /* 0x000962000c1e1900 */
[----:B---3--:R-:W-:Y:S01]  /*1ea90*/  ISETP.NE.AND P2, PT, R25, 0x1, PT ;  /* 0x000000011900780c */ /* 0x008fe20003f45270 */
[----:B0-----:R-:W-:-:S12]  /*1eaa0*/  VIADD R7, R7, 0xffffff80 ;  /* 0xffffff8007077836 */ /* 0x001fd80000000000 */
[----:B------:R-:W0:Y:S01]  /*1eab0*/  @P2 LDC R14, c[0x0][0xbec] ;  /* 0x0002fb00ff0e2b82 */ /* 0x000e220000000800 */
[----:B------:R-:W-:Y:S02]  /*1eac0*/  ISETP.GE.AND P3, PT, R7, 0x80, PT ;  /* 0x000000800700780c */ /* 0x000fe40003f66270 */
[----:B------:R-:W-:-:S05]  /*1ead0*/  SHF.R.S32.HI R7, RZ, 0x1f, R217 ;  /* 0x0000001fff077819 */ /* 0x000fca00000114d9 */
[----:B------:R-:W2:Y:S01]  /*1eae0*/  @P2 LDC R27, c[0x0][0xbf0] ;  /* 0x0002fc00ff1b2b82 */ /* 0x000ea20000000800 */
[----:B----4-:R-:W-:Y:S05]  /*1eaf0*/  @P1 BRA `(.L_x_1564) ;  /* 0x0000000000101947 */ /* 0x010fea0003800000 */
[----:B------:R-:W-:Y:S05]  /*1eb00*/  @!P0 BRA `(.L_x_1564) ;  /* 0x00000000000c8947 */ /* 0x000fea0003800000 */
[----:B------:R-:W3:Y:S04]  /*1eb10*/  LDG.E R5, desc[UR46][R2.64] ;  /* 0x0000002e02057981 */ /* 0x000ee8000c1e1900 */
[----:B-----5:R-:W3:Y:S02]  /*1eb20*/  LDG.E R6, desc[UR46][R2.64+0x4] ;  /* 0x0000042e02067981 */ /* 0x020ee4000c1e1900 */
[----:B---3--:R-:W-:-:S07]  /*1eb30*/  IADD3 R6, -R5, R6, RZ ;  /* 0x0000000605067210 */ /* 0x008fce0007ffe1ff */
.L_x_1564:
[----:B------:R-:W-:Y:S01]  /*1eb40*/  BSSY B1, `(.L_x_1565) ;  /* 0x000002d000017945 */ /* 0x000fe20003800000 */
[----:B------:R-:W-:Y:S02]  /*1eb50*/  SHF.R.S32.HI R10, RZ, 0x1f, R216 ;  /* 0x0000001fff0a7819 */ /* 0x000fe400000114d8 */
[----:B------:R-:W-:Y:S02]  /*1eb60*/  SEL R13, R217, RZ, !P0 ;  /* 0x000000ffd90d7207 */ /* 0x000fe40004000000 */
[----:B------:R-:W-:Y:S02]  /*1eb70*/  SEL R12, R7, RZ, !P0 ;  /* 0x000000ff070c7207 */ /* 0x000fe40004000000 */
[----:B-----5:R-:W-:Y:S01]  /*1eb80*/  SHF.R.S32.HI R11, RZ, 0x1f, R0 ;  /* 0x0000001fff0b7819 */ /* 0x020fe20000011400 */
[----:B------:R-:W-:Y:S06]  /*1eb90*/  @P3 BRA `(.L_x_1566) ;  /* 0x00000000009c3947 */ /* 0x000fec0003800000 */
[----:B------:R-:W3:Y:S01]  /*1eba0*/  S2R R3, SR_TID.X ;  /* 0x0000000000037919 */ /* 0x000ee20000002100 */
[----:B------:R-:W4:Y:S02]  /*1ebb0*/  LDC R9, c[0x0][0xbe8] ;  /* 0x0002fa00ff097b82 */ /* 0x000f240000000800 */
[----:B----4-:R-:W-:Y:S01]  /*1ebc0*/  IMAD R2, R6, R9, RZ ;  /* 0x0000000906027224 */ /* 0x010fe200078e02ff */
[----:B---3--:R-:W-:-:S04]  /*1ebd0*/  IADD3 R8, R204, -0x80, R3 ;  /* 0xffffff80cc087810 */ /* 0x008fc80007ffe003 */
[----:B------:R-:W-:-:S13]  /*1ebe0*/  ISETP.GE.AND P0, PT, R8, R2, PT ;  /* 0x000000020800720c */ /* 0x000fda0003f06270 */
[----:B------:R-:W-:Y:S05]  /*1ebf0*/  @P0 BRA `(.L_x_1566) ;  /* 0x0000000000840947 */ /* 0x000fea0003800000 */
[----:B------:R-:W-:Y:S01]  /*1ec00*/  ISETP.NE.AND P0, PT, R9, 0x1, PT ;  /* 0x000000010900780c */ /* 0x000fe20003f05270 */
[----:B------:R-:W-:Y:S01]  /*1ec10*/  ULDC.64 UR4, c[0x0][0xb90] ;  /* 0x0002e40000047ab9 */ /* 0x000fe20000000a00 */
[----:B------:R-:W-:Y:S02]  /*1ec20*/  IMAD.MOV.U32 R2, RZ, RZ, R0 ;  /* 0x000000ffff027224 */ /* 0x000fe400078e0000 */
[----:B------:R-:W-:Y:S02]  /*1ec30*/  IMAD R7, R10, UR4, RZ ;  /* 0x000000040a077c24 */ /* 0x000fe4000f8e02ff */
[----:B------:R-:W-:Y:S02]  /*1ec40*/  IMAD.MOV.U32 R3, RZ, RZ, R11 ;  /* 0x000000ffff037224 */ /* 0x000fe400078e000b */
[----:B------:R-:W-:Y:S02]  /*1ec50*/  IMAD.MOV.U32 R5, RZ, RZ, R8 ;  /* 0x000000ffff057224 */ /* 0x000fe400078e0008 */
[----:B------:R-:W-:-:S03]  /*1ec60*/  IMAD.WIDE.U32 R2, R216, UR4, R2 ;  /* 0x00000004d8027c25 */ /* 0x000fc6000f8e0002 */
[----:B------:R-:W3:Y:S01]  /*1ec70*/  @P0 LDC R15, c[0x0][0xbec] ;  /* 0x0002fb00ff0f0b82 */ /* 0x000ee20000000800 */
[----:B------:R-:W-:Y:S01]  /*1ec80*/  IMAD R7, R216, UR5, R7 ;  /* 0x00000005d8077c24 */ /* 0x000fe2000f8e0207 */
[----:B------:R-:W-:-:S03]  /*1ec90*/  ULDC.64 UR4, c[0x0][0xb98] ;  /* 0x0002e60000047ab9 */ /* 0x000fc60000000a00 */
[----:B------:R-:W-:-:S03]  /*1eca0*/  IMAD.IADD R3, R3, 0x1, R7 ;  /* 0x0000000103037824 */ /* 0x000fc600078e0207 */
[----:B------:R-:W4:Y:S01]  /*1ecb0*/  @P0 LDC R21, c[0x0][0xbf0] ;  /* 0x0002fc00ff150b82 */ /* 0x000f220000000800 */
[----:B------:R-:W-:-:S04]  /*1ecc0*/  IMAD.WIDE.U32 R2, R13, UR4, R2 ;  /* 0x000000040d027c25 */ /* 0x000fc8000f8e0002 */
[----:B---3--:R-:W-:-:S05]  /*1ecd0*/  @P0 IMAD.HI.U32 R4, R8, R15, RZ ;  /* 0x0000000f08040227 */ /* 0x008fca00078e00ff */
[----:B----4-:R-:W-:Y:S01]  /*1ece0*/  @P0 SHF.R.U32.HI R5, RZ, R21, R4 ;  /* 0x00000015ff050219 */ /* 0x010fe20000011604 */
[----:B------:R-:W-:-:S03]  /*1ecf0*/  IMAD R4, R12, UR4, RZ ;  /* 0x000000040c047c24 */ /* 0x000fc6000f8e02ff */
[----:B------:R-:W-:Y:S01]  /*1ed00*/  IADD3 R2, P0, R5, R2, RZ ;  /* 0x0000000205027210 */ /* 0x000fe20007f1e0ff */
[----:B------:R-:W-:-:S04]  /*1ed10*/  IMAD.MOV R7, RZ, RZ, -R5 ;  /* 0x000000ffff077224 */ /* 0x000fc800078e0a05 */
        /* <DEDUP_REMOVED lines=15> */
.L_x_1566:
[----:B------:R-:W-:Y:S05]  /*1ee10*/  BSYNC B1 ;  /* 0x0000000000017941 */ /* 0x000fea0003800000 */
.L_x_1565:
[----:B------:R-:W-:Y:S01]  /*1ee20*/  ULDC.64 UR4, c[0x0][0xaa0] ;  /* 0x0002a80000047ab9 */ /* 0x000fe20000000a00 */
[----:B------:R-:W-:Y:S02]  /*1ee30*/  IMAD R7, R215, 0x20, R17 ;  /* 0x00000020d7077824 */ /* 0x000fe400078e0211 */
[----:B---3--:R-:W-:Y:S02]  /*1ee40*/  IMAD R3, R11, UR4, RZ ;  /* 0x000000040b037c24 */ /* 0x008fe4000f8e02ff */
[----:B------:R-:W-:Y:S02]  /*1ee50*/  IMAD.IADD R9, R204, 0x1, R7 ;  /* 0x00000001cc097824 */ /* 0x000fe400078e0207 */
[C---:B------:R-:W-:Y:S02]  /*1ee60*/  IMAD R5, R0.reuse, UR5, R3 ;  /* 0x0000000500057c24 */ /* 0x040fe4000f8e0203 */
[----:B------:R-:W-:Y:S01]  /*1ee70*/  IMAD.WIDE.U32 R2, R0, UR4, RZ ;  /* 0x0000000400027c25 */ /* 0x000fe2000f8e00ff */
[----:B------:R-:W-:-:S03]  /*1ee80*/  ULDC.64 UR4, c[0x0][0xae8] ;  /* 0x0002ba0000047ab9 */ /* 0x000fc60000000a00 */
[----:B------:R-:W-:Y:S01]  /*1ee90*/  IMAD R7, R10, UR4, RZ ;  /* 0x000000040a077c24 */ /* 0x000fe2000f8e02ff */
[----:B------:R-:W-:Y:S01]  /*1eea0*/  IADD3 R3, R3, R5, RZ ;  /* 0x0000000503037210 */ /* 0x000fe20007ffe0ff */
[----:B0-----:R-:W-:-:S04]  /*1eeb0*/  @P2 IMAD.HI.U32 R0, R9, R14, RZ ;  /* 0x0000000e09002227 */ /* 0x001fc800078e00ff */
[C---:B------:R-:W-:Y:S02]  /*1eec0*/  IMAD R7, R216.reuse, UR5, R7 ;  /* 0x00000005d8077c24 */ /* 0x040fe4000f8e0207 */
[----:B------:R-:W-:Y:S01]  /*1eed0*/  IMAD.WIDE.U32 R2, R216, UR4, R2 ;  /* 0x00000004d8027c25 */ /* 0x000fe2000f8e0002 */
[----:B------:R-:W-:-:S03]  /*1eee0*/  ULDC.64 UR4, c[0x0][0xaf0] ;  /* 0x0002bc0000047ab9 */ /* 0x000fc60000000a00 */
[----:B------:R-:W-:Y:S01]  /*1eef0*/  IMAD.MOV.U32 R5, RZ, RZ, R9 ;  /* 0x000000ffff057224 */ /* 0x000fe200078e0009 */
[----:B--2---:R-:W-:Y:S01]  /*1ef00*/  @P2 SHF.R.U32.HI R5, RZ, R27, R0 ;  /* 0x0000001bff052219 */ /* 0x004fe20000011600 */
[----:B------:R-:W-:Y:S02]  /*1ef10*/  IMAD R4, R12, UR4, RZ ;  /* 0x000000040c047c24 */ /* 0x000fe4000f8e02ff */
[----:B------:R-:W-:Y:S01]  /*1ef20*/  IMAD.IADD R3, R3, 0x1, R7 ;  /* 0x0000000103037824 */ /* 0x000fe200078e0207 */
[----:B------:R-:W-:Y:S01]  /*1ef30*/  SHF.R.S32.HI R0, RZ, 0x1f, R5 ;  /* 0x0000001fff007819 */ /* 0x000fe20000011405 */
[C---:B------:R-:W-:Y:S02]  /*1ef40*/  IMAD R7, R13.reuse, UR5, R4 ;  /* 0x000000050d077c24 */ /* 0x040fe4000f8e0204 */
[----:B------:R-:W-:Y:S01]  /*1ef50*/  IMAD.WIDE.U32 R2, R13, UR4, R2 ;  /* 0x000000040d027c25 */ /* 0x000fe2000f8e0002 */
[----:B------:R-:W-:-:S03]  /*1ef60*/  ULDC.64 UR4, c[0x0][0xae0] ;  /* 0x0002b80000047ab9 */ /* 0x000fc60000000a00 */
[----:B------:R-:W-:Y:S02]  /*1ef70*/  IMAD.MOV R4, RZ, RZ, -R5 ;  /* 0x000000ffff047224 */ /* 0x000fe400078e0a05 */
[----:B------:R-:W-:Y:S02]  /*1ef80*/  IMAD.IADD R3, R3, 0x1, R7 ;  /* 0x0000000103037824 */ /* 0x000fe400078e0207 */
[----:B------:R-:W-:Y:S02]  /*1ef90*/  IMAD R0, R0, UR4, RZ ;  /* 0x0000000400007c24 */ /* 0x000fe4000f8e02ff */
[----:B------:R-:W-:Y:S02]  /*1efa0*/  IMAD R7, R25, R4, R9 ;  /* 0x0000000419077224 */ /* 0x000fe400078e0209 */
[C---:B------:R-:W-:Y:S02]  /*1efb0*/  IMAD R9, R5.reuse, UR5, R0 ;  /* 0x0000000505097c24 */ /* 0x040fe4000f8e0200 */
[----:B------:R-:W-:Y:S01]  /*1efc0*/  IMAD.WIDE.U32 R2, R5, UR4, R2 ;  /* 0x0000000405027c25 */ /* 0x000fe2000f8e0002 */
[----:B------:R-:W-:Y:S01]  /*1efd0*/  SHF.R.S32.HI R0, RZ, 0x1f, R7 ;  /* 0x0000001fff007819 */ /* 0x000fe20000011407 */
[----:B------:R-:W-:-:S02]  /*1efe0*/  ULDC.64 UR4, c[0x0][0xad8] ;  /* 0x0002b60000047ab9 */ /* 0x000fc40000000a00 */
[----:B------:R-:W-:Y:S02]  /*1eff0*/  IMAD.IADD R3, R3, 0x1, R9 ;  /* 0x0000000103037824 */ /* 0x000fe400078e0209 */
[----:B------:R-:W-:Y:S02]  /*1f000*/  IMAD R0, R0, UR4, RZ ;  /* 0x0000000400007c24 */ /* 0x000fe4000f8e02ff */
[----:B------:R-:W-:-:S04]  /*1f010*/  IMAD.WIDE.U32 R2, R7, UR4, R2 ;  /* 0x0000000407027c25 */ /* 0x000fc8000f8e0002 */
[----:B------:R-:W-:Y:S01]  /*1f020*/  IMAD R7, R7, UR5, R0 ;  /* 0x0000000507077c24 */ /* 0x000fe2000f8e0200 */
[----:B------:R-:W-:Y:S01]  /*1f030*/  ULDC.64 UR4, c[0x0][0xa80] ;  /* 0x0002a00000047ab9 */ /* 0x000fe20000000a00 */
[----:B------:R-:W-:Y:S01]  /*1f040*/  IMAD.IADD R204, R17, 0x1, R204 ;  /* 0x0000000111cc7824 */ /* 0x000fe200078e02cc */
[----:B------:R-:W-:Y:S01]  /*1f050*/  LEA R0, P0, R2, UR4, 0x1 ;  /* 0x0000000402007c11 */ /* 0x000fe2000f8008ff */
[----:B------:R-:W-:Y:S01]  /*1f060*/  IMAD.IADD R3, R3, 0x1, R7 ;  /* 0x0000000103037824 */ /* 0x000fe200078e0207 */
[----:B------:R-:W-:-:S04]  /*1f070*/  UMOV UR4, 0xffffffff ;  /* 0xffffffff00047882 */ /* 0x000fc80000000000 */
[----:B------:R-:W-:Y:S01]  /*1f080*/  LEA.HI.X R2, R2, UR5, R3, 0x1, P0 ;  /* 0x0000000502027c11 */ /* 0x000fe200080f0c03 */
[----:B------:R-:W-:Y:S06]  /*1f090*/  BRA.DIV UR4, `(.L_x_1567) ;  /* 0x000000ae04e07947 */ /* 0x000fec000b800000 */
[----:B------:R0:W2:Y:S04]  /*1f0a0*/  SHFL.IDX PT, R3, R2, RZ, 0x181f ;  /* 0x00181fff02037589 */ /* 0x0000a800000e0000 */
[----:B------:R0:W3:Y:S02]  /*1f0b0*/  SHFL.IDX PT, R14, R0, RZ, 0x181f ;  /* 0x00181fff000e7589 */ /* 0x0000e400000e0000 */
.L_x_1848:
        /* <DEDUP_REMOVED lines=9> */
[-C--:B---3--:R-:W-:Y:S02]  /*1f150*/  @!P3 LEA R4, P5, R18, R14.reuse, 0x1 ;  /* 0x0000000e1204b211 */ /* 0x088fe400078a08ff */
[-C--:B------:R-:W-:Y:S02]  /*1f160*/  @!P2 LEA R6, P4, R194, R14.reuse, 0x1 ;  /* 0x0000000ec206a211 */ /* 0x080fe400078808ff */
[-C--:B--2---:R-:W-:Y:S02]  /*1f170*/  @!P3 LEA.HI.X R5, R18, R3.reuse, R19, 0x1, P5 ;  /* 0x000000031205b211 */ /* 0x084fe400028f0c13 */
[-C--:B------:R-:W-:Y:S02]  /*1f180*/  @!P1 LEA R8, P5, R207, R14.reuse, 0x1 ;  /* 0x0000000ecf089211 */ /* 0x080fe400078a08ff */
        /* <DEDUP_REMOVED lines=8> */
.L_x_1569:
[----:B------:R-:W-:Y:S05]  /*1f210*/  BSYNC B1 ;  /* 0x0000000000017941 */ /* 0x000fea0003800000 */
.L_x_1568:
[----:B------:R-:W-:-:S03]  /*1f220*/  UMOV UR4, 0xffffffff ;  /* 0xffffffff00047882 */ /* 0x000fc60000000000 */
[----:B------:R-:W-:Y:S05]  /*1f230*/  BRA.DIV UR4, `(.L_x_1570) ;  /* 0x000000ae04ac7947 */ /* 0x000fea000b800000 */
[----:B--2---:R2:W0:Y:S04]  /*1f240*/  SHFL.IDX PT, R3, R2, 0x1, 0x181f ;  /* 0x00381f0002037f89 */ /* 0x00442800000e0000 */
[----:B---34-:R2:W3:Y:S02]  /*1f250*/  SHFL.IDX PT, R14, R0, 0x1, 0x181f ;  /* 0x00381f00000e7f89 */ /* 0x0184e400000e0000 */
.L_x_1852:
[----:B------:R-:W-:Y:S01]  /*1f260*/  IADD3 R4, R204, 0x20, RZ ;  /* 0x00000020cc047810 */ /* 0x000fe20007ffe0ff */
[----:B------:R-:W-:Y:S03]  /*1f270*/  BSSY B1, `(.L_x_1571) ;  /* 0x0000014000017945 */ /* 0x000fe60003800000 */
        /* <DEDUP_REMOVED lines=9> */
[-C--:B0-----:R-:W-:Y:S02]  /*1f310*/  @!P3 LEA.HI.X R5, R18, R3.reuse, R19, 0x1, P5 ;  /* 0x000000031205b211 */ /* 0x081fe400028f0c13 */
        /* <DEDUP_REMOVED lines=9> */
.L_x_1572:
[----:B------:R-:W-:Y:S05]  /*1f3b0*/  BSYNC B1 ;  /* 0x0000000000017941 */ /* 0x000fea0003800000 */
.L_x_1571:
[----:B------:R-:W-:-:S03]  /*1f3c0*/  UMOV UR4, 0xffffffff ;  /* 0xffffffff00047882 */ /* 0x000fc60000000000 */
[----:B------:R-:W-:Y:S05]  /*1f3d0*/  BRA.DIV UR4, `(.L_x_1573) ;  /* 0x000000ae048c7947 */ /* 0x000fea000b800000 */
[----:B0-----:R0:W0:Y:S04]  /*1f3e0*/  SHFL.IDX PT, R3, R2, 0x2, 0x181f ;  /* 0x00581f0002037f89 */ /* 0x00102800000e0000 */
[----:B---34-:R3:W4:Y:S02]  /*1f3f0*/  SHFL.IDX PT, R14, R0, 0x2, 0x181f ;  /* 0x00581f00000e7f89 */ /* 0x01872400000e0000 */
.L_x_1856:
        /* <DEDUP_REMOVED lines=21> */
.L_x_1575:
[----:B------:R-:W-:Y:S05]  /*1f550*/  BSYNC B1 ;  /* 0x0000000000017941 */ /* 0x000fea0003800000 */
.L_x_1574:
[----:B------:R-:W-:-:S03]  /*1f560*/  UMOV UR4, 0xffffffff ;  /* 0xffffffff00047882 */ /* 0x000fc60000000000 */
[----:B------:R-:W-:Y:S05]  /*1f570*/  BRA.DIV UR4, `(.L_x_1576) ;  /* 0x000000ae046c7947 */ /* 0x000fea000b800000 */
[----:B0-----:R0:W0:Y:S04]  /*1f580*/  SHFL.IDX PT, R3, R2, 0x3, 0x181f ;  /* 0x00781f0002037f89 */ /* 0x00102800000e0000 */
[----:B----4-:R4:W0:Y:S02]  /*1f590*/  SHFL.IDX PT, R14, R0, 0x3, 0x181f ;  /* 0x00781f00000e7f89 */ /* 0x01082400000e0000 */
.L_x_1860:
[----:B--234-:R-:W-:-:S05]  /*1f5a0*/  VIADD R0, R204, 0x60 ;  /* 0x00000060cc007836 */ /* 0x01cfca0000000000 */
[----:B------:R-:W-:-:S13]  /*1f5b0*/  ISETP.GE.AND P0, PT, R0, R25, PT ;  /* 0x000000190000720c */ /* 0x000fda0003f06270 */
        /* <DEDUP_REMOVED lines=18> */
.L_x_1563:
[----:B------:R-:W-:Y:S05]  /*1f6e0*/  BSYNC B0 ;  /* 0x0000000000007941 */ /* 0x000fea0003800000 */
.L_x_1553:
[----:B------:R-:W-:Y:S02]  /*1f6f0*/  ULDC UR4, c[0x0][0xc3c] ;  /* 0x00030f0000047ab9 */ /* 0x000fe40000000800 */
[----:B-1----:R-:W-:-:S13]  /*1f700*/  ISETP.GE.AND P0, PT, R203, UR4, PT ;  /* 0x00000004cb007c0c */ /* 0x002fda000bf06270 */
[----:B------:R-:W-:Y:S05]  /*1f710*/  @!P0 BRA `(.L_x_1577) ;  /* 0xfffffe1800a08947 */ /* 0x000fea000383ffff */
[----:B------:R-:W-:Y:S05]  /*1f720*/  BRA `(.L_x_1348) ;  /* 0x0000007000e47947 */ /* 0x000fea0003800000 */
.L_x_1346:
        /* <DEDUP_REMOVED lines=18> */
.L_x_1578:
[----:B------:R-:W1:Y:S01]  /*1f850*/  S2R R0, SR_TID.X ;  /* 0x0000000000007919 */ /* 0x000e620000002100 */
[----:B------:R-:W-:Y:S01]  /*1f860*/  ULDC UR4, c[0x0][0xc3c] ;  /* 0x00030f0000047ab9 */ /* 0x000fe20000000800 */
[----:B------:R-:W2:Y:S01]  /*1f870*/  S2UR UR6, SR_CTAID.X ;  /* 0x00000000000679c3 */ /* 0x000ea20000002500 */
[----:B------:R-:W-:Y:S01]  /*1f880*/  ULDC UR5, c[0x0][0xc38] ;  /* 0x00030e0000057ab9 */ /* 0x000fe20000000800 */
[----:B-1----:R-:W-:-:S04]  /*1f890*/  LOP3.LUT R0, R0, 0x1f, RZ, 0xc0, !PT ;  /* 0x0000001f00007812 */ /* 0x002fc800078ec0ff */
[----:B------:R-:W-:-:S04]  /*1f8a0*/  ISETP.NE.AND P0, PT, R0, 0x1f, PT ;  /* 0x0000001f0000780c */ /* 0x000fc80003f05270 */
[----:B------:R-:W-:-:S13]  /*1f8b0*/  ISETP.GE.OR P1, PT, R0, UR4, !P0 ;  /* 0x0000000400007c0c */ /* 0x000fda000c726670 */
[----:B0-----:R-:W0:Y:S02]  /*1f8c0*/  @!P1 LDC.64 R2, c[0x0][0xc80] ;  /* 0x00032000ff029b82 */ /* 0x001e240000000a00 */
[----:B0-----:R-:W-:-:S05]  /*1f8d0*/  @!P1 IMAD.WIDE.U32 R2, R0, 0x4, R2 ;  /* 0x0000000400029825 */ /* 0x001fca00078e0002 */
[----:B------:R-:W3:Y:S01]  /*1f8e0*/  @!P1 LDG.E R4, desc[UR46][R2.64] ;  /* 0x0000002e02049981 */ /* 0x000ee2000c1e1900 */
[C---:B------:R-:W-:Y:S01]  /*1f8f0*/  ISETP.NE.AND P1, PT, R0.reuse, RZ, PT ;  /* 0x000000ff0000720c */ /* 0x040fe20003f25270 */
[----:B------:R-:W-:Y:S01]  /*1f900*/  UMOV UR4, URZ ;  /* 0x0000003f00047c82 */ /* 0x000fe20008000000 */
[C---:B------:R-:W-:Y:S02]  /*1f910*/  ISETP.GE.U32.AND P2, PT, R0.reuse, 0x2, PT ;  /* 0x000000020000780c */ /* 0x040fe40003f46070 */
[C---:B------:R-:W-:Y:S02]  /*1f920*/  ISETP.GE.U32.AND P3, PT, R0.reuse, 0x4, PT ;  /* 0x000000040000780c */ /* 0x040fe40003f66070 */
[C---:B------:R-:W-:Y:S02]  /*1f930*/  ISETP.GE.U32.AND P4, PT, R0.reuse, 0x8, PT ;  /* 0x000000080000780c */ /* 0x040fe40003f86070 */
[----:B------:R-:W-:Y:S02]  /*1f940*/  ISETP.GE.U32.AND P5, PT, R0, 0x10, PT ;  /* 0x000000100000780c */ /* 0x000fe40003fa6070 */
[----:B------:R-:W-:Y:S01]  /*1f950*/  MOV R16, RZ ;  /* 0x000000ff00107202 */ /* 0x000fe20000000f00 */
        /* <DEDUP_REMOVED lines=15> */
[----:B------:R-:W0:Y:S02]  /*1fa50*/  SHFL.IDX PT, R6, R5, 0x1f, 0x1f ;  /* 0x03e01f0005067f89 */ /* 0x000e2400000e0000 */
[----:B0-----:R-:W-:-:S04]  /*1fa60*/  IMAD R6, R6, UR5, RZ ;  /* 0x0000000506067c24 */ /* 0x001fc8000f8e02ff */
[----:B------:R-:W-:Y:S01]  /*1fa70*/  IMAD.MOV.U32 R3, RZ, RZ, R6 ;  /* 0x000000ffff037224 */ /* 0x000fe200078e0006 */
[----:B--2---:R-:W-:-:S13]  /*1fa80*/  ISETP.GT.AND P6, PT, R6, UR6, PT ;  /* 0x0000000606007c0c */ /* 0x004fda000bfc4270 */
[----:B------:R-:W-:Y:S05]  /*1fa90*/  @P6 BRA `(.L_x_1580) ;  /* 0x00000000009c6947 */ /* 0x000fea0003800000 */
[----:B------:R-:W0:Y:S01]  /*1faa0*/  LDC R5, c[0x0][0xc3c] ;  /* 0x00030f00ff057b82 */ /* 0x000e220000000800 */
[----:B------:R-:W-:Y:S01]  /*1fab0*/  IMAD.MOV.U32 R6, RZ, RZ, R3 ;  /* 0x000000ffff067224 */ /* 0x000fe200078e0003 */
[----:B------:R-:W-:Y:S01]  /*1fac0*/  UMOV UR4, URZ ;  /* 0x0000003f00047c82 */ /* 0x000fe20008000000 */
[----:B------:R-:W-:Y:S01]  /*1fad0*/  ULDC UR7, c[0x0][0xc3c] ;  /* 0x00030f0000077ab9 */ /* 0x000fe20000000800 */
[----:B------:R-:W-:-:S05]  /*1fae0*/  ULDC UR5, c[0x0][0xc38] ;  /* 0x00030e0000057ab9 */ /* 0x000fca0000000800 */
.L_x_1584:
[----:B------:R-:W-:Y:S01]  /*1faf0*/  UIADD3 UR4, UR4, 0x1f, URZ ;  /* 0x0000001f04047890 */ /* 0x000fe2000fffe03f */
[----:B------:R-:W-:-:S05]  /*1fb00*/  IMAD.U32 R19, RZ, RZ, UR7 ;  /* 0x00000007ff137e24 */ /* 0x000fca000f8e00ff */
[----:B0-----:R-:W-:-:S13]  /*1fb10*/  ISETP.LE.AND P6, PT, R5, UR4, PT ;  /* 0x0000000405007c0c */ /* 0x001fda000bfc3270 */
[----:B------:R-:W-:Y:S05]  /*1fb20*/  @P6 BRA `(.L_x_1581) ;  /* 0x0000000400a86947 */ /* 0x000fea0003800000 */
[----:B------:R-:W-:Y:S01]  /*1fb30*/  VIADD R7, R0, UR4 ;  /* 0x0000000400077c36 */ /* 0x000fe20008000000 */
[----:B------:R-:W-:Y:S01]  /*1fb40*/  BSSY B0, `(.L_x_1582) ;  /* 0x0000007000007945 */ /* 0x000fe20003800000 */
[----:B------:R-:W-:-:S03]  /*1fb50*/  IMAD.MOV.U32 R4, RZ, RZ, RZ ;  /* 0x000000ffff047224 */ /* 0x000fc600078e00ff */
[----:B------:R-:W-:-:S13]  /*1fb60*/  ISETP.GE.OR P6, PT, R7, R5, !P0 ;  /* 0x000000050700720c */ /* 0x000fda00047c6670 */
[----:B------:R-:W-:Y:S05]  /*1fb70*/  @P6 BRA `(.L_x_1583) ;  /* 0x00000000000c6947 */ /* 0x000fea0003800000 */
[----:B------:R-:W0:Y:S02]  /*1fb80*/  LDC.64 R2, c[0x0][0xc80] ;  /* 0x00032000ff027b82 */ /* 0x000e240000000a00 */
[----:B0-----:R-:W-:-:S05]  /*1fb90*/  IMAD.WIDE R2, R7, 0x4, R2 ;  /* 0x0000000407027825 */ /* 0x001fca00078e0202 */
[----:B------:R0:W5:Y:S02]  /*1fba0*/  LDG.E R4, desc[UR46][R2.64] ;  /* 0x0000002e02047981 */ /* 0x000164000c1e1900 */
.L_x_1583:
[----:B------:R-:W-:Y:S05]  /*1fbb0*/  BSYNC B0 ;  /* 0x0000000000007941 */ /* 0x000fea0003800000 */
.L_x_1582:
        /* <DEDUP_REMOVED lines=15> */
[----:B------:R-:W0:Y:S02]  /*1fcb0*/  SHFL.IDX PT, R3, R9, 0x1f, 0x1f ;  /* 0x03e01f0009037f89 */ /* 0x000e2400000e0000 */
[----:B0-----:R-:W-:-:S04]  /*1fcc0*/  IMAD R3, R3, UR5, RZ ;  /* 0x0000000503037c24 */ /* 0x001fc8000f8e02ff */
[----:B------:R-:W-:-:S05]  /*1fcd0*/  IMAD.IADD R6, R3, 0x1, R6 ;  /* 0x0000000103067824 */ /* 0x000fca00078e0206 */
[----:B------:R-:W-:-:S13]  /*1fce0*/  ISETP.GT.AND P6, PT, R6, UR6, PT ;  /* 0x0000000606007c0c */ /* 0x000fda000bfc4270 */
[----:B------:R-:W-:Y:S05]  /*1fcf0*/  @!P6 BRA `(.L_x_1584) ;  /* 0xfffffffc007ce947 */ /* 0x000fea000383ffff */
[----:B------:R-:W-:-:S07]  /*1fd00*/  IMAD.MOV.U32 R5, RZ, RZ, R9 ;  /* 0x000000ffff057224 */ /* 0x000fce00078e0009 */
.L_x_1580:
[----:B------:R-:W-:-:S04]  /*1fd10*/  IMAD.IADD R6, R6, 0x1, -R3 ;  /* 0x0000000106067824 */ /* 0x000fc800078e0a03 */
[----:B------:R-:W-:-:S05]  /*1fd20*/  IMAD R2, R5, UR5, R6 ;  /* 0x0000000505027c24 */ /* 0x000fca000f8e0206 */
[----:B------:R-:W-:Y:S02]  /*1fd30*/  ISETP.GT.AND P0, PT, R2, UR6, PT ;  /* 0x0000000602007c0c */ /* 0x000fe4000bf04270 */
[----:B------:R-:W0:Y:S11]  /*1fd40*/  LDC.64 R2, c[0x0][0xc90] ;  /* 0x00032400ff027b82 */ /* 0x000e360000000a00 */
[----:B------:R-:W-:-:S04]  /*1fd50*/  VOTE.ANY R11, PT, !P0 ;  /* 0x00000000000b7806 */ /* 0x000fc800040e0100 */
[----:B------:R-:W1:Y:S02]  /*1fd60*/  POPC R7, R11 ;  /* 0x0000000b00077309 */ /* 0x000e640000000000 */
[----:B-1----:R-:W-:-:S04]  /*1fd70*/  VIADD R19, R7, UR4 ;  /* 0x0000000407137c36 */ /* 0x002fc80008000000 */
[----:B0-----:R-:W-:-:S05]  /*1fd80*/  IMAD.WIDE R2, R19, 0x4, R2 ;  /* 0x0000000413027825 */ /* 0x001fca00078e0202 */
[----:B------:R-:W2:Y:S01]  /*1fd90*/  LDG.E R9, desc[UR46][R2.64] ;  /* 0x0000002e02097981 */ /* 0x000ea2000c1e1900 */
[----:B------:R-:W-:-:S03]  /*1fda0*/  ISETP.NE.AND P0, PT, R11, RZ, PT ;  /* 0x000000ff0b00720c */ /* 0x000fc60003f05270 */
[----:B------:R-:W2:Y:S02]  /*1fdb0*/  SHFL.IDX PT, R4, R4, R7, 0x1f ;  /* 0x00001f0704047589 */ /* 0x000ea400000e0000 */
[----:B--2---:R-:W-:-:S05]  /*1fdc0*/  IMAD R8, R4, R9, RZ ;  /* 0x0000000904087224 */ /* 0x004fca00078e02ff */
[----:B------:R-:W-:-:S04]  /*1fdd0*/  IABS R10, R8 ;  /* 0x00000008000a7213 */ /* 0x000fc80000000000 */
[----:B------:R-:W0:Y:S08]  /*1fde0*/  I2F.RP R12, R10 ;  /* 0x0000000a000c7306 */ /* 0x000e300000209400 */
[----:B0-----:R-:W0:Y:S02]  /*1fdf0*/  MUFU.RCP R12, R12 ;  /* 0x0000000c000c7308 */ /* 0x001e240000001000 */
[----:B0-----:R-:W-:-:S06]  /*1fe00*/  VIADD R13, R12, 0xffffffe ;  /* 0x0ffffffe0c0d7836 */ /* 0x001fcc0000000000 */
[----:B------:R0:W1:Y:S01]  /*1fe10*/  F2I.FTZ.U32.TRUNC.NTZ R3, R13 ;  /* 0x0000000d00037305 */ /* 0x000062000021f000 */
[----:B------:R-:W-:Y:S05]  /*1fe20*/  @!P0 BRA `(.L_x_1585) ;  /* 0x0000000000088947 */ /* 0x000fea0003800000 */
[----:B------:R-:W-:-:S06]  /*1fe30*/  VIADD R16, R7, 0xffffffff ;  /* 0xffffffff07107836 */ /* 0x000fcc0000000000 */
[----:B------:R2:W3:Y:S02]  /*1fe40*/  SHFL.IDX PT, R16, R5, R16, 0x1f ;  /* 0x00001f1005107589 */ /* 0x0004e400000e0000 */
.L_x_1585:
[----:B-12---:R-:W-:Y:S01]  /*1fe50*/  IMAD.MOV R5, RZ, RZ, -R3 ;  /* 0x000000ffff057224 */ /* 0x006fe200078e0a03 */
[----:B------:R-:W-:Y:S01]  /*1fe60*/  MOV R2, RZ ;  /* 0x000000ff00027202 */ /* 0x000fe20000000f00 */
[----:B---3--:R-:W-:Y:S01]  /*1fe70*/  IMAD R16, R16, UR5, R6 ;  /* 0x0000000510107c24 */ /* 0x008fe2000f8e0206 */
[----:B------:R-:W-:Y:S01]  /*1fe80*/  IABS R6, R8 ;  /* 0x0000000800067213 */ /* 0x000fe20000000000 */
[----:B------:R-:W-:-:S04]  /*1fe90*/  IMAD R5, R5, R10, RZ ;  /* 0x0000000a05057224 */ /* 0x000fc800078e02ff */
[----:B------:R-:W-:Y:S01]  /*1fea0*/  IMAD.HI.U32 R2, R3, R5, R2 ;  /* 0x0000000503027227 */ /* 0x000fe200078e0002 */
[----:B------:R-:W-:-:S03]  /*1feb0*/  IADD3 R5, -R16, UR6, RZ ;  /* 0x0000000610057c10 */ /* 0x000fc6000fffe1ff */
[----:B------:R-:W-:Y:S01]  /*1fec0*/  IMAD.MOV R6, RZ, RZ, -R6 ;  /* 0x000000ffff067224 */ /* 0x000fe200078e0a06 */
[----:B------:R-:W-:-:S05]  /*1fed0*/  IABS R3, R5 ;  /* 0x0000000500037213 */ /* 0x000fca0000000000 */
        /* <DEDUP_REMOVED lines=16> */
[----:B------:R-:W-:-:S04]  /*1ffe0*/  VIADDMNMX R9, R10, UR5, R9, PT ;  /* 0x000000050a097c46 */ /* 0x000fc8000b800109 */
[-C--:B------:R-:W-:Y:S02]  /*1fff0*/  IABS R7, R9.reuse ;  /* 0x0000000900077213 */ /* 0x080fe40000000000 */
[----:B------:R-:W-:Y:S02]  /*20000*/  IABS R8, R9 ;  /* 0x0000000900087213 */ /* 0x000fe40000000000 */
[----:B------:R-:W1:Y:S03]  /*20010*/  I2F.RP R10, R7 ;  /* 0x00000007000a7306 */ /* 0x000e660000209400 */
[----:B------:R-:W-:-:S05]  /*20020*/  IMAD.MOV R8, RZ, RZ, -R8 ;  /* 0x000000ffff087224 */ /* 0x000fca00078e0a08 */
[----:B-1----:R-:W1:Y:S02]  /*20030*/  MUFU.RCP R10, R10 ;  /* 0x0000000a000a7308 */ /* 0x002e640000001000 */
[----:B-1----:R-:W-:-:S06]  /*20040*/  VIADD R3, R10, 0xffffffe ;  /* 0x0ffffffe0a037836 */ /* 0x002fcc0000000000 */
[----:B------:R-:W1:Y:S02]  /*20050*/  F2I.FTZ.U32.TRUNC.NTZ R3, R3 ;  /* 0x0000000300037305 */ /* 0x000e64000021f000 */
[----:B-1----:R-:W-:-:S05]  /*20060*/  IADD3 R2, RZ, -R3, RZ ;  /* 0x80000003ff027210 */ /* 0x002fca0007ffe0ff */
[----:B------:R-:W-:Y:S02]  /*20070*/  IMAD R11, R2, R7, RZ ;  /* 0x00000007020b7224 */ /* 0x000fe400078e02ff */
[----:B------:R-:W-:-:S04]  /*20080*/  IMAD.MOV.U32 R2, RZ, RZ, RZ ;  /* 0x000000ffff027224 */ /* 0x000fc800078e00ff */
[----:B------:R-:W-:Y:S01]  /*20090*/  IMAD.HI.U32 R2, R3, R11, R2 ;  /* 0x0000000b03027227 */ /* 0x000fe200078e0002 */
[----:B------:R-:W-:Y:S02]  /*200a0*/  IABS R11, R5 ;  /* 0x00000005000b7213 */ /* 0x000fe40000000000 */
[C---:B------:R-:W-:Y:S01]  /*200b0*/  LOP3.LUT R3, R5.reuse, R9, RZ, 0x3c, !PT ;  /* 0x0000000905037212 */ /* 0x040fe200078e3cff */
[----:B------:R-:W-:Y:S02]  /*200c0*/  IMAD.IADD R5, R5, 0x1, R6 ;  /* 0x0000000105057824 */ /* 0x000fe400078e0206 */
[----:B------:R-:W-:Y:S01]  /*200d0*/  IMAD.HI.U32 R2, R2, R11, RZ ;  /* 0x0000000b02027227 */ /* 0x000fe200078e00ff */
[----:B------:R-:W-:-:S03]  /*200e0*/  ISETP.GE.AND P2, PT, R3, RZ, PT ;  /* 0x000000ff0300720c */ /* 0x000fc60003f46270 */
[----:B------:R-:W-:-:S05]  /*200f0*/  IMAD R8, R2, R8, R11 ;  /* 0x0000000802087224 */ /* 0x000fca00078e020b */
[----:B------:R-:W-:-:S13]  /*20100*/  ISETP.GT.U32.AND P1, PT, R7, R8, PT ;  /* 0x000000080700720c */ /* 0x000fda0003f24070 */
[----:B------:R-:W-:Y:S02]  /*20110*/  @!P1 IMAD.IADD R8, R8, 0x1, -R7 ;  /* 0x0000000108089824 */ /* 0x000fe400078e0a07 */
[----:B------:R-:W-:Y:S01]  /*20120*/  @!P1 VIADD R2, R2, 0x1 ;  /* 0x0000000102029836 */ /* 0x000fe20000000000 */
[----:B------:R-:W-:Y:S02]  /*20130*/  ISETP.NE.AND P1, PT, R9, RZ, PT ;  /* 0x000000ff0900720c */ /* 0x000fe40003f25270 */
[----:B------:R-:W-:-:S13]  /*20140*/  ISETP.GE.U32.AND P0, PT, R8, R7, PT ;  /* 0x000000070800720c */ /* 0x000fda0003f06070 */
[----:B------:R-:W-:-:S04]  /*20150*/  @P0 VIADD R2, R2, 0x1 ;  /* 0x0000000102020836 */ /* 0x000fc80000000000 */
[----:B------:R-:W-:Y:S01]  /*20160*/  @!P2 IMAD.MOV R2, RZ, RZ, -R2 ;  /* 0x000000ffff02a224 */ /* 0x000fe200078e0a02 */
[----:B------:R-:W-:Y:S01]  /*20170*/  @!P1 LOP3.LUT R2, RZ, R9, RZ, 0x33, !PT ;  /* 0x00000009ff029212 */ /* 0x000fe200078e33ff */
[----:B------:R-:W-:-:S03]  /*20180*/  IMAD.MOV R9, RZ, RZ, -R9 ;  /* 0x000000ffff097224 */ /* 0x000fc600078e0a09 */
[----:B------:R-:W-:Y:S01]  /*20190*/  LOP3.LUT R17, RZ, R2, RZ, 0x33, !PT ;  /* 0x00000002ff117212 */ /* 0x000fe200078e33ff */
[----:B------:R-:W-:-:S03]  /*201a0*/  IMAD R18, R2, R9, R5 ;  /* 0x0000000902127224 */ /* 0x000fc600078e0205 */
[----:B------:R-:W-:Y:S01]  /*201b0*/  IADD3 R17, R4, R17, RZ ;  /* 0x0000001104117210 */ /* 0x000fe20007ffe0ff */
[----:B------:R-:W-:Y:S06]  /*201c0*/  BRA `(.L_x_1586) ;  /* 0x00000000000c7947 */ /* 0x000fec0003800000 */
.L_x_1581:
[----:B------:R-:W-:Y:S02]  /*201d0*/  IMAD.MOV.U32 R17, RZ, RZ, RZ ;  /* 0x000000ffff117224 */ /* 0x000fe400078e00ff */
[----:B------:R-:W-:Y:S02]  /*201e0*/  IMAD.U32 R16, RZ, RZ, UR6 ;  /* 0x00000006ff107e24 */ /* 0x000fe4000f8e00ff */
[----:B------:R-:W-:-:S07]  /*201f0*/  IMAD.MOV.U32 R18, RZ, RZ, RZ ;  /* 0x000000ffff127224 */ /* 0x000fce00078e00ff */
.L_x_1586:
[----:B------:R-:W-:-:S13]  /*20200*/  ISETP.NE.AND P0, PT, R0, RZ, PT ;  /* 0x000000ff0000720c */ /* 0x000fda0003f05270 */
[----:B------:R-:W1:Y:S01]  /*20210*/  @!P0 S2R R3, SR_CgaCtaId ;  /* 0x0000000000038919 */ /* 0x000e620000008800 */
[----:B------:R-:W-:-:S04]  /*20220*/  @!P0 MOV R0, 0x400 ;  /* 0x0000040000008802 */ /* 0x000fc80000000f00 */
[----:B-1----:R-:W-:-:S05]  /*20230*/  @!P0 LEA R0, R3, R0, 0x18 ;  /* 0x0000000003008211 */ /* 0x002fca00078ec0ff */
[----:B------:R2:W-:Y:S01]  /*20240*/  @!P0 STS.128 [R0+0x284d0], R16 ;  /* 0x0284d01000008388 */ /* 0x0005e20000000c00 */
[----:B------:R-:W-:Y:S06]  /*20250*/  BAR.ARV 0x5, 0x180 ;  /* 0x0146000000007b1d */ /* 0x000fec0000002000 */
.L_x_1579:
[----:B--2---:R-:W-:Y:S01]  /*20260*/  IMAD.MOV.U32 R0, RZ, RZ, 0x1 ;  /* 0x00000001ff007424 */ /* 0x004fe200078e00ff */
[----:B------:R2:W-:Y:S01]  /*20270*/  STL [R1+0x4], RZ ;  /* 0x000004ff01007387 */ /* 0x0005e20000100800 */
[----:B------:R-:W-:Y:S02]  /*20280*/  ULDC UR4, c[0x0][0xc3c] ;  /* 0x00030f0000047ab9 */ /* 0x000fe40000000800 */
[----:B-1----:R-:W-:Y:S01]  /*20290*/  ISETP.GE.AND P0, PT, R19, UR4, PT ;  /* 0x0000000413007c0c */ /* 0x002fe2000bf06270 */
[----:B------:R2:W-:Y:S04]  /*202a0*/  STL [R1+0xc], R0 ;  /* 0x00000c0001007387 */ /* 0x0005e80000100800 */
[----:B------:R2:W-:Y:S08]  /*202b0*/  STL [R1+0x58], RZ ;  /* 0x000058ff01007387 */ /* 0x0005f00000100800 */
[----:B--2---:R-:W-:Y:S05]  /*202c0*/  @P0 BRA `(.L_x_1587) ;  /* 0x0000006000f80947 */ /* 0x004fea0003800000 */
[----:B------:R-:W1:Y:S01]  /*202d0*/  S2R R8, SR_TID.X ;  /* 0x0000000000087919 */ /* 0x000e620000002100 */
[----:B------:R-:W2:Y:S01]  /*202e0*/  S2UR UR5, SR_CgaCtaId ;  /* 0x00000000000579c3 */ /* 0x000ea20000008800 */
[----:B------:R-:W-:Y:S01]  /*202f0*/  UMOV UR4, 0x400 ;  /* 0x0000040000047882 */ /* 0x000fe20000000000 */
[----:B------:R-:W-:Y:S01]  /*20300*/  BSSY B7, `(.L_x_1587) ;  /* 0x000063a000077945 */ /* 0x000fe20003800000 */
[----:B------:R-:W-:Y:S01]  /*20310*/  ULDC.64 UR42, c[0x0][0x198] ;  /* 0x00006600002a7ab9 */ /* 0x000fe20000000a00 */
[----:B------:R-:W-:Y:S02]  /*20320*/  ULOP3.LUT UR36, UR40, 0x1, URZ, 0xfc, !UPT ;  /* 0x0000000128247892 */ /* 0x000fe4000f8efc3f */
[----:B------:R-:W-:Y:S01]  /*20330*/  ULOP3.LUT UR38, UR40, 0x2, URZ, 0xfc, !UPT ;  /* 0x0000000228267892 */ /* 0x000fe2000f8efc3f */
[----:B------:R-:W-:Y:S01]  /*20340*/  ULDC UR37, c[0x0][0xc] ;  /* 0x0000030000257ab9 */ /* 0x000fe20000000800 */
[----:B--2---:R-:W-:Y:S01]  /*20350*/  ULEA UR4, UR5, UR4, 0x18 ;  /* 0x0000000405047291 */ /* 0x004fe2000f8ec03f */
[C---:B-1----:R-:W-:Y:S01]  /*20360*/  LOP3.LUT R6, R8.reuse, 0x7f, RZ, 0xc0, !PT ;  /* 0x0000007f08067812 */ /* 0x042fe200078ec0ff */
[C---:B0-----:R-:W-:Y:S01]  /*20370*/  IMAD.SHL.U32 R2, R8.reuse, 0x80, RZ ;  /* 0x0000008008027824 */ /* 0x041fe200078e00ff */
[C---:B------:R-:W-:Y:S01]  /*20380*/  LOP3.LUT P0, RZ, R8.reuse, 0x4, RZ, 0xc0, !PT ;  /* 0x0000000408ff7812 */ /* 0x040fe2000780c0ff */
[----:B------:R-:W-:-:S02]  /*20390*/  IMAD.SHL.U32 R5, R8, 0x8, RZ ;  /* 0x0000000808057824 */ /* 0x000fc400078e00ff */
[----:B------:R-:W-:-:S05]  /*203a0*/  IMAD.SHL.U32 R0, R6, 0x20, RZ ;  /* 0x0000002006007824 */ /* 0x000fca00078e00ff */
[----:B------:R-:W-:Y:S01]  /*203b0*/  LOP3.LUT R3, R0, 0xc00, RZ, 0xc0, !PT ;  /* 0x00000c0000037812 */ /* 0x000fe200078ec0ff */
[----:B------:R-:W-:-:S05]  /*203c0*/  IMAD.SHL.U32 R0, R8, 0x40, RZ ;  /* 0x0000004008007824 */ /* 0x000fca00078e00ff */
[--C-:B------:R-:W-:Y:S02]  /*203d0*/  LOP3.LUT R3, R3, 0x40, R0.reuse, 0xf8, !PT ;  /* 0x0000004003037812 */ /* 0x100fe400078ef800 */
[----:B------:R-:W-:Y:S02]  /*203e0*/  LOP3.LUT R4, R0, 0x180, RZ, 0xc0, !PT ;  /* 0x0000018000047812 */ /* 0x000fe400078ec0ff */
[----:B------:R-:W-:Y:S02]  /*203f0*/  LOP3.LUT R7, R3, 0x200, R0, 0xf8, !PT ;  /* 0x0000020003077812 */ /* 0x000fe400078ef800 */
[--C-:B------:R-:W-:Y:S02]  /*20400*/  SHF.R.U32.HI R3, RZ, 0x1, R8.reuse ;  /* 0x00000001ff037819 */ /* 0x100fe40000011608 */
[----:B------:R-:W-:Y:S02]  /*20410*/  LOP3.LUT R0, R2, 0x380, RZ, 0xc0, !PT ;  /* 0x0000038002007812 */ /* 0x000fe400078ec0ff */
[----:B------:R-:W-:-:S02]  /*20420*/  LOP3.LUT R4, R4, 0x10, R8, 0xf8, !PT ;  /* 0x0000001004047812 */ /* 0x000fc400078ef808 */
[----:B------:R-:W-:Y:S02]  /*20430*/  LOP3.LUT R3, R0, 0x30, R3, 0xf8, !PT ;  /* 0x0000003000037812 */ /* 0x000fe400078ef803 */
[----:B------:R-:W-:Y:S02]  /*20440*/  SHF.L.U32 R0, R8, 0x4, RZ ;  /* 0x0000000408007819 */ /* 0x000fe400000006ff */
[----:B------:R-:W-:Y:S02]  /*20450*/  LOP3.LUT R4, R4, 0x30, R5, 0x78, !PT ;  /* 0x0000003004047812 */ /* 0x000fe400078e7805 */
[----:B------:R-:W-:Y:S02]  /*20460*/  LOP3.LUT R3, R3, 0x70, R0, 0x78, !PT ;  /* 0x0000007003037812 */ /* 0x000fe400078e7800 */
[----:B------:R-:W-:Y:S02]  /*20470*/  LOP3.LUT R5, R7, R4, RZ, 0xfc, !PT ;  /* 0x0000000407057212 */ /* 0x000fe400078efcff */
[----:B------:R-:W-:Y:S01]  /*20480*/  LOP3.LUT R4, R3, 0xc00, R2, 0xf8, !PT ;  /* 0x00000c0003047812 */ /* 0x000fe200078ef802 */
[----:B------:R-:W-:Y:S01]  /*20490*/  IMAD.SHL.U32 R3, R8, 0x2, RZ ;  /* 0x0000000208037824 */ /* 0x000fe200078e00ff */
[----:B------:R-:W-:Y:S01]  /*204a0*/  LOP3.LUT R2, R0, 0x3f0, RZ, 0xc0, !PT ;  /* 0x000003f000027812 */ /* 0x000fe200078ec0ff */
[----:B------:R0:W-:Y:S03]  /*204b0*/  STL [R1+0x28], R5 ;  /* 0x0000280501007387 */ /* 0x0001e60000100800 */
[----:B------:R-:W-:Y:S01]  /*204c0*/  LOP3.LUT R3, R2, 0x70, R3, 0x78, !PT ;  /* 0x0000007002037812 */ /* 0x000fe200078e7803 */
[----:B------:R-:W-:Y:S01]  /*204d0*/  IMAD.SHL.U32 R2, R6, 0x10, RZ ;  /* 0x0000001006027824 */ /* 0x000fe200078e00ff */
[----:B------:R1:W-:Y:S04]  /*204e0*/  STL [R1+0x30], R4 ;  /* 0x0000300401007387 */ /* 0x0003e80000100800 */
[----:B------:R-:W-:Y:S01]  /*204f0*/  LOP3.LUT R2, R3, 0x400, R2, 0xf8, !PT ;  /* 0x0000040003027812 */ /* 0x000fe200078ef802 */
[----:B------:R-:W-:Y:S01]  /*20500*/  IMAD.MOV.U32 R3, RZ, RZ, 0x40 ;  /* 0x00000040ff037424 */ /* 0x000fe200078e00ff */
[----:B0-----:R-:W-:Y:S01]  /*20510*/  SHF.R.U32.HI R5, RZ, 0x3, R6 ;  /* 0x00000003ff057819 */ /* 0x001fe20000011606 */
[----:B-1----:R-:W-:-:S03]  /*20520*/  IMAD.MOV.U32 R4, RZ, RZ, 0x20 ;  /* 0x00000020ff047424 */ /* 0x002fc600078e00ff */
[----:B------:R-:W-:Y:S02]  /*20530*/  SEL R7, R3, 0xffffffc0, !P0 ;  /* 0xffffffc003077807 */ /* 0x000fe40004000000 */
[----:B------:R-:W-:Y:S01]  /*20540*/  SEL R3, R4, 0xffffffe0, !P0 ;  /* 0xffffffe004037807 */ /* 0x000fe20004000000 */
[----:B------:R-:W-:Y:S02]  /*20550*/  IMAD.U32 R4, RZ, RZ, UR4 ;  /* 0x00000004ff047e24 */ /* 0x000fe4000f8e00ff */
[----:B------:R-:W-:Y:S02]  /*20560*/  STL [R1+0x34], R7 ;  /* 0x0000340701007387 */ /* 0x000fe40000100800 */
[----:B------:R-:W-:Y:S02]  /*20570*/  IMAD.IADD R2, R4, 0x1, R2 ;  /* 0x0000000104027824 */ /* 0x000fe400078e0202 */
[----:B------:R0:W-:Y:S04]  /*20580*/  STL [R1+0x2c], R3 ;  /* 0x00002c0301007387 */ /* 0x0001e80000100800 */
[----:B------:R-:W-:Y:S04]  /*20590*/  STL [R1], R4 ;  /* 0x0000000401007387 */ /* 0x000fe80000100800 */
[----:B------:R1:W-:Y:S01]  /*205a0*/  STL [R1+0x38], R2 ;  /* 0x0000380201007387 */ /* 0x0003e20000100800 */
[----:B0-----:R-:W-:-:S02]  /*205b0*/  LOP3.LUT R3, R0, 0x70, RZ, 0xc0, !PT ;  /* 0x0000007000037812 */ /* 0x001fc400078ec0ff */
[----:B------:R-:W-:Y:S01]  /*205c0*/  LOP3.LUT R0, R5, 0x70, R0, 0xf8, !PT ;  /* 0x0000007005007812 */ /* 0x000fe200078ef800 */
[----:B------:R-:W-:Y:S01]  /*205d0*/  IMAD.MOV.U32 R0, RZ, RZ, 0x1 ;  /* 0x00000001ff007424 */ /* 0x000fe200078e00ff */
[----:B------:R-:W-:Y:S01]  /*205e0*/  STL [R1+0x58], RZ ;  /* 0x000058ff01007387 */ /* 0x000fe20000100800 */
[----:B-1----:R-:W-:-:S03]  /*205f0*/  IMAD.MOV.U32 R2, RZ, RZ, 0x1 ;  /* 0x00000001ff027424 */ /* 0x002fc600078e00ff */
[----:B------:R0:W-:Y:S04]  /*20600*/  STL [R1+0x10], R0 ;  /* 0x0000100001007387 */ /* 0x0001e80000100800 */
[----:B------:R1:W-:Y:S04]  /*20610*/  STL [R1+0x8], RZ ;  /* 0x000008ff01007387 */ /* 0x0003e80000100800 */
[----:B------:R1:W-:Y:S01]  /*20620*/  STL [R1+0x4], RZ ;  /* 0x000004ff01007387 */ /* 0x0003e20000100800 */
[----:B0-----:R-:W-:-:S03]  /*20630*/  LOP3.LUT R0, R3, 0x80, RZ, 0xfc, !PT ;  /* 0x0000008003007812 */ /* 0x001fc600078efcff */
[----:B------:R1:W-:Y:S04]  /*20640*/  STL [R1+0xc], R2 ;  /* 0x00000c0201007387 */ /* 0x0003e80000100800 */
.L_x_1713:
[----:B------:R-:W-:Y:S05]  /*20650*/  YIELD ;  /* 0x0000000000007946 */ /* 0x000fea0003800000 */
[----:B------:R-:W-:Y:S01]  /*20660*/  ULDC.64 UR4, c[0x0][0xa28] ;  /* 0x00028a0000047ab9 */ /* 0x000fe20000000a00 */
[----:B------:R-:W-:Y:S02]  /*20670*/  CS2R R6, SRZ ;  /* 0x0000000000067805 */ /* 0x000fe4000001ff00 */
[----:B------:R-:W-:Y:S01]  /*20680*/  ISETP.NE.U32.AND P0, PT, RZ, UR4, PT ;  /* 0x00000004ff007c0c */ /* 0x000fe2000bf05070 */
[----:B0--3--:R-:W0:Y:S01]  /*20690*/  LDC.64 R12, c[0x0][0xa00] ;  /* 0x00028000ff0c7b82 */ /* 0x009e220000000a00 */
[----:B------:R-:W-:Y:S01]  /*206a0*/  ULDC.64 UR6, c[0x0][0xa08] ;  /* 0x0002820000067ab9 */ /* 0x000fe20000000a00 */
[----:B------:R-:W-:Y:S01]  /*206b0*/  ULDC.64 UR8, c[0x0][0xa10] ;  /* 0x0002840000087ab9 */ /* 0x000fe20000000a00 */
[----:B------:R-:W-:Y:S01]  /*206c0*/  ISETP.NE.AND.EX P0, PT, RZ, UR5, PT, P0 ;  /* 0x00000005ff007c0c */ /* 0x000fe2000bf05300 */
[----:B------:R-:W-:-:S04]  /*206d0*/  ULDC.64 UR4, c[0x0][0xa18] ;  /* 0x0002860000047ab9 */ /* 0x000fc80000000a00 */
[----:B-1----:R-:W2:Y:S08]  /*206e0*/  LDC.64 R4, c[0x0][0xa08] ;  /* 0x00028200ff047b82 */ /* 0x002eb00000000a00 */
[----:B-1--4-:R-:W1:Y:S02]  /*206f0*/  @P0 LDC.64 R2, c[0x0][0xa28] ;  /* 0x00028a00ff020b82 */ /* 0x012e640000000a00 */
[----:B-1----:R-:W-:-:S05]  /*20700*/  @P0 IMAD.WIDE R2, R19, 0x4, R2 ;  /* 0x0000000413020825 */ /* 0x002fca00078e0202 */
[----:B------:R1:W5:Y:S01]  /*20710*/  @P0 LDG.E R6, desc[UR46][R2.64] ;  /* 0x0000002e02060981 */ /* 0x000362000c1e1900 */
[----:B------:R-:W-:Y:S01]  /*20720*/  ISETP.NE.U32.AND P0, PT, RZ, UR4, PT ;  /* 0x00000004ff007c0c */ /* 0x000fe2000bf05070 */
[C---:B0-----:R-:W-:Y:S01]  /*20730*/  IMAD.WIDE R12, R19.reuse, 0x4, R12 ;  /* 0x00000004130c7825 */ /* 0x041fe200078e020c */
[----:B------:R-:W-:Y:S02]  /*20740*/  ISETP.NE.U32.AND P2, PT, RZ, UR6, PT ;  /* 0x00000006ff007c0c */ /* 0x000fe4000bf45070 */
[----:B------:R-:W-:Y:S01]  /*20750*/  ISETP.NE.AND.EX P0, PT, RZ, UR5, PT, P0 ;  /* 0x00000005ff007c0c */ /* 0x000fe2000bf05300 */
[----:B------:R-:W-:Y:S01]  /*20760*/  ULDC.64 UR4, c[0x0][0xa00] ;  /* 0x0002800000047ab9 */ /* 0x000fe20000000a00 */
[----:B------:R-:W-:Y:S01]  /*20770*/  ISETP.NE.U32.AND P4, PT, RZ, UR8, PT ;  /* 0x00000008ff007c0c */ /* 0x000fe2000bf85070 */
[----:B------:R-:W-:Y:S01]  /*20780*/  IMAD.MOV.U32 R0, RZ, RZ, RZ ;  /* 0x000000ffff007224 */ /* 0x000fe200078e00ff */
[----:B------:R-:W-:Y:S01]  /*20790*/  ISETP.NE.U32.AND P1, PT, RZ, UR4, PT ;  /* 0x00000004ff007c0c */ /* 0x000fe2000bf25070 */
[----:B-1----:R-:W0:Y:S01]  /*207a0*/  LDC.64 R2, c[0x0][0xa10] ;  /* 0x00028400ff027b82 */ /* 0x002e220000000a00 */
[----:B------:R-:W-:Y:S01]  /*207b0*/  MOV R8, RZ ;  /* 0x000000ff00087202 */ /* 0x000fe20000000f00 */
[----:B--2---:R-:W-:Y:S01]  /*207c0*/  IMAD.WIDE R4, R19, 0x4, R4 ;  /* 0x0000000413047825 */ /* 0x004fe200078e0204 */
[----:B------:R-:W-:-:S05]  /*207d0*/  ISETP.NE.AND.EX P3, PT, RZ, UR5, PT, P1 ;  /* 0x00000005ff007c0c */ /* 0x000fca000bf65310 */
[----:B------:R-:W1:Y:S01]  /*207e0*/  @P0 LDC.64 R10, c[0x0][0xa18] ;  /* 0x00028600ff0a0b82 */ /* 0x000e620000000a00 */
[----:B------:R-:W-:Y:S01]  /*207f0*/  ULDC UR4, c[0x0][0x288] ;  /* 0x0000a20000047ab9 */ /* 0x000fe20000000800 */
[----:B------:R-:W-:Y:S02]  /*20800*/  ISETP.NE.AND.EX P1, PT, RZ, UR7, PT, P2 ;  /* 0x00000007ff007c0c */ /* 0x000fe4000bf25320 */
[----:B------:R-:W-:-:S04]  /*20810*/  ISETP.NE.AND.EX P2, PT, RZ, UR9, PT, P4 ;  /* 0x00000009ff007c0c */ /* 0x000fc8000bf45340 */
[----:B------:R-:W2:Y:S07]  /*20820*/  @P3 LDG.E R7, desc[UR46][R12.64] ;  /* 0x0000002e0c073981 */ /* 0x000eae000c1e1900 */
[----:B------:R-:W5:Y:S01]  /*20830*/  @P1 LDG.E R8, desc[UR46][R4.64] ;  /* 0x0000002e04081981 */ /* 0x000f62000c1e1900 */
[----:B0-----:R-:W-:-:S05]  /*20840*/  IMAD.WIDE R2, R19, 0x4, R2 ;  /* 0x0000000413027825 */ /* 0x001fca00078e0202 */
[----:B------:R-:W5:Y:S01]  /*20850*/  @P2 LDG.E R0, desc[UR46][R2.64] ;  /* 0x0000002e02002981 */ /* 0x000f62000c1e1900 */
[----:B-1----:R-:W-:-:S03]  /*20860*/  @P0 IMAD.WIDE R10, R19, 0x4, R10 ;  /* 0x00000004130a0825 */ /* 0x002fc600078e020a */
        /* <DEDUP_REMOVED lines=12> */
[----:B--2---:R0:W-:Y:S01]  /*20930*/  STL [R1+0x40], R7 ;  /* 0x0000400701007387 */ /* 0x0041e20000100800 */
[----:B------:R-:W-:Y:S02]  /*20940*/  IMAD.MOV.U32 R11, RZ, RZ, R7 ;  /* 0x000000ffff0b7224 */ /* 0x000fe400078e0007 */
[----:B0-----:R-:W-:Y:S01]  /*20950*/  IMAD.U32 R7, RZ, RZ, UR4 ;  /* 0x00000004ff077e24 */ /* 0x001fe2000f8e00ff */
[----:B------:R-:W-:Y:S06]  /*20960*/  @P0 BRA `(.L_x_1588) ;  /* 0x0000000000140947 */ /* 0x000fec0003800000 */
[----:B------:R-:W-:Y:S05]  /*20970*/  @!P3 BRA `(.L_x_1588) ;  /* 0x000000000010b947 */ /* 0x000fea0003800000 */
[----:B------:R-:W2:Y:S04]  /*20980*/  LDG.E R9, desc[UR46][R12.64] ;  /* 0x0000002e0c097981 */ /* 0x000ea8000c1e1900 */
[----:B------:R-:W2:Y:S02]  /*20990*/  LDG.E R12, desc[UR46][R12.64+0x4] ;  /* 0x0000042e0c0c7981 */ /* 0x000ea4000c1e1900 */
[----:B--2---:R-:W-:-:S05]  /*209a0*/  IMAD.IADD R11, R12, 0x1, -R9 ;  /* 0x000000010c0b7824 */ /* 0x004fca00078e0a09 */
[----:B------:R0:W-:Y:S02]  /*209b0*/  STL [R1+0x40], R11 ;  /* 0x0000400b01007387 */ /* 0x0001e40000100800 */
.L_x_1588:
[----:B-----5:R-:W-:Y:S01]  /*209c0*/  IMAD.IADD R8, R8, 0x1, R6 ;  /* 0x0000000108087824 */ /* 0x020fe200078e0206 */
[----:B------:R-:W-:Y:S02]  /*209d0*/  ULDC.64 UR4, c[0x0][0xa20] ;  /* 0x0002880000047ab9 */ /* 0x000fe40000000a00 */
[----:B------:R-:W-:Y:S02]  /*209e0*/  ISETP.NE.U32.AND P0, PT, RZ, UR4, PT ;  /* 0x00000004ff007c0c */ /* 0x000fe4000bf05070 */
[----:B------:R1:W-:Y:S02]  /*209f0*/  STL [R1+0x24], R8 ;  /* 0x0000240801007387 */ /* 0x0003e40000100800 */
[----:B------:R-:W-:-:S13]  /*20a00*/  ISETP.NE.AND.EX P0, PT, RZ, UR5, PT, P0 ;  /* 0x00000005ff007c0c */ /* 0x000fda000bf05300 */
[----:B-1----:R-:W-:Y:S05]  /*20a10*/  @!P0 BRA `(.L_x_1589) ;  /* 0x0000000000108947 */ /* 0x002fea0003800000 */
[----:B------:R-:W1:Y:S02]  /*20a20*/  LDC.64 R4, c[0x0][0xa20] ;  /* 0x00028800ff047b82 */ /* 0x000e640000000a00 */
[----:B-1----:R-:W-:-:S05]  /*20a30*/  IMAD.WIDE R4, R19, 0x4, R4 ;  /* 0x0000000413047825 */ /* 0x002fca00078e0204 */
[----:B------:R1:W5:Y:S01]  /*20a40*/  LDG.E R7, desc[UR46][R4.64] ;  /* 0x0000002e04077981 */ /* 0x000362000c1e1900 */
[----:B------:R-:W-:Y:S05]  /*20a50*/  BRA `(.L_x_1590) ;  /* 0x0000000000107947 */ /* 0x000fea0003800000 */
.L_x_1589:
[----:B------:R-:W-:Y:S05]  /*20a60*/  @!P1 BRA `(.L_x_1590) ;  /* 0x00000000000c9947 */ /* 0x000fea0003800000 */
[----:B------:R-:W2:Y:S04]  /*20a70*/  LDG.E R7, desc[UR46][R4.64] ;  /* 0x0000002e04077981 */ /* 0x000ea8000c1e1900 */
[----:B------:R-:W2:Y:S02]  /*20a80*/  LDG.E R4, desc[UR46][R4.64+0x4] ;  /* 0x0000042e04047981 */ /* 0x000ea4000c1e1900 */
[----:B--2---:R-:W-:-:S07]  /*20a90*/  IMAD.IADD R7, R4, 0x1, -R7 ;  /* 0x0000000104077824 */ /* 0x004fce00078e0a07 */
.L_x_1590:
[----:B-1----:R-:W2:Y:S04]  /*20aa0*/  @P2 LDG.E R4, desc[UR46][R2.64] ;  /* 0x0000002e02042981 */ /* 0x002ea8000c1e1900 */
[----:B------:R1:W2:Y:S01]  /*20ab0*/  @P2 LDG.E R2, desc[UR46][R2.64+0x4] ;  /* 0x0000042e02022981 */ /* 0x0002a2000c1e1900 */
[----:B------:R-:W-:Y:S02]  /*20ac0*/  IMAD.SHL.U32 R12, R17, 0x80, RZ ;  /* 0x00000080110c7824 */ /* 0x000fe400078e00ff */
[----:B-----5:R-:W-:-:S03]  /*20ad0*/  IMAD.IADD R9, R7, 0x1, -R6 ;  /* 0x0000000107097824 */ /* 0x020fc600078e0a06 */
[----:B------:R3:W-:Y:S01]  /*20ae0*/  STL [R1+0x3c], R12 ;  /* 0x00003c0c01007387 */ /* 0x0007e20000100800 */
[----:B-1----:R-:W1:Y:S02]  /*20af0*/  LDC R3, c[0x0][0x448] ;  /* 0x00011200ff037b82 */ /* 0x002e640000000800 */
[----:B-1----:R-:W-:-:S13]  /*20b00*/  ISETP.NE.AND P1, PT, R3, 0x1, PT ;  /* 0x000000010300780c */ /* 0x002fda0003f25270 */
[----:B------:R-:W1:Y:S08]  /*20b10*/  @P1 LDC R3, c[0x0][0x44c] ;  /* 0x00011300ff031b82 */ /* 0x000e700000000800 */
[----:B------:R-:W4:Y:S01]  /*20b20*/  @P1 LDC R5, c[0x0][0x450] ;  /* 0x00011400ff051b82 */ /* 0x000f220000000800 */
[----:B--2---:R-:W-:Y:S01]  /*20b30*/  @P2 IADD3 R10, -R4, R2, RZ ;  /* 0x00000002040a2210 */ /* 0x004fe20007ffe1ff */
[----:B------:R-:W-:-:S04]  /*20b40*/  VIADD R2, R12, 0x7f ;  /* 0x0000007f0c027836 */ /* 0x000fc80000000000 */
[----:B------:R-:W-:Y:S02]  /*20b50*/  IMAD.IADD R7, R9, 0x1, R10 ;  /* 0x0000000109077824 */ /* 0x000fe400078e020a */
[----:B-1----:R-:W-:-:S03]  /*20b60*/  @P1 IMAD.HI.U32 R3, R2, R3, RZ ;  /* 0x0000000302031227 */ /* 0x002fc600078e00ff */
[C---:B------:R-:W-:Y:S01]  /*20b70*/  IADD3 R17, R7.reuse, 0x1, -R11 ;  /* 0x0000000107117810 */ /* 0x040fe20007ffe80b */
[----:B------:R-:W-:Y:S01]  /*20b80*/  IMAD.MOV.U32 R6, RZ, RZ, R2 ;  /* 0x000000ffff067224 */ /* 0x000fe200078e0002 */
[----:B----4-:R-:W-:Y:S01]  /*20b90*/  @P1 SHF.R.U32.HI R6, RZ, R5, R3 ;  /* 0x00000005ff061219 */ /* 0x010fe20000011603 */
[----:B------:R-:W-:-:S04]  /*20ba0*/  VIADD R2, R7, 0x3f ;  /* 0x0000003f07027836 */ /* 0x000fc80000000000 */
[----:B------:R-:W-:Y:S01]  /*20bb0*/  IMAD.IADD R6, R17, 0x1, R6 ;  /* 0x0000000111067824 */ /* 0x000fe200078e0206 */
[----:B------:R-:W-:-:S04]  /*20bc0*/  SHF.R.S32.HI R3, RZ, 0x1f, R2 ;  /* 0x0000001fff037819 */ /* 0x000fc80000011402 */
[----:B------:R-:W-:Y:S02]  /*20bd0*/  LEA.HI R21, R3, R2, RZ, 0x6 ;  /* 0x0000000203157211 */ /* 0x000fe400078f30ff */
[----:B------:R-:W1:Y:S02]  /*20be0*/  LDC.64 R2, c[0x0][0x9e0] ;  /* 0x00027800ff027b82 */ /* 0x000e640000000a00 */
[----:B------:R-:W-:Y:S02]  /*20bf0*/  SHF.R.S32.HI R21, RZ, 0x6, R21 ;  /* 0x00000006ff157819 */ /* 0x000fe40000011415 */
[----:B-1----:R-:W-:Y:S01]  /*20c00*/  ISETP.GE.AND P3, PT, R3, 0x1, PT ;  /* 0x000000010300780c */ /* 0x002fe20003f66270 */
[----:B------:R-:W-:-:S12]  /*20c10*/  IMAD.IADD R8, R6, 0x1, R2 ;  /* 0x0000000106087824 */ /* 0x000fd800078e0202 */
[----:B---3--:R-:W-:Y:S05]  /*20c20*/  @!P3 BRA `(.L_x_1591) ;  /* 0x000000000048b947 */ /* 0x008fea0003800000 */
[C---:B------:R-:W-:Y:S01]  /*20c30*/  ISETP.GT.AND P0, PT, R6.reuse, RZ, PT ;  /* 0x000000ff0600720c */ /* 0x040fe20003f04270 */
[----:B------:R-:W-:Y:S01]  /*20c40*/  BSSY B0, `(.L_x_1592) ;  /* 0x000000e000007945 */ /* 0x000fe20003800000 */
[----:B------:R-:W-:-:S11]  /*20c50*/  IADD3 R2, R6, -0x1, RZ ;  /* 0xffffffff06027810 */ /* 0x000fd60007ffe0ff */
[----:B------:R-:W-:Y:S05]  /*20c60*/  @P0 BRA `(.L_x_1593) ;  /* 0x00000000001c0947 */ /* 0x000fea0003800000 */
[----:B------:R-:W-:Y:S01]  /*20c70*/  ISETP.NE.AND P0, PT, R3, 0x1, PT ;  /* 0x000000010300780c */ /* 0x000fe20003f05270 */
[----:B------:R-:W-:-:S12]  /*20c80*/  IMAD.MOV R2, RZ, RZ, -R6 ;  /* 0x000000ffff027224 */ /* 0x000fd800078e0a06 */
[----:B------:R-:W1:Y:S02]  /*20c90*/  @P0 LDC.64 R4, c[0x0][0x9e8] ;  /* 0x00027a00ff040b82 */ /* 0x000e640000000a00 */
[----:B-1----:R-:W-:-:S05]  /*20ca0*/  @P0 IMAD.HI.U32 R4, R2, R4, RZ ;  /* 0x0000000402040227 */ /* 0x002fca00078e00ff */
[----:B------:R-:W-:-:S04]  /*20cb0*/  @P0 SHF.R.U32.HI R2, RZ, R5, R4 ;  /* 0x00000005ff020219 */ /* 0x000fc80000011604 */
[----:B------:R-:W-:Y:S01]  /*20cc0*/  LOP3.LUT R2, RZ, R2, RZ, 0x33, !PT ;  /* 0x00000002ff027212 */ /* 0x000fe200078e33ff */
[----:B------:R-:W-:Y:S06]  /*20cd0*/  BRA `(.L_x_1594) ;  /* 0x0000000000107947 */ /* 0x000fec0003800000 */
.L_x_1593:
[----:B------:R-:W-:-:S13]  /*20ce0*/  ISETP.NE.AND P0, PT, R3, 0x1, PT ;  /* 0x000000010300780c */ /* 0x000fda0003f05270 */
[----:B------:R-:W1:Y:S02]  /*20cf0*/  @P0 LDC.64 R4, c[0x0][0x9e8] ;  /* 0x00027a00ff040b82 */ /* 0x000e640000000a00 */
[----:B-1----:R-:W-:-:S05]  /*20d00*/  @P0 IMAD.HI.U32 R4, R2, R4, RZ ;  /* 0x0000000402040227 */ /* 0x002fca00078e00ff */
[----:B------:R-:W-:-:S07]  /*20d10*/  @P0 SHF.R.U32.HI R2, RZ, R5, R4 ;  /* 0x00000005ff020219 */ /* 0x000fce0000011604 */
.L_x_1594:
[----:B------:R-:W-:Y:S05]  /*20d20*/  BSYNC B0 ;  /* 0x0000000000007941 */ /* 0x000fea0003800000 */
.L_x_1592:
[----:B------:R-:W-:-:S05]  /*20d30*/  IMAD R2, R2, R3, R3 ;  /* 0x0000000302027224 */ /* 0x000fca00078e0203 */
[----:B------:R-:W-:-:S07]  /*20d40*/  VIMNMX R8, R8, R2, PT ;  /* 0x0000000208087248 */ /* 0x000fce0003fe0100 */
.L_x_1591:
[----:B------:R-:W1:Y:S01]  /*20d50*/  @P1 LDC R4, c[0x0][0x44c] ;  /* 0x00011300ff041b82 */ /* 0x000e620000000800 */
[----:B------:R-:W-:Y:S01]  /*20d60*/  IMAD.MOV.U32 R2, RZ, RZ, R12 ;  /* 0x000000ffff027224 */ /* 0x000fe200078e000c */
[----:B------:R-:W-:Y:S01]  /*20d70*/  ULDC UR4, c[0x0][0x9dc] ;  /* 0x0002770000047ab9 */ /* 0x000fe20000000800 */
[----:B------:R-:W-:-:S05]  /*20d80*/  IMAD.IADD R20, R7, 0x1, -R11 ;  /* 0x0000000107147824 */ /* 0x000fca00078e0a0b */
[----:B------:R-:W2:Y:S01]  /*20d90*/  @P1 LDC R5, c[0x0][0x450] ;  /* 0x00011400ff051b82 */ /* 0x000ea20000000800 */
[----:B-1----:R-:W-:-:S05]  /*20da0*/  @P1 IMAD.HI.U32 R4, R12, R4, RZ ;  /* 0x000000040c041227 */ /* 0x002fca00078e00ff */
[----:B--2---:R-:W-:-:S05]  /*20db0*/  @P1 SHF.R.U32.HI R2, RZ, R5, R4 ;  /* 0x00000005ff021219 */ /* 0x004fca0000011604 */
        /* <DEDUP_REMOVED lines=13> */
.L_x_1597:
[----:B------:R-:W-:-:S13]  /*20e90*/  ISETP.NE.AND P0, PT, R3, 0x1, PT ;  /* 0x000000010300780c */ /* 0x000fda0003f05270 */
[----:B------:R-:W1:Y:S02]  /*20ea0*/  @P0 LDC.64 R4, c[0x0][0x9e8] ;  /* 0x00027a00ff040b82 */ /* 0x000e640000000a00 */
[----:B-1----:R-:W-:-:S05]  /*20eb0*/  @P0 IMAD.HI.U32 R4, R2, R4, RZ ;  /* 0x0000000402040227 */ /* 0x002fca00078e00ff */
[----:B------:R-:W-:-:S07]  /*20ec0*/  @P0 SHF.R.U32.HI R2, RZ, R5, R4 ;  /* 0x00000005ff020219 */ /* 0x000fce0000011604 */
.L_x_1598:
[----:B------:R-:W-:Y:S05]  /*20ed0*/  BSYNC B0 ;  /* 0x0000000000007941 */ /* 0x000fea0003800000 */
.L_x_1596:
[----:B------:R-:W-:-:S05]  /*20ee0*/  IMAD R2, R2, R3, RZ ;  /* 0x0000000302027224 */ /* 0x000fca00078e02ff */
[----:B------:R-:W-:-:S07]  /*20ef0*/  VIMNMX R6, R6, R2, !PT ;  /* 0x0000000206067248 */ /* 0x000fce0007fe0100 */
.L_x_1595:
[----:B------:R-:W-:Y:S01]  /*20f00*/  VIADD R8, R8, 0x3f ;  /* 0x0000003f08087836 */ /* 0x000fe20000000000 */
[----:B------:R-:W-:Y:S04]  /*20f10*/  BSSY B0, `(.L_x_1599) ;  /* 0x000012d000007945 */ /* 0x000fe80003800000 */
[----:B------:R-:W-:-:S04]  /*20f20*/  SHF.R.S32.HI R2, RZ, 0x1f, R8 ;  /* 0x0000001fff027819 */ /* 0x000fc80000011408 */
[----:B------:R-:W-:Y:S02]  /*20f30*/  LEA.HI R4, R2, R8, RZ, 0x6 ;  /* 0x0000000802047211 */ /* 0x000fe400078f30ff */
[----:B------:R-:W-:Y:S02]  /*20f40*/  SHF.R.S32.HI R2, RZ, 0x1f, R6 ;  /* 0x0000001fff027819 */ /* 0x000fe40000011406 */
[----:B------:R-:W-:Y:S02]  /*20f50*/  SHF.R.S32.HI R4, RZ, 0x6, R4 ;  /* 0x00000006ff047819 */ /* 0x000fe40000011404 */
[----:B------:R-:W-:-:S04]  /*20f60*/  LEA.HI R2, R2, R6, RZ, 0x6 ;  /* 0x0000000602027211 */ /* 0x000fc800078f30ff */
[----:B------:R-:W-:-:S04]  /*20f70*/  SHF.R.S32.HI R2, RZ, 0x6, R2 ;  /* 0x00000006ff027819 */ /* 0x000fc80000011402 */
[----:B------:R-:W-:Y:S02]  /*20f80*/  VIMNMX R3, RZ, R2, !PT ;  /* 0x00000002ff037248 */ /* 0x000fe40007fe0100 */
[----:B------:R-:W-:-:S03]  /*20f90*/  VIMNMX R2, R21, R4, PT ;  /* 0x0000000415027248 */ /* 0x000fc60003fe0100 */
[--C-:B------:R-:W-:Y:S02]  /*20fa0*/  IMAD R3, R3, 0x40, -R9.reuse ;  /* 0x0000004003037824 */ /* 0x100fe400078e0a09 */
[----:B------:R-:W-:-:S03]  /*20fb0*/  IMAD R2, R2, 0x40, -R9 ;  /* 0x0000004002027824 */ /* 0x000fc600078e0a09 */
[----:B------:R-:W-:Y:S02]  /*20fc0*/  VIMNMX R3, RZ, R3, !PT ;  /* 0x00000003ff037248 */ /* 0x000fe40007fe0100 */
[----:B------:R-:W-:-:S04]  /*20fd0*/  VIMNMX R2, R2, R10, PT ;  /* 0x0000000a02027248 */ /* 0x000fc80003fe0100 */
        /* <DEDUP_REMOVED lines=9> */
[----:B------:R-:W-:Y:S05]  /*21070*/  @!P1 BRA `(.L_x_1600) ;  /* 0x0000001000589947 */ /* 0x000fea0003800000 */
[----:B------:R-:W-:Y:S01]  /*21080*/  UMOV UR4, 0xffffffff ;  /* 0xffffffff00047882 */ /* 0x000fe20000000000 */
[----:B------:R-:W-:Y:S02]  /*21090*/  SEL R2, R19, RZ, !P2 ;  /* 0x000000ff13027207 */ /* 0x000fe40005000000 */
[----:B------:R-:W-:Y:S05]  /*210a0*/  BRA.DIV UR4, `(.L_x_1601) ;  /* 0x0000009204e87947 */ /* 0x000fea000b800000 */
[----:B------:R-:W1:Y:S02]  /*210b0*/  S2R R4, SR_TID.X ;  /* 0x0000000000047919 */ /* 0x000e640000002100 */
[----:B-1----:R-:W-:-:S04]  /*210c0*/  SHF.R.U32.HI R4, RZ, 0x5, R4 ;  /* 0x00000005ff047819 */ /* 0x002fc80000011604 */
[----:B------:R-:W-:-:S05]  /*210d0*/  LOP3.LUT R4, R4, 0x3, RZ, 0xc0, !PT ;  /* 0x0000000304047812 */ /* 0x000fca00078ec0ff */
[----:B------:R1:W2:Y:S02]  /*210e0*/  SHFL.IDX PT, R14, R4, RZ, 0x1f ;  /* 0x00001fff040e7589 */ /* 0x0002a400000e0000 */
.L_x_1863:
[----:B--2---:R-:W-:Y:S02]  /*210f0*/  ISETP.NE.AND P0, PT, R14, RZ, PT ;  /* 0x000000ff0e00720c */ /* 0x004fe40003f05270 */
[----:B------:R-:W-:-:S11]  /*21100*/  PLOP3.LUT P6, PT, PT, PT, PT, 0x8, 0x0 ;  /* 0x000000000000781c */ /* 0x000fd60003fce170 */
[----:B------:R-:W-:Y:S05]  /*21110*/  @P0 BRA `(.L_x_1602) ;  /* 0x00000000000c0947 */ /* 0x000fea0003800000 */
[----:B------:R-:W-:-:S03]  /*21120*/  UMOV UR4, 0xffffffff ;  /* 0xffffffff00047882 */ /* 0x000fc60000000000 */
[----:B------:R-:W-:Y:S05]  /*21130*/  BRA.DIV UR4, `(.L_x_1603) ;  /* 0x0000009204f87947 */ /* 0x000fea000b800000 */
[----:B------:R-:W-:-:S13]  /*21140*/  ELECT P6, URZ, PT ;  /* 0x00000000003f782f */ /* 0x000fda00038c0000 */
.L_x_1602:
[----:B-1----:R-:W2:Y:S04]  /*21150*/  LDL R4, [R1+0x58] ;  /* 0x0000580001047983 */ /* 0x002ea80000100800 */
[----:B------:R-:W3:Y:S01]  /*21160*/  LDL R6, [R1] ;  /* 0x0000000001067983 */ /* 0x000ee20000100800 */
[----:B------:R-:W-:Y:S01]  /*21170*/  BSSY B1, `(.L_x_1604) ;  /* 0x0000008000017945 */ /* 0x000fe20003800000 */
[----:B--2---:R-:W-:-:S05]  /*21180*/  VIADD R4, R4, 0x1 ;  /* 0x0000000104047836 */ /* 0x004fca0000000000 */
[----:B------:R-:W-:-:S04]  /*21190*/  LEA.HI R5, R4, R4, RZ, 0x1 ;  /* 0x0000000404057211 */ /* 0x000fc800078f08ff */
[----:B------:R-:W-:-:S05]  /*211a0*/  LOP3.LUT R5, R5, 0xfffffffe, RZ, 0xc0, !PT ;  /* 0xfffffffe05057812 */ /* 0x000fca00078ec0ff */
[----:B------:R-:W-:-:S05]  /*211b0*/  IMAD.IADD R4, R4, 0x1, -R5 ;  /* 0x0000000104047824 */ /* 0x000fca00078e0a05 */
[----:B------:R-:W-:-:S04]  /*211c0*/  SHF.L.U32 R4, R4, 0x1f, RZ ;  /* 0x0000001f04047819 */ /* 0x000fc800000006ff */
[----:B---3--:R-:W1:Y:S02]  /*211d0*/  SYNCS.PHASECHK.TRANS64.TRYWAIT P0, [R6+URZ+0x28420], R4 ;  /* 0x02842004060075a7 */ /* 0x008e64000800017f */
[----:B-1----:R-:W-:Y:S05]  /*211e0*/  @!P0 BRA `(.L_x_1605) ;  /* 0x0000009000ec8947 */ /* 0x002fea0003800000 */
.L_x_1866:
[----:B------:R-:W-:Y:S05]  /*211f0*/  BSYNC B1 ;  /* 0x0000000000017941 */ /* 0x000fea0003800000 */
.L_x_1604:
[----:B------:R-:W-:Y:S04]  /*21200*/  BSSY B1, `(.L_x_1606) ;  /* 0x0000072000017945 */ /* 0x000fe80003800000 */
[----:B------:R-:W-:Y:S05]  /*21210*/  @!P6 BRA `(.L_x_1607) ;  /* 0x0000000400c0e947 */ /* 0x000fea0003800000 */
[----:B------:R-:W2:Y:S04]  /*21220*/  LDL R6, [R1] ;  /* 0x0000000001067983 */ /* 0x000ea80000100800 */
[----:B------:R-:W3:Y:S01]  /*21230*/  LDL R7, [R1+0x8] ;  /* 0x0000080001077983 */ /* 0x000ee20000100800 */
[----:B-1----:R-:W1:Y:S01]  /*21240*/  S2R R5, SR_TID.X ;  /* 0x0000000000057919 */ /* 0x002e620000002100 */
[----:B--2---:R-:W-:Y:S02]  /*21250*/  IMAD.MOV.U32 R9, RZ, RZ, R6 ;  /* 0x000000ffff097224 */ /* 0x004fe400078e0006 */
[----:B------:R-:W2:Y:S02]  /*21260*/  LDL R6, [R1+0x10] ;  /* 0x0000100001067983 */ /* 0x000ea40000100800 */
[----:B---3--:R-:W-:Y:S01]  /*21270*/  IMAD R7, R7, 0x8, R9 ;  /* 0x0000000807077824 */ /* 0x008fe200078e0209 */
[----:B-1----:R-:W-:Y:S01]  /*21280*/  LOP3.LUT R5, R5, 0x7f, RZ, 0xc0, !PT ;  /* 0x0000007f05057812 */ /* 0x002fe200078ec0ff */
[----:B------:R-:W-:Y:S03]  /*21290*/  BSSY B2, `(.L_x_1608) ;  /* 0x0000005000027945 */ /* 0x000fe60003800000 */
[----:B------:R-:W-:-:S02]  /*212a0*/  ISETP.NE.AND P1, PT, R5, RZ, PT ;  /* 0x000000ff0500720c */ /* 0x000fc40003f25270 */
[----:B--2---:R-:W-:-:S04]  /*212b0*/  SHF.L.U32 R10, R6, 0x1f, RZ ;  /* 0x0000001f060a7819 */ /* 0x004fc800000006ff */
[----:B------:R-:W1:Y:S02]  /*212c0*/  SYNCS.PHASECHK.TRANS64.TRYWAIT P0, [R7+URZ+0x284a0], R10 ;  /* 0x0284a00a070075a7 */ /* 0x000e64000800017f */
[----:B-1----:R-:W-:Y:S05]  /*212d0*/  @!P0 BRA `(.L_x_1609) ;  /* 0x0000009000c88947 */ /* 0x002fea0003800000 */
.L_x_1867:
[----:B------:R-:W-:Y:S05]  /*212e0*/  BSYNC B2 ;  /* 0x0000000000027941 */ /* 0x000fea0003800000 */
.L_x_1608:
        /* <DEDUP_REMOVED lines=9> */
.L_x_1611:
[----:B------:R-:W-:Y:S05]  /*21380*/  BSYNC B2 ;  /* 0x0000000000027941 */ /* 0x000fea0003800000 */
.L_x_1610:
[----:B------:R-:W2:Y:S04]  /*21390*/  LDL R6, [R1] ;  /* 0x0000000001067983 */ /* 0x000ea80000100800 */
[----:B------:R-:W2:Y:S01]  /*213a0*/  LDL R4, [R1+0x8] ;  /* 0x0000080001047983 */ /* 0x000ea20000100800 */
[----:B------:R-:W-:Y:S01]  /*213b0*/  IMAD.MOV.U32 R13, RZ, RZ, RZ ;  /* 0x000000ffff0d7224 */ /* 0x000fe200078e00ff */
[----:B------:R-:W-:Y:S01]  /*213c0*/  UIADD3 UR4, UP0, UR42, 0x570, URZ ;  /* 0x000005702a047890 */ /* 0x000fe2000ff1e03f */
[----:B------:R-:W-:Y:S01]  /*213d0*/  IMAD R5, R8, 0x40, R0 ;  /* 0x0000004008057824 */ /* 0x000fe200078e0200 */
[----:B------:R-:W-:Y:S01]  /*213e0*/  PLOP3.LUT P0, PT, PT, PT, PT, 0x80, 0x0 ;  /* 0x000000000000781c */ /* 0x000fe20003f0f070 */
[----:B------:R-:W-:Y:S01]  /*213f0*/  UMOV UR6, 0x0 ;  /* 0x0000000000067882 */ /* 0x000fe20000000000 */
[----:B------:R-:W-:Y:S01]  /*21400*/  R2UR UR10, R13 ;  /* 0x000000000d0a72ca */ /* 0x000fe200000e0000 */
[----:B------:R-:W-:Y:S01]  /*21410*/  VIADD R5, R5, 0xffffffc0 ;  /* 0xffffffc005057836 */ /* 0x000fe20000000000 */
[----:B------:R-:W-:Y:S01]  /*21420*/  UIADD3.X UR5, URZ, UR43, URZ, UP0, !UPT ;  /* 0x0000002b3f057290 */ /* 0x000fe200087fe43f */
[----:B------:R-:W-:Y:S01]  /*21430*/  UMOV UR7, 0x12f00000 ;  /* 0x12f0000000077882 */ /* 0x000fe20000000000 */
[----:B--2---:R-:W-:Y:S01]  /*21440*/  LEA R9, R4, R6, 0xe ;  /* 0x0000000604097211 */ /* 0x004fe200078e70ff */
[----:B------:R-:W-:-:S04]  /*21450*/  VIADD R4, R7, 0x28490 ;  /* 0x0002849007047836 */ /* 0x000fc80000000000 */
[----:B------:R-:W-:-:S07]  /*21460*/  VIADD R6, R9, 0x20000 ;  /* 0x0002000009067836 */ /* 0x000fce0000000000 */
.L_x_1612:
        /* <DEDUP_REMOVED lines=16> */
.L_x_1613:
        /* <DEDUP_REMOVED lines=10> */
[----:B------:R-:W2:Y:S01]  /*21610*/  SYNCS.PHASECHK.TRANS64.TRYWAIT P0, [R7+URZ+0x284c0], R10 ;  /* 0x0284c00a070075a7 */ /* 0x000ea2000800017f */
[----:B------:R-:W-:Y:S04]  /*21620*/  BSSY B2, `(.L_x_1614) ;  /* 0x0000002000027945 */ /* 0x000fe80003800000 */
[----:B--2---:R-:W-:Y:S05]  /*21630*/  @!P0 BRA `(.L_x_1615) ;  /* 0x0000009000048947 */ /* 0x004fea0003800000 */
.L_x_1868:
[----:B------:R-:W-:Y:S05]  /*21640*/  BSYNC B2 ;  /* 0x0000000000027941 */ /* 0x000fea0003800000 */
.L_x_1614:
[----:B------:R-:W-:Y:S01]  /*21650*/  BSSY B2, `(.L_x_1616) ;  /* 0x000000b000027945 */ /* 0x000fe20003800000 */
[----:B-12---:R-:W-:Y:S02]  /*21660*/  IMAD.MOV.U32 R10, RZ, RZ, 0x0 ;  /* 0x00000000ff0a7424 */ /* 0x006fe400078e00ff */
[----:B0-----:R-:W-:Y:S01]  /*21670*/  IMAD.MOV.U32 R11, RZ, RZ, 0x12f00000 ;  /* 0x12f00000ff0b7424 */ /* 0x001fe200078e00ff */
        /* <DEDUP_REMOVED lines=8> */
.L_x_1617:
[----:B------:R-:W-:Y:S05]  /*21700*/  BSYNC B2 ;  /* 0x0000000000027941 */ /* 0x000fea0003800000 */
.L_x_1616:
[----:B------:R-:W-:Y:S01]  /*21710*/  R2UR UR10, R13 ;  /* 0x000000000d0a72ca */ /* 0x000fe200000e0000 */
[----:B------:R-:W-:Y:S01]  /*21720*/  UIADD3 UR4, UP0, UR42, 0x670, URZ ;  /* 0x000006702a047890 */ /* 0x000fe2000ff1e03f */
[----:B------:R-:W-:Y:S01]  /*21730*/  R2UR UR6, R10 ;  /* 0x000000000a0672ca */ /* 0x000fe200000e0000 */
[----:B------:R-:W-:Y:S01]  /*21740*/  VIADD R6, R9, 0x10000 ;  /* 0x0001000009067836 */ /* 0x000fe20000000000 */
[----:B------:R-:W-:Y:S01]  /*21750*/  R2UR UR7, R11 ;  /* 0x000000000b0772ca */ /* 0x000fe200000e0000 */
[----:B------:R-:W-:Y:S01]  /*21760*/  UIADD3.X UR5, URZ, UR43, URZ, UP0, !UPT ;  /* 0x0000002b3f057290 */ /* 0x000fe200087fe43f */
[----:B------:R-:W-:Y:S02]  /*21770*/  PLOP3.LUT P0, PT, PT, PT, PT, 0x80, 0x0 ;  /* 0x000000000000781c */ /* 0x000fe40003f0f070 */
[----:B------:R-:W-:-:S11]  /*21780*/  IADD3 R4, R7, 0x284b0, RZ ;  /* 0x000284b007047810 */ /* 0x000fd60007ffe0ff */
.L_x_1618:
        /* <DEDUP_REMOVED lines=15> */
.L_x_1619:
        /* <DEDUP_REMOVED lines=10> */
.L_x_1607:
[----:B------:R-:W-:Y:S05]  /*21920*/  BSYNC B1 ;  /* 0x0000000000017941 */ /* 0x000fea0003800000 */
.L_x_1606:
[----:B------:R-:W1:Y:S04]  /*21930*/  LDL.LU R9, [R1+0x8] ;  /* 0x0000080001097983 */ /* 0x000e680000300800 */
[----:B------:R-:W2:Y:S01]  /*21940*/  LDL.LU R7, [R1+0x10] ;  /* 0x0000100001077983 */ /* 0x000ea20000300800 */
[----:B------:R-:W-:Y:S01]  /*21950*/  PLOP3.LUT P0, PT, PT, PT, PT, 0x8, 0x0 ;  /* 0x000000000000781c */ /* 0x000fe20003f0e170 */
[----:B-1----:R-:W-:Y:S02]  /*21960*/  VIADD R4, R9, 0x1 ;  /* 0x0000000109047836 */ /* 0x002fe40000000000 */
        /* <DEDUP_REMOVED lines=9> */
.L_x_1634:
[----:B------:R-:W-:Y:S05]  /*21a00*/  YIELD ;  /* 0x0000000000007946 */ /* 0x000fea0003800000 */
[----:B------:R-:W-:Y:S04]  /*21a10*/  BSSY B1, `(.L_x_1620) ;  /* 0x0000070000017945 */ /* 0x000fe80003800000 */
[----:B--2---:R-:W-:Y:S05]  /*21a20*/  @!P6 BRA `(.L_x_1621) ;  /* 0x0000000400b8e947 */ /* 0x004fea0003800000 */
[----:B-1----:R-:W2:Y:S04]  /*21a30*/  LDL R7, [R1] ;  /* 0x0000000001077983 */ /* 0x002ea80000100800 */
[----:B------:R-:W2:Y:S04]  /*21a40*/  LDL R6, [R1+0x8] ;  /* 0x0000080001067983 */ /* 0x000ea80000100800 */
[----:B------:R-:W3:Y:S01]  /*21a50*/  LDL R5, [R1+0x10] ;  /* 0x0000100001057983 */ /* 0x000ee20000100800 */
[----:B------:R-:W1:Y:S01]  /*21a60*/  S2R R4, SR_TID.X ;  /* 0x0000000000047919 */ /* 0x000e620000002100 */
[----:B------:R-:W-:Y:S01]  /*21a70*/  BSSY B2, `(.L_x_1622) ;  /* 0x0000007000027945 */ /* 0x000fe20003800000 */
[----:B-1----:R-:W-:-:S04]  /*21a80*/  LOP3.LUT R4, R4, 0x7f, RZ, 0xc0, !PT ;  /* 0x0000007f04047812 */ /* 0x002fc800078ec0ff */
[----:B------:R-:W-:Y:S01]  /*21a90*/  ISETP.NE.AND P2, PT, R4, RZ, PT ;  /* 0x000000ff0400720c */ /* 0x000fe20003f45270 */
[----:B--2---:R-:W-:Y:S01]  /*21aa0*/  IMAD R8, R6, 0x8, R7 ;  /* 0x0000000806087824 */ /* 0x004fe200078e0207 */
[----:B---3--:R-:W-:-:S04]  /*21ab0*/  SHF.L.U32 R7, R5, 0x1f, RZ ;  /* 0x0000001f05077819 */ /* 0x008fc800000006ff */
[----:B------:R-:W1:Y:S02]  /*21ac0*/  SYNCS.PHASECHK.TRANS64.TRYWAIT P1, [R8+URZ+0x284a0], R7 ;  /* 0x0284a007080075a7 */ /* 0x000e64000802017f */
[----:B-1----:R-:W-:Y:S05]  /*21ad0*/  @!P1 BRA `(.L_x_1623) ;  /* 0x0000008800f09947 */ /* 0x002fea0003800000 */
.L_x_1869:
[----:B------:R-:W-:Y:S05]  /*21ae0*/  BSYNC B2 ;  /* 0x0000000000027941 */ /* 0x000fea0003800000 */
.L_x_1622:
        /* <DEDUP_REMOVED lines=9> */
.L_x_1625:
[----:B------:R-:W-:Y:S05]  /*21b80*/  BSYNC B2 ;  /* 0x0000000000027941 */ /* 0x000fea0003800000 */
.L_x_1624:
[----:B------:R-:W2:Y:S04]  /*21b90*/  LDL R5, [R1] ;  /* 0x0000000001057983 */ /* 0x000ea80000100800 */
        /* <DEDUP_REMOVED lines=9> */
[----:B------:R-:W-:Y:S01]  /*21c30*/  LEA R5, R9, R0, 0x6 ;  /* 0x0000000009057211 */ /* 0x000fe200078e30ff */
[----:B------:R-:W-:-:S02]  /*21c40*/  VIADD R4, R8, 0x28490 ;  /* 0x0002849008047836 */ /* 0x000fc40000000000 */
[----:B------:R-:W-:-:S09]  /*21c50*/  VIADD R10, R6, 0x20000 ;  /* 0x00020000060a7836 */ /* 0x000fd20000000000 */
.L_x_1626:
        /* <DEDUP_REMOVED lines=16> */
.L_x_1627:
        /* <DEDUP_REMOVED lines=13> */
.L_x_1870:
[----:B------:R-:W-:Y:S05]  /*21e30*/  BSYNC B2 ;  /* 0x0000000000027941 */ /* 0x000fea0003800000 */
.L_x_1628:
[----:B------:R-:W-:Y:S01]  /*21e40*/  BSSY B2, `(.L_x_1630) ;  /* 0x000000b000027945 */ /* 0x000fe20003800000 */
[----:B------:R-:W-:Y:S02]  /*21e50*/  IMAD.MOV.U32 R10, RZ, RZ, 0x0 ;  /* 0x00000000ff0a7424 */ /* 0x000fe400078e00ff */
        /* <DEDUP_REMOVED lines=9> */
.L_x_1631:
[----:B------:R-:W-:Y:S05]  /*21ef0*/  BSYNC B2 ;  /* 0x0000000000027941 */ /* 0x000fea0003800000 */
.L_x_1630:
[----:B------:R-:W-:Y:S01]  /*21f00*/  R2UR UR10, R12 ;  /* 0x000000000c0a72ca */ /* 0x000fe200000e0000 */
[----:B------:R-:W-:Y:S01]  /*21f10*/  UIADD3 UR4, UP0, UR42, 0x670, URZ ;  /* 0x000006702a047890 */ /* 0x000fe2000ff1e03f */
[----:B------:R-:W-:Y:S01]  /*21f20*/  R2UR UR6, R10 ;  /* 0x000000000a0672ca */ /* 0x000fe200000e0000 */
[----:B-12---:R-:W-:Y:S01]  /*21f30*/  VIADD R8, R8, 0x284b0 ;  /* 0x000284b008087836 */ /* 0x006fe20000000000 */
[----:B------:R-:W-:Y:S01]  /*21f40*/  R2UR UR7, R11 ;  /* 0x000000000b0772ca */ /* 0x000fe200000e0000 */
[----:B------:R-:W-:Y:S01]  /*21f50*/  UIADD3.X UR5, URZ, UR43, URZ, UP0, !UPT ;  /* 0x0000002b3f057290 */ /* 0x000fe200087fe43f */
[----:B------:R-:W-:Y:S02]  /*21f60*/  PLOP3.LUT P1, PT, PT, PT, PT, 0x80, 0x0 ;  /* 0x000000000000781c */ /* 0x000fe40003f2f070 */
[----:B------:R-:W-:-:S11]  /*21f70*/  IADD3 R4, R6, 0x10000, RZ ;  /* 0x0001000006047810 */ /* 0x000fd60007ffe0ff */
.L_x_1632:
        /* <DEDUP_REMOVED lines=15> */
.L_x_1633:
        /* <DEDUP_REMOVED lines=10> */
.L_x_1621:
[----:B------:R-:W-:Y:S05]  /*22110*/  BSYNC B1 ;  /* 0x0000000000017941 */ /* 0x000fea0003800000 */
.L_x_1620:
[----:B-1----:R-:W2:Y:S04]  /*22120*/  LDL.LU R4, [R1+0x8] ;  /* 0x0000080001047983 */ /* 0x002ea80000300800 */
[----:B------:R-:W3:Y:S01]  /*22130*/  LDL.LU R7, [R1+0x10] ;  /* 0x0000100001077983 */ /* 0x000ee20000300800 */
[C---:B------:R-:W-:Y:S01]  /*22140*/  ISETP.GT.AND P2, PT, R9.reuse, R3, PT ;  /* 0x000000030900720c */ /* 0x040fe20003f44270 */
[----:B------:R-:W-:Y:S02]  /*22150*/  VIADD R9, R9, 0xffffffff ;  /* 0xffffffff09097836 */ /* 0x000fe40000000000 */
[----:B--2---:R-:W-:-:S05]  /*22160*/  VIADD R4, R4, 0x1 ;  /* 0x0000000104047836 */ /* 0x004fca0000000000 */
[----:B------:R-:W-:-:S04]  /*22170*/  ISETP.NE.AND P1, PT, R4, 0x2, PT ;  /* 0x000000020400780c */ /* 0x000fc80003f25270 */
[----:B------:R-:W-:Y:S02]  /*22180*/  SEL R5, RZ, 0x1, P1 ;  /* 0x00000001ff057807 */ /* 0x000fe40000800000 */
[----:B------:R-:W-:Y:S02]  /*22190*/  SEL R4, R4, RZ, P1 ;  /* 0x000000ff04047207 */ /* 0x000fe40000800000 */
[----:B---3--:R-:W-:-:S05]  /*221a0*/  LOP3.LUT R7, R7, R5, RZ, 0x3c, !PT ;  /* 0x0000000507077212 */ /* 0x008fca00078e3cff */
[----:B------:R2:W-:Y:S04]  /*221b0*/  STL [R1+0x10], R7 ;  /* 0x0000100701007387 */ /* 0x0005e80000100800 */
[----:B------:R2:W-:Y:S01]  /*221c0*/  STL [R1+0x8], R4 ;  /* 0x0000080401007387 */ /* 0x0005e20000100800 */
[----:B------:R-:W-:Y:S05]  /*221d0*/  @P2 BRA `(.L_x_1634) ;  /* 0xfffffff800082947 */ /* 0x000fea000383ffff */
.L_x_1600:
[----:B------:R-:W-:Y:S05]  /*221e0*/  BSYNC B0 ;  /* 0x0000000000007941 */ /* 0x000fea0003800000 */
.L_x_1599:
[----:B------:R-:W3:Y:S01]  /*221f0*/  LDL R8, [R1+0x3c] ;  /* 0x00003c0001087983 */ /* 0x000ee20000100800 */
[----:B------:R-:W4:Y:S01]  /*22200*/  LDC R0, c[0x0][0x448] ;  /* 0x00011200ff007b82 */ /* 0x000f220000000800 */
[----:B------:R-:W-:Y:S07]  /*22210*/  @!P0 WARPSYNC.ALL ;  /* 0x0000000000008948 */ /* 0x000fee0003800000 */
[----:B------:R-:W-:Y:S01]  /*22220*/  @!P0 BAR.SYNC.DEFER_BLOCKING 0xc, 0x180 ;  /* 0x0306000000008b1d */ /* 0x000fe20000010000 */
[----:B----4-:R-:W-:-:S13]  /*22230*/  ISETP.NE.AND P1, PT, R0, 0x1, PT ;  /* 0x000000010000780c */ /* 0x010fda0003f25270 */
[----:B------:R-:W4:Y:S08]  /*22240*/  @P1 LDC R2, c[0x0][0x44c] ;  /* 0x00011300ff021b82 */ /* 0x000f300000000800 */
[----:B------:R-:W5:Y:S01]  /*22250*/  @P1 LDC R3, c[0x0][0x450] ;  /* 0x00011400ff031b82 */ /* 0x000f620000000800 */
[----:B---3--:R-:W-:-:S04]  /*22260*/  VIADD R0, R8, 0x7f ;  /* 0x0000007f08007836 */ /* 0x008fc80000000000 */
[----:B----4-:R-:W-:-:S05]  /*22270*/  @P1 IMAD.HI.U32 R2, R0, R2, RZ ;  /* 0x0000000200021227 */ /* 0x010fca00078e00ff */
[----:B-----5:R-:W-:Y:S02]  /*22280*/  @P1 SHF.R.U32.HI R0, RZ, R3, R2 ;  /* 0x00000003ff001219 */ /* 0x020fe40000011602 */
[----:B------:R-:W3:Y:S03]  /*22290*/  LDC.64 R2, c[0x0][0x9e0] ;  /* 0x00027800ff027b82 */ /* 0x000ee60000000a00 */
[----:B------:R-:W-:Y:S01]  /*222a0*/  IMAD.IADD R0, R17, 0x1, R0 ;  /* 0x0000000111007824 */ /* 0x000fe200078e0200 */
[----:B---3--:R-:W-:-:S03]  /*222b0*/  ISETP.GE.AND P2, PT, R3, 0x1, PT ;  /* 0x000000010300780c */ /* 0x008fc60003f46270 */
[----:B------:R-:W-:-:S10]  /*222c0*/  IMAD.IADD R6, R0, 0x1, R2 ;  /* 0x0000000100067824 */ /* 0x000fd400078e0202 */
[----:B------:R-:W-:Y:S05]  /*222d0*/  @!P2 BRA `(.L_x_1635) ;  /* 0x000000000048a947 */ /* 0x000fea0003800000 */
[C---:B------:R-:W-:Y:S01]  /*222e0*/  ISETP.GT.AND P0, PT, R0.reuse, RZ, PT ;  /* 0x000000ff0000720c */ /* 0x040fe20003f04270 */
[----:B------:R-:W-:Y:S01]  /*222f0*/  BSSY B0, `(.L_x_1636) ;  /* 0x000000e000007945 */ /* 0x000fe20003800000 */
[----:B------:R-:W-:-:S11]  /*22300*/  VIADD R2, R0, 0xffffffff ;  /* 0xffffffff00027836 */ /* 0x000fd60000000000 */
[----:B------:R-:W-:Y:S05]  /*22310*/  @P0 BRA `(.L_x_1637) ;  /* 0x00000000001c0947 */ /* 0x000fea0003800000 */
[----:B------:R-:W-:Y:S01]  /*22320*/  ISETP.NE.AND P0, PT, R3, 0x1, PT ;  /* 0x000000010300780c */ /* 0x000fe20003f05270 */
[----:B------:R-:W-:-:S12]  /*22330*/  IMAD.MOV R0, RZ, RZ, -R0 ;  /* 0x000000ffff007224 */ /* 0x000fd800078e0a00 */
[----:B-12---:R-:W1:Y:S02]  /*22340*/  @P0 LDC.64 R4, c[0x0][0x9e8] ;  /* 0x00027a00ff040b82 */ /* 0x006e640000000a00 */
[----:B-1----:R-:W-:-:S05]  /*22350*/  @P0 IMAD.HI.U32 R4, R0, R4, RZ ;  /* 0x0000000400040227 */ /* 0x002fca00078e00ff */
[----:B------:R-:W-:-:S04]  /*22360*/  @P0 SHF.R.U32.HI R0, RZ, R5, R4 ;  /* 0x00000005ff000219 */ /* 0x000fc80000011604 */
[----:B------:R-:W-:Y:S01]  /*22370*/  LOP3.LUT R2, RZ, R0, RZ, 0x33, !PT ;  /* 0x00000000ff027212 */ /* 0x000fe200078e33ff */
[----:B------:R-:W-:Y:S06]  /*22380*/  BRA `(.L_x_1638) ;  /* 0x0000000000107947 */ /* 0x000fec0003800000 */
.L_x_1637:
[----:B------:R-:W-:-:S13]  /*22390*/  ISETP.NE.AND P0, PT, R3, 0x1, PT ;  /* 0x000000010300780c */ /* 0x000fda0003f05270 */
[----:B-12---:R-:W1:Y:S02]  /*223a0*/  @P0 LDC.64 R4, c[0x0][0x9e8] ;  /* 0x00027a00ff040b82 */ /* 0x006e640000000a00 */
[----:B-1----:R-:W-:-:S05]  /*223b0*/  @P0 IMAD.HI.U32 R4, R2, R4, RZ ;  /* 0x0000000402040227 */ /* 0x002fca00078e00ff */
[----:B------:R-:W-:-:S07]  /*223c0*/  @P0 SHF.R.U32.HI R2, RZ, R5, R4 ;  /* 0x00000005ff020219 */ /* 0x000fce0000011604 */
.L_x_1638:
[----:B------:R-:W-:Y:S05]  /*223d0*/  BSYNC B0 ;  /* 0x0000000000007941 */ /* 0x000fea0003800000 */
.L_x_1636:
[----:B------:R-:W-:-:S05]  /*223e0*/  IMAD R2, R2, R3, R3 ;  /* 0x0000000302027224 */ /* 0x000fca00078e0203 */
[----:B------:R-:W-:-:S07]  /*223f0*/  VIMNMX R6, R6, R2, PT ;  /* 0x0000000206067248 */ /* 0x000fce0003fe0100 */
.L_x_1635:
[----:B------:R-:W-:Y:S01]  /*22400*/  IADD3 R6, R6, 0x3f, RZ ;  /* 0x0000003f06067810 */ /* 0x000fe20007ffe0ff */
[----:B------:R-:W3:Y:S01]  /*22410*/  @P1 LDC R2, c[0x0][0x44c] ;  /* 0x00011300ff021b82 */ /* 0x000ee20000000800 */
[----:B------:R-:W-:Y:S02]  /*22420*/  ULDC UR4, c[0x0][0x9dc] ;  /* 0x0002770000047ab9 */ /* 0x000fe40000000800 */
[----:B------:R-:W-:-:S04]  /*22430*/  SHF.R.S32.HI R0, RZ, 0x1f, R6 ;  /* 0x0000001fff007819 */ /* 0x000fc80000011406 */
[----:B------:R-:W-:Y:S01]  /*22440*/  LEA.HI R0, R0, R6, RZ, 0x6 ;  /* 0x0000000600007211 */ /* 0x000fe200078f30ff */
[----:B-12---:R-:W1:Y:S03]  /*22450*/  @P1 LDC R4, c[0x0][0x450] ;  /* 0x00011400ff041b82 */ /* 0x006e660000000800 */
[----:B------:R-:W-:-:S04]  /*22460*/  SHF.R.S32.HI R0, RZ, 0x6, R0 ;  /* 0x00000006ff007819 */ /* 0x000fc80000011400 */
[----:B------:R-:W-:Y:S01]  /*22470*/  VIMNMX R7, R21, R0, PT ;  /* 0x0000000015077248 */ /* 0x000fe20003fe0100 */
[----:B------:R-:W-:-:S04]  /*22480*/  IMAD.MOV.U32 R0, RZ, RZ, R8 ;  /* 0x000000ffff007224 */ /* 0x000fc800078e0008 */
[----:B------:R2:W-:Y:S01]  /*22490*/  STL [R1+0x48], R7 ;  /* 0x0000480701007387 */ /* 0x0005e20000100800 */
[----:B---3--:R-:W-:-:S05]  /*224a0*/  @P1 IMAD.HI.U32 R2, R8, R2, RZ ;  /* 0x0000000208021227 */ /* 0x008fca00078e00ff */
[----:B-1----:R-:W-:-:S05]  /*224b0*/  @P1 SHF.R.U32.HI R0, RZ, R4, R2 ;  /* 0x00000004ff001219 */ /* 0x002fca0000011602 */
[----:B------:R-:W-:-:S04]  /*224c0*/  IMAD.IADD R0, R20, 0x1, R0 ;  /* 0x0000000114007824 */ /* 0x000fc800078e0200 */
[----:B------:R-:W-:Y:S01]  /*224d0*/  VIADD R2, R0, -UR4 ;  /* 0x8000000400027c36 */ /* 0x000fe20008000000 */
[----:B--2---:R-:W-:Y:S06]  /*224e0*/  @!P2 BRA `(.L_x_1639) ;  /* 0x000000000044a947 */ /* 0x004fec0003800000 */
        /* <DEDUP_REMOVED lines=10> */
.L_x_1641:
[----:B------:R-:W-:-:S13]  /*22590*/  ISETP.NE.AND P0, PT, R3, 0x1, PT ;  /* 0x000000010300780c */ /* 0x000fda0003f05270 */
[----:B------:R-:W1:Y:S02]  /*225a0*/  @P0 LDC.64 R4, c[0x0][0x9e8] ;  /* 0x00027a00ff040b82 */ /* 0x000e640000000a00 */
[----:B-1----:R-:W-:-:S05]  /*225b0*/  @P0 IMAD.HI.U32 R4, R0, R4, RZ ;  /* 0x0000000400040227 */ /* 0x002fca00078e00ff */
[----:B------:R-:W-:-:S07]  /*225c0*/  @P0 SHF.R.U32.HI R0, RZ, R5, R4 ;  /* 0x00000005ff000219 */ /* 0x000fce0000011604 */
.L_x_1642:
[----:B------:R-:W-:Y:S05]  /*225d0*/  BSYNC B0 ;  /* 0x0000000000007941 */ /* 0x000fea0003800000 */
.L_x_1640:
[----:B------:R-:W-:-:S05]  /*225e0*/  IMAD R0, R0, R3, RZ ;  /* 0x0000000300007224 */ /* 0x000fca00078e02ff */
[----:B------:R-:W-:-:S07]  /*225f0*/  VIMNMX R2, R2, R0, !PT ;  /* 0x0000000002027248 */ /* 0x000fce0007fe0100 */
.L_x_1639:
[----:B------:R-:W-:-:S04]  /*22600*/  SHF.R.S32.HI R0, RZ, 0x1f, R2 ;  /* 0x0000001fff007819 */ /* 0x000fc80000011402 */
[----:B------:R-:W-:-:S04]  /*22610*/  LEA.HI R0, R0, R2, RZ, 0x6 ;  /* 0x0000000200007211 */ /* 0x000fc800078f30ff */
[----:B------:R-:W-:-:S04]  /*22620*/  SHF.R.S32.HI R0, RZ, 0x6, R0 ;  /* 0x00000006ff007819 */ /* 0x000fc80000011400 */
[----:B------:R-:W-:-:S04]  /*22630*/  VIMNMX R3, RZ, R0, !PT ;  /* 0x00000000ff037248 */ /* 0x000fc80007fe0100 */
[----:B------:R-:W-:Y:S01]  /*22640*/  ISETP.GT.AND P0, PT, R7, R3, PT ;  /* 0x000000030700720c */ /* 0x000fe20003f04270 */
[----:B------:R1:W-:-:S12]  /*22650*/  STL [R1+0x20], R3 ;  /* 0x0000200301007387 */ /* 0x0003d80000100800 */
[----:B-1----:R-:W-:Y:S05]  /*22660*/  @P0 BRA `(.L_x_1643) ;  /* 0x0000000000440947 */ /* 0x002fea0003800000 */
[----:B------:R-:W1:Y:S02]  /*22670*/  S2R R3, SR_TID.X ;  /* 0x0000000000037919 */ /* 0x000e640000002100 */
[----:B-1----:R-:W-:-:S04]  /*22680*/  LOP3.LUT R3, R3, 0x7f, RZ, 0xc0, !PT ;  /* 0x0000007f03037812 */ /* 0x002fc800078ec0ff */
[----:B------:R-:W-:-:S13]  /*22690*/  ISETP.NE.AND P0, PT, R3, RZ, PT ;  /* 0x000000ff0300720c */ /* 0x000fda0003f05270 */
[----:B------:R-:W-:Y:S05]  /*226a0*/  @P0 BRA `(.L_x_1644) ;  /* 0x0000003000dc0947 */ /* 0x000fea0003800000 */
[----:B------:R-:W1:Y:S01]  /*226b0*/  S2R R2, SR_LANEID ;  /* 0x0000000000027919 */ /* 0x000e620000000000 */
[----:B------:R-:W-:Y:S01]  /*226c0*/  VOTEU.ANY UR4, UPT, PT ;  /* 0x0000000000047886 */ /* 0x000fe200038e0100 */
[----:B------:R-:W2:Y:S01]  /*226d0*/  LDC.64 R4, c[0x0][0xc60] ;  /* 0x00031800ff047b82 */ /* 0x000ea20000000a00 */
[----:B------:R-:W1:Y:S02]  /*226e0*/  FLO.U32 R0, UR4 ;  /* 0x0000000400007d00 */ /* 0x000e6400080e0000 */
[----:B-1----:R-:W-:-:S06]  /*226f0*/  ISETP.EQ.U32.AND P0, PT, R0, R2, PT ;  /* 0x000000020000720c */ /* 0x002fcc0003f02070 */
[----:B------:R-:W2:Y:S07]  /*22700*/  POPC R2, UR4 ;  /* 0x0000000400027d09 */ /* 0x000eae0008000000 */
[----:B--2---:R-:W2:Y:S04]  /*22710*/  @P0 ATOMG.E.ADD.STRONG.GPU PT, R2, desc[UR46][R4.64], R2 ;  /* 0x00000002040209a8 */ /* 0x004ea800081ee1ee */
[----:B--2---:R1:W2:Y:S02]  /*22720*/  SHFL.IDX PT, R2, R2, R0, 0x1f ;  /* 0x00001f0002027589 */ /* 0x0042a400000e0000 */
[----:B-1----:R-:W1:Y:S02]  /*22730*/  S2R R0, SR_LTMASK ;  /* 0x0000000000007919 */ /* 0x002e640000003900 */
[----:B-1----:R-:W-:-:S06]  /*22740*/  LOP3.LUT R0, R0, UR4, RZ, 0xc0, !PT ;  /* 0x0000000400007c12 */ /* 0x002fcc000f8ec0ff */
[----:B------:R-:W2:Y:S02]  /*22750*/  POPC R0, R0 ;  /* 0x0000000000007309 */ /* 0x000ea40000000000 */
[----:B--2---:R-:W-:Y:S01]  /*22760*/  IADD3 R16, R2, UR37, R0 ;  /* 0x0000002502107c10 */ /* 0x004fe2000fffe000 */
[----:B------:R-:W-:Y:S06]  /*22770*/  BRA `(.L_x_1644) ;  /* 0x0000003000a87947 */ /* 0x000fec0003800000 */
.L_x_1643:
[----:B------:R-:W2:Y:S01]  /*22780*/  LDL R17, [R1] ;  /* 0x0000000001117983 */ /* 0x000ea20000100800 */
        /* <DEDUP_REMOVED lines=10> */
[----:B------:R-:W1:Y:S01]  /*22830*/  LDC.64 R2, c[0x4][R2] ;  /* 0x0100000002027b82 */ /* 0x000e620000000a00 */
[----:B------:R-:W-:Y:S02]  /*22840*/  IMAD.U32 R5, RZ, RZ, UR7 ;  /* 0x00000007ff057e24 */ /* 0x000fe4000f8e00ff */
[----:B------:R-:W-:Y:S02]  /*22850*/  IMAD.U32 R6, RZ, RZ, UR8 ;  /* 0x00000008ff067e24 */ /* 0x000fe4000f8e00ff */
[----:B------:R-:W-:-:S02]  /*22860*/  IMAD.U32 R7, RZ, RZ, UR9 ;  /* 0x00000009ff077e24 */ /* 0x000fc4000f8e00ff */
[----:B0-----:R-:W-:Y:S02]  /*22870*/  IMAD.U32 R11, RZ, RZ, UR5 ;  /* 0x00000005ff0b7e24 */ /* 0x001fe4000f8e00ff */
[----:B------:R-:W-:Y:S02]  /*22880*/  IMAD.MOV.U32 R8, RZ, RZ, 0x70 ;  /* 0x00000070ff087424 */ /* 0x000fe400078e00ff */
[----:B------:R-:W-:Y:S02]  /*22890*/  IMAD.MOV.U32 R12, RZ, RZ, 0x1 ;  /* 0x00000001ff0c7424 */ /* 0x000fe400078e00ff */
[----:B------:R-:W-:-:S07]  /*228a0*/  IMAD.MOV.U32 R13, RZ, RZ, RZ ;  /* 0x000000ffff0d7224 */ /* 0x000fce00078e00ff */
[----:B------:R-:W-:-:S07]  /*228b0*/  LEPC R20, `(.L_x_1646) ;  /* 0x000000001014794e */ /* 0x000fce0000000000 */
[----:B-1----:R-:W-:Y:S05]  /*228c0*/  CALL.ABS.NOINC R2 ;  /* 0x0000000002007343 */ /* 0x002fea0003c00000 */
.L_x_1646:
[----:B------:R-:W-:Y:S05]  /*228d0*/  BSYNC B6 ;  /* 0x0000000000067941 */ /* 0x000fea0003800000 */
.L_x_1645:
[----:B------:R-:W-:Y:S02]  /*228e0*/  IMAD.MOV.U32 R2, RZ, RZ, R17 ;  /* 0x000000ffff027224 */ /* 0x000fe400078e0011 */
[----:B------:R-:W2:Y:S01]  /*228f0*/  LDL.LU R17, [R1+0x18] ;  /* 0x0000180001117983 */ /* 0x000ea20000300800 */
[----:B------:R-:W-:Y:S01]  /*22900*/  BSSY B6, `(.L_x_1647) ;  /* 0x0000017000067945 */ /* 0x000fe20003800000 */
[----:B------:R-:W-:-:S05]  /*22910*/  VIADD R0, R2, 0x10000 ;  /* 0x0001000002007836 */ /* 0x000fca0000000000 */
        /* <DEDUP_REMOVED lines=9> */
[----:B------:R-:W-:Y:S01]  /*229b0*/  IMAD.U32 R4, RZ, RZ, UR6 ;  /* 0x00000006ff047e24 */ /* 0x000fe2000f8e00ff */
[----:B------:R-:W-:Y:S01]  /*229c0*/  MOV R6, UR8 ;  /* 0x0000000800067c02 */ /* 0x000fe20008000f00 */
[----:B------:R-:W2:Y:S01]  /*229d0*/  LDC.64 R2, c[0x4][R2] ;  /* 0x0100000002027b82 */ /* 0x000ea20000000a00 */
        /* <DEDUP_REMOVED lines=8> */
[----:B-12---:R-:W-:Y:S05]  /*22a60*/  CALL.ABS.NOINC R2 ;  /* 0x0000000002007343 */ /* 0x006fea0003c00000 */
.L_x_1648:
[----:B------:R-:W-:Y:S05]  /*22a70*/  BSYNC B6 ;  /* 0x0000000000067941 */ /* 0x000fea0003800000 */
.L_x_1647:
        /* <DEDUP_REMOVED lines=21> */
.L_x_1650:
[----:B------:R-:W-:Y:S05]  /*22bd0*/  BSYNC B6 ;  /* 0x0000000000067941 */ /* 0x000fea0003800000 */
.L_x_1649:
[----:B------:R-:W-:Y:S01]  /*22be0*/  LOP3.LUT P6, RZ, R17, 0x1, RZ, 0xc0, !PT ;  /* 0x0000000111ff7812 */ /* 0x000fe200078cc0ff */
[----:B------:R-:W-:-:S12]  /*22bf0*/  BSSY B6, `(.L_x_1651) ;  /* 0x0000012000067945 */ /* 0x000fd80003800000 */
        /* <DEDUP_REMOVED lines=17> */
.L_x_1652:
[----:B------:R-:W-:Y:S05]  /*22d10*/  BSYNC B6 ;  /* 0x0000000000067941 */ /* 0x000fea0003800000 */
.L_x_1651:
[----:B------:R-:W-:Y:S01]  /*22d20*/  ULDC.64 UR4, c[0x0][0x9f8] ;  /* 0x00027e0000047ab9 */ /* 0x000fe20000000a00 */
[----:B------:R-:W-:Y:S02]  /*22d30*/  MOV R9, R19 ;  /* 0x0000001300097202 */ /* 0x000fe40000000f00 */
[----:B------:R-:W-:-:S04]  /*22d40*/  ISETP.NE.U32.AND P0, PT, RZ, UR4, PT ;  /* 0x00000004ff007c0c */ /* 0x000fc8000bf05070 */
[----:B------:R-:W-:Y:S01]  /*22d50*/  ISETP.NE.AND.EX P0, PT, RZ, UR5, PT, P0 ;  /* 0x00000005ff007c0c */ /* 0x000fe2000bf05300 */
[----:B------:R-:W-:-:S12]  /*22d60*/  ULDC.64 UR4, c[0x0][0xa08] ;  /* 0x0002820000047ab9 */ /* 0x000fd80000000a00 */
[----:B------:R-:W2:Y:S02]  /*22d70*/  @P0 LDC.64 R2, c[0x0][0x9f8] ;  /* 0x00027e00ff020b82 */ /* 0x000ea40000000a00 */
[----:B--2---:R-:W-:-:S05]  /*22d80*/  @P0 IMAD.WIDE R2, R19, 0x4, R2 ;  /* 0x0000000413020825 */ /* 0x004fca00078e0202 */
[----:B------:R2:W3:Y:S02]  /*22d90*/  @P0 LDG.E R9, desc[UR46][R2.64] ;  /* 0x0000002e02090981 */ /* 0x0004e4000c1e1900 */
[----:B--2---:R-:W2:Y:S02]  /*22da0*/  LDC.64 R2, c[0x0][0x418] ;  /* 0x00010600ff027b82 */ /* 0x004ea40000000a00 */
[----:B--2---:R-:W-:Y:S01]  /*22db0*/  LOP3.LUT P0, RZ, R2, UR4, RZ, 0xfc, !PT ;  /* 0x0000000402ff7c12 */ /* 0x004fe2000f80fcff */
[----:B------:R-:W-:-:S03]  /*22dc0*/  UMOV UR4, 0xffffffff ;  /* 0xffffffff00047882 */ /* 0x000fc60000000000 */
[----:B------:R-:W-:Y:S02]  /*22dd0*/  LOP3.LUT P0, RZ, R3, UR5, RZ, 0xfc, P0 ;  /* 0x0000000503ff7c12 */ /* 0x000fe4000800fcff */
[----:B---3--:R-:W-:Y:S01]  /*22de0*/  SHF.R.S32.HI R10, RZ, 0x1f, R9 ;  /* 0x0000001fff0a7819 */ /* 0x008fe20000011409 */
[----:B------:R2:W-:Y:S01]  /*22df0*/  STL [R1+0x14], R9 ;  /* 0x0000140901007387 */ /* 0x0005e20000100800 */
[----:B-1----:R-:W-:-:S03]  /*22e00*/  SEL R17, R9, RZ, !P0 ;  /* 0x000000ff09117207 */ /* 0x002fc60004000000 */
[----:B------:R2:W-:Y:S01]  /*22e10*/  STL [R1+0x1c], R10 ;  /* 0x00001c0a01007387 */ /* 0x0005e20000100800 */
[----:B------:R-:W-:Y:S05]  /*22e20*/  BRA.DIV UR4, `(.L_x_1653) ;  /* 0x0000007a04447947 */ /* 0x000fea000b800000 */
[----:B------:R-:W1:Y:S02]  /*22e30*/  S2R R0, SR_TID.X ;  /* 0x0000000000007919 */ /* 0x000e640000002100 */
[----:B-1----:R-:W-:-:S04]  /*22e40*/  SHF.R.U32.HI R0, RZ, 0x5, R0 ;  /* 0x00000005ff007819 */ /* 0x002fc80000011600 */
[----:B------:R-:W-:-:S05]  /*22e50*/  LOP3.LUT R0, R0, 0x3, RZ, 0xc0, !PT ;  /* 0x0000000300007812 */ /* 0x000fca00078ec0ff */
[----:B------:R1:W3:Y:S02]  /*22e60*/  SHFL.IDX PT, R14, R0, RZ, 0x1f ;  /* 0x00001fff000e7589 */ /* 0x0002e400000e0000 */
.L_x_1873:
[----:B-1----:R-:W4:Y:S01]  /*22e70*/  LDL.LU R0, [R1+0x18] ;  /* 0x0000180001007983 */ /* 0x002f220000300800 */
[----:B------:R-:W-:Y:S02]  /*22e80*/  PLOP3.LUT P1, PT, PT, PT, PT, 0x8, 0x0 ;  /* 0x000000000000781c */ /* 0x000fe40003f2e170 */
[----:B---3--:R-:W-:Y:S02]  /*22e90*/  ISETP.NE.AND P0, PT, R14, RZ, PT ;  /* 0x000000ff0e00720c */ /* 0x008fe40003f05270 */
[----:B----4-:R-:W-:-:S09]  /*22ea0*/  LOP3.LUT R0, R0, 0xfffffffe, RZ, 0xc0, !PT ;  /* 0xfffffffe00007812 */ /* 0x010fd200078ec0ff */
[----:B------:R-:W-:-:S05]  /*22eb0*/  @P1 LOP3.LUT R0, R0, 0x1, RZ, 0xfc, !PT ;  /* 0x0000000100001812 */ /* 0x000fca00078efcff */
[----:B------:R1:W-:Y:S01]  /*22ec0*/  STL [R1+0x18], R0 ;  /* 0x0000180001007387 */ /* 0x0003e20000100800 */
[----:B------:R-:W-:Y:S05]  /*22ed0*/  @P0 BRA `(.L_x_1654) ;  /* 0x0000000400980947 */ /* 0x000fea0003800000 */
[----:B------:R-:W-:-:S03]  /*22ee0*/  UMOV UR4, 0xffffffff ;  /* 0xffffffff00047882 */ /* 0x000fc60000000000 */
[----:B------:R-:W-:Y:S05]  /*22ef0*/  BRA.DIV UR4, `(.L_x_1655) ;  /* 0x0000007a04447947 */ /* 0x000fea000b800000 */
[----:B------:R-:W-:-:S13]  /*22f00*/  ELECT P6, URZ, PT ;  /* 0x00000000003f782f */ /* 0x000fda00038c0000 */
.L_x_1876:
[----:B------:R-:W-:Y:S05]  /*22f10*/  @!P6 BRA `(.L_x_1654) ;  /* 0x000000040088e947 */ /* 0x000fea0003800000 */
[----:B-1----:R-:W3:Y:S01]  /*22f20*/  LDL R0, [R1+0x48] ;  /* 0x0000480001007983 */ /* 0x002ee20000100800 */
[----:B------:R-:W-:-:S04]  /*22f30*/  ISETP.NE.U32.AND P0, PT, R2, RZ, PT ;  /* 0x000000ff0200720c */ /* 0x000fc80003f05070 */
[----:B------:R-:W-:Y:S01]  /*22f40*/  ISETP.NE.AND.EX P0, PT, R3, RZ, PT, P0 ;  /* 0x000000ff0300720c */ /* 0x000fe20003f05300 */
[----:B---3--:R-:W-:-:S12]  /*22f50*/  VIADD R4, R0, 0xffffffff ;  /* 0xffffffff00047836 */ /* 0x008fd80000000000 */
[----:B------:R-:W-:Y:S05]  /*22f60*/  @!P0 BRA `(.L_x_1656) ;  /* 0x0000000000488947 */ /* 0x000fea0003800000 */
[----:B------:R-:W1:Y:S01]  /*22f70*/  LDC R8, c[0x0][0x43c] ;  /* 0x00010f00ff087b82 */ /* 0x000e620000000800 */
[----:B------:R-:W-:Y:S01]  /*22f80*/  IMAD.MOV.U32 R0, RZ, RZ, R4 ;  /* 0x000000ffff007224 */ /* 0x000fe200078e0004 */
[----:B------:R-:W-:Y:S01]  /*22f90*/  ULDC.64 UR4, c[0x0][0x428] ;  /* 0x00010a0000047ab9 */ /* 0x000fe20000000a00 */
[----:B-1----:R-:W-:-:S13]  /*22fa0*/  ISETP.NE.AND P0, PT, R8, 0x1, PT ;  /* 0x000000010800780c */ /* 0x002fda0003f05270 */
[----:B------:R-:W1:Y:S02]  /*22fb0*/  @P0 LDC.64 R6, c[0x0][0x440] ;  /* 0x00011000ff060b82 */ /* 0x000e640000000a00 */
[----:B-1----:R-:W-:-:S05]  /*22fc0*/  @P0 IMAD.HI.U32 R6, R4, R6, RZ ;  /* 0x0000000604060227 */ /* 0x002fca00078e00ff */
[----:B------:R-:W-:-:S04]  /*22fd0*/  @P0 SHF.R.U32.HI R0, RZ, R7, R6 ;  /* 0x00000007ff000219 */ /* 0x000fc80000011606 */
[--C-:B------:R-:W-:Y:S01]  /*22fe0*/  SHF.R.S32.HI R7, RZ, 0x1f, R0.reuse ;  /* 0x0000001fff077819 */ /* 0x100fe20000011400 */
[--C-:B------:R-:W-:Y:S02]  /*22ff0*/  IMAD.MOV R5, RZ, RZ, -R0.reuse ;  /* 0x000000ffff057224 */ /* 0x100fe400078e0a00 */
[----:B------:R-:W-:Y:S02]  /*23000*/  IMAD.MOV.U32 R6, RZ, RZ, R0 ;  /* 0x000000ffff067224 */ /* 0x000fe400078e0000 */
[----:B------:R-:W-:Y:S02]  /*23010*/  IMAD R4, R8, R5, R4 ;  /* 0x0000000508047224 */ /* 0x000fe400078e0204 */
[----:B------:R-:W-:Y:S02]  /*23020*/  IMAD R5, R10, UR4, RZ ;  /* 0x000000040a057c24 */ /* 0x000fe4000f8e02ff */
[----:B------:R-:W-:-:S04]  /*23030*/  IMAD.WIDE.U32 R6, R9, UR4, R6 ;  /* 0x0000000409067c25 */ /* 0x000fc8000f8e0006 */
[----:B------:R-:W-:Y:S01]  /*23040*/  IMAD R0, R9, UR5, R5 ;  /* 0x0000000509007c24 */ /* 0x000fe2000f8e0205 */
[----:B------:R-:W-:-:S03]  /*23050*/  LEA R2, P0, R6, R2, 0x2 ;  /* 0x0000000206027211 */ /* 0x000fc600078010ff */
[----:B------:R-:W-:-:S05]  /*23060*/  IMAD.IADD R0, R7, 0x1, R0 ;  /* 0x0000000107007824 */ /* 0x000fca00078e0200 */
[----:B------:R-:W-:-:S05]  /*23070*/  LEA.HI.X R3, R6, R3, R0, 0x2, P0 ;  /* 0x0000000306037211 */ /* 0x000fca00000f1400 */
[----:B------:R1:W5:Y:S02]  /*23080*/  LDG.E R17, desc[UR46][R2.64] ;  /* 0x0000002e02117981 */ /* 0x000364000c1e1900 */
.L_x_1656:
[----:B--2---:R-:W2:Y:S04]  /*23090*/  LDL R10, [R1] ;  /* 0x00000000010a7983 */ /* 0x004ea80000100800 */
[----:B------:R-:W2:Y:S04]  /*230a0*/  LDL R0, [R1+0x4] ;  /* 0x0000040001007983 */ /* 0x000ea80000100800 */
[----:B-1----:R-:W3:Y:S01]  /*230b0*/  LDL R2, [R1+0xc] ;  /* 0x00000c0001027983 */ /* 0x002ee20000100800 */
[----:B------:R-:W1:Y:S02]  /*230c0*/  S2R R9, SR_TID.X ;  /* 0x0000000000097919 */ /* 0x000e640000002100 */
[----:B-1----:R-:W-:-:S04]  /*230d0*/  LOP3.LUT R9, R9, 0x7f, RZ, 0xc0, !PT ;  /* 0x0000007f09097812 */ /* 0x002fc800078ec0ff */
[----:B------:R-:W-:Y:S01]  /*230e0*/  ISETP.NE.AND P1, PT, R9, RZ, PT ;  /* 0x000000ff0900720c */ /* 0x000fe20003f25270 */
[----:B--2---:R-:W-:Y:S01]  /*230f0*/  IMAD R0, R0, 0x8, R10 ;  /* 0x0000000800007824 */ /* 0x004fe200078e020a */
[----:B---3--:R-:W-:-:S04]  /*23100*/  SHF.L.U32 R3, R2, 0x1f, RZ ;  /* 0x0000001f02037819 */ /* 0x008fc800000006ff */
[----:B------:R-:W1:Y:S02]  /*23110*/  SYNCS.PHASECHK.TRANS64.TRYWAIT P0, [R0+URZ+0x28480], R3 ;  /* 0x02848003000075a7 */ /* 0x000e64000800017f */
[----:B-1----:R-:W-:Y:S05]  /*23120*/  @!P0 BRA `(.L_x_1657) ;  /* 0x0000007400d88947 */ /* 0x002fea0003800000 */
.L_x_1877:
        /* <DEDUP_REMOVED lines=8> */
.L_x_1658:
[----:B------:R-:W2:Y:S04]  /*231b0*/  LDL R6, [R1] ;  /* 0x0000000001067983 */ /* 0x000ea80000100800 */
[----:B------:R-:W2:Y:S04]  /*231c0*/  LDL R2, [R1+0x4] ;  /* 0x0000040001027983 */ /* 0x000ea80000100800 */
[----:B------:R-:W3:Y:S01]  /*231d0*/  LDL R5, [R1+0x24] ;  /* 0x0000240001057983 */ /* 0x000ee20000100800 */
[----:B------:R-:W-:Y:S01]  /*231e0*/  R2UR UR9, R0 ;  /* 0x00000000000972ca */ /* 0x000fe200000e0000 */
[----:B------:R-:W-:Y:S01]  /*231f0*/  UIADD3 UR4, UP0, UR42, 0x470, URZ ;  /* 0x000004702a047890 */ /* 0x000fe2000ff1e03f */
[----:B------:R-:W-:Y:S01]  /*23200*/  R2UR UR12, R18 ;  /* 0x00000000120c72ca */ /* 0x000fe200000e0000 */
[----:B------:R-:W-:Y:S01]  /*23210*/  UMOV UR10, URZ ;  /* 0x0000003f000a7c82 */ /* 0x000fe20008000000 */
[----:B-----5:R-:W-:Y:S01]  /*23220*/  R2UR UR13, R17 ;  /* 0x00000000110d72ca */ /* 0x020fe200000e0000 */
[----:B------:R-:W-:Y:S01]  /*23230*/  UIADD3.X UR5, URZ, UR43, URZ, UP0, !UPT ;  /* 0x0000002b3f057290 */ /* 0x000fe200087fe43f */
[----:B------:R-:W-:Y:S01]  /*23240*/  UMOV UR6, 0x0 ;  /* 0x0000000000067882 */ /* 0x000fe20000000000 */
[----:B------:R-:W-:Y:S01]  /*23250*/  UMOV UR7, 0x14f00000 ;  /* 0x14f0000000077882 */ /* 0x000fe20000000000 */
[----:B------:R-:W-:-:S05]  /*23260*/  UMOV UR15, 0x80 ;  /* 0x00000080000f7882 */ /* 0x000fca0000000000 */
[----:B------:R-:W-:Y:S01]  /*23270*/  UIADD3 UR9, UR9, 0x28470, URZ ;  /* 0x0002847009097890 */ /* 0x000fe2000fffe03f */
[----:B--2---:R-:W-:-:S04]  /*23280*/  LEA R2, R2, R6, 0xe ;  /* 0x0000000602027211 */ /* 0x004fc800078e70ff */
[----:B------:R-:W-:Y:S01]  /*23290*/  R2UR UR14, R2 ;  /* 0x00000000020e72ca */ /* 0x000fe200000e0000 */
[----:B---3--:R-:W-:-:S05]  /*232a0*/  IMAD R4, R4, 0x40, R5 ;  /* 0x0000004004047824 */ /* 0x008fca00078e0205 */
[----:B------:R-:W-:-:S07]  /*232b0*/  R2UR UR11, R4 ;  /* 0x00000000040b72ca */ /* 0x000fce00000e0000 */
[----:B------:R-:W-:Y:S02]  /*232c0*/  UIADD3 UR8, UR14, 0x10000, URZ ;  /* 0x000100000e087890 */ /* 0x000fe4000fffe03f */
[----:B------:R-:W-:-:S07]  /*232d0*/  UIADD3 UR14, UR14, 0x12000, URZ ;  /* 0x000120000e0e7890 */ /* 0x000fce000fffe03f */
[----:B------:R2:W-:Y:S02]  /*232e0*/  UTMALDG.4D [UR8], [UR4], desc[UR6] ;  /* 0x00000608040075b4 */ /* 0x0005e40008019000 */
[----:B--2---:R-:W-:Y:S01]  /*232f0*/  UMOV UR8, UR14 ;  /* 0x0000000e00087c82 */ /* 0x004fe20008000000 */
[----:B------:R-:W-:Y:S02]  /*23300*/  UMOV UR10, UR15 ;  /* 0x0000000f000a7c82 */ /* 0x000fe40008000000 */
[----:B------:R2:W-:Y:S01]  /*23310*/  UTMALDG.4D [UR8], [UR4], desc[UR6] ;  /* 0x00000608040075b4 */ /* 0x0005e20008019000 */
[----:B------:R-:W3:Y:S02]  /*23320*/  SYNCS.PHASECHK.TRANS64.TRYWAIT P0, [R0+URZ+0x28440], R3 ;  /* 0x02844003000075a7 */ /* 0x000ee4000800017f */
[----:B--23--:R-:W-:Y:S05]  /*23330*/  @!P0 BRA `(.L_x_1659) ;  /* 0x0000007400688947 */ /* 0x00cfea0003800000 */
.L_x_1878:
[----:B------:R-:W-:Y:S05]  /*23340*/  @P1 BRA `(.L_x_1660) ;  /* 0x00000000001c1947 */ /* 0x000fea0003800000 */
[----:B------:R-:W3:Y:S01]  /*23350*/  S2R R5, SR_TID.X ;  /* 0x0000000000057919 */ /* 0x000ee20000002100 */
[----:B-12---:R-:W-:-:S04]  /*23360*/  IMAD.MOV.U32 R3, RZ, RZ, 0x4000 ;  /* 0x00004000ff037424 */ /* 0x006fc800078e00ff */
[----:B------:R4:W-:Y:S01]  /*23370*/  SYNCS.ARRIVE.TRANS64 RZ, [R0+URZ+0x28430], R3 ;  /* 0x0284300300ff79a7 */ /* 0x0009e2000800003f */
[----:B---3--:R-:W-:-:S04]  /*23380*/  LOP3.LUT R5, R5, 0x1f, RZ, 0xc0, !PT ;  /* 0x0000001f05057812 */ /* 0x008fc800078ec0ff */
[----:B------:R-:W-:-:S13]  /*23390*/  ISETP.NE.AND P0, PT, R5, RZ, PT ;  /* 0x000000ff0500720c */ /* 0x000fda0003f05270 */
[----:B----4-:R-:W-:Y:S05]  /*233a0*/  @!P0 BRA `(.L_x_1660) ;  /* 0x0000000000048947 */ /* 0x010fea0003800000 */
[----:B------:R-:W-:Y:S01]  /*233b0*/  BPT.TRAP 0x1 ;  /* 0x000000040000795c */ /* 0x000fe20000300000 */
.L_x_1660:
[----:B-12---:R-:W2:Y:S01]  /*233c0*/  LDL.LU R3, [R1+0x18] ;  /* 0x0000180001037983 */ /* 0x006ea20000300800 */
        /* <DEDUP_REMOVED lines=10> */
[----:B------:R-:W-:Y:S01]  /*23470*/  R2UR UR13, R17 ;  /* 0x00000000110d72ca */ /* 0x000fe200000e0000 */
[----:B------:R-:W-:-:S02]  /*23480*/  UMOV UR15, 0x80 ;  /* 0x00000080000f7882 */ /* 0x000fc40000000000 */
[----:B------:R-:W-:Y:S02]  /*23490*/  UIADD3 UR8, UR14, 0x20000, URZ ;  /* 0x000200000e087890 */ /* 0x000fe4000fffe03f */
[----:B------:R-:W-:Y:S02]  /*234a0*/  UIADD3 UR9, UR9, 0x28430, URZ ;  /* 0x0002843009097890 */ /* 0x000fe4000fffe03f */
[----:B------:R-:W-:-:S07]  /*234b0*/  UIADD3 UR14, UR14, 0x22000, URZ ;  /* 0x000220000e0e7890 */ /* 0x000fce000fffe03f */
[----:B------:R1:W-:Y:S02]  /*234c0*/  UTMALDG.4D [UR8], [UR4], desc[UR6] ;  /* 0x00000608040075b4 */ /* 0x0003e40008019000 */
[----:B-1----:R-:W-:Y:S01]  /*234d0*/  UMOV UR8, UR14 ;  /* 0x0000000e00087c82 */ /* 0x002fe20008000000 */
[----:B------:R-:W-:Y:S02]  /*234e0*/  UMOV UR10, UR15 ;  /* 0x0000000f000a7c82 */ /* 0x000fe40008000000 */
[----:B------:R3:W-:Y:S01]  /*234f0*/  UTMALDG.4D [UR8], [UR4], desc[UR6] ;  /* 0x00000608040075b4 */ /* 0x0007e20008019000 */
[----:B--2---:R-:W-:-:S04]  /*23500*/  LOP3.LUT R3, R3, 0xfffffffe, RZ, 0xc0, !PT ;  /* 0xfffffffe03037812 */ /* 0x004fc800078ec0ff */
[----:B------:R-:W-:-:S05]  /*23510*/  @P0 LOP3.LUT R3, R3, 0x1, RZ, 0xfc, !PT ;  /* 0x0000000103030812 */ /* 0x000fca00078efcff */
[----:B------:R3:W-:Y:S01]  /*23520*/  STL [R1+0x18], R3 ;  /* 0x0000180301007387 */ /* 0x0007e20000100800 */
[----:B------:R-:W-:Y:S01]  /*23530*/  NOP ;  /* 0x0000000000007918 */ /* 0x000fe20000000000 */
.L_x_1654:
[----:B------:R-:W4:Y:S04]  /*23540*/  LDL R4, [R1] ;  /* 0x0000000001047983 */ /* 0x000f280000100800 */
[----:B---3--:R-:W1:Y:S01]  /*23550*/  LDL.LU R3, [R1+0x44] ;  /* 0x0000440001037983 */ /* 0x008e620000300800 */
[----:B------:R-:W-:Y:S05]  /*23560*/  WARPSYNC.ALL ;  /* 0x0000000000007948 */ /* 0x000fea0003800000 */
[----:B------:R-:W-:Y:S01]  /*23570*/  ULDC.64 UR4, c[0x0][0x298] ;  /* 0x0000a60000047ab9 */ /* 0x000fe20000000a00 */
[----:B------:R-:W-:Y:S01]  /*23580*/  BSSY B6, `(.L_x_1661) ;  /* 0x000001c000067945 */ /* 0x000fe20003800000 */
[----:B------:R-:W-:Y:S01]  /*23590*/  BAR.SYNC.DEFER_BLOCKING 0x8, 0x180 ;  /* 0x0206000000007b1d */ /* 0x000fe20000010000 */
[----:B-1----:R-:W-:-:S05]  /*235a0*/  SHF.R.S32.HI R0, RZ, 0x1f, R3 ;  /* 0x0000001fff007819 */ /* 0x002fca0000011403 */
[----:B------:R-:W-:Y:S02]  /*235b0*/  IMAD R2, R0, UR4, RZ ;  /* 0x0000000400027c24 */ /* 0x000fe4000f8e02ff */
[----:B----4-:R-:W-:Y:S02]  /*235c0*/  VIADD R0, R4, 0x18000 ;  /* 0x0001800004007836 */ /* 0x010fe40000000000 */
[C---:B------:R-:W-:Y:S02]  /*235d0*/  IMAD R2, R3.reuse, UR5, R2 ;  /* 0x0000000503027c24 */ /* 0x040fe4000f8e0202 */
[----:B------:R-:W-:Y:S01]  /*235e0*/  IMAD.WIDE.U32 R4, R3, UR4, RZ ;  /* 0x0000000403047c25 */ /* 0x000fe2000f8e00ff */
[----:B------:R-:W-:-:S03]  /*235f0*/  LOP3.LUT P0, RZ, R0, 0x3ff, RZ, 0xc0, !PT ;  /* 0x000003ff00ff7812 */ /* 0x000fc6000780c0ff */
[----:B------:R-:W-:Y:S01]  /*23600*/  IMAD.IADD R0, R5, 0x1, R2 ;  /* 0x0000000105007824 */ /* 0x000fe200078e0202 */
[----:B------:R1:W-:Y:S04]  /*23610*/  STL.64 [R1+0x50], R4 ;  /* 0x0000500401007387 */ /* 0x0003e80000100a00 */
[----:B------:R1:W-:Y:S05]  /*23620*/  STL [R1+0x44], R0 ;  /* 0x0000440001007387 */ /* 0x0003ea0000100800 */
[----:B------:R-:W-:Y:S05]  /*23630*/  @!P0 BRA `(.L_x_1662) ;  /* 0x0000000000408947 */ /* 0x000fea0003800000 */
[----:B------:R-:W-:Y:S01]  /*23640*/  MOV R2, 0x0 ;  /* 0x0000000000027802 */ /* 0x000fe20000000f00 */
[----:B------:R-:W-:Y:S01]  /*23650*/  ULDC.64 UR4, c[0x4][0xc0] ;  /* 0x0100300000047ab9 */ /* 0x000fe20000000a00 */
[----:B------:R-:W-:Y:S01]  /*23660*/  ULDC.64 UR6, c[0x4][0xc8] ;  /* 0x0100320000067ab9 */ /* 0x000fe20000000a00 */
[----:B------:R-:W-:Y:S01]  /*23670*/  ULDC.64 UR8, c[0x4][0x28] ;  /* 0x01000a0000087ab9 */ /* 0x000fe20000000a00 */
[----:B-1----:R-:W-:Y:S01]  /*23680*/  IMAD.U32 R4, RZ, RZ, UR4 ;  /* 0x00000004ff047e24 */ /* 0x002fe2000f8e00ff */
[----:B------:R-:W-:Y:S01]  /*23690*/  MOV R7, UR7 ;  /* 0x0000000700077c02 */ /* 0x000fe20008000f00 */
[----:B------:R-:W1:Y:S01]  /*236a0*/  LDC.64 R2, c[0x4][R2] ;  /* 0x0100000002027b82 */ /* 0x000e620000000a00 */
[----:B------:R-:W-:Y:S02]  /*236b0*/  IMAD.U32 R5, RZ, RZ, UR5 ;  /* 0x00000005ff057e24 */ /* 0x000fe4000f8e00ff */
[----:B------:R-:W-:Y:S02]  /*236c0*/  IMAD.U32 R6, RZ, RZ, UR6 ;  /* 0x00000006ff067e24 */ /* 0x000fe4000f8e00ff */
[----:B--2---:R-:W-:-:S02]  /*236d0*/  IMAD.U32 R10, RZ, RZ, UR8 ;  /* 0x00000008ff0a7e24 */ /* 0x004fc4000f8e00ff */
[----:B0-----:R-:W-:Y:S02]  /*236e0*/  IMAD.U32 R11, RZ, RZ, UR9 ;  /* 0x00000009ff0b7e24 */ /* 0x001fe4000f8e00ff */
[----:B------:R-:W-:Y:S02]  /*236f0*/  IMAD.MOV.U32 R8, RZ, RZ, 0x70 ;  /* 0x00000070ff087424 */ /* 0x000fe400078e00ff */
[----:B------:R-:W-:Y:S02]  /*23700*/  IMAD.MOV.U32 R12, RZ, RZ, 0x1 ;  /* 0x00000001ff0c7424 */ /* 0x000fe400078e00ff */
[----:B------:R-:W-:-:S07]  /*23710*/  IMAD.MOV.U32 R13, RZ, RZ, RZ ;  /* 0x000000ffff0d7224 */ /* 0x000fce00078e00ff */
[----:B------:R-:W-:-:S07]  /*23720*/  LEPC R20, `(.L_x_1662) ;  /* 0x000000001014794e */ /* 0x000fce0000000000 */
[----:B-1----:R-:W-:Y:S05]  /*23730*/  CALL.ABS.NOINC R2 ;  /* 0x0000000002007343 */ /* 0x002fea0003c00000 */
.L_x_1662:
[----:B------:R-:W-:Y:S05]  /*23740*/  BSYNC B6 ;  /* 0x0000000000067941 */ /* 0x000fea0003800000 */
.L_x_1661:
[----:B-1----:R-:W3:Y:S01]  /*23750*/  LDL.LU R0, [R1+0x44] ;  /* 0x0000440001007983 */ /* 0x002ee20000300800 */
[----:B------:R-:W1:Y:S01]  /*23760*/  LDC R7, c[0x0][0x448] ;  /* 0x00011200ff077b82 */ /* 0x000e620000000800 */
[----:B------:R-:W-:Y:S01]  /*23770*/  ULDC.64 UR4, c[0x0][0x2d8] ;  /* 0x0000b60000047ab9 */ /* 0x000fe20000000a00 */
[----:B------:R-:W-:Y:S01]  /*23780*/  ULDC.64 UR6, c[0x0][0x280] ;  /* 0x0000a00000067ab9 */ /* 0x000fe20000000a00 */
[----:B------:R-:W3:Y:S04]  /*23790*/  LDL.LU.64 R2, [R1+0x50] ;  /* 0x0000500001027983 */ /* 0x000ee80000300a00 */
[----:B------:R-:W4:Y:S01]  /*237a0*/  LDL R8, [R1+0x3c] ;  /* 0x00003c0001087983 */ /* 0x000f220000100800 */
[----:B------:R-:W0:Y:S01]  /*237b0*/  S2R R5, SR_TID.X ;  /* 0x0000000000057919 */ /* 0x000e220000002100 */
[----:B------:R-:W2:Y:S01]  /*237c0*/  S2R R6, SR_TID.X ;  /* 0x0000000000067919 */ /* 0x000ea20000002100 */
[----:B0-----:R-:W-:-:S04]  /*237d0*/  LOP3.LUT R5, R5, 0x7f, RZ, 0xc0, !PT ;  /* 0x0000007f05057812 */ /* 0x001fc800078ec0ff */
[----:B------:R-:W-:Y:S01]  /*237e0*/  SHF.R.U32.HI R5, RZ, 0x3, R5 ;  /* 0x00000003ff057819 */ /* 0x000fe20000011605 */
[----:B--2---:R-:W-:-:S05]  /*237f0*/  IMAD.SHL.U32 R9, R6, 0x10, RZ ;  /* 0x0000001006097824 */ /* 0x004fca00078e00ff */
[----:B------:R-:W-:Y:S01]  /*23800*/  LOP3.LUT R9, R5, 0x70, R9, 0xf8, !PT ;  /* 0x0000007005097812 */ /* 0x000fe200078ef809 */
[----:B---3--:R-:W-:Y:S01]  /*23810*/  IMAD.MOV.U32 R3, RZ, RZ, R0 ;  /* 0x000000ffff037224 */ /* 0x008fe200078e0000 */
[----:B------:R-:W-:-:S05]  /*23820*/  SHF.R.S32.HI R0, RZ, 0x1f, R18 ;  /* 0x0000001fff007819 */ /* 0x000fca0000011412 */
[----:B------:R-:W-:Y:S02]  /*23830*/  IMAD R0, R0, UR4, RZ ;  /* 0x0000000400007c24 */ /* 0x000fe4000f8e02ff */
[----:B------:R-:W-:-:S04]  /*23840*/  IMAD.WIDE.U32 R2, R18, UR4, R2 ;  /* 0x0000000412027c25 */ /* 0x000fc8000f8e0002 */
[----:B------:R-:W-:Y:S01]  /*23850*/  IMAD R0, R18, UR5, R0 ;  /* 0x0000000512007c24 */ /* 0x000fe2000f8e0200 */
[----:B------:R-:W-:Y:S02]  /*23860*/  ULDC.64 UR4, c[0x0][0xa00] ;  /* 0x0002800000047ab9 */ /* 0x000fe40000000a00 */
[----:B------:R-:W-:Y:S01]  /*23870*/  ISETP.NE.U32.AND P0, PT, RZ, UR4, PT ;  /* 0x00000004ff007c0c */ /* 0x000fe2000bf05070 */
[----:B------:R-:W-:Y:S01]  /*23880*/  IMAD.IADD R3, R3, 0x1, R0 ;  /* 0x0000000103037824 */ /* 0x000fe200078e0200 */
[----:B------:R-:W-:Y:S02]  /*23890*/  SHF.R.S32.HI R0, RZ, 0x1f, R19 ;  /* 0x0000001fff007819 */ /* 0x000fe40000011413 */
[----:B------:R-:W-:Y:S01]  /*238a0*/  ISETP.NE.AND.EX P0, PT, RZ, UR5, PT, P0 ;  /* 0x00000005ff007c0c */ /* 0x000fe2000bf05300 */
[----:B------:R-:W-:-:S03]  /*238b0*/  ULDC.64 UR4, c[0x0][0x2e0] ;  /* 0x0000b80000047ab9 */ /* 0x000fc60000000a00 */
[----:B------:R-:W-:Y:S02]  /*238c0*/  SEL R4, R0, RZ, !P0 ;  /* 0x000000ff00047207 */ /* 0x000fe40004000000 */
[----:B------:R-:W-:Y:S02]  /*238d0*/  SEL R0, R19, RZ, !P0 ;  /* 0x000000ff13007207 */ /* 0x000fe40004000000 */
[----:B-1----:R-:W-:Y:S01]  /*238e0*/  ISETP.NE.AND P0, PT, R7, 0x1, PT ;  /* 0x000000010700780c */ /* 0x002fe20003f05270 */
[----:B------:R-:W-:-:S12]  /*238f0*/  IMAD R4, R4, UR4, RZ ;  /* 0x0000000404047c24 */ /* 0x000fd8000f8e02ff */
[----:B------:R-:W0:Y:S01]  /*23900*/  @P0 LDC R5, c[0x0][0x44c] ;  /* 0x00011300ff050b82 */ /* 0x000e220000000800 */
[----:B------:R-:W-:-:S07]  /*23910*/  IMAD.WIDE.U32 R2, R0, UR4, R2 ;  /* 0x0000000400027c25 */ /* 0x000fce000f8e0002 */
[----:B------:R-:W1:Y:S01]  /*23920*/  @P0 LDC R6, c[0x0][0x450] ;  /* 0x00011400ff060b82 */ /* 0x000e620000000800 */
[----:B------:R-:W-:Y:S01]  /*23930*/  IMAD R0, R0, UR5, R4 ;  /* 0x0000000500007c24 */ /* 0x000fe2000f8e0204 */
[----:B------:R-:W-:Y:S01]  /*23940*/  ULDC.64 UR4, c[0x0][0x2d0] ;  /* 0x0000b40000047ab9 */ /* 0x000fe20000000a00 */
[----:B----4-:R-:W-:Y:S02]  /*23950*/  IMAD.IADD R4, R9, 0x1, R8 ;  /* 0x0000000109047824 */ /* 0x010fe400078e0208 */
[----:B------:R-:W2:Y:S01]  /*23960*/  S2R R9, SR_TID.X ;  /* 0x0000000000097919 */ /* 0x000ea20000002100 */
[----:B------:R-:W-:Y:S01]  /*23970*/  IADD3 R3, R3, R0, RZ ;  /* 0x0000000003037210 */ /* 0x000fe20007ffe0ff */
[----:B------:R-:W-:Y:S02]  /*23980*/  IMAD.MOV.U32 R0, RZ, RZ, R4 ;  /* 0x000000ffff007224 */ /* 0x000fe400078e0004 */
[----:B0-----:R-:W-:-:S05]  /*23990*/  @P0 IMAD.HI.U32 R5, R4, R5, RZ ;  /* 0x0000000504050227 */ /* 0x001fca00078e00ff */
[----:B-1----:R-:W-:-:S05]  /*239a0*/  @P0 SHF.R.U32.HI R0, RZ, R6, R5 ;  /* 0x00000006ff000219 */ /* 0x002fca0000011605 */
[----:B------:R-:W-:-:S04]  /*239b0*/  IMAD.MOV R5, RZ, RZ, -R0 ;  /* 0x000000ffff057224 */ /* 0x000fc800078e0a00 */
[----:B------:R-:W-:Y:S01]  /*239c0*/  IMAD R4, R7, R5, R4 ;  /* 0x0000000507047224 */ /* 0x000fe200078e0204 */
[----:B------:R-:W-:Y:S01]  /*239d0*/  SHF.R.S32.HI R5, RZ, 0x1f, R0 ;  /* 0x0000001fff057819 */ /* 0x000fe20000011400 */
[----:B------:R-:W-:-:S04]  /*239e0*/  IMAD.WIDE.U32 R2, R0, UR4, R2 ;  /* 0x0000000400027c25 */ /* 0x000fc8000f8e0002 */
[----:B------:R-:W-:Y:S02]  /*239f0*/  IMAD R5, R5, UR4, RZ ;  /* 0x0000000405057c24 */ /* 0x000fe4000f8e02ff */
[----:B--2---:R-:W-:Y:S02]  /*23a00*/  IMAD.SHL.U32 R9, R9, 0x10, RZ ;  /* 0x0000001009097824 */ /* 0x004fe400078e00ff */
[----:B------:R-:W-:Y:S01]  /*23a10*/  IMAD R0, R0, UR5, R5 ;  /* 0x0000000500007c24 */ /* 0x000fe2000f8e0205 */
[----:B------:R-:W-:Y:S02]  /*23a20*/  ULDC.64 UR4, c[0x0][0x2c8] ;  /* 0x0000b20000047ab9 */ /* 0x000fe40000000a00 */
[----:B------:R-:W-:Y:S01]  /*23a30*/  LOP3.LUT R9, R9, 0x70, RZ, 0xc0, !PT ;  /* 0x0000007009097812 */ /* 0x000fe200078ec0ff */
[----:B------:R-:W-:Y:S01]  /*23a40*/  IMAD.IADD R3, R3, 0x1, R0 ;  /* 0x0000000103037824 */ /* 0x000fe200078e0200 */
[----:B------:R-:W-:Y:S02]  /*23a50*/  SHF.R.S32.HI R0, RZ, 0x1f, R4 ;  /* 0x0000001fff007819 */ /* 0x000fe40000011404 */
[----:B------:R-:W-:Y:S01]  /*23a60*/  LOP3.LUT R9, R9, 0x80, RZ, 0xfc, !PT ;  /* 0x0000008009097812 */ /* 0x000fe200078efcff */
[----:B------:R-:W-:-:S04]  /*23a70*/  IMAD.WIDE.U32 R2, R4, UR4, R2 ;  /* 0x0000000404027c25 */ /* 0x000fc8000f8e0002 */
[----:B------:R-:W-:Y:S01]  /*23a80*/  IMAD R0, R0, UR4, RZ ;  /* 0x0000000400007c24 */ /* 0x000fe2000f8e02ff */
[----:B------:R-:W-:Y:S02]  /*23a90*/  ULDC UR4, c[0x0][0x2b8] ;  /* 0x0000ae0000047ab9 */ /* 0x000fe40000000800 */
[----:B------:R-:W-:Y:S02]  /*23aa0*/  ISETP.GE.AND P1, PT, R9, UR4, PT ;  /* 0x0000000409007c0c */ /* 0x000fe4000bf26270 */
[----:B------:R0:W5:Y:S01]  /*23ab0*/  LDL R9, [R1+0x38] ;  /* 0x0000380001097983 */ /* 0x0001620000100800 */
[----:B------:R-:W1:Y:S01]  /*23ac0*/  S2R R5, SR_TID.X ;  /* 0x0000000000057919 */ /* 0x000e620000002100 */
[----:B------:R-:W-:Y:S01]  /*23ad0*/  IMAD R0, R4, UR5, R0 ;  /* 0x0000000504007c24 */ /* 0x000fe2000f8e0200 */
[----:B------:R-:W-:-:S04]  /*23ae0*/  IADD3 R4, P2, R2, UR6, RZ ;  /* 0x0000000602047c10 */ /* 0x000fc8000ff5e0ff */
[----:B------:R-:W-:Y:S01]  /*23af0*/  IADD3.X R3, R3, UR7, R0, P2, !PT ;  /* 0x0000000703037c10 */ /* 0x000fe200097fe400 */
[----:B-1----:R-:W-:-:S05]  /*23b00*/  IMAD.SHL.U32 R10, R5, 0x10, RZ ;  /* 0x00000010050a7824 */ /* 0x002fca00078e00ff */
[----:B------:R-:W-:-:S04]  /*23b10*/  LOP3.LUT R10, R10, 0x70, RZ, 0xc0, !PT ;  /* 0x000000700a0a7812 */ /* 0x000fc800078ec0ff */
[----:B------:R-:W-:Y:S01]  /*23b20*/  ISETP.GE.AND P0, PT, R10, UR4, PT ;  /* 0x000000040a007c0c */ /* 0x000fe2000bf06270 */
[----:B------:R-:W-:-:S03]  /*23b30*/  UMOV UR4, 0xffffffff ;  /* 0xffffffff00047882 */ /* 0x000fc60000000000 */
[----:B0-----:R-:W-:Y:S09]  /*23b40*/  BRA.DIV UR4, `(.L_x_1663) ;  /* 0x0000006e04787947 */ /* 0x001ff2000b800000 */
[----:B------:R-:W0:Y:S01]  /*23b50*/  S2R R6, SR_TID.X ;  /* 0x0000000000067919 */ /* 0x000e220000002100 */
[----:B------:R-:W2:Y:S01]  /*23b60*/  LDL.LU R11, [R1+0x3c] ;  /* 0x00003c00010b7983 */ /* 0x000ea20000300800 */
[----:B0-----:R-:W-:-:S04]  /*23b70*/  LOP3.LUT R6, R6, 0x7f, RZ, 0xc0, !PT ;  /* 0x0000007f06067812 */ /* 0x001fc800078ec0ff */
[----:B------:R-:W-:Y:S02]  /*23b80*/  SHF.R.U32.HI R8, RZ, 0x3, R6 ;  /* 0x00000003ff087819 */ /* 0x000fe40000011606 */
[----:B------:R-:W3:Y:S02]  /*23b90*/  LDL.LU R6, [R1+0x40] ;  /* 0x0000400001067983 */ /* 0x000ee40000300800 */
[----:B--2---:R-:W-:-:S05]  /*23ba0*/  IADD3 R0, R8, R11, RZ ;  /* 0x0000000b08007210 */ /* 0x004fca0007ffe0ff */
[----:B------:R-:W-:Y:S02]  /*23bb0*/  VIADD R5, R0, 0x10 ;  /* 0x0000001000057836 */ /* 0x000fe40000000000 */
[----:B---3--:R-:W-:Y:S02]  /*23bc0*/  IMAD R2, R6, R7, RZ ;  /* 0x0000000706027224 */ /* 0x008fe400078e02ff */
[----:B------:R-:W0:Y:S04]  /*23bd0*/  SHFL.IDX PT, R7, R4, RZ, 0x181f ;  /* 0x00181fff04077589 */ /* 0x000e2800000e0000 */
[----:B------:R-:W1:Y:S01]  /*23be0*/  SHFL.IDX PT, R6, R3, RZ, 0x181f ;  /* 0x00181fff03067589 */ /* 0x000e6200000e0000 */
[-C--:B------:R-:W-:Y:S02]  /*23bf0*/  ISETP.GE.AND P4, PT, R0, R2.reuse, PT ;  /* 0x000000020000720c */ /* 0x080fe40003f86270 */
[----:B------:R-:W-:-:S02]  /*23c00*/  ISETP.GE.AND P2, PT, R5, R2, PT ;  /* 0x000000020500720c */ /* 0x000fc40003f46270 */
[----:B------:R-:W2:Y:S04]  /*23c10*/  SHFL.IDX PT, R5, R4, 0x1, 0x181f ;  /* 0x00381f0004057f89 */ /* 0x000ea800000e0000 */
[----:B------:R-:W3:Y:S05]  /*23c20*/  SHFL.IDX PT, R8, R3, 0x1, 0x181f ;  /* 0x00381f0003087f89 */ /* 0x000eea00000e0000 */
        /* <DEDUP_REMOVED lines=8> */
[----:B---3--:R-:W-:-:S05]  /*23cb0*/  @!P2 IMAD.X R6, RZ, RZ, R8, P3 ;  /* 0x000000ffff06a224 */ /* 0x008fca00018e0608 */
[----:B------:R-:W-:-:S04]  /*23cc0*/  @!P2 LOP3.LUT R7, R7, R6, RZ, 0x3c, !PT ;  /* 0x000000060707a212 */ /* 0x000fc800078e3cff */
[----:B------:R-:W-:Y:S01]  /*23cd0*/  @!P2 LOP3.LUT R6, R7, R6, RZ, 0x3c, !PT ;  /* 0x000000060706a212 */ /* 0x000fe200078e3cff */
[----:B------:R-:W-:-:S03]  /*23ce0*/  VIADD R5, R0, 0x20 ;  /* 0x0000002000057836 */ /* 0x000fc60000000000 */
[----:B------:R-:W-:-:S05]  /*23cf0*/  @!P2 LOP3.LUT R7, R7, R6, RZ, 0x3c, !PT ;  /* 0x000000060707a212 */ /* 0x000fca00078e3cff */
[----:B------:R-:W-:Y:S04]  /*23d00*/  @!P2 LDGSTS.E.BYPASS.LTC128B.128 [R9+0x18800], desc[UR46][R6.64], !P0 ;  /* 0x188000000609afae */ /* 0x000fe8000c101d6e */
[----:B------:R0:W-:Y:S01]  /*23d10*/  @!P2 LDGSTS.E.BYPASS.LTC128B.128 [R9+0x1c800], desc[UR46][R6.64+0x80], !P1 ;  /* 0x1c8000800609afae */ /* 0x0001e2000c901d6e */
[----:B------:R-:W-:-:S03]  /*23d20*/  ISETP.GE.AND P2, PT, R5, R2, PT ;  /* 0x000000020500720c */ /* 0x000fc60003f46270 */
[----:B------:R-:W1:Y:S04]  /*23d30*/  SHFL.IDX PT, R5, R4, 0x2, 0x181f ;  /* 0x00581f0004057f89 */ /* 0x000e6800000e0000 */
[----:B0-----:R-:W0:Y:S06]  /*23d40*/  SHFL.IDX PT, R6, R3, 0x2, 0x181f ;  /* 0x00581f0003067f89 */ /* 0x001e2c00000e0000 */
[----:B-1----:R-:W-:-:S05]  /*23d50*/  @!P2 IADD3 R5, P3, R10, R5, RZ ;  /* 0x000000050a05a210 */ /* 0x002fca0007f7e0ff */
[----:B0-----:R-:W-:-:S04]  /*23d60*/  @!P2 IMAD.X R6, RZ, RZ, R6, P3 ;  /* 0x000000ffff06a224 */ /* 0x001fc800018e0606 */
[----:B------:R-:W-:Y:S02]  /*23d70*/  @!P2 IMAD.MOV.U32 R7, RZ, RZ, R6 ;  /* 0x000000ffff07a224 */ /* 0x000fe400078e0006 */
[----:B------:R-:W-:Y:S01]  /*23d80*/  @!P2 IMAD.MOV.U32 R6, RZ, RZ, R5 ;  /* 0x000000ffff06a224 */ /* 0x000fe200078e0005 */
[----:B------:R-:W-:-:S04]  /*23d90*/  IADD3 R5, R0, 0x30, RZ ;  /* 0x0000003000057810 */ /* 0x000fc80007ffe0ff */
        /* <DEDUP_REMOVED lines=8> */
[----:B------:R-:W-:Y:S02]  /*23e20*/  @!P2 IMAD.MOV.U32 R6, RZ, RZ, R5 ;  /* 0x000000ffff06a224 */ /* 0x000fe400078e0005 */
[----:B------:R-:W-:-:S03]  /*23e30*/  VIADD R5, R0, 0x40 ;  /* 0x0000004000057836 */ /* 0x000fc60000000000 */
        /* <DEDUP_REMOVED lines=29> */
[----:B------:R0:W1:Y:S04]  /*24010*/  SHFL.IDX PT, R5, R3, 0x7, 0x181f ;  /* 0x00f81f0003057f89 */ /* 0x00006800000e0000 */
[----:B------:R0:W-:Y:S04]  /*24020*/  @!P2 LDGSTS.E.BYPASS.LTC128B.128 [R9+0x1b000], desc[UR46][R6.64], !P0 ;  /* 0x1b0000000609afae */ /* 0x0001e8000c101d6e */
[----:B------:R0:W-:Y:S04]  /*24030*/  @!P2 LDGSTS.E.BYPASS.LTC128B.128 [R9+0x1f000], desc[UR46][R6.64+0x80], !P1 ;  /* 0x1f0000800609afae */ /* 0x0001e8000c901d6e */
[----:B------:R0:W2:Y:S02]  /*24040*/  SHFL.IDX PT, R3, R4, 0x7, 0x181f ;  /* 0x00f81f0004037f89 */ /* 0x0000a400000e0000 */
.L_x_1895:
[----:B------:R-:W-:Y:S01]  /*24050*/  IADD3 R0, R0, 0x70, RZ ;  /* 0x0000007000007810 */ /* 0x000fe20007ffe0ff */
[----:B------:R-:W-:Y:S03]  /*24060*/  BSSY B0, `(.L_x_1664) ;  /* 0x000000a000007945 */ /* 0x000fe60003800000 */
[----:B------:R-:W-:-:S13]  /*24070*/  ISETP.GE.AND P2, PT, R0, R2, PT ;  /* 0x000000020000720c */ /* 0x000fda0003f46270 */
[----:B------:R-:W-:Y:S05]  /*24080*/  @P2 BRA `(.L_x_1665) ;  /* 0x00000000001c2947 */ /* 0x000fea0003800000 */
[----:B--2---:R-:W-:-:S05]  /*24090*/  IADD3 R2, P2, R10, R3, RZ ;  /* 0x000000030a027210 */ /* 0x004fca0007f5e0ff */
[----:B01----:R-:W-:-:S05]  /*240a0*/  IMAD.X R3, RZ, RZ, R5, P2 ;  /* 0x000000ffff037224 */ /* 0x003fca00010e0605 */
[----:B------:R-:W-:Y:S01]  /*240b0*/  @!PT LDS RZ, [RZ] ;  /* 0x00000000fffff984 */ /* 0x000fe20000000800 */
[----:B------:R-:W-:Y:S01]  /*240c0*/  @!PT LDS RZ, [RZ] ;  /* 0x00000000fffff984 */ /* 0x000fe20000000800 */
[----:B------:R-:W-:Y:S01]  /*240d0*/  @!PT LDS RZ, [RZ] ;  /* 0x00000000fffff984 */ /* 0x000fe20000000800 */
[----:B------:R3:W-:Y:S04]  /*240e0*/  LDGSTS.E.BYPASS.LTC128B.128 [R9+0x1b800], desc[UR46][R2.64], !P0 ;  /* 0x1b80000002097fae */ /* 0x0007e8000c101d6e */
[----:B------:R3:W-:Y:S02]  /*240f0*/  LDGSTS.E.BYPASS.LTC128B.128 [R9+0x1f800], desc[UR46][R2.64+0x80], !P1 ;  /* 0x1f80008002097fae */ /* 0x0007e4000c901d6e */
.L_x_1665:
[----:B------:R-:W-:Y:S05]  /*24100*/  BSYNC B0 ;  /* 0x0000000000007941 */ /* 0x000fea0003800000 */
.L_x_1664:
[----:B0--3--:R0:W5:Y:S01]  /*24110*/  LDL R9, [R1] ;  /* 0x0000000001097983 */ /* 0x0091620000100800 */
[----:B------:R-:W-:Y:S01]  /*24120*/  PLOP3.LUT P0, PT, PT, PT, PT, 0x80, 0x0 ;  /* 0x000000000000781c */ /* 0x000fe20003f0f070 */
[----:B------:R-:W-:-:S12]  /*24130*/  NOP ;  /* 0x0000000000007918 */ /* 0x000fd80000000000 */
.L_x_1666:
[----:B------:R-:W3:Y:S01]  /*24140*/  LDL R2, [R1] ;  /* 0x0000000001027983 */ /* 0x000ee20000100800 */
[----:B------:R-:W-:Y:S02]  /*24150*/  PLOP3.LUT P1, PT, P1, P0, PT, 0xa2, 0x0 ;  /* 0x000000000000781c */ /* 0x000fe40000f21472 */
[----:B---3--:R-:W-:-:S08]  /*24160*/  @P0 R2UR P1, UR4, R2 ;  /* 0x00000000020402ca */ /* 0x008fd00000020000 */
        /* <DEDUP_REMOVED lines=16> */
.L_x_1896:
[----:B------:R-:W-:Y:S05]  /*24270*/  BSYNC B0 ;  /* 0x0000000000007941 */ /* 0x000fea0003800000 */
.L_x_1667:
[----:B------:R-:W3:Y:S04]  /*24280*/  LDL.LU R3, [R1+0x48] ;  /* 0x0000480001037983 */ /* 0x000ee80000300800 */
[----:B--2---:R-:W2:Y:S01]  /*24290*/  LDL R2, [R1+0x20] ;  /* 0x0000200001027983 */ /* 0x004ea20000100800 */
[----:B---3--:R-:W-:-:S05]  /*242a0*/  VIADD R0, R3, 0xfffffffe ;  /* 0xfffffffe03007836 */ /* 0x008fca0000000000 */
[----:B--2---:R-:W-:-:S13]  /*242b0*/  ISETP.GE.AND P0, PT, R0, R2, PT ;  /* 0x000000020000720c */ /* 0x004fda0003f06270 */
[----:B------:R-:W-:Y:S05]  /*242c0*/  @!P0 BRA `(.L_x_1669) ;  /* 0x0000000c00e88947 */ /* 0x000fea0003800000 */
[----:B------:R2:W5:Y:S04]  /*242d0*/  LDL.LU R6, [R1+0x4] ;  /* 0x0000040001067983 */ /* 0x0005680000300800 */
[----:B------:R2:W5:Y:S02]  /*242e0*/  LDL.LU R7, [R1+0xc] ;  /* 0x00000c0001077983 */ /* 0x0005640000300800 */
.L_x_1691:
[----:B------:R-:W3:Y:S01]  /*242f0*/  LDL R2, [R1+0x18] ;  /* 0x0000180001027983 */ /* 0x000ee20000100800 */
[----:B-----5:R-:W-:Y:S01]  /*24300*/  VIADD R3, R6, 0x1 ;  /* 0x0000000106037836 */ /* 0x020fe20000000000 */
[----:B------:R-:W-:Y:S05]  /*24310*/  YIELD ;  /* 0x0000000000007946 */ /* 0x000fea0003800000 */
[C---:B------:R-:W-:Y:S01]  /*24320*/  ISETP.NE.AND P0, PT, R3.reuse, 0x2, PT ;  /* 0x000000020300780c */ /* 0x040fe20003f05270 */
[----:B------:R-:W-:Y:S03]  /*24330*/  BSSY B0, `(.L_x_1670) ;  /* 0x000008d000007945 */ /* 0x000fe60003800000 */
[----:B--2---:R-:W-:-:S02]  /*24340*/  SEL R10, R3, RZ, P0 ;  /* 0x000000ff030a7207 */ /* 0x004fc40000000000 */
        /* <DEDUP_REMOVED lines=11> */
[----:B------:R-:W4:Y:S01]  /*24400*/  LDL R12, [R1+0x1c] ;  /* 0x00001c00010c7983 */ /* 0x000f220000100800 */
[----:B-1----:R-:W1:Y:S01]  /*24410*/  LDC R5, c[0x0][0x43c] ;  /* 0x00010f00ff057b82 */ /* 0x002e620000000800 */
[----:B------:R-:W-:Y:S02]  /*24420*/  ULDC.64 UR6, c[0x0][0x428] ;  /* 0x00010a0000067ab9 */ /* 0x000fe40000000a00 */
[----:B------:R-:W2:Y:S01]  /*24430*/  LDL R11, [R1+0x14] ;  /* 0x00001400010b7983 */ /* 0x000ea20000100800 */
[----:B-1----:R-:W-:-:S13]  /*24440*/  ISETP.NE.AND P0, PT, R5, 0x1, PT ;  /* 0x000000010500780c */ /* 0x002fda0003f05270 */
[----:B------:R-:W1:Y:S02]  /*24450*/  @P0 LDC.64 R2, c[0x0][0x440] ;  /* 0x00011000ff020b82 */ /* 0x000e640000000a00 */
[----:B-1----:R-:W-:-:S04]  /*24460*/  @P0 IMAD.HI.U32 R4, R0, R2, RZ ;  /* 0x0000000200040227 */ /* 0x002fc800078e00ff */
[----:B------:R-:W-:Y:S01]  /*24470*/  IMAD.MOV.U32 R2, RZ, RZ, R0 ;  /* 0x000000ffff027224 */ /* 0x000fe200078e0000 */
[----:B------:R-:W-:-:S04]  /*24480*/  @P0 SHF.R.U32.HI R2, RZ, R3, R4 ;  /* 0x00000003ff020219 */ /* 0x000fc80000011604 */
[----:B------:R-:W-:Y:S02]  /*24490*/  SHF.R.S32.HI R3, RZ, 0x1f, R2 ;  /* 0x0000001fff037819 */ /* 0x000fe40000011402 */
[----:B------:R-:W-:-:S05]  /*244a0*/  IADD3 R8, -R2, RZ, RZ ;  /* 0x000000ff02087210 */ /* 0x000fca0007ffe1ff */
[----:B------:R-:W-:Y:S02]  /*244b0*/  IMAD R8, R5, R8, R0 ;  /* 0x0000000805087224 */ /* 0x000fe400078e0200 */
[----:B----4-:R-:W-:-:S04]  /*244c0*/  IMAD R4, R12, UR6, RZ ;  /* 0x000000060c047c24 */ /* 0x010fc8000f8e02ff */
[C---:B--2---:R-:W-:Y:S02]  /*244d0*/  IMAD R4, R11.reuse, UR7, R4 ;  /* 0x000000070b047c24 */ /* 0x044fe4000f8e0204 */
[----:B------:R-:W-:-:S04]  /*244e0*/  IMAD.WIDE.U32 R2, R11, UR6, R2 ;  /* 0x000000060b027c25 */ /* 0x000fc8000f8e0002 */
[----:B------:R-:W-:Y:S01]  /*244f0*/  IMAD.IADD R3, R4, 0x1, R3 ;  /* 0x0000000104037824 */ /* 0x000fe200078e0203 */
[----:B------:R-:W-:-:S04]  /*24500*/  LEA R4, P0, R2, UR4, 0x2 ;  /* 0x0000000402047c11 */ /* 0x000fc8000f8010ff */
[----:B------:R-:W-:-:S05]  /*24510*/  LEA.HI.X R5, R2, UR5, R3, 0x2, P0 ;  /* 0x0000000502057c11 */ /* 0x000fca00080f1403 */
[----:B------:R4:W5:Y:S04]  /*24520*/  LDG.E R17, desc[UR46][R4.64] ;  /* 0x0000002e04117981 */ /* 0x000968000c1e1900 */
.L_x_1672:
[----:B------:R-:W4:Y:S01]  /*24530*/  LDL R3, [R1] ;  /* 0x0000000001037983 */ /* 0x000f220000100800 */
[----:B------:R-:W0:Y:S01]  /*24540*/  S2R R2, SR_TID.X ;  /* 0x0000000000027919 */ /* 0x000e220000002100 */
[----:B------:R-:W-:Y:S01]  /*24550*/  BSSY B1, `(.L_x_1673) ;  /* 0x0000007000017945 */ /* 0x000fe20003800000 */
[----:B0-----:R-:W-:-:S04]  /*24560*/  LOP3.LUT R2, R2, 0x7f, RZ, 0xc0, !PT ;  /* 0x0000007f02027812 */ /* 0x001fc800078ec0ff */
[----:B------:R-:W-:Y:S01]  /*24570*/  ISETP.NE.AND P1, PT, R2, RZ, PT ;  /* 0x000000ff0200720c */ /* 0x000fe20003f25270 */
[----:B----4-:R-:W-:Y:S01]  /*24580*/  IMAD R4, R10, 0x8, R3 ;  /* 0x000000080a047824 */ /* 0x010fe200078e0203 */
[----:B------:R-:W-:-:S04]  /*24590*/  SHF.L.U32 R3, R9, 0x1f, RZ ;  /* 0x0000001f09037819 */ /* 0x000fc800000006ff */
[----:B------:R-:W0:Y:S02]  /*245a0*/  SYNCS.PHASECHK.TRANS64.TRYWAIT P0, [R4+URZ+0x28480], R3 ;  /* 0x02848003040075a7 */ /* 0x000e24000800017f */
[----:B0-----:R-:W-:Y:S05]  /*245b0*/  @!P0 BRA `(.L_x_1674) ;  /* 0x0000006c00ac8947 */ /* 0x001fea0003800000 */
.L_x_1897:
[----:B------:R-:W-:Y:S05]  /*245c0*/  BSYNC B1 ;  /* 0x0000000000017941 */ /* 0x000fea0003800000 */
.L_x_1673:
[----:B------:R-:W-:Y:S04]  /*245d0*/  BSSY B1, `(.L_x_1675) ;  /* 0x0000009000017945 */ /* 0x000fe80003800000 */
[----:B------:R-:W-:Y:S05]  /*245e0*/  @P1 BRA `(.L_x_1676) ;  /* 0x00000000001c1947 */ /* 0x000fea0003800000 */
[----:B------:R-:W1:Y:S02]  /*245f0*/  S2R R2, SR_TID.X ;  /* 0x0000000000027919 */ /* 0x000e640000002100 */
[----:B-1----:R-:W-:Y:S01]  /*24600*/  LOP3.LUT R5, R2, 0x1f, RZ, 0xc0, !PT ;  /* 0x0000001f02057812 */ /* 0x002fe200078ec0ff */
[----:B------:R-:W-:-:S03]  /*24610*/  IMAD.MOV.U32 R2, RZ, RZ, 0x4000 ;  /* 0x00004000ff027424 */ /* 0x000fc600078e00ff */
[----:B------:R-:W-:Y:S01]  /*24620*/  ISETP.NE.AND P0, PT, R5, RZ, PT ;  /* 0x000000ff0500720c */ /* 0x000fe20003f05270 */
[----:B------:R4:W-:-:S12]  /*24630*/  SYNCS.ARRIVE.TRANS64 RZ, [R4+URZ+0x28470], R2 ;  /* 0x0284700204ff79a7 */ /* 0x0009d8000800003f */
[----:B----4-:R-:W-:Y:S05]  /*24640*/  @!P0 BRA `(.L_x_1676) ;  /* 0x0000000000048947 */ /* 0x010fea0003800000 */
[----:B------:R-:W-:Y:S01]  /*24650*/  BPT.TRAP 0x1 ;  /* 0x000000040000795c */ /* 0x000fe20000300000 */
.L_x_1676:
[----:B------:R-:W-:Y:S05]  /*24660*/  BSYNC B1 ;  /* 0x0000000000017941 */ /* 0x000fea0003800000 */
.L_x_1675:
[----:B---3--:R-:W3:Y:S04]  /*24670*/  LDL R9, [R1] ;  /* 0x0000000001097983 */ /* 0x008ee80000100800 */
[----:B------:R-:W3:Y:S04]  /*24680*/  LDL R2, [R1+0x4] ;  /* 0x0000040001027983 */ /* 0x000ee80000100800 */
[----:B-1----:R-:W4:Y:S01]  /*24690*/  LDL R5, [R1+0x24] ;  /* 0x0000240001057983 */ /* 0x002f220000100800 */
[----:B------:R-:W-:Y:S01]  /*246a0*/  IMAD.MOV.U32 R13, RZ, RZ, RZ ;  /* 0x000000ffff0d7224 */ /* 0x000fe200078e00ff */
[----:B------:R-:W-:Y:S01]  /*246b0*/  UIADD3 UR4, UP0, UR42, 0x470, URZ ;  /* 0x000004702a047890 */ /* 0x000fe2000ff1e03f */
[----:B------:R-:W-:Y:S01]  /*246c0*/  PLOP3.LUT P0, PT, PT, PT, PT, 0x80, 0x0 ;  /* 0x000000000000781c */ /* 0x000fe20003f0f070 */
[----:B------:R-:W-:Y:S01]  /*246d0*/  UMOV UR6, 0x0 ;  /* 0x0000000000067882 */ /* 0x000fe20000000000 */
[----:B------:R-:W-:Y:S01]  /*246e0*/  UMOV UR7, 0x14f00000 ;  /* 0x14f0000000077882 */ /* 0x000fe20000000000 */
[----:B------:R-:W-:Y:S01]  /*246f0*/  R2UR UR10, R13 ;  /* 0x000000000d0a72ca */ /* 0x000fe200000e0000 */
[----:B------:R-:W-:Y:S01]  /*24700*/  UIADD3.X UR5, URZ, UR43, URZ, UP0, !UPT ;  /* 0x0000002b3f057290 */ /* 0x000fe200087fe43f */
[----:B---3--:R-:W-:-:S02]  /*24710*/  IMAD R2, R2, 0x4000, R9 ;  /* 0x0000400002027824 */ /* 0x008fc400078e0209 */
[----:B----4-:R-:W-:-:S03]  /*24720*/  IMAD R8, R8, 0x40, R5 ;  /* 0x0000004008087824 */ /* 0x010fc600078e0205 */
[----:B------:R-:W-:Y:S01]  /*24730*/  IADD3 R9, R2, 0x10000, RZ ;  /* 0x0001000002097810 */ /* 0x000fe20007ffe0ff */
[----:B------:R-:W-:-:S07]  /*24740*/  VIADD R5, R4, 0x28470 ;  /* 0x0002847004057836 */ /* 0x000fce0000000000 */
.L_x_1677:
[----:B------:R-:W-:-:S13]  /*24750*/  @P0 ELECT P2, URZ, PT ;  /* 0x00000000003f082f */ /* 0x000fda0003840000 */
[----:B-----5:R-:W-:Y:S02]  /*24760*/  @P2 R2UR UR13, R17 ;  /* 0x00000000110d22ca */ /* 0x020fe400000e0000 */
        /* <DEDUP_REMOVED lines=14> */
.L_x_1678:
        /* <DEDUP_REMOVED lines=13> */
.L_x_1898:
[----:B------:R-:W-:Y:S05]  /*24920*/  BSYNC B1 ;  /* 0x0000000000017941 */ /* 0x000fea0003800000 */
.L_x_1679:
[----:B------:R-:W-:Y:S01]  /*24930*/  BSSY B1, `(.L_x_1681) ;  /* 0x000000b000017945 */ /* 0x000fe20003800000 */
[----:B------:R-:W-:Y:S02]  /*24940*/  IMAD.MOV.U32 R10, RZ, RZ, 0x0 ;  /* 0x00000000ff0a7424 */ /* 0x000fe400078e00ff */
[----:B------:R-:W-:Y:S01]  /*24950*/  IMAD.MOV.U32 R11, RZ, RZ, 0x14f00000 ;  /* 0x14f00000ff0b7424 */ /* 0x000fe200078e00ff */
[----:B------:R-:W-:Y:S06]  /*24960*/  @P1 BRA `(.L_x_1682) ;  /* 0x00000000001c1947 */ /* 0x000fec0003800000 */
[----:B------:R-:W3:Y:S01]  /*24970*/  S2R R5, SR_TID.X ;  /* 0x0000000000057919 */ /* 0x000ee20000002100 */
[----:B01----:R-:W-:-:S04]  /*24980*/  IMAD.MOV.U32 R3, RZ, RZ, 0x4000 ;  /* 0x00004000ff037424 */ /* 0x003fc800078e00ff */
[----:B------:R4:W-:Y:S01]  /*24990*/  SYNCS.ARRIVE.TRANS64 RZ, [R4+URZ+0x28430], R3 ;  /* 0x0284300304ff79a7 */ /* 0x0009e2000800003f */
[----:B---3--:R-:W-:-:S04]  /*249a0*/  LOP3.LUT R5, R5, 0x1f, RZ, 0xc0, !PT ;  /* 0x0000001f05057812 */ /* 0x008fc800078ec0ff */
[----:B------:R-:W-:-:S13]  /*249b0*/  ISETP.NE.AND P0, PT, R5, RZ, PT ;  /* 0x000000ff0500720c */ /* 0x000fda0003f05270 */
[----:B----4-:R-:W-:Y:S05]  /*249c0*/  @!P0 BRA `(.L_x_1682) ;  /* 0x0000000000048947 */ /* 0x010fea0003800000 */
[----:B------:R-:W-:Y:S01]  /*249d0*/  BPT.TRAP 0x1 ;  /* 0x000000040000795c */ /* 0x000fe20000300000 */
.L_x_1682:
[----:B------:R-:W-:Y:S05]  /*249e0*/  BSYNC B1 ;  /* 0x0000000000017941 */ /* 0x000fea0003800000 */
.L_x_1681:
[----:B------:R-:W-:Y:S01]  /*249f0*/  R2UR UR10, R13 ;  /* 0x000000000d0a72ca */ /* 0x000fe200000e0000 */
[----:B------:R-:W-:Y:S01]  /*24a00*/  UIADD3 UR4, UP0, UR42, 0x370, URZ ;  /* 0x000003702a047890 */ /* 0x000fe2000ff1e03f */
[----:B------:R-:W-:Y:S01]  /*24a10*/  R2UR UR6, R10 ;  /* 0x000000000a0672ca */ /* 0x000fe200000e0000 */
[----:B01----:R-:W-:Y:S01]  /*24a20*/  VIADD R4, R4, 0x28430 ;  /* 0x0002843004047836 */ /* 0x003fe20000000000 */
[----:B------:R-:W-:Y:S01]  /*24a30*/  R2UR UR7, R11 ;  /* 0x000000000b0772ca */ /* 0x000fe200000e0000 */
[----:B------:R-:W-:Y:S01]  /*24a40*/  VIADD R3, R2, 0x20000 ;  /* 0x0002000002037836 */ /* 0x000fe20000000000 */
[----:B------:R-:W-:Y:S01]  /*24a50*/  PLOP3.LUT P0, PT, PT, PT, PT, 0x80, 0x0 ;  /* 0x000000000000781c */ /* 0x000fe20003f0f070 */
[----:B------:R-:W-:-:S12]  /*24a60*/  UIADD3.X UR5, URZ, UR43, URZ, UP0, !UPT ;  /* 0x0000002b3f057290 */ /* 0x000fd800087fe43f */
.L_x_1683:
        /* <DEDUP_REMOVED lines=15> */
.L_x_1684:
        /* <DEDUP_REMOVED lines=9> */
[----:B----4-:R-:W-:Y:S05]  /*24bf0*/  @P0 BRA.U.ANY `(.L_x_1684) ;  /* 0xfffffffd00d80947 */ /* 0x010fea000393ffff */
.L_x_1671:
[----:B------:R-:W-:Y:S05]  /*24c00*/  BSYNC B0 ;  /* 0x0000000000007941 */ /* 0x000fea0003800000 */
.L_x_1670:
[----:B------:R-:W-:-:S06]  /*24c10*/  UISETP.NE.AND UP0, UPT, UR36, 0x3, UPT ;  /* 0x000000032400788c */ /* 0x000fcc000bf05270 */
[----:B------:R-:W-:-:S13]  /*24c20*/  PLOP3.LUT P0, PT, PT, PT, UP0, 0x80, 0x0 ;  /* 0x000000000000781c */ /* 0x000fda0003f0f008 */
[----:B------:R-:W-:Y:S05]  /*24c30*/  @!P0 BRA `(.L_x_1685) ;  /* 0x0000000000048947 */ /* 0x000fea0003800000 */
[----:B------:R-:W-:Y:S01]  /*24c40*/  BPT.TRAP 0x1 ;  /* 0x000000040000795c */ /* 0x000fe20000300000 */
.L_x_1685:
[----:B------:R-:W4:Y:S01]  /*24c50*/  LDL R3, [R1] ;  /* 0x0000000001037983 */ /* 0x000f220000100800 */
[----:B------:R-:W-:Y:S01]  /*24c60*/  IMAD.U32 R2, RZ, RZ, UR38 ;  /* 0x00000026ff027e24 */ /* 0x000fe2000f8e00ff */
[----:B------:R-:W-:Y:S04]  /*24c70*/  BSSY B0, `(.L_x_1686) ;  /* 0x0000007000007945 */ /* 0x000fe80003800000 */
[----:B------:R-:W-:Y:S02]  /*24c80*/  ISETP.NE.AND P1, PT, R2, 0x3, PT ;  /* 0x000000030200780c */ /* 0x000fe40003f25270 */
[----:B------:R-:W-:-:S04]  /*24c90*/  LOP3.LUT R2, R7, 0x1, RZ, 0x3c, !PT ;  /* 0x0000000107027812 */ /* 0x000fc800078e3cff */
[----:B------:R-:W-:Y:S01]  /*24ca0*/  SHF.L.U32 R2, R2, 0x1f, RZ ;  /* 0x0000001f02027819 */ /* 0x000fe200000006ff */
[----:B----4-:R-:W-:-:S04]  /*24cb0*/  IMAD R20, R6, 0x8, R3 ;  /* 0x0000000806147824 */ /* 0x010fc800078e0203 */
[----:B------:R-:W4:Y:S02]  /*24cc0*/  SYNCS.PHASECHK.TRANS64.TRYWAIT P0, [R20+URZ+0x28470], R2 ;  /* 0x02847002140075a7 */ /* 0x000f24000800017f */
[----:B----4-:R-:W-:Y:S05]  /*24cd0*/  @!P0 BRA `(.L_x_1687) ;  /* 0x00000068000c8947 */ /* 0x010fea0003800000 */
.L_x_1899:
[----:B------:R-:W-:Y:S05]  /*24ce0*/  BSYNC B0 ;  /* 0x0000000000007941 */ /* 0x000fea0003800000 */
.L_x_1686:
[----:B------:R-:W-:Y:S05]  /*24cf0*/  @!P1 BRA `(.L_x_1688) ;  /* 0x0000000000049947 */ /* 0x000fea0003800000 */
[----:B------:R-:W-:Y:S01]  /*24d00*/  BPT.TRAP 0x1 ;  /* 0x000000040000795c */ /* 0x000fe20000300000 */
.L_x_1688:
[----:B----4-:R-:W-:Y:S01]  /*24d10*/  SHF.L.U32 R2, R7, 0x1f, RZ ;  /* 0x0000001f07027819 */ /* 0x010fe200000006ff */
[----:B------:R-:W-:-:S03]  /*24d20*/  IMAD.SHL.U32 R12, R6, 0x4000, RZ ;  /* 0x00004000060c7824 */ /* 0x000fc600078e00ff */
[----:B------:R-:W4:Y:S02]  /*24d30*/  SYNCS.PHASECHK.TRANS64.TRYWAIT P0, [R20+URZ+0x28460], R2 ;  /* 0x02846002140075a7 */ /* 0x000f24000800017f */
[----:B----4-:R-:W-:Y:S05]  /*24d40*/  @!P0 BRA `(.L_x_1689) ;  /* 0x0000006800048947 */ /* 0x010fea0003800000 */
.L_x_1900:
[----:B------:R-:W4:Y:S04]  /*24d50*/  LDL R4, [R1+0x30] ;  /* 0x0000300001047983 */ /* 0x000f280000100800 */
[----:B------:R-:W5:Y:S04]  /*24d60*/  LDL R13, [R1] ;  /* 0x00000000010d7983 */ /* 0x000f680000100800 */
[----:B------:R-:W2:Y:S04]  /*24d70*/  LDL R3, [R1+0x34] ;  /* 0x0000340001037983 */ /* 0x000ea80000100800 */
[----:B------:R-:W3:Y:S01]  /*24d80*/  LDL R14, [R1+0x28] ;  /* 0x00002800010e7983 */ /* 0x000ee20000100800 */
[----:B------:R-:W-:Y:S05]  /*24d90*/  WARPSYNC.ALL ;  /* 0x0000000000007948 */ /* 0x000fea0003800000 */
[----:B----4-:R-:W-:-:S05]  /*24da0*/  LOP3.LUT R2, R12, R4, RZ, 0xfc, !PT ;  /* 0x000000040c027212 */ /* 0x010fca00078efcff */
[----:B-----5:R-:W-:-:S05]  /*24db0*/  IMAD.IADD R2, R13, 0x1, R2 ;  /* 0x000000010d027824 */ /* 0x020fca00078e0202 */
[----:B-1----:R-:W1:Y:S01]  /*24dc0*/  LDSM.16.MT88.4 R4, [R2+0x10000] ;  /* 0x010000000204783b */ /* 0x002e620000004200 */
[----:B--2---:R-:W-:Y:S01]  /*24dd0*/  IMAD.IADD R3, R3, 0x1, R2 ;  /* 0x0000000103037824 */ /* 0x004fe200078e0202 */
[----:B---3--:R-:W-:Y:S02]  /*24de0*/  LOP3.LUT R21, R12, R14, RZ, 0xfc, !PT ;  /* 0x0000000e0c157212 */ /* 0x008fe400078efcff */
[C-C-:B-1----:R-:W-:Y:S02]  /*24df0*/  PRMT R8, R4.reuse, 0x6420, R5.reuse ;  /* 0x0000642004087816 */ /* 0x142fe40000000005 */
[----:B------:R-:W-:Y:S02]  /*24e00*/  PRMT R9, R4, 0x7531, R5 ;  /* 0x0000753104097816 */ /* 0x000fe40000000005 */
[C-C-:B------:R-:W-:Y:S02]  /*24e10*/  PRMT R10, R6.reuse, 0x6420, R7.reuse ;  /* 0x00006420060a7816 */ /* 0x140fe40000000007 */
[----:B------:R-:W-:-:S02]  /*24e20*/  PRMT R11, R6, 0x7531, R7 ;  /* 0x00007531060b7816 */ /* 0x000fc40000000007 */
[----:B------:R-:W1:Y:S01]  /*24e30*/  LDSM.16.MT88.4 R4, [R3+0x10000] ;  /* 0x010000000304783b */ /* 0x000e620000004200 */
[----:B------:R-:W-:-:S05]  /*24e40*/  IMAD.IADD R21, R13, 0x1, R21 ;  /* 0x000000010d157824 */ /* 0x000fca00078e0215 */
[----:B------:R1:W-:Y:S02]  /*24e50*/  STSM.16.M88.4 [R21+0x8000], R8 ;  /* 0x0080000815007844 */ /* 0x0003e40000000200 */
        /* <DEDUP_REMOVED lines=23> */
[----:B------:R-:W1:Y:S02]  /*24fd0*/  LDSM.16.MT88.4 R4, [R3+0x11000] ;  /* 0x011000000304783b */ /* 0x000e640000004200 */
[C-C-:B-1----:R-:W-:Y:S02]  /*24fe0*/  PRMT R8, R4.reuse, 0x6420, R5.reuse ;  /* 0x0000642004087816 */ /* 0x142fe40000000005 */
[----:B------:R-:W-:Y:S02]  /*24ff0*/  PRMT R9, R4, 0x7531, R5 ;  /* 0x0000753104097816 */ /* 0x000fe40000000005 */
[----:B------:R-:W-:-:S02]  /*25000*/  PRMT R10, R6, 0x6420, R7 ;  /* 0x00006420060a7816 */ /* 0x000fc40000000007 */
[----:B---3--:R-:W-:Y:S02]  /*25010*/  IADD3 R21, R11, 0x8000, R21 ;  /* 0x000080000b157810 */ /* 0x008fe40007ffe015 */
[----:B------:R-:W-:-:S03]  /*25020*/  PRMT R11, R6, 0x7531, R7 ;  /* 0x00007531060b7816 */ /* 0x000fc60000000007 */
[----:B------:R-:W-:Y:S04]  /*25030*/  STSM.16.M88.4 [R21], R12 ;  /* 0x0000000c15007844 */ /* 0x000fe80000000200 */
[----:B------:R-:W-:Y:S04]  /*25040*/  STSM.16.M88.4 [R21+0x1000], R8 ;  /* 0x0010000815007844 */ /* 0x000fe80000000200 */
[----:B------:R-:W1:Y:S02]  /*25050*/  LDSM.16.MT88.4 R4, [R2+0x13000] ;  /* 0x013000000204783b */ /* 0x000e640000004200 */
[----:B-1----:R-:W-:-:S02]  /*25060*/  PRMT R12, R4, 0x6420, R5 ;  /* 0x00006420040c7816 */ /* 0x002fc40000000005 */
[----:B------:R-:W-:Y:S02]  /*25070*/  PRMT R13, R4, 0x7531, R5 ;  /* 0x00007531040d7816 */ /* 0x000fe40000000005 */
[C-C-:B------:R-:W-:Y:S02]  /*25080*/  PRMT R14, R6.reuse, 0x6420, R7.reuse ;  /* 0x00006420060e7816 */ /* 0x140fe40000000007 */
[----:B------:R-:W-:Y:S02]  /*25090*/  PRMT R15, R6, 0x7531, R7 ;  /* 0x00007531060f7816 */ /* 0x000fe40000000007 */
[----:B------:R-:W1:Y:S04]  /*250a0*/  LDSM.16.MT88.4 R4, [R3+0x13000] ;  /* 0x013000000304783b */ /* 0x000e680000004200 */
[----:B------:R2:W-:Y:S01]  /*250b0*/  STSM.16.M88.4 [R21+0x2000], R12 ;  /* 0x0020000c15007844 */ /* 0x0005e20000000200 */
[----:B-1----:R-:W-:-:S02]  /*250c0*/  PRMT R8, R4, 0x6420, R5 ;  /* 0x0000642004087816 */ /* 0x002fc40000000005 */
[----:B------:R-:W-:Y:S02]  /*250d0*/  PRMT R9, R4, 0x7531, R5 ;  /* 0x0000753104097816 */ /* 0x000fe40000000005 */
        /* <DEDUP_REMOVED lines=8> */
[----:B-1----:R-:W1:Y:S01]  /*25160*/  FENCE.VIEW.ASYNC.S ;  /* 0x00000000000073c6 */ /* 0x002e620000000000 */
[----:B------:R-:W-:Y:S05]  /*25170*/  @!P1 BRA `(.L_x_1690) ;  /* 0x0000000000049947 */ /* 0x000fea0003800000 */
[----:B------:R-:W-:Y:S01]  /*25180*/  BPT.TRAP 0x1 ;  /* 0x000000040000795c */ /* 0x000fe20000300000 */
.L_x_1690:
[----:B------:R-:W3:Y:S01]  /*25190*/  S2R R2, SR_TID.X ;  /* 0x0000000000027919 */ /* 0x000ee20000002100 */
[----:B-1----:R1:W-:Y:S01]  /*251a0*/  SYNCS.ARRIVE.TRANS64.A1T0 RZ, [R20+URZ+0x28450], RZ ;  /* 0x028450ff14ff79a7 */ /* 0x0023e2000810003f */
[----:B------:R4:W5:Y:S04]  /*251b0*/  LDL R6, [R1+0x4] ;  /* 0x0000040001067983 */ /* 0x0009680000100800 */
[----:B------:R4:W5:Y:S01]  /*251c0*/  LDL R7, [R1+0xc] ;  /* 0x00000c0001077983 */ /* 0x0009620000100800 */
[----:B---3--:R-:W-:-:S03]  /*251d0*/  LOP3.LUT R3, R2, 0x7f, RZ, 0xc0, !PT ;  /* 0x0000007f02037812 */ /* 0x008fc600078ec0ff */
[----:B------:R-:W3:Y:S01]  /*251e0*/  LDL R2, [R1+0x20] ;  /* 0x0000200001027983 */ /* 0x000ee20000100800 */
[----:B------:R-:W-:Y:S01]  /*251f0*/  BAR.SYNC.DEFER_BLOCKING 0x2, 0x80 ;  /* 0x0082000000007b1d */ /* 0x000fe20000010000 */
[----:B------:R-:W-:-:S13]  /*25200*/  ISETP.NE.AND P0, PT, R3, RZ, PT ;  /* 0x000000ff0300720c */ /* 0x000fda0003f05270 */
[----:B-1----:R-:W-:-:S05]  /*25210*/  @!P0 VIADD R20, R20, 0x28480 ;  /* 0x0002848014148836 */ /* 0x002fca0000000000 */
[----:B------:R-:W-:-:S04]  /*25220*/  @!P0 PRMT R20, RZ, 0x654, R20 ;  /* 0x00000654ff148816 */ /* 0x000fc80000000014 */
[----:B------:R4:W-:Y:S01]  /*25230*/  @!P0 SYNCS.ARRIVE.TRANS64.RED.A1T0 RZ, [R20+URZ], RZ ;  /* 0x000000ff14ff89a7 */ /* 0x0009e2000810043f */
[C---:B---3--:R-:W-:Y:S02]  /*25240*/  ISETP.GT.AND P0, PT, R0.reuse, R2, PT ;  /* 0x000000020000720c */ /* 0x048fe40003f04270 */
[----:B------:R-:W-:-:S11]  /*25250*/  IADD3 R0, R0, -0x1, RZ ;  /* 0xffffffff00007810 */ /* 0x000fd60007ffe0ff */
[----:B----4-:R-:W-:Y:S05]  /*25260*/  @P0 BRA `(.L_x_1691) ;  /* 0xfffffff000200947 */ /* 0x010fea000383ffff */
.L_x_1669:
[----:B------:R-:W3:Y:S01]  /*25270*/  S2R R2, SR_TID.X ;  /* 0x0000000000027919 */ /* 0x000ee20000002100 */
[----:B------:R-:W-:Y:S01]  /*25280*/  BSSY B0, `(.L_x_1692) ;  /* 0x0000010000007945 */ /* 0x000fe20003800000 */
[----:B---3--:R-:W-:-:S04]  /*25290*/  LOP3.LUT R2, R2, 0x7f, RZ, 0xc0, !PT ;  /* 0x0000007f02027812 */ /* 0x008fc800078ec0ff */
[----:B------:R-:W-:-:S13]  /*252a0*/  ISETP.NE.AND P0, PT, R2, RZ, PT ;  /* 0x000000ff0200720c */ /* 0x000fda0003f05270 */
[----:B------:R-:W-:Y:S05]  /*252b0*/  @P0 BRA `(.L_x_1693) ;  /* 0x0000000000300947 */ /* 0x000fea0003800000 */
[----:B------:R-:W3:Y:S01]  /*252c0*/  S2R R2, SR_LANEID ;  /* 0x0000000000027919 */ /* 0x000ee20000000000 */
[----:B------:R-:W-:Y:S01]  /*252d0*/  VOTEU.ANY UR4, UPT, PT ;  /* 0x0000000000047886 */ /* 0x000fe200038e0100 */
[----:B-1----:R-:W1:Y:S01]  /*252e0*/  LDC.64 R4, c[0x0][0xc60] ;  /* 0x00031800ff047b82 */ /* 0x002e620000000a00 */
[----:B------:R-:W3:Y:S02]  /*252f0*/  FLO.U32 R0, UR4 ;  /* 0x0000000400007d00 */ /* 0x000ee400080e0000 */
[----:B---3--:R-:W-:-:S06]  /*25300*/  ISETP.EQ.U32.AND P1, PT, R0, R2, PT ;  /* 0x000000020000720c */ /* 0x008fcc0003f22070 */
[----:B------:R-:W1:Y:S07]  /*25310*/  POPC R2, UR4 ;  /* 0x0000000400027d09 */ /* 0x000e6e0008000000 */
[----:B-1----:R-:W3:Y:S04]  /*25320*/  @P1 ATOMG.E.ADD.STRONG.GPU PT, R2, desc[UR46][R4.64], R2 ;  /* 0x00000002040219a8 */ /* 0x002ee800081ee1ee */
[----:B---3--:R1:W3:Y:S02]  /*25330*/  SHFL.IDX PT, R2, R2, R0, 0x1f ;  /* 0x00001f0002027589 */ /* 0x0082e400000e0000 */
[----:B-1----:R-:W1:Y:S02]  /*25340*/  S2R R0, SR_LTMASK ;  /* 0x0000000000007919 */ /* 0x002e640000003900 */
[----:B-1----:R-:W-:-:S06]  /*25350*/  LOP3.LUT R0, R0, UR4, RZ, 0xc0, !PT ;  /* 0x0000000400007c12 */ /* 0x002fcc000f8ec0ff */
[----:B------:R-:W3:Y:S02]  /*25360*/  POPC R0, R0 ;  /* 0x0000000000007309 */ /* 0x000ee40000000000 */
[----:B---3--:R-:W-:-:S07]  /*25370*/  IADD3 R16, R2, UR37, R0 ;  /* 0x0000002502107c10 */ /* 0x008fce000fffe000 */
.L_x_1693:
[----:B------:R-:W-:Y:S05]  /*25380*/  BSYNC B0 ;  /* 0x0000000000007941 */ /* 0x000fea0003800000 */
.L_x_1692:
[----:B------:R-:W-:-:S06]  /*25390*/  UISETP.NE.AND UP0, UPT, UR36, 0x3, UPT ;  /* 0x000000032400788c */ /* 0x000fcc000bf05270 */
[----:B------:R-:W-:-:S13]  /*253a0*/  PLOP3.LUT P1, PT, PT, PT, UP0, 0x80, 0x0 ;  /* 0x000000000000781c */ /* 0x000fda0003f2f008 */
[----:B------:R-:W-:Y:S05]  /*253b0*/  @!P1 BRA `(.L_x_1694) ;  /* 0x0000000000049947 */ /* 0x000fea0003800000 */
[----:B------:R-:W-:Y:S01]  /*253c0*/  BPT.TRAP 0x1 ;  /* 0x000000040000795c */ /* 0x000fe20000300000 */
.L_x_1694:
[----:B------:R-:W3:Y:S04]  /*253d0*/  LDL R4, [R1+0xc] ;  /* 0x00000c0001047983 */ /* 0x000ee80000100800 */
[----:B------:R-:W4:Y:S04]  /*253e0*/  LDL R3, [R1] ;  /* 0x0000000001037983 */ /* 0x000f280000100800 */
[----:B------:R-:W4:Y:S01]  /*253f0*/  LDL R2, [R1+0x4] ;  /* 0x0000040001027983 */ /* 0x000f220000100800 */
[----:B------:R-:W-:Y:S01]  /*25400*/  IMAD.U32 R0, RZ, RZ, UR38 ;  /* 0x00000026ff007e24 */ /* 0x000fe2000f8e00ff */
[----:B------:R-:W-:Y:S04]  /*25410*/  BSSY B0, `(.L_x_1695) ;  /* 0x0000007000007945 */ /* 0x000fe80003800000 */
[----:B------:R-:W-:-:S02]  /*25420*/  ISETP.NE.AND P2, PT, R0, 0x3, PT ;  /* 0x000000030000780c */ /* 0x000fc40003f45270 */
[----:B---3--:R-:W-:-:S04]  /*25430*/  LOP3.LUT R0, R4, 0x1, RZ, 0x3c, !PT ;  /* 0x0000000104007812 */ /* 0x008fc800078e3cff */
[----:B------:R-:W-:Y:S01]  /*25440*/  SHF.L.U32 R0, R0, 0x1f, RZ ;  /* 0x0000001f00007819 */ /* 0x000fe200000006ff */
[----:B----4-:R-:W-:-:S04]  /*25450*/  IMAD R17, R2, 0x8, R3 ;  /* 0x0000000802117824 */ /* 0x010fc800078e0203 */
[----:B------:R-:W3:Y:S02]  /*25460*/  SYNCS.PHASECHK.TRANS64.TRYWAIT P1, [R17+URZ+0x28470], R0 ;  /* 0x02847000110075a7 */ /* 0x000ee4000802017f */
[----:B---3--:R-:W-:Y:S05]  /*25470*/  @!P1 BRA `(.L_x_1696) ;  /* 0x00000060004c9947 */ /* 0x008fea0003800000 */
.L_x_1901:
[----:B------:R-:W-:Y:S05]  /*25480*/  BSYNC B0 ;  /* 0x0000000000007941 */ /* 0x000fea0003800000 */
.L_x_1695:
[----:B------:R-:W-:Y:S05]  /*25490*/  @!P2 BRA `(.L_x_1697) ;  /* 0x000000000004a947 */ /* 0x000fea0003800000 */
[----:B------:R-:W-:Y:S01]  /*254a0*/  BPT.TRAP 0x1 ;  /* 0x000000040000795c */ /* 0x000fe20000300000 */
.L_x_1697:
[----:B---3--:R-:W3:Y:S02]  /*254b0*/  LDL R0, [R1+0xc] ;  /* 0x00000c0001007983 */ /* 0x008ee40000100800 */
[----:B---3--:R-:W-:-:S04]  /*254c0*/  SHF.L.U32 R0, R0, 0x1f, RZ ;  /* 0x0000001f00007819 */ /* 0x008fc800000006ff */
[----:B------:R-:W3:Y:S02]  /*254d0*/  SYNCS.PHASECHK.TRANS64.TRYWAIT P1, [R17+URZ+0x28460], R0 ;  /* 0x02846000110075a7 */ /* 0x000ee4000802017f */
[----:B---3--:R-:W-:Y:S05]  /*254e0*/  @!P1 BRA `(.L_x_1698) ;  /* 0x0000006000449947 */ /* 0x008fea0003800000 */
.L_x_1902:
[----:B------:R-:W3:Y:S04]  /*254f0*/  LDL R18, [R1+0x4] ;  /* 0x0000040001127983 */ /* 0x000ee80000100800 */
[----:B------:R-:W4:Y:S04]  /*25500*/  LDL R2, [R1+0x30] ;  /* 0x0000300001027983 */ /* 0x000f280000100800 */
[----:B--2---:R-:W2:Y:S04]  /*25510*/  LDL R12, [R1] ;  /* 0x00000000010c7983 */ /* 0x004ea80000100800 */
[----:B------:R-:W2:Y:S04]  /*25520*/  LDL R3, [R1+0x34] ;  /* 0x0000340001037983 */ /* 0x000ea80000100800 */
[----:B------:R-:W2:Y:S01]  /*25530*/  LDL R13, [R1+0x28] ;  /* 0x00002800010d7983 */ /* 0x000ea20000100800 */
[----:B------:R-:W-:Y:S05]  /*25540*/  WARPSYNC.ALL ;  /* 0x0000000000007948 */ /* 0x000fea0003800000 */
[----:B---3--:R-:W-:-:S05]  /*25550*/  IMAD.SHL.U32 R0, R18, 0x4000, RZ ;  /* 0x0000400012007824 */ /* 0x008fca00078e00ff */
[----:B----4-:R-:W-:-:S05]  /*25560*/  LOP3.LUT R2, R0, R2, RZ, 0xfc, !PT ;  /* 0x0000000200027212 */ /* 0x010fca00078efcff */
[----:B--2---:R-:W-:-:S05]  /*25570*/  IMAD.IADD R2, R12, 0x1, R2 ;  /* 0x000000010c027824 */ /* 0x004fca00078e0202 */
[----:B-1---5:R-:W1:Y:S01]  /*25580*/  LDSM.16.MT88.4 R4, [R2+0x10000] ;  /* 0x010000000204783b */ /* 0x022e620000004200 */
[----:B------:R-:W-:Y:S01]  /*25590*/  IMAD.IADD R3, R3, 0x1, R2 ;  /* 0x0000000103037824 */ /* 0x000fe200078e0202 */
[----:B------:R-:W-:Y:S02]  /*255a0*/  LOP3.LUT R0, R0, R13, RZ, 0xfc, !PT ;  /* 0x0000000d00007212 */ /* 0x000fe400078efcff */
        /* <DEDUP_REMOVED lines=58> */
.L_x_1699:
[----:B------:R-:W3:Y:S01]  /*25950*/  LDL.LU R3, [R1+0xc] ;  /* 0x00000c0001037983 */ /* 0x000ee20000300800 */
[----:B-1----:R1:W-:Y:S01]  /*25960*/  SYNCS.ARRIVE.TRANS64.A1T0 RZ, [R17+URZ+0x28450], RZ ;  /* 0x028450ff11ff79a7 */ /* 0x0023e2000810003f */
[----:B--2---:R-:W-:Y:S01]  /*25970*/  IADD3 R0, R18, 0x1, RZ ;  /* 0x0000000112007810 */ /* 0x004fe20007ffe0ff */
[----:B-1----:R-:W-:-:S05]  /*25980*/  @!P0 VIADD R17, R17, 0x28480 ;  /* 0x0002848011118836 */ /* 0x002fca0000000000 */
[----:B------:R-:W-:Y:S01]  /*25990*/  @!P0 PRMT R17, RZ, 0x654, R17 ;  /* 0x00000654ff118816 */ /* 0x000fe20000000011 */
[----:B------:R-:W-:Y:S06]  /*259a0*/  BAR.SYNC.DEFER_BLOCKING 0x2, 0x80 ;  /* 0x0082000000007b1d */ /* 0x000fec0000010000 */
[----:B------:R1:W-:Y:S01]  /*259b0*/  @!P0 SYNCS.ARRIVE.TRANS64.RED.A1T0 RZ, [R17+URZ], RZ ;  /* 0x000000ff11ff89a7 */ /* 0x0003e2000810043f */
[----:B------:R-:W-:-:S04]  /*259c0*/  ISETP.NE.AND P0, PT, R0, 0x2, PT ;  /* 0x000000020000780c */ /* 0x000fc80003f05270 */
[----:B------:R-:W-:Y:S02]  /*259d0*/  SEL R2, RZ, 0x1, P0 ;  /* 0x00000001ff027807 */ /* 0x000fe40000000000 */
[----:B------:R-:W-:-:S05]  /*259e0*/  SEL R0, R0, RZ, P0 ;  /* 0x000000ff00007207 */ /* 0x000fca0000000000 */
[----:B------:R1:W-:Y:S01]  /*259f0*/  STL [R1+0x4], R0 ;  /* 0x0000040001007387 */ /* 0x0003e20000100800 */
[----:B---3--:R-:W-:-:S05]  /*25a00*/  LOP3.LUT R3, R3, R2, RZ, 0x3c, !PT ;  /* 0x0000000203037212 */ /* 0x008fca00078e3cff */
[----:B------:R1:W-:Y:S02]  /*25a10*/  STL [R1+0xc], R3 ;  /* 0x00000c0301007387 */ /* 0x0003e40000100800 */
.L_x_1644:
[----:B-1----:R-:W2:Y:S02]  /*25a20*/  LDL R0, [R1+0x18] ;  /* 0x0000180001007983 */ /* 0x002ea40000100800 */
[----:B--2---:R-:W-:-:S13]  /*25a30*/  LOP3.LUT P0, RZ, R0, 0x2, RZ, 0xc0, !PT ;  /* 0x0000000200ff7812 */ /* 0x004fda000780c0ff */
[----:B------:R-:W-:Y:S05]  /*25a40*/  @!P0 BRA `(.L_x_1700) ;  /* 0x0000000000288947 */ /* 0x000fea0003800000 */
[----:B------:R-:W-:Y:S05]  /*25a50*/  WARPSYNC.ALL ;  /* 0x0000000000007948 */ /* 0x000fea0003800000 */
[----:B------:R-:W1:Y:S08]  /*25a60*/  S2UR UR5, SR_CgaCtaId ;  /* 0x00000000000579c3 */ /* 0x000e700000008800 */
[----:B------:R-:W-:Y:S06]  /*25a70*/  BAR.SYNC.DEFER_BLOCKING 0x5, 0x180 ;  /* 0x0146000000007b1d */ /* 0x000fec0000010000 */
[----:B------:R-:W-:-:S02]  /*25a80*/  UMOV UR4, 0x400 ;  /* 0x0000040000047882 */ /* 0x000fc40000000000 */
[----:B-1----:R-:W-:-:S06]  /*25a90*/  ULEA UR4, UR5, UR4, 0x18 ;  /* 0x0000000405047291 */ /* 0x002fcc000f8ec03f */
[----:B------:R-:W-:-:S05]  /*25aa0*/  IMAD.U32 R0, RZ, RZ, UR4 ;  /* 0x00000004ff007e24 */ /* 0x000fca000f8e00ff */
[----:B------:R1:W2:Y:S04]  /*25ab0*/  LDS.128 R16, [R0+0x284d0] ;  /* 0x0284d00000107984 */ /* 0x0002a80000000c00 */
[----:B------:R1:W-:Y:S01]  /*25ac0*/  STL [R1], R0 ;  /* 0x0000000001007387 */ /* 0x0003e20000100800 */
[----:B------:R-:W-:Y:S06]  /*25ad0*/  BAR.ARV 0x4, 0x180 ;  /* 0x0106000000007b1d */ /* 0x000fec0000002000 */
[----:B------:R-:W-:Y:S05]  /*25ae0*/  BRA `(.L_x_1701) ;  /* 0x0000000800e07947 */ /* 0x000fea0003800000 */
.L_x_1700:
[----:B------:R-:W1:Y:S01]  /*25af0*/  S2R R0, SR_TID.X ;  /* 0x0000000000007919 */ /* 0x000e620000002100 */
[----:B------:R-:W-:Y:S01]  /*25b00*/  UMOV UR4, 0xffffffff ;  /* 0xffffffff00047882 */ /* 0x000fe20000000000 */
[----:B-1----:R-:W-:-:S04]  /*25b10*/  LOP3.LUT R6, R0, 0x1f, RZ, 0xc0, !PT ;  /* 0x0000001f00067812 */ /* 0x002fc800078ec0ff */
[----:B------:R-:W-:Y:S01]  /*25b20*/  ISETP.NE.AND P0, PT, R6, 0x1f, PT ;  /* 0x0000001f0600780c */ /* 0x000fe20003f05270 */
[----:B------:R-:W-:-:S12]  /*25b30*/  BRA.DIV UR4, `(.L_x_1702) ;  /* 0x0000005a04c47947 */ /* 0x000fd8000b800000 */
[----:B------:R-:W-:Y:S01]  /*25b40*/  IMAD.IADD R0, R19, 0x1, R6 ;  /* 0x0000000113007824 */ /* 0x000fe200078e0206 */
[----:B------:R-:W-:-:S04]  /*25b50*/  ULDC UR4, c[0x0][0xc3c] ;  /* 0x00030f0000047ab9 */ /* 0x000fc80000000800 */
[----:B------:R-:W-:-:S13]  /*25b60*/  ISETP.GE.OR P1, PT, R0, UR4, !P0 ;  /* 0x0000000400007c0c */ /* 0x000fda000c726670 */
[----:B------:R-:W1:Y:S02]  /*25b70*/  @!P1 LDC.64 R2, c[0x0][0xc80] ;  /* 0x00032000ff029b82 */ /* 0x000e640000000a00 */
[----:B-1----:R-:W-:-:S06]  /*25b80*/  @!P1 IMAD.WIDE R2, R0, 0x4, R2 ;  /* 0x0000000400029825 */ /* 0x002fcc00078e0202 */
[----:B------:R1:W2:Y:S01]  /*25b90*/  @!P1 LDG.E R3, desc[UR46][R2.64] ;  /* 0x0000002e02039981 */ /* 0x0002a2000c1e1900 */
[C---:B------:R-:W-:Y:S02]  /*25ba0*/  ISETP.GE.U32.AND P2, PT, R6.reuse, 0x2, PT ;  /* 0x000000020600780c */ /* 0x040fe40003f46070 */
[C---:B------:R-:W-:Y:S01]  /*25bb0*/  ISETP.GE.U32.AND P3, PT, R6.reuse, 0x4, PT ;  /* 0x000000040600780c */ /* 0x040fe20003f66070 */
[----:B------:R-:W-:Y:S01]  /*25bc0*/  SHFL.IDX PT, R0, R16, RZ, 0x1f ;  /* 0x00001fff10007589 */ /* 0x000fe200000e0000 */
[C---:B------:R-:W-:Y:S02]  /*25bd0*/  ISETP.GE.U32.AND P4, PT, R6.reuse, 0x8, PT ;  /* 0x000000080600780c */ /* 0x040fe40003f86070 */
[C---:B------:R-:W-:Y:S01]  /*25be0*/  ISETP.GE.U32.AND P5, PT, R6.reuse, 0x10, PT ;  /* 0x000000100600780c */ /* 0x040fe20003fa6070 */
[----:B------:R-:W-:Y:S01]  /*25bf0*/  SHFL.IDX PT, R4, R16, 0x1, 0x1f ;  /* 0x00201f0010047f89 */ /* 0x000fe200000e0000 */
[----:B-1----:R-:W-:Y:S02]  /*25c00*/  IMAD.MOV.U32 R2, RZ, RZ, RZ ;  /* 0x000000ffff027224 */ /* 0x002fe400078e00ff */
[----:B--2---:R-:W-:Y:S01]  /*25c10*/  @!P1 IMAD.MOV.U32 R2, RZ, RZ, R3 ;  /* 0x000000ffff029224 */ /* 0x004fe200078e0003 */
[----:B------:R-:W-:-:S04]  /*25c20*/  ISETP.NE.AND P1, PT, R6, RZ, PT ;  /* 0x000000ff0600720c */ /* 0x000fc80003f25270 */
[----:B------:R-:W1:Y:S02]  /*25c30*/  SHFL.UP PT, R3, R2, 0x1, RZ ;  /* 0x0420000002037989 */ /* 0x000e6400000e00ff */
[----:B-1----:R-:W-:-:S05]  /*25c40*/  SEL R3, R3, RZ, P1 ;  /* 0x000000ff03037207 */ /* 0x002fca0000800000 */
[----:B------:R-:W-:-:S05]  /*25c50*/  IMAD.IADD R3, R2, 0x1, R3 ;  /* 0x0000000102037824 */ /* 0x000fca00078e0203 */
[----:B------:R-:W1:Y:S02]  /*25c60*/  SHFL.UP PT, R5, R3, 0x2, RZ ;  /* 0x0440000003057989 */ /* 0x000e6400000e00ff */
[----:B-1----:R-:W-:-:S05]  /*25c70*/  SEL R5, R5, RZ, P2 ;  /* 0x000000ff05057207 */ /* 0x002fca0001000000 */
[----:B------:R-:W-:-:S05]  /*25c80*/  IMAD.IADD R3, R3, 0x1, R5 ;  /* 0x0000000103037824 */ /* 0x000fca00078e0205 */
[----:B------:R-:W1:Y:S02]  /*25c90*/  SHFL.UP PT, R5, R3, 0x4, RZ ;  /* 0x0480000003057989 */ /* 0x000e6400000e00ff */
[----:B-1----:R-:W-:-:S05]  /*25ca0*/  SEL R5, R5, RZ, P3 ;  /* 0x000000ff05057207 */ /* 0x002fca0001800000 */
[----:B------:R-:W-:-:S05]  /*25cb0*/  IMAD.IADD R3, R3, 0x1, R5 ;  /* 0x0000000103037824 */ /* 0x000fca00078e0205 */
[----:B------:R-:W1:Y:S02]  /*25cc0*/  SHFL.UP PT, R5, R3, 0x8, RZ ;  /* 0x0500000003057989 */ /* 0x000e6400000e00ff */
[----:B-1----:R-:W-:-:S04]  /*25cd0*/  SEL R5, R5, RZ, P4 ;  /* 0x000000ff05057207 */ /* 0x002fc80002000000 */
[----:B------:R-:W-:-:S05]  /*25ce0*/  IADD3 R3, R3, R5, RZ ;  /* 0x0000000503037210 */ /* 0x000fca0007ffe0ff */
[----:B------:R-:W1:Y:S02]  /*25cf0*/  SHFL.UP PT, R5, R3, 0x10, RZ ;  /* 0x0600000003057989 */ /* 0x000e6400000e00ff */
[----:B-1----:R-:W-:-:S05]  /*25d00*/  SEL R5, R5, RZ, P5 ;  /* 0x000000ff05057207 */ /* 0x002fca0002800000 */
[----:B------:R-:W-:-:S05]  /*25d10*/  IMAD.IADD R5, R3, 0x1, R5 ;  /* 0x0000000103057824 */ /* 0x000fca00078e0205 */
[----:B------:R1:W2:Y:S02]  /*25d20*/  SHFL.IDX PT, R7, R5, 0x1f, 0x1f ;  /* 0x03e01f0005077f89 */ /* 0x0002a400000e0000 */
.L_x_1912:
[----:B------:R-:W-:Y:S01]  /*25d30*/  ULDC UR4, c[0x0][0xc38] ;  /* 0x00030e0000047ab9 */ /* 0x000fe20000000800 */
[----:B------:R-:W-:Y:S02]  /*25d40*/  IMAD.MOV.U32 R6, RZ, RZ, R5 ;  /* 0x000000ffff067224 */ /* 0x000fe400078e0005 */
[----:B------:R-:W-:-:S04]  /*25d50*/  IMAD.U32 R3, RZ, RZ, UR4 ;  /* 0x00000004ff037e24 */ /* 0x000fc8000f8e00ff */
[----:B--2---:R-:W-:-:S04]  /*25d60*/  IMAD R7, R7, R3, RZ ;  /* 0x0000000307077224 */ /* 0x004fc800078e02ff */
[----:B------:R-:W-:-:S05]  /*25d70*/  IMAD.IADD R4, R4, 0x1, R7 ;  /* 0x0000000104047824 */ /* 0x000fca00078e0207 */
[----:B------:R-:W-:-:S13]  /*25d80*/  ISETP.GT.AND P6, PT, R4, R0, PT ;  /* 0x000000000400720c */ /* 0x000fda0003fc4270 */
[----:B------:R-:W-:Y:S05]  /*25d90*/  @P6 BRA `(.L_x_1703) ;  /* 0x00000000009c6947 */ /* 0x000fea0003800000 */
.L_x_1708:
[----:B------:R-:W2:Y:S01]  /*25da0*/  LDC R2, c[0x0][0xc3c] ;  /* 0x00030f00ff027b82 */ /* 0x000ea20000000800 */
[----:B------:R-:W-:-:S05]  /*25db0*/  VIADD R19, R19, 0x1f ;  /* 0x0000001f13137836 */ /* 0x000fca0000000000 */
[----:B--2---:R-:W-:-:S13]  /*25dc0*/  ISETP.GE.AND P6, PT, R19, R2, PT ;  /* 0x000000021300720c */ /* 0x004fda0003fc6270 */
[----:B-1----:R-:W-:Y:S05]  /*25dd0*/  @P6 BRA `(.L_x_1704) ;  /* 0x0000000400d86947 */ /* 0x002fea0003800000 */
[----:B------:R-:W2:Y:S01]  /*25de0*/  S2R R3, SR_TID.X ;  /* 0x0000000000037919 */ /* 0x000ea20000002100 */
        /* <DEDUP_REMOVED lines=9> */
.L_x_1706:
[----:B------:R-:W-:Y:S05]  /*25e80*/  BSYNC B0 ;  /* 0x0000000000007941 */ /* 0x000fea0003800000 */
.L_x_1705:
[----:B------:R-:W-:-:S03]  /*25e90*/  UMOV UR4, 0xffffffff ;  /* 0xffffffff00047882 */ /* 0x000fc60000000000 */
[----:B------:R-:W-:Y:S05]  /*25ea0*/  BRA.DIV UR4, `(.L_x_1707) ;  /* 0x0000005e04247947 */ /* 0x000fea000b800000 */
[----:B--2--5:R-:W2:Y:S02]  /*25eb0*/  SHFL.UP PT, R3, R2, 0x1, RZ ;  /* 0x0420000002037989 */ /* 0x024ea400000e00ff */
[----:B--2---:R-:W-:-:S04]  /*25ec0*/  SEL R3, R3, RZ, P1 ;  /* 0x000000ff03037207 */ /* 0x004fc80000800000 */
[----:B------:R-:W-:-:S05]  /*25ed0*/  IADD3 R3, R2, R3, RZ ;  /* 0x0000000302037210 */ /* 0x000fca0007ffe0ff */
[----:B-1----:R-:W1:Y:S02]  /*25ee0*/  SHFL.UP PT, R5, R3, 0x2, RZ ;  /* 0x0440000003057989 */ /* 0x002e6400000e00ff */
        /* <DEDUP_REMOVED lines=11> */
[----:B------:R1:W2:Y:S02]  /*25fa0*/  SHFL.IDX PT, R7, R6, 0x1f, 0x1f ;  /* 0x03e01f0006077f89 */ /* 0x0002a400000e0000 */
.L_x_1920:
[----:B------:R-:W-:Y:S02]  /*25fb0*/  ULDC UR4, c[0x0][0xc38] ;  /* 0x00030e0000047ab9 */ /* 0x000fe40000000800 */
[----:B------:R-:W-:-:S04]  /*25fc0*/  IMAD.U32 R3, RZ, RZ, UR4 ;  /* 0x00000004ff037e24 */ /* 0x000fc8000f8e00ff */
[----:B--2---:R-:W-:-:S04]  /*25fd0*/  IMAD R7, R7, R3, RZ ;  /* 0x0000000307077224 */ /* 0x004fc800078e02ff */
[----:B------:R-:W-:-:S05]  /*25fe0*/  IMAD.IADD R4, R7, 0x1, R4 ;  /* 0x0000000107047824 */ /* 0x000fca00078e0204 */
[----:B------:R-:W-:-:S13]  /*25ff0*/  ISETP.GT.AND P6, PT, R4, R0, PT ;  /* 0x000000000400720c */ /* 0x000fda0003fc4270 */
[----:B------:R-:W-:Y:S05]  /*26000*/  @!P6 BRA `(.L_x_1708) ;  /* 0xfffffffc0064e947 */ /* 0x000fea000383ffff */
.L_x_1703:
[----:B------:R-:W-:Y:S01]  /*26010*/  IMAD.IADD R7, R4, 0x1, -R7 ;  /* 0x0000000104077824 */ /* 0x000fe200078e0a07 */
[----:B------:R-:W-:-:S03]  /*26020*/  UMOV UR4, 0xffffffff ;  /* 0xffffffff00047882 */ /* 0x000fc60000000000 */
[----:B------:R-:W-:-:S05]  /*26030*/  IMAD R4, R6, R3, R7 ;  /* 0x0000000306047224 */ /* 0x000fca00078e0207 */
[----:B------:R-:W-:Y:S01]  /*26040*/  ISETP.GT.AND P6, PT, R4, R0, PT ;  /* 0x000000000400720c */ /* 0x000fe20003fc4270 */
[----:B------:R-:W-:-:S12]  /*26050*/  BRA.DIV UR4, `(.L_x_1709) ;  /* 0x0000005e04907947 */ /* 0x000fd8000b800000 */
[----:B-1----:R-:W-:-:S04]  /*26060*/  VOTE.ANY R5, PT, !P6 ;  /* 0x0000000000057806 */ /* 0x002fc800070e0100 */
[----:B------:R-:W1:Y:S02]  /*26070*/  POPC R4, R5 ;  /* 0x0000000500047309 */ /* 0x000e640000000000 */
[----:B-1----:R1:W2:Y:S02]  /*26080*/  SHFL.IDX PT, R17, R2, R4, 0x1f ;  /* 0x00001f0402117589 */ /* 0x0022a400000e0000 */
.L_x_1924:
[----:B------:R-:W-:Y:S02]  /*26090*/  ISETP.NE.AND P0, PT, R5, RZ, PT ;  /* 0x000000ff0500720c */ /* 0x000fe40003f05270 */
[----:B------:R-:W-:-:S11]  /*260a0*/  MOV R16, RZ ;  /* 0x000000ff00107202 */ /* 0x000fd60000000f00 */
[----:B------:R-:W-:Y:S05]  /*260b0*/  @!P0 BRA `(.L_x_1710) ;  /* 0x0000000000148947 */ /* 0x000fea0003800000 */
[----:B------:R-:W-:Y:S01]  /*260c0*/  UMOV UR4, 0xffffffff ;  /* 0xffffffff00047882 */ /* 0x000fe20000000000 */
[----:B------:R-:W-:Y:S02]  /*260d0*/  VIADD R12, R4, 0xffffffff ;  /* 0xffffffff040c7836 */ /* 0x000fe40000000000 */
[----:B------:R-:W-:Y:S05]  /*260e0*/  BRA.DIV UR4, `(.L_x_1711) ;  /* 0x0000005e04b47947 */ /* 0x000fea000b800000 */
[----:B------:R3:W4:Y:S02]  /*260f0*/  SHFL.IDX PT, R6, R6, R12, 0x1f ;  /* 0x00001f0c06067589 */ /* 0x00072400000e0000 */
.L_x_1927:
[----:B----4-:R-:W-:-:S07]  /*26100*/  IMAD.MOV.U32 R16, RZ, RZ, R6 ;  /* 0x000000ffff107224 */ /* 0x010fce00078e0006 */
.L_x_1710:
[----:B------:R-:W1:Y:S01]  /*26110*/  LDC.64 R8, c[0x0][0xc90] ;  /* 0x00032400ff087b82 */ /* 0x000e620000000a00 */
[----:B------:R-:W-:-:S04]  /*26120*/  IMAD.IADD R19, R4, 0x1, R19 ;  /* 0x0000000104137824 */ /* 0x000fc800078e0213 */
[----:B-1----:R-:W-:-:S05]  /*26130*/  IMAD.WIDE R4, R19, 0x4, R8 ;  /* 0x0000000413047825 */ /* 0x002fca00078e0208 */
[----:B------:R-:W2:Y:S01]  /*26140*/  LDG.E R2, desc[UR46][R4.64] ;  /* 0x0000002e04027981 */ /* 0x000ea2000c1e1900 */
[----:B------:R-:W-:-:S04]  /*26150*/  IMAD R16, R16, R3, R7 ;  /* 0x0000000310107224 */ /* 0x000fc800078e0207 */
[----:B------:R-:W-:Y:S02]  /*26160*/  IMAD.IADD R0, R0, 0x1, -R16 ;  /* 0x0000000100007824 */ /* 0x000fe400078e0a10 */
[----:B--2---:R-:W-:-:S05]  /*26170*/  IMAD R8, R17, R2, RZ ;  /* 0x0000000211087224 */ /* 0x004fca00078e02ff */
[----:B------:R-:W-:-:S04]  /*26180*/  IABS R6, R8 ;  /* 0x0000000800067213 */ /* 0x000fc80000000000 */
[----:B------:R-:W1:Y:S08]  /*26190*/  I2F.RP R4, R6 ;  /* 0x0000000600047306 */ /* 0x000e700000209400 */
[----:B-1----:R-:W1:Y:S02]  /*261a0*/  MUFU.RCP R4, R4 ;  /* 0x0000000400047308 */ /* 0x002e640000001000 */
[----:B-1----:R-:W-:-:S06]  /*261b0*/  VIADD R4, R4, 0xffffffe ;  /* 0x0ffffffe04047836 */ /* 0x002fcc0000000000 */
[----:B------:R-:W1:Y:S02]  /*261c0*/  F2I.FTZ.U32.TRUNC.NTZ R5, R4 ;  /* 0x0000000400057305 */ /* 0x000e64000021f000 */
[----:B-1----:R-:W-:-:S04]  /*261d0*/  IMAD.MOV R4, RZ, RZ, -R5 ;  /* 0x000000ffff047224 */ /* 0x002fc800078e0a05 */
[----:B------:R-:W-:Y:S02]  /*261e0*/  IMAD R7, R4, R6, RZ ;  /* 0x0000000604077224 */ /* 0x000fe400078e02ff */
[----:B------:R-:W-:-:S04]  /*261f0*/  IMAD.MOV.U32 R4, RZ, RZ, RZ ;  /* 0x000000ffff047224 */ /* 0x000fc800078e00ff */
[----:B------:R-:W-:Y:S01]  /*26200*/  IMAD.HI.U32 R5, R5, R7, R4 ;  /* 0x0000000705057227 */ /* 0x000fe200078e0004 */
[----:B------:R-:W-:Y:S02]  /*26210*/  IABS R4, R0 ;  /* 0x0000000000047213 */ /* 0x000fe40000000000 */
[----:B------:R-:W-:-:S03]  /*26220*/  IABS R7, R8 ;  /* 0x0000000800077213 */ /* 0x000fc60000000000 */
[----:B------:R-:W-:Y:S01]  /*26230*/  IMAD.HI.U32 R5, R5, R4, RZ ;  /* 0x0000000405057227 */ /* 0x000fe200078e00ff */
[----:B------:R-:W-:-:S05]  /*26240*/  IADD3 R7, RZ, -R7, RZ ;  /* 0x80000007ff077210 */ /* 0x000fca0007ffe0ff */
        /* <DEDUP_REMOVED lines=17> */
[----:B------:R-:W1:Y:S08]  /*26360*/  I2F.RP R2, R7 ;  /* 0x0000000700027306 */ /* 0x000e700000209400 */
        /* <DEDUP_REMOVED lines=8> */
[----:B------:R-:W-:-:S03]  /*263f0*/  IABS R3, R0 ;  /* 0x0000000000037213 */ /* 0x000fc60000000000 */
[----:B------:R-:W-:-:S04]  /*26400*/  IMAD.MOV R2, RZ, RZ, -R2 ;  /* 0x000000ffff027224 */ /* 0x000fc800078e0a02 */
[----:B------:R-:W-:Y:S02]  /*26410*/  IMAD.MOV.U32 R5, RZ, RZ, R2 ;  /* 0x000000ffff057224 */ /* 0x000fe400078e0002 */
[----:B------:R-:W-:-:S04]  /*26420*/  IMAD.HI.U32 R2, R8, R3, RZ ;  /* 0x0000000308027227 */ /* 0x000fc800078e00ff */
[----:B------:R-:W-:-:S05]  /*26430*/  IMAD R3, R2, R5, R3 ;  /* 0x0000000502037224 */ /* 0x000fca00078e0203 */
[----:B------:R-:W-:-:S13]  /*26440*/  ISETP.GT.U32.AND P1, PT, R7, R3, PT ;  /* 0x000000030700720c */ /* 0x000fda0003f24070 */
[----:B------:R-:W-:Y:S02]  /*26450*/  @!P1 IMAD.IADD R3, R3, 0x1, -R7 ;  /* 0x0000000103039824 */ /* 0x000fe400078e0a07 */
[----:B------:R-:W-:Y:S01]  /*26460*/  @!P1 VIADD R2, R2, 0x1 ;  /* 0x0000000102029836 */ /* 0x000fe20000000000 */
[----:B------:R-:W-:Y:S02]  /*26470*/  ISETP.NE.AND P1, PT, R6, RZ, PT ;  /* 0x000000ff0600720c */ /* 0x000fe40003f25270 */
[----:B------:R-:W-:Y:S02]  /*26480*/  ISETP.GE.U32.AND P0, PT, R3, R7, PT ;  /* 0x000000070300720c */ /* 0x000fe40003f06070 */
[C---:B------:R-:W-:Y:S02]  /*26490*/  LOP3.LUT R3, R0.reuse, R6, RZ, 0x3c, !PT ;  /* 0x0000000600037212 */ /* 0x040fe400078e3cff */
[----:B------:R-:W-:Y:S02]  /*264a0*/  IADD3 R0, R0, R4, RZ ;  /* 0x0000000400007210 */ /* 0x000fe40007ffe0ff */
[----:B------:R-:W-:-:S07]  /*264b0*/  ISETP.GE.AND P2, PT, R3, RZ, PT ;  /* 0x000000ff0300720c */ /* 0x000fce0003f46270 */
[----:B------:R-:W-:-:S06]  /*264c0*/  @P0 VIADD R2, R2, 0x1 ;  /* 0x0000000102020836 */ /* 0x000fcc0000000000 */
[----:B------:R-:W-:Y:S01]  /*264d0*/  @!P2 IMAD.MOV R2, RZ, RZ, -R2 ;  /* 0x000000ffff02a224 */ /* 0x000fe200078e0a02 */
[----:B------:R-:W-:Y:S01]  /*264e0*/  @!P1 LOP3.LUT R2, RZ, R6, RZ, 0x33, !PT ;  /* 0x00000006ff029212 */ /* 0x000fe200078e33ff */
[----:B------:R-:W-:-:S04]  /*264f0*/  IMAD.MOV R6, RZ, RZ, -R6 ;  /* 0x000000ffff067224 */ /* 0x000fc800078e0a06 */
[----:B------:R-:W-:Y:S01]  /*26500*/  IMAD R18, R2, R6, R0 ;  /* 0x0000000602127224 */ /* 0x000fe200078e0200 */
[----:B------:R-:W-:-:S05]  /*26510*/  LOP3.LUT R2, RZ, R2, RZ, 0x33, !PT ;  /* 0x00000002ff027212 */ /* 0x000fca00078e33ff */
[----:B------:R-:W-:Y:S01]  /*26520*/  IMAD.IADD R17, R17, 0x1, R2 ;  /* 0x0000000111117824 */ /* 0x000fe200078e0202 */
[----:B------:R-:W-:Y:S06]  /*26530*/  BRA `(.L_x_1712) ;  /* 0x00000000001c7947 */ /* 0x000fec0003800000 */
.L_x_1704:
[----:B------:R-:W-:Y:S01]  /*26540*/  UMOV UR4, URZ ;  /* 0x0000003f00047c82 */ /* 0x000fe20008000000 */
[----:B------:R-:W-:Y:S01]  /*26550*/  UMOV UR5, URZ ;  /* 0x0000003f00057c82 */ /* 0x000fe20008000000 */
[----:B------:R-:W-:Y:S01]  /*26560*/  ULDC UR6, c[0x0][0xc3c] ;  /* 0x00030f0000067ab9 */ /* 0x000fe20000000800 */
[----:B------:R-:W-:Y:S02]  /*26570*/  IMAD.MOV.U32 R16, RZ, RZ, R0 ;  /* 0x000000ffff107224 */ /* 0x000fe400078e0000 */
[----:B------:R-:W-:Y:S02]  /*26580*/  IMAD.U32 R17, RZ, RZ, UR4 ;  /* 0x00000004ff117e24 */ /* 0x000fe4000f8e00ff */
[----:B------:R-:W-:Y:S02]  /*26590*/  IMAD.U32 R18, RZ, RZ, UR5 ;  /* 0x00000005ff127e24 */ /* 0x000fe4000f8e00ff */
[----:B------:R-:W-:-:S07]  /*265a0*/  IMAD.U32 R19, RZ, RZ, UR6 ;  /* 0x00000006ff137e24 */ /* 0x000fce000f8e00ff */
.L_x_1712:
[----:B------:R4:W2:Y:S01]  /*265b0*/  LDL R3, [R1] ;  /* 0x0000000001037983 */ /* 0x0008a20000100800 */
[----:B------:R-:W5:Y:S01]  /*265c0*/  S2R R0, SR_TID.X ;  /* 0x0000000000007919 */ /* 0x000f620000002100 */
[----:B------:R-:W-:Y:S05]  /*265d0*/  WARPSYNC.ALL ;  /* 0x0000000000007948 */ /* 0x000fea0003800000 */
[----:B-----5:R-:W-:Y:S01]  /*265e0*/  LOP3.LUT R0, R0, 0x1f, RZ, 0xc0, !PT ;  /* 0x0000001f00007812 */ /* 0x020fe200078ec0ff */
[----:B------:R-:W-:Y:S03]  /*265f0*/  BAR.SYNC.DEFER_BLOCKING 0x4, 0x180 ;  /* 0x0106000000007b1d */ /* 0x000fe60000010000 */
[----:B------:R-:W-:-:S13]  /*26600*/  ISETP.NE.AND P0, PT, R0, RZ, PT ;  /* 0x000000ff0000720c */ /* 0x000fda0003f05270 */
[----:B------:R-:W2:Y:S01]  /*26610*/  @!P0 S2R R0, SR_CgaCtaId ;  /* 0x0000000000008919 */ /* 0x000ea20000008800 */
[----:B------:R-:W-:-:S04]  /*26620*/  @!P0 MOV R2, 0x400 ;  /* 0x0000040000028802 */ /* 0x000fc80000000f00 */
[----:B--2---:R-:W-:-:S05]  /*26630*/  @!P0 LEA R3, R0, R2, 0x18 ;  /* 0x0000000200038211 */ /* 0x004fca00078ec0ff */
[----:B------:R4:W-:Y:S04]  /*26640*/  @!P0 STS.128 [R3+0x284d0], R16 ;  /* 0x0284d01003008388 */ /* 0x0009e80000000c00 */
[----:B------:R4:W-:Y:S01]  /*26650*/  @!P0 STL [R1], R3 ;  /* 0x0000000301008387 */ /* 0x0009e20000100800 */
[----:B------:R-:W-:Y:S06]  /*26660*/  BAR.ARV 0x5, 0x180 ;  /* 0x0146000000007b1d */ /* 0x000fec0000002000 */
.L_x_1701:
[----:B------:R-:W-:Y:S02]  /*26670*/  ULDC UR4, c[0x0][0xc3c] ;  /* 0x00030f0000047ab9 */ /* 0x000fe40000000800 */
[----:B--2---:R-:W-:-:S13]  /*26680*/  ISETP.GE.AND P0, PT, R19, UR4, PT ;  /* 0x0000000413007c0c */ /* 0x004fda000bf06270 */
[----:B------:R-:W-:Y:S05]  /*26690*/  @!P0 BRA `(.L_x_1713) ;  /* 0xffffff9c00ec8947 */ /* 0x000fea000383ffff */
[----:B------:R-:W-:Y:S05]  /*266a0*/  BSYNC B7 ;  /* 0x0000000000077941 */ /* 0x000fea0003800000 */
.L_x_1587:
[----:B-1----:R-:W2:Y:S01]  /*266b0*/  LDL.LU R0, [R1+0x58] ;  /* 0x0000580001007983 */ /* 0x002ea20000300800 */
[----:B------:R-:W-:Y:S01]  /*266c0*/  BSSY B0, `(.L_x_1714) ;  /* 0x000000b000007945 */ /* 0x000fe20003800000 */
[----:B------:R-:W1:Y:S01]  /*266d0*/  S2R R5, SR_CgaCtaId ;  /* 0x0000000000057919 */ /* 0x000e620000008800 */
[----:B--2---:R-:W-:-:S05]  /*266e0*/  VIADD R0, R0, 0x1 ;  /* 0x0000000100007836 */ /* 0x004fca0000000000 */
[----:B0-----:R-:W-:-:S04]  /*266f0*/  LEA.HI R2, R0, R0, RZ, 0x1 ;  /* 0x0000000000027211 */ /* 0x001fc800078f08ff */
[----:B----4-:R-:W-:-:S04]  /*26700*/  LOP3.LUT R3, R2, 0xfffffffe, RZ, 0xc0, !PT ;  /* 0xfffffffe02037812 */ /* 0x010fc800078ec0ff */
[----:B------:R-:W-:Y:S02]  /*26710*/  IADD3 R3, R0, -R3, RZ ;  /* 0x8000000300037210 */ /* 0x000fe40007ffe0ff */
[----:B------:R-:W-:Y:S02]  /*26720*/  MOV R0, 0x400 ;  /* 0x0000040000007802 */ /* 0x000fe40000000f00 */
[----:B------:R-:W-:Y:S02]  /*26730*/  SHF.L.U32 R3, R3, 0x1f, RZ ;  /* 0x0000001f03037819 */ /* 0x000fe400000006ff */
[----:B-1----:R-:W-:-:S04]  /*26740*/  LEA R0, R5, R0, 0x18 ;  /* 0x0000000005007211 */ /* 0x002fc800078ec0ff */
[----:B------:R-:W0:Y:S02]  /*26750*/  SYNCS.PHASECHK.TRANS64.TRYWAIT P0, [R0+URZ+0x28420], R3 ;  /* 0x02842003000075a7 */ /* 0x000e24000800017f */
[----:B0-----:R-:W-:Y:S05]  /*26760*/  @!P0 BRA `(.L_x_1715) ;  /* 0x00000058003c8947 */ /* 0x001fea0003800000 */
.L_x_1928:
[----:B------:R-:W-:Y:S05]  /*26770*/  BSYNC B0 ;  /* 0x0000000000007941 */ /* 0x000fea0003800000 */
.L_x_1714:
[----:B------:R-:W-:-:S03]  /*26780*/  UMOV UR4, 0xffffffff ;  /* 0xffffffff00047882 */ /* 0x000fc60000000000 */
[----:B------:R-:W-:Y:S05]  /*26790*/  BRA.DIV UR4, `(.L_x_1716) ;  /* 0x0000005a04447947 */ /* 0x000fea000b800000 */
[----:B------:R-:W1:Y:S02]  /*267a0*/  S2R R2, SR_TID.X ;  /* 0x0000000000027919 */ /* 0x000e640000002100 */
[----:B-1----:R-:W-:-:S04]  /*267b0*/  SHF.R.U32.HI R2, RZ, 0x5, R2 ;  /* 0x00000005ff027819 */ /* 0x002fc80000011602 */
[----:B------:R-:W-:-:S05]  /*267c0*/  LOP3.LUT R2, R2, 0x3, RZ, 0xc0, !PT ;  /* 0x0000000302027812 */ /* 0x000fca00078ec0ff */
[----:B------:R1:W2:Y:S02]  /*267d0*/  SHFL.IDX PT, R14, R2, RZ, 0x1f ;  /* 0x00001fff020e7589 */ /* 0x0002a400000e0000 */
.L_x_1931:
[----:B--2---:R-:W-:-:S13]  /*267e0*/  ISETP.NE.AND P0, PT, R14, RZ, PT ;  /* 0x000000ff0e00720c */ /* 0x004fda0003f05270 */
[----:B------:R-:W-:Y:S05]  /*267f0*/  @P0 BRA `(.L_x_1348) ;  /* 0x0000000000b00947 */ /* 0x000fea0003800000 */
[----:B------:R-:W-:-:S03]  /*26800*/  UMOV UR4, 0xffffffff ;  /* 0xffffffff00047882 */ /* 0x000fc60000000000 */
[----:B------:R-:W-:Y:S05]  /*26810*/  BRA.DIV UR4, `(.L_x_1717) ;  /* 0x0000005a04587947 */ /* 0x000fea000b800000 */
[----:B------:R-:W-:-:S13]  /*26820*/  ELECT P6, URZ, PT ;  /* 0x00000000003f782f */ /* 0x000fda00038c0000 */
.L_x_1934:
[----:B------:R-:W-:Y:S05]  /*26830*/  @!P6 BRA `(.L_x_1348) ;  /* 0x0000000000a0e947 */ /* 0x000fea0003800000 */
[----:B------:R-:W-:-:S06]  /*26840*/  ULOP3.LUT UR4, UR40, 0x2, URZ, 0xfc, !UPT ;  /* 0x0000000228047892 */ /* 0x000fcc000f8efc3f */
[----:B-1----:R-:W-:-:S05]  /*26850*/  IMAD.U32 R2, RZ, RZ, UR4 ;  /* 0x00000004ff027e24 */ /* 0x002fca000f8e00ff */
[----:B------:R-:W-:-:S13]  /*26860*/  ISETP.NE.AND P0, PT, R2, 0x3, PT ;  /* 0x000000030200780c */ /* 0x000fda0003f05270 */
[----:B------:R-:W-:Y:S05]  /*26870*/  @!P0 BRA `(.L_x_1718) ;  /* 0x0000000000048947 */ /* 0x000fea0003800000 */
[----:B------:R-:W-:Y:S01]  /*26880*/  BPT.TRAP 0x1 ;  /* 0x000000040000795c */ /* 0x000fe20000300000 */
.L_x_1718:
[----:B0-----:R-:W2:Y:S04]  /*26890*/  LDL R3, [R1+0x4] ;  /* 0x0000040001037983 */ /* 0x001ea80000100800 */
[----:B------:R-:W4:Y:S01]  /*268a0*/  LDL.LU R7, [R1+0xc] ;  /* 0x00000c0001077983 */ /* 0x000f220000300800 */
[----:B------:R-:W-:-:S04]  /*268b0*/  VIADD R2, R0, 0x28440 ;  /* 0x0002844000027836 */ /* 0x000fc80000000000 */
[C---:B--2---:R-:W-:Y:S02]  /*268c0*/  IMAD R6, R3.reuse, 0x8, R2 ;  /* 0x0000000803067824 */ /* 0x044fe400078e0202 */
[----:B------:R-:W-:Y:S01]  /*268d0*/  VIADD R3, R3, 0x1 ;  /* 0x0000000103037836 */ /* 0x000fe20000000000 */
[----:B----4-:R-:W-:-:S04]  /*268e0*/  SHF.L.U32 R5, R7, 0x1f, RZ ;  /* 0x0000001f07057819 */ /* 0x010fc800000006ff */
        /* <DEDUP_REMOVED lines=8> */
.L_x_1935:
[----:B------:R-:W1:Y:S02]  /*26970*/  SYNCS.PHASECHK.TRANS64.TRYWAIT P1, [R7+URZ], R2 ;  /* 0x00000002070075a7 */ /* 0x000e64000802017f */
[----:B-1----:R-:W-:Y:S05]  /*26980*/  @!P1 BRA `(.L_x_1720) ;  /* 0x0000005800309947 */ /* 0x002fea0003800000 */
.L_x_1936:
[----:B------:R-:W-:Y:S05]  /*26990*/  @!P0 BRA `(.L_x_1721) ;  /* 0x0000000000048947 */ /* 0x000fea0003800000 */
[----:B------:R-:W-:Y:S01]  /*269a0*/  BPT.TRAP 0x1 ;  /* 0x000000040000795c */ /* 0x000fe20000300000 */
.L_x_1721:
[----:B------:R-:W2:Y:S02]  /*269b0*/  LDL.LU R4, [R1+0x4] ;  /* 0x0000040001047983 */ /* 0x000ea40000300800 */
[----:B--2---:R-:W-:-:S04]  /*269c0*/  IMAD R4, R4, 0x8, R0 ;  /* 0x0000000804047824 */ /* 0x004fc800078e0200 */
[----:B------:R-:W2:Y:S02]  /*269d0*/  SYNCS.PHASECHK.TRANS64.TRYWAIT P1, [R4+URZ+0x28460], R5 ;  /* 0x02846005040075a7 */ /* 0x000ea4000802017f */
[----:B--2---:R-:W-:Y:S05]  /*269e0*/  @!P1 BRA `(.L_x_1722) ;  /* 0x00000058002c9947 */ /* 0x004fea0003800000 */
.L_x_1937:
[----:B------:R-:W-:Y:S05]  /*269f0*/  @!P0 BRA `(.L_x_1723) ;  /* 0x0000000000048947 */ /* 0x000fea0003800000 */
[----:B------:R-:W-:Y:S01]  /*26a00*/  BPT.TRAP 0x1 ;  /* 0x000000040000795c */ /* 0x000fe20000300000 */
.L_x_1723:
[----:B------:R-:W-:-:S04]  /*26a10*/  IMAD R3, R3, 0x8, R0 ;  /* 0x0000000803037824 */ /* 0x000fc800078e0200 */
[----:B------:R-:W4:Y:S02]  /*26a20*/  SYNCS.PHASECHK.TRANS64.TRYWAIT P1, [R3+URZ+0x28460], R2 ;  /* 0x02846002030075a7 */ /* 0x000f24000802017f */
[----:B----4-:R-:W-:Y:S05]  /*26a30*/  @!P1 BRA `(.L_x_1724) ;  /* 0x00000058002c9947 */ /* 0x010fea0003800000 */
.L_x_1938:
[----:B------:R-:W-:Y:S05]  /*26a40*/  @!P0 BRA `(.L_x_1725) ;  /* 0x0000000000048947 */ /* 0x000fea0003800000 */
[----:B------:R-:W-:Y:S01]  /*26a50*/  BPT.TRAP 0x1 ;  /* 0x000000040000795c */ /* 0x000fe20000300000 */
.L_x_1725:
[----:B------:R-:W5:Y:S02]  /*26a60*/  SYNCS.PHASECHK.TRANS64.TRYWAIT P0, [R4+URZ+0x28480], R5 ;  /* 0x02848005040075a7 */ /* 0x000f64000800017f */
[----:B-----5:R-:W-:Y:S05]  /*26a70*/  @!P0 BRA `(.L_x_1726) ;  /* 0x0000005800308947 */ /* 0x020fea0003800000 */
.L_x_1727:
[----:B------:R0:W0:Y:S02]  /*26a80*/  SYNCS.PHASECHK.TRANS64.TRYWAIT P0, [R3+URZ+0x28480], R2 ;  /* 0x02848002030075a7 */ /* 0x000024000800017f */
[----:B0-----:R-:W-:Y:S05]  /*26a90*/  @!P0 NANOSLEEP.SYNCS 0x989680 ;  /* 0x009896800000895d */ /* 0x001fea0003900000 */
[----:B------:R-:W0:Y:S02]  /*26aa0*/  @!P0 SYNCS.PHASECHK.TRANS64 P0, [R3+URZ+0x28480], R2 ;  /* 0x02848002030085a7 */ /* 0x000e24000800007f */
[----:B0-----:R-:W-:Y:S05]  /*26ab0*/  @!P0 BRA `(.L_x_1727) ;  /* 0xfffffffc00f08947 */ /* 0x001fea000383ffff */
.L_x_1348:
[----:B------:R-:W-:Y:S05]  /*26ac0*/  BSYNC B8 ;  /* 0x0000000000087941 */ /* 0x000fea0003800000 */
.L_x_1345:
[----:B------:R-:W-:Y:S05]  /*26ad0*/  EXIT ;  /* 0x000000000000794d */ /* 0x000fea0003800000 */
.L_x_1374:
[----:B-1----:R1:W2:Y:S02]  /*26ae0*/  SYNCS.PHASECHK.TRANS64.TRYWAIT P6, [R80+URZ+0x28490], R93 ;  /* 0x0284905d500075a7 */ /* 0x0022a400080c017f */
[----:B--2---:R-:W-:Y:S05]  /*26af0*/  @!P6 NANOSLEEP.SYNCS 0x989680 ;  /* 0x009896800000e95d */ /* 0x004fea0003900000 */
[----:B------:R-:W2:Y:S02]  /*26b00*/  @!P6 SYNCS.PHASECHK.TRANS64 P6, [R80+URZ+0x28490], R93 ;  /* 0x0284905d5000e5a7 */ /* 0x000ea400080c007f */
[----:B--2---:R-:W-:Y:S05]  /*26b10*/  @!P6 BRA `(.L_x_1374) ;  /* 0xfffffffc00f0e947 */ /* 0x004fea000383ffff */
[----:B------:R-:W-:Y:S05]  /*26b20*/  BRA `(.L_x_1728) ;  /* 0xfffffdc0003c7947 */ /* 0x000fea000383ffff */
.L_x_1392:
[----:B0-----:R0:W1:Y:S02]  /*26b30*/  SYNCS.PHASECHK.TRANS64.TRYWAIT P5, [R80+URZ+0x28490], R93 ;  /* 0x0284905d500075a7 */ /* 0x00106400080a017f */
[----:B-1----:R-:W-:Y:S05]  /*26b40*/  @!P5 NANOSLEEP.SYNCS 0x989680 ;  /* 0x009896800000d95d */ /* 0x002fea0003900000 */
[----:B------:R-:W1:Y:S02]  /*26b50*/  @!P5 SYNCS.PHASECHK.TRANS64 P5, [R80+URZ+0x28490], R93 ;  /* 0x0284905d5000d5a7 */ /* 0x000e6400080a007f */
[----:B-1----:R-:W-:Y:S05]  /*26b60*/  @!P5 BRA `(.L_x_1392) ;  /* 0xfffffffc00f0d947 */ /* 0x002fea000383ffff */
[----:B------:R-:W-:Y:S05]  /*26b70*/  BRA `(.L_x_1729) ;  /* 0xfffffde000247947 */ /* 0x000fea000383ffff */
.L_x_1401:
[----:B0-----:R0:W1:Y:S02]  /*26b80*/  SYNCS.PHASECHK.TRANS64.TRYWAIT P4, [R80+URZ+0x28490], R93 ;  /* 0x0284905d500075a7 */ /* 0x001064000808017f */
[----:B-1----:R-:W-:Y:S05]  /*26b90*/  @!P4 NANOSLEEP.SYNCS 0x989680 ;  /* 0x009896800000c95d */ /* 0x002fea0003900000 */
[----:B------:R-:W1:Y:S02]  /*26ba0*/  @!P4 SYNCS.PHASECHK.TRANS64 P4, [R80+URZ+0x28490], R93 ;  /* 0x0284905d5000c5a7 */ /* 0x000e64000808007f */
[----:B-1----:R-:W-:Y:S05]  /*26bb0*/  @!P4 BRA `(.L_x_1401) ;  /* 0xfffffffc00f0c947 */ /* 0x002fea000383ffff */
[----:B------:R-:W-:Y:S05]  /*26bc0*/  BRA `(.L_x_1730) ;  /* 0xfffffe0000107947 */ /* 0x000fea000383ffff */
.L_x_1407:
[----:B-1----:R1:W2:Y:S02]  /*26bd0*/  SYNCS.PHASECHK.TRANS64.TRYWAIT P3, [R80+URZ+0x284b0], R93 ;  /* 0x0284b05d500075a7 */ /* 0x0022a4000806017f */
[----:B--2---:R-:W-:Y:S05]  /*26be0*/  @!P3 NANOSLEEP.SYNCS 0x989680 ;  /* 0x009896800000b95d */ /* 0x004fea0003900000 */
[----:B------:R-:W2:Y:S02]  /*26bf0*/  @!P3 SYNCS.PHASECHK.TRANS64 P3, [R80+URZ+0x284b0], R93 ;  /* 0x0284b05d5000b5a7 */ /* 0x000ea4000806007f */
[----:B--2---:R-:W-:Y:S05]  /*26c00*/  @!P3 BRA `(.L_x_1407) ;  /* 0xfffffffc00f0b947 */ /* 0x004fea000383ffff */
[----:B------:R-:W-:Y:S05]  /*26c10*/  BRA `(.L_x_1731) ;  /* 0xfffffe00009c7947 */ /* 0x000fea000383ffff */
.L_x_1423:
[----:B------:R-:W-:Y:S01]  /*26c20*/  BSSY B0, `(.L_x_1732) ;  /* 0x0000008000007945 */ /* 0x000fe20003800000 */
[----:B------:R-:W-:Y:S01]  /*26c30*/  MOV R13, R229 ;  /* 0x000000e5000d7202 */ /* 0x000fe20000000f00 */
[----:B------:R-:W-:Y:S02]  /*26c40*/  IMAD.MOV.U32 R12, RZ, RZ, RZ ;  /* 0x000000ffff0c7224 */ /* 0x000fe400078e00ff */
[----:B------:R-:W-:Y:S02]  /*26c50*/  IMAD.MOV.U32 R11, RZ, RZ, 0x1f ;  /* 0x0000001fff0b7424 */ /* 0x000fe400078e00ff */
[----:B------:R-:W-:-:S07]  /*26c60*/  IMAD.MOV.U32 R15, RZ, RZ, -0x1 ;  /* 0xffffffffff0f7424 */ /* 0x000fce00078e00ff */
[----:B-----5:R-:W-:Y:S05]  /*26c70*/  WARPSYNC.COLLECTIVE R15, `(.L_x_1733) ;  /* 0x000000000f087348 */ /* 0x020fea0003c00000 */
[----:B------:R0:W1:Y:S02]  /*26c80*/  SHFL.IDX P6, R14, R13, R12, R11 ;  /* 0x0000000c0d0e7389 */ /* 0x00006400000c000b */
[----:B01---5:R-:W-:Y:S01]  /*26c90*/  ENDCOLLECTIVE ;  /* 0x000000000000791b */ /* 0x023fe20003800000 */
.L_x_1733:
[----:B------:R-:W-:Y:S05]  /*26ca0*/  BSYNC B0 ;  /* 0x0000000000007941 */ /* 0x000fea0003800000 */
.L_x_1732:
[----:B------:R-:W-:Y:S01]  /*26cb0*/  IMAD.MOV.U32 R200, RZ, RZ, R14 ;  /* 0x000000ffffc87224 */ /* 0x000fe200078e000e */
[----:B------:R-:W-:Y:S06]  /*26cc0*/  BRA `(.L_x_1734) ;  /* 0xfffffe0c00987947 */ /* 0x000fec000383ffff */
.L_x_1433:
[----:B------:R-:W-:Y:S01]  /*26cd0*/  BSSY B1, `(.L_x_1735) ;  /* 0x0000008000017945 */ /* 0x000fe20003800000 */
[----:B------:R-:W-:Y:S01]  /*26ce0*/  IMAD.MOV.U32 R13, RZ, RZ, R4 ;  /* 0x000000ffff0d7224 */ /* 0x000fe200078e0004 */
[----:B------:R-:W-:Y:S01]  /*26cf0*/  MOV R15, 0xffffffff ;  /* 0xffffffff000f7802 */ /* 0x000fe20000000f00 */
[----:B------:R-:W-:Y:S02]  /*26d00*/  IMAD.MOV.U32 R12, RZ, RZ, RZ ;  /* 0x000000ffff0c7224 */ /* 0x000fe400078e00ff */
[----:B------:R-:W-:-:S07]  /*26d10*/  IMAD.MOV.U32 R11, RZ, RZ, 0x181f ;  /* 0x0000181fff0b7424 */ /* 0x000fce00078e00ff */
[----:B0-----:R-:W-:Y:S05]  /*26d20*/  WARPSYNC.COLLECTIVE R15, `(.L_x_1736) ;  /* 0x000000000f087348 */ /* 0x001fea0003c00000 */
[----:B------:R1:W2:Y:S02]  /*26d30*/  SHFL.IDX P6, R14, R13, R12, R11 ;  /* 0x0000000c0d0e7389 */ /* 0x0002a400000c000b */
[----:B012---:R-:W-:Y:S01]  /*26d40*/  ENDCOLLECTIVE ;  /* 0x000000000000791b */ /* 0x007fe20003800000 */
.L_x_1736:
[----:B------:R-:W-:Y:S05]  /*26d50*/  BSYNC B1 ;  /* 0x0000000000017941 */ /* 0x000fea0003800000 */
.L_x_1735:
[----:B------:R-:W-:Y:S02]  /*26d60*/  IMAD.MOV.U32 R13, RZ, RZ, R0 ;  /* 0x000000ffff0d7224 */ /* 0x000fe400078e0000 */
[----:B------:R-:W-:Y:S02]  /*26d70*/  IMAD.MOV.U32 R12, RZ, RZ, RZ ;  /* 0x000000ffff0c7224 */ /* 0x000fe400078e00ff */
[----:B------:R-:W-:Y:S02]  /*26d80*/  IMAD.MOV.U32 R11, RZ, RZ, 0x181f ;  /* 0x0000181fff0b7424 */ /* 0x000fe400078e00ff */
[----:B------:R-:W-:Y:S02]  /*26d90*/  IMAD.MOV.U32 R15, RZ, RZ, -0x1 ;  /* 0xffffffffff0f7424 */ /* 0x000fe400078e00ff */
[----:B------:R-:W-:-:S07]  /*26da0*/  IMAD.MOV.U32 R3, RZ, RZ, R14 ;  /* 0x000000ffff037224 */ /* 0x000fce00078e000e */
[----:B------:R-:W-:Y:S05]  /*26db0*/  WARPSYNC.COLLECTIVE R15, `(.L_x_1737) ;  /* 0x000000000f087348 */ /* 0x000fea0003c00000 */
[----:B------:R0:W1:Y:S02]  /*26dc0*/  SHFL.IDX P6, R14, R13, R12, R11 ;  /* 0x0000000c0d0e7389 */ /* 0x00006400000c000b */
[----:B01----:R-:W-:Y:S01]  /*26dd0*/  ENDCOLLECTIVE ;  /* 0x000000000000791b */ /* 0x003fe20003800000 */
.L_x_1737:
[----:B------:R-:W-:Y:S02]  /*26de0*/  IMAD.MOV.U32 R13, RZ, RZ, R8 ;  /* 0x000000ffff0d7224 */ /* 0x000fe400078e0008 */
[----:B------:R-:W-:-:S07]  /*26df0*/  IMAD.MOV.U32 R5, RZ, RZ, R14 ;  /* 0x000000ffff057224 */ /* 0x000fce00078e000e */
[----:B------:R-:W-:Y:S05]  /*26e00*/  WARPSYNC.COLLECTIVE R15, `(.L_x_1738) ;  /* 0x000000000f087348 */ /* 0x000fea0003c00000 */
[----:B------:R0:W1:Y:S02]  /*26e10*/  SHFL.IDX P6, R14, R13, R12, R11 ;  /* 0x0000000c0d0e7389 */ /* 0x00006400000c000b */
[----:B01----:R-:W-:Y:S01]  /*26e20*/  ENDCOLLECTIVE ;  /* 0x000000000000791b */ /* 0x003fe20003800000 */
.L_x_1738:
[----:B------:R-:W-:Y:S01]  /*26e30*/  IMAD.MOV.U32 R13, RZ, RZ, R6 ;  /* 0x000000ffff0d7224 */ /* 0x000fe200078e0006 */
[----:B------:R-:W-:-:S07]  /*26e40*/  MOV R7, R14 ;  /* 0x0000000e00077202 */ /* 0x000fce0000000f00 */
[----:B------:R-:W-:Y:S05]  /*26e50*/  WARPSYNC.COLLECTIVE R15, `(.L_x_1739) ;  /* 0x000000000f087348 */ /* 0x000fea0003c00000 */
[----:B------:R0:W1:Y:S02]  /*26e60*/  SHFL.IDX P6, R14, R13, R12, R11 ;  /* 0x0000000c0d0e7389 */ /* 0x00006400000c000b */
[----:B01----:R-:W-:Y:S01]  /*26e70*/  ENDCOLLECTIVE ;  /* 0x000000000000791b */ /* 0x003fe20003800000 */
.L_x_1739:
[----:B------:R-:W-:Y:S05]  /*26e80*/  BRA `(.L_x_1740) ;  /* 0xfffffe1400887947 */ /* 0x000fea000383ffff */
.L_x_1436:
[----:B------:R-:W-:Y:S01]  /*26e90*/  BSSY B1, `(.L_x_1741) ;  /* 0x0000008000017945 */ /* 0x000fe20003800000 */
[----:B0-----:R-:W-:Y:S02]  /*26ea0*/  IMAD.MOV.U32 R13, RZ, RZ, R4 ;  /* 0x000000ffff0d7224 */ /* 0x001fe400078e0004 */
[----:B------:R-:W-:Y:S02]  /*26eb0*/  IMAD.MOV.U32 R12, RZ, RZ, 0x1 ;  /* 0x00000001ff0c7424 */ /* 0x000fe400078e00ff */
[----:B------:R-:W-:Y:S02]  /*26ec0*/  IMAD.MOV.U32 R11, RZ, RZ, 0x181f ;  /* 0x0000181fff0b7424 */ /* 0x000fe400078e00ff */
[----:B------:R-:W-:-:S07]  /*26ed0*/  IMAD.MOV.U32 R15, RZ, RZ, -0x1 ;  /* 0xffffffffff0f7424 */ /* 0x000fce00078e00ff */
[----:B-12345:R-:W-:Y:S05]  /*26ee0*/  WARPSYNC.COLLECTIVE R15, `(.L_x_1742) ;  /* 0x000000000f087348 */ /* 0x03efea0003c00000 */
[----:B------:R0:W0:Y:S02]  /*26ef0*/  SHFL.IDX P6, R14, R13, R12, R11 ;  /* 0x0000000c0d0e7389 */ /* 0x00002400000c000b */
[----:B012345:R-:W-:Y:S01]  /*26f00*/  ENDCOLLECTIVE ;  /* 0x000000000000791b */ /* 0x03ffe20003800000 */
.L_x_1742:
[----:B------:R-:W-:Y:S05]  /*26f10*/  BSYNC B1 ;  /* 0x0000000000017941 */ /* 0x000fea0003800000 */
.L_x_1741:
[----:B------:R-:W-:Y:S01]  /*26f20*/  IMAD.MOV.U32 R13, RZ, RZ, R0 ;  /* 0x000000ffff0d7224 */ /* 0x000fe200078e0000 */
[----:B------:R-:W-:Y:S01]  /*26f30*/  MOV R12, 0x1 ;  /* 0x00000001000c7802 */ /* 0x000fe20000000f00 */
[----:B------:R-:W-:Y:S02]  /*26f40*/  IMAD.MOV.U32 R11, RZ, RZ, 0x181f ;  /* 0x0000181fff0b7424 */ /* 0x000fe400078e00ff */
[----:B------:R-:W-:Y:S02]  /*26f50*/  IMAD.MOV.U32 R15, RZ, RZ, -0x1 ;  /* 0xffffffffff0f7424 */ /* 0x000fe400078e00ff */
[----:B------:R-:W-:-:S07]  /*26f60*/  IMAD.MOV.U32 R3, RZ, RZ, R14 ;  /* 0x000000ffff037224 */ /* 0x000fce00078e000e */
[----:B------:R-:W-:Y:S05]  /*26f70*/  WARPSYNC.COLLECTIVE R15, `(.L_x_1743) ;  /* 0x000000000f087348 */ /* 0x000fea0003c00000 */
[----:B------:R0:W1:Y:S02]  /*26f80*/  SHFL.IDX P6, R14, R13, R12, R11 ;  /* 0x0000000c0d0e7389 */ /* 0x00006400000c000b */
[----:B01----:R-:W-:Y:S01]  /*26f90*/  ENDCOLLECTIVE ;  /* 0x000000000000791b */ /* 0x003fe20003800000 */
.L_x_1743:
[----:B------:R-:W-:Y:S02]  /*26fa0*/  IMAD.MOV.U32 R13, RZ, RZ, R8 ;  /* 0x000000ffff0d7224 */ /* 0x000fe400078e0008 */
[----:B------:R-:W-:-:S07]  /*26fb0*/  IMAD.MOV.U32 R5, RZ, RZ, R14 ;  /* 0x000000ffff057224 */ /* 0x000fce00078e000e */
[----:B------:R-:W-:Y:S05]  /*26fc0*/  WARPSYNC.COLLECTIVE R15, `(.L_x_1744) ;  /* 0x000000000f087348 */ /* 0x000fea0003c00000 */
[----:B------:R0:W1:Y:S02]  /*26fd0*/  SHFL.IDX P6, R14, R13, R12, R11 ;  /* 0x0000000c0d0e7389 */ /* 0x00006400000c000b */
[----:B01----:R-:W-:Y:S01]  /*26fe0*/  ENDCOLLECTIVE ;  /* 0x000000000000791b */ /* 0x003fe20003800000 */
.L_x_1744:
[----:B------:R-:W-:Y:S02]  /*26ff0*/  IMAD.MOV.U32 R13, RZ, RZ, R6 ;  /* 0x000000ffff0d7224 */ /* 0x000fe400078e0006 */
[----:B------:R-:W-:-:S07]  /*27000*/  IMAD.MOV.U32 R7, RZ, RZ, R14 ;  /* 0x000000ffff077224 */ /* 0x000fce00078e000e */
[----:B------:R-:W-:Y:S05]  /*27010*/  WARPSYNC.COLLECTIVE R15, `(.L_x_1745) ;  /* 0x000000000f087348 */ /* 0x000fea0003c00000 */
[----:B------:R0:W1:Y:S02]  /*27020*/  SHFL.IDX P6, R14, R13, R12, R11 ;  /* 0x0000000c0d0e7389 */ /* 0x00006400000c000b */
[----:B01----:R-:W-:Y:S01]  /*27030*/  ENDCOLLECTIVE ;  /* 0x000000000000791b */ /* 0x003fe20003800000 */
.L_x_1745:
[----:B------:R-:W-:Y:S05]  /*27040*/  BRA `(.L_x_1746) ;  /* 0xfffffe1400a47947 */ /* 0x000fea000383ffff */
.L_x_1439:
[----:B------:R-:W-:Y:S01]  /*27050*/  BSSY B1, `(.L_x_1747) ;  /* 0x0000008000017945 */ /* 0x000fe20003800000 */
[----:B0-----:R-:W-:Y:S01]  /*27060*/  IMAD.MOV.U32 R13, RZ, RZ, R4 ;  /* 0x000000ffff0d7224 */ /* 0x001fe200078e0004 */
[----:B------:R-:W-:Y:S01]  /*27070*/  MOV R12, 0x2 ;  /* 0x00000002000c7802 */ /* 0x000fe20000000f00 */
[----:B------:R-:W-:Y:S02]  /*27080*/  IMAD.MOV.U32 R11, RZ, RZ, 0x181f ;  /* 0x0000181fff0b7424 */ /* 0x000fe400078e00ff */
[----:B------:R-:W-:-:S07]  /*27090*/  IMAD.MOV.U32 R15, RZ, RZ, -0x1 ;  /* 0xffffffffff0f7424 */ /* 0x000fce00078e00ff */
[----:B-12345:R-:W-:Y:S05]  /*270a0*/  WARPSYNC.COLLECTIVE R15, `(.L_x_1748) ;  /* 0x000000000f087348 */ /* 0x03efea0003c00000 */
[----:B------:R0:W0:Y:S02]  /*270b0*/  SHFL.IDX P6, R14, R13, R12, R11 ;  /* 0x0000000c0d0e7389 */ /* 0x00002400000c000b */
[----:B012345:R-:W-:Y:S01]  /*270c0*/  ENDCOLLECTIVE ;  /* 0x000000000000791b */ /* 0x03ffe20003800000 */
.L_x_1748:
[----:B------:R-:W-:Y:S05]  /*270d0*/  BSYNC B1 ;  /* 0x0000000000017941 */ /* 0x000fea0003800000 */
.L_x_1747:
[----:B------:R-:W-:Y:S02]  /*270e0*/  IMAD.MOV.U32 R13, RZ, RZ, R0 ;  /* 0x000000ffff0d7224 */ /* 0x000fe400078e0000 */
[----:B------:R-:W-:Y:S02]  /*270f0*/  IMAD.MOV.U32 R12, RZ, RZ, 0x2 ;  /* 0x00000002ff0c7424 */ /* 0x000fe400078e00ff */
[----:B------:R-:W-:Y:S02]  /*27100*/  IMAD.MOV.U32 R11, RZ, RZ, 0x181f ;  /* 0x0000181fff0b7424 */ /* 0x000fe400078e00ff */
[----:B------:R-:W-:Y:S02]  /*27110*/  IMAD.MOV.U32 R15, RZ, RZ, -0x1 ;  /* 0xffffffffff0f7424 */ /* 0x000fe400078e00ff */
[----:B------:R-:W-:-:S07]  /*27120*/  IMAD.MOV.U32 R3, RZ, RZ, R14 ;  /* 0x000000ffff037224 */ /* 0x000fce00078e000e */
[----:B------:R-:W-:Y:S05]  /*27130*/  WARPSYNC.COLLECTIVE R15, `(.L_x_1749) ;  /* 0x000000000f087348 */ /* 0x000fea0003c00000 */
[----:B------:R0:W1:Y:S02]  /*27140*/  SHFL.IDX P6, R14, R13, R12, R11 ;  /* 0x0000000c0d0e7389 */ /* 0x00006400000c000b */
[----:B01----:R-:W-:Y:S01]  /*27150*/  ENDCOLLECTIVE ;  /* 0x000000000000791b */ /* 0x003fe20003800000 */
.L_x_1749:
[----:B------:R-:W-:Y:S01]  /*27160*/  IMAD.MOV.U32 R13, RZ, RZ, R8 ;  /* 0x000000ffff0d7224 */ /* 0x000fe200078e0008 */
[----:B------:R-:W-:-:S07]  /*27170*/  MOV R5, R14 ;  /* 0x0000000e00057202 */ /* 0x000fce0000000f00 */
[----:B------:R-:W-:Y:S05]  /*27180*/  WARPSYNC.COLLECTIVE R15, `(.L_x_1750) ;  /* 0x000000000f087348 */ /* 0x000fea0003c00000 */
[----:B------:R0:W1:Y:S02]  /*27190*/  SHFL.IDX P6, R14, R13, R12, R11 ;  /* 0x0000000c0d0e7389 */ /* 0x00006400000c000b */
[----:B01----:R-:W-:Y:S01]  /*271a0*/  ENDCOLLECTIVE ;  /* 0x000000000000791b */ /* 0x003fe20003800000 */
.L_x_1750:
[----:B------:R-:W-:Y:S02]  /*271b0*/  IMAD.MOV.U32 R13, RZ, RZ, R6 ;  /* 0x000000ffff0d7224 */ /* 0x000fe400078e0006 */
[----:B------:R-:W-:-:S07]  /*271c0*/  IMAD.MOV.U32 R7, RZ, RZ, R14 ;  /* 0x000000ffff077224 */ /* 0x000fce00078e000e */
[----:B------:R-:W-:Y:S05]  /*271d0*/  WARPSYNC.COLLECTIVE R15, `(.L_x_1751) ;  /* 0x000000000f087348 */ /* 0x000fea0003c00000 */
[----:B------:R0:W1:Y:S02]  /*271e0*/  SHFL.IDX P6, R14, R13, R12, R11 ;  /* 0x0000000c0d0e7389 */ /* 0x00006400000c000b */
[----:B01----:R-:W-:Y:S01]  /*271f0*/  ENDCOLLECTIVE ;  /* 0x000000000000791b */ /* 0x003fe20003800000 */
.L_x_1751:
[----:B------:R-:W-:Y:S05]  /*27200*/  BRA `(.L_x_1752) ;  /* 0xfffffe1400b87947 */ /* 0x000fea000383ffff */
.L_x_1442:
[----:B------:R-:W-:Y:S01]  /*27210*/  BSSY B1, `(.L_x_1753) ;  /* 0x0000008000017945 */ /* 0x000fe20003800000 */
[----:B------:R-:W-:Y:S02]  /*27220*/  IMAD.MOV.U32 R13, RZ, RZ, R4 ;  /* 0x000000ffff0d7224 */ /* 0x000fe400078e0004 */
[----:B------:R-:W-:Y:S02]  /*27230*/  IMAD.MOV.U32 R12, RZ, RZ, 0x3 ;  /* 0x00000003ff0c7424 */ /* 0x000fe400078e00ff */
[----:B------:R-:W-:Y:S02]  /*27240*/  IMAD.MOV.U32 R11, RZ, RZ, 0x181f ;  /* 0x0000181fff0b7424 */ /* 0x000fe400078e00ff */
[----:B------:R-:W-:-:S07]  /*27250*/  IMAD.MOV.U32 R15, RZ, RZ, -0x1 ;  /* 0xffffffffff0f7424 */ /* 0x000fce00078e00ff */
[----:B-12345:R-:W-:Y:S05]  /*27260*/  WARPSYNC.COLLECTIVE R15, `(.L_x_1754) ;  /* 0x000000000f087348 */ /* 0x03efea0003c00000 */
[----:B------:R0:W0:Y:S02]  /*27270*/  SHFL.IDX P6, R14, R13, R12, R11 ;  /* 0x0000000c0d0e7389 */ /* 0x00002400000c000b */
[----:B012345:R-:W-:Y:S01]  /*27280*/  ENDCOLLECTIVE ;  /* 0x000000000000791b */ /* 0x03ffe20003800000 */
.L_x_1754:
[----:B------:R-:W-:Y:S05]  /*27290*/  BSYNC B1 ;  /* 0x0000000000017941 */ /* 0x000fea0003800000 */
.L_x_1753:
[----:B------:R-:W-:Y:S01]  /*272a0*/  IMAD.MOV.U32 R13, RZ, RZ, R0 ;  /* 0x000000ffff0d7224 */ /* 0x000fe200078e0000 */
[----:B------:R-:W-:Y:S01]  /*272b0*/  MOV R3, R14 ;  /* 0x0000000e00037202 */ /* 0x000fe20000000f00 */
[----:B------:R-:W-:Y:S02]  /*272c0*/  IMAD.MOV.U32 R12, RZ, RZ, 0x3 ;  /* 0x00000003ff0c7424 */ /* 0x000fe400078e00ff */
[----:B------:R-:W-:Y:S02]  /*272d0*/  IMAD.MOV.U32 R11, RZ, RZ, 0x181f ;  /* 0x0000181fff0b7424 */ /* 0x000fe400078e00ff */
[----:B------:R-:W-:-:S07]  /*272e0*/  IMAD.MOV.U32 R15, RZ, RZ, -0x1 ;  /* 0xffffffffff0f7424 */ /* 0x000fce00078e00ff */
[----:B------:R-:W-:Y:S05]  /*272f0*/  WARPSYNC.COLLECTIVE R15, `(.L_x_1755) ;  /* 0x000000000f087348 */ /* 0x000fea0003c00000 */
[----:B------:R0:W1:Y:S02]  /*27300*/  SHFL.IDX P6, R14, R13, R12, R11 ;  /* 0x0000000c0d0e7389 */ /* 0x00006400000c000b */
[----:B01----:R-:W-:Y:S01]  /*27310*/  ENDCOLLECTIVE ;  /* 0x000000000000791b */ /* 0x003fe20003800000 */
.L_x_1755:
[----:B------:R-:W-:Y:S02]  /*27320*/  IMAD.MOV.U32 R13, RZ, RZ, R8 ;  /* 0x000000ffff0d7224 */ /* 0x000fe400078e0008 */
[----:B------:R-:W-:-:S07]  /*27330*/  IMAD.MOV.U32 R5, RZ, RZ, R14 ;  /* 0x000000ffff057224 */ /* 0x000fce00078e000e */
[----:B------:R-:W-:Y:S05]  /*27340*/  WARPSYNC.COLLECTIVE R15, `(.L_x_1756) ;  /* 0x000000000f087348 */ /* 0x000fea0003c00000 */
[----:B------:R0:W1:Y:S02]  /*27350*/  SHFL.IDX P6, R14, R13, R12, R11 ;  /* 0x0000000c0d0e7389 */ /* 0x00006400000c000b */
[----:B01----:R-:W-:Y:S01]  /*27360*/  ENDCOLLECTIVE ;  /* 0x000000000000791b */ /* 0x003fe20003800000 */
.L_x_1756:
[----:B------:R-:W-:Y:S01]  /*27370*/  MOV R13, R6 ;  /* 0x00000006000d7202 */ /* 0x000fe20000000f00 */
[----:B------:R-:W-:-:S07]  /*27380*/  IMAD.MOV.U32 R7, RZ, RZ, R14 ;  /* 0x000000ffff077224 */ /* 0x000fce00078e000e */
[----:B------:R-:W-:Y:S05]  /*27390*/  WARPSYNC.COLLECTIVE R15, `(.L_x_1757) ;  /* 0x000000000f087348 */ /* 0x000fea0003c00000 */
[----:B------:R0:W1:Y:S02]  /*273a0*/  SHFL.IDX P6, R14, R13, R12, R11 ;  /* 0x0000000c0d0e7389 */ /* 0x00006400000c000b */
[----:B01----:R-:W-:Y:S01]  /*273b0*/  ENDCOLLECTIVE ;  /* 0x000000000000791b */ /* 0x003fe20003800000 */
.L_x_1757:
[----:B------:R-:W-:Y:S05]  /*273c0*/  BRA `(.L_x_1758) ;  /* 0xfffffe1400d47947 */ /* 0x000fea000383ffff */
.L_x_1446:
[----:B0-----:R0:W1:Y:S02]  /*273d0*/  SYNCS.PHASECHK.TRANS64.TRYWAIT P0, [R16+URZ+0x28400], R3 ;  /* 0x02840003100075a7 */ /* 0x001064000800017f */
[----:B-1----:R-:W-:Y:S05]  /*273e0*/  @!P0 NANOSLEEP.SYNCS 0x989680 ;  /* 0x009896800000895d */ /* 0x002fea0003900000 */
[----:B------:R-:W1:Y:S02]  /*273f0*/  @!P0 SYNCS.PHASECHK.TRANS64 P0, [R16+URZ+0x28400], R3 ;  /* 0x02840003100085a7 */ /* 0x000e64000800007f */
[----:B-1----:R-:W-:Y:S05]  /*27400*/  @!P0 BRA `(.L_x_1446) ;  /* 0xfffffffc00f08947 */ /* 0x002fea000383ffff */
[----:B------:R-:W-:Y:S05]  /*27410*/  BRA `(.L_x_1759) ;  /* 0xfffffe1800547947 */ /* 0x000fea000383ffff */
.L_x_1462:
[----:B------:R-:W1:Y:S01]  /*27420*/  LDC R54, c[0x0][0x3f4] ;  /* 0x0000fd00ff367b82 */ /* 0x000e620000000800 */
[----:B------:R-:W-:Y:S01]  /*27430*/  BSSY B1, `(.L_x_1760) ;  /* 0x0000008000017945 */ /* 0x000fe20003800000 */
[----:B------:R-:W-:Y:S02]  /*27440*/  IMAD.MOV.U32 R13, RZ, RZ, R10 ;  /* 0x000000ffff0d7224 */ /* 0x000fe400078e000a */
[----:B------:R-:W-:Y:S02]  /*27450*/  IMAD.MOV.U32 R12, RZ, RZ, RZ ;  /* 0x000000ffff0c7224 */ /* 0x000fe400078e00ff */
[----:B------:R-:W-:Y:S02]  /*27460*/  IMAD.MOV.U32 R11, RZ, RZ, 0x181f ;  /* 0x0000181fff0b7424 */ /* 0x000fe400078e00ff */
[----:B------:R-:W-:-:S07]  /*27470*/  IMAD.MOV.U32 R15, RZ, RZ, -0x1 ;  /* 0xffffffffff0f7424 */ /* 0x000fce00078e00ff */
[----:B01----:R-:W-:Y:S05]  /*27480*/  WARPSYNC.COLLECTIVE R15, `(.L_x_1761) ;  /* 0x000000000f087348 */ /* 0x003fea0003c00000 */
[----:B------:R2:W3:Y:S02]  /*27490*/  SHFL.IDX P6, R14, R13, R12, R11 ;  /* 0x0000000c0d0e7389 */ /* 0x0004e400000c000b */
[----:B0123--:R-:W-:Y:S01]  /*274a0*/  ENDCOLLECTIVE ;  /* 0x000000000000791b */ /* 0x00ffe20003800000 */
.L_x_1761:
[----:B------:R-:W-:Y:S05]  /*274b0*/  BSYNC B1 ;  /* 0x0000000000017941 */ /* 0x000fea0003800000 */
.L_x_1760:
[----:B------:R-:W-:Y:S01]  /*274c0*/  IMAD.MOV.U32 R13, RZ, RZ, R37 ;  /* 0x000000ffff0d7224 */ /* 0x000fe200078e0025 */
[----:B------:R-:W-:Y:S01]  /*274d0*/  MOV R11, 0x181f ;  /* 0x0000181f000b7802 */ /* 0x000fe20000000f00 */
[----:B------:R-:W-:Y:S01]  /*274e0*/  IMAD.MOV.U32 R12, RZ, RZ, RZ ;  /* 0x000000ffff0c7224 */ /* 0x000fe200078e00ff */
[----:B------:R-:W-:Y:S01]  /*274f0*/  ISETP.GE.AND P0, PT, R22, R54, PT ;  /* 0x000000361600720c */ /* 0x000fe20003f06270 */
[----:B------:R-:W-:Y:S02]  /*27500*/  IMAD.MOV.U32 R15, RZ, RZ, -0x1 ;  /* 0xffffffffff0f7424 */ /* 0x000fe400078e00ff */
[----:B------:R-:W-:Y:S02]  /*27510*/  IMAD.MOV.U32 R3, RZ, RZ, R14 ;  /* 0x000000ffff037224 */ /* 0x000fe400078e000e */
[----:B------:R-:W-:-:S08]  /*27520*/  IMAD R59, R195, R0, RZ ;  /* 0x00000000c33b7224 */ /* 0x000fd000078e02ff */
[----:B------:R-:W-:Y:S05]  /*27530*/  WARPSYNC.COLLECTIVE R15, `(.L_x_1762) ;  /* 0x000000000f087348 */ /* 0x000fea0003c00000 */
[----:B------:R0:W1:Y:S02]  /*27540*/  SHFL.IDX P6, R14, R13, R12, R11 ;  /* 0x0000000c0d0e7389 */ /* 0x00006400000c000b */
[----:B01----:R-:W-:Y:S01]  /*27550*/  ENDCOLLECTIVE ;  /* 0x000000000000791b */ /* 0x003fe20003800000 */
.L_x_1762:
[----:B------:R-:W-:Y:S01]  /*27560*/  ISETP.GE.OR P1, PT, R52, R59, P0 ;  /* 0x0000003b3400720c */ /* 0x000fe20000726670 */
[----:B------:R-:W-:Y:S02]  /*27570*/  IMAD.MOV.U32 R13, RZ, RZ, R53 ;  /* 0x000000ffff0d7224 */ /* 0x000fe400078e0035 */
[----:B------:R-:W-:-:S10]  /*27580*/  IMAD.MOV.U32 R5, RZ, RZ, R14 ;  /* 0x000000ffff057224 */ /* 0x000fd400078e000e */
[----:B------:R-:W-:Y:S05]  /*27590*/  WARPSYNC.COLLECTIVE R15, `(.L_x_1763) ;  /* 0x000000000f087348 */ /* 0x000fea0003c00000 */
[----:B------:R0:W1:Y:S02]  /*275a0*/  SHFL.IDX P6, R14, R13, R12, R11 ;  /* 0x0000000c0d0e7389 */ /* 0x00006400000c000b */
[----:B01----:R-:W-:Y:S01]  /*275b0*/  ENDCOLLECTIVE ;  /* 0x000000000000791b */ /* 0x003fe20003800000 */
.L_x_1763:
[----:B------:R-:W-:-:S04]  /*275c0*/  @!P1 IADD3 R0, P2, R22, R5, RZ ;  /* 0x0000000516009210 */ /* 0x000fc80007f5e0ff */
[----:B------:R-:W-:Y:S01]  /*275d0*/  @!P1 MOV R4, R0 ;  /* 0x0000000000049202 */ /* 0x000fe20000000f00 */
[----:B------:R-:W-:Y:S02]  /*275e0*/  @!P1 IMAD.X R5, R3, 0x1, R23, P2 ;  /* 0x0000000103059824 */ /* 0x000fe400010e0617 */
[----:B------:R-:W-:Y:S02]  /*275f0*/  IMAD.MOV.U32 R13, RZ, RZ, R55 ;  /* 0x000000ffff0d7224 */ /* 0x000fe400078e0037 */
[----:B------:R-:W-:-:S07]  /*27600*/  IMAD.MOV.U32 R7, RZ, RZ, R14 ;  /* 0x000000ffff077224 */ /* 0x000fce00078e000e */
[----:B------:R-:W-:Y:S05]  /*27610*/  WARPSYNC.COLLECTIVE R15, `(.L_x_1764) ;  /* 0x000000000f087348 */ /* 0x000fea0003c00000 */
[----:B------:R0:W1:Y:S02]  /*27620*/  SHFL.IDX P6, R14, R13, R12, R11 ;  /* 0x0000000c0d0e7389 */ /* 0x00006400000c000b */
[----:B01----:R-:W-:Y:S01]  /*27630*/  ENDCOLLECTIVE ;  /* 0x000000000000791b */ /* 0x003fe20003800000 */
.L_x_1764:
[----:B------:R-:W-:-:S05]  /*27640*/  @!P1 IADD3 R14, P3, R22, R14, RZ ;  /* 0x0000000e160e9210 */ /* 0x000fca0007f7e0ff */
[----:B------:R-:W-:Y:S02]  /*27650*/  @!P1 IMAD.X R3, R7, 0x1, R23, P3 ;  /* 0x0000000107039824 */ /* 0x000fe400018e0617 */
[----:B------:R-:W-:Y:S01]  /*27660*/  @!P1 IMAD.MOV.U32 R24, RZ, RZ, R14 ;  /* 0x000000ffff189224 */ /* 0x000fe200078e000e */
[----:B------:R-:W5:Y:S01]  /*27670*/  @!P1 LD.E.128 R4, desc[UR46][R4.64] ;  /* 0x0000002e04049980 */ /* 0x000f62000c101d00 */
[----:B------:R-:W-:-:S06]  /*27680*/  @!P1 IMAD.MOV.U32 R25, RZ, RZ, R3 ;  /* 0x000000ffff199224 */ /* 0x000fcc00078e0003 */
[----:B------:R-:W5:Y:S01]  /*27690*/  @!P1 LD.E.128 R24, desc[UR46][R24.64] ;  /* 0x0000002e18189980 */ /* 0x000f62000c101d00 */
[----:B------:R-:W-:Y:S01]  /*276a0*/  IMAD.MOV.U32 R13, RZ, RZ, R10 ;  /* 0x000000ffff0d7224 */ /* 0x000fe200078e000a */
[----:B------:R-:W-:Y:S01]  /*276b0*/  CS2R R50, SRZ ;  /* 0x0000000000327805 */ /* 0x000fe2000001ff00 */
[----:B------:R-:W-:Y:S01]  /*276c0*/  IMAD.MOV.U32 R12, RZ, RZ, 0x1 ;  /* 0x00000001ff0c7424 */ /* 0x000fe200078e00ff */
[----:B------:R-:W-:Y:S02]  /*276d0*/  CS2R R40, SRZ ;  /* 0x0000000000287805 */ /* 0x000fe4000001ff00 */
[----:B------:R-:W-:Y:S02]  /*276e0*/  CS2R R38, SRZ ;  /* 0x0000000000267805 */ /* 0x000fe4000001ff00 */
[----:B------:R-:W-:-:S07]  /*276f0*/  CS2R R20, SRZ ;  /* 0x0000000000147805 */ /* 0x000fce000001ff00 */
[----:B-----5:R-:W-:Y:S05]  /*27700*/  WARPSYNC.COLLECTIVE R15, `(.L_x_1765) ;  /* 0x000000000f087348 */ /* 0x020fea0003c00000 */
[----:B------:R0:W1:Y:S02]  /*27710*/  SHFL.IDX P6, R14, R13, R12, R11 ;  /* 0x0000000c0d0e7389 */ /* 0x00006400000c000b */
[----:B01---5:R-:W-:Y:S01]  /*27720*/  ENDCOLLECTIVE ;  /* 0x000000000000791b */ /* 0x023fe20003800000 */
.L_x_1765:
[----:B------:R-:W-:Y:S02]  /*27730*/  IMAD.MOV.U32 R13, RZ, RZ, R37 ;  /* 0x000000ffff0d7224 */ /* 0x000fe400078e0025 */
[----:B------:R-:W-:-:S07]  /*27740*/  IMAD.MOV.U32 R3, RZ, RZ, R14 ;  /* 0x000000ffff037224 */ /* 0x000fce00078e000e */
[----:B------:R-:W-:Y:S05]  /*27750*/  WARPSYNC.COLLECTIVE R15, `(.L_x_1766) ;  /* 0x000000000f087348 */ /* 0x000fea0003c00000 */
[----:B------:R0:W1:Y:S02]  /*27760*/  SHFL.IDX P6, R14, R13, R12, R11 ;  /* 0x0000000c0d0e7389 */ /* 0x00006400000c000b */
[----:B01----:R-:W-:Y:S01]  /*27770*/  ENDCOLLECTIVE ;  /* 0x000000000000791b */ /* 0x003fe20003800000 */
.L_x_1766:
[----:B------:R-:W-:Y:S01]  /*27780*/  MOV R13, R53 ;  /* 0x00000035000d7202 */ /* 0x000fe20000000f00 */
[----:B------:R-:W-:-:S07]  /*27790*/  IMAD.MOV.U32 R9, RZ, RZ, R14 ;  /* 0x000000ffff097224 */ /* 0x000fce00078e000e */
[----:B------:R-:W-:Y:S05]  /*277a0*/  WARPSYNC.COLLECTIVE R15, `(.L_x_1767) ;  /* 0x000000000f087348 */ /* 0x000fea0003c00000 */
[----:B------:R0:W1:Y:S02]  /*277b0*/  SHFL.IDX P6, R14, R13, R12, R11 ;  /* 0x0000000c0d0e7389 */ /* 0x00006400000c000b */
[----:B01----:R-:W-:Y:S01]  /*277c0*/  ENDCOLLECTIVE ;  /* 0x000000000000791b */ /* 0x003fe20003800000 */
.L_x_1767:
[----:B------:R-:W-:Y:S02]  /*277d0*/  IMAD.MOV.U32 R13, RZ, RZ, R55 ;  /* 0x000000ffff0d7224 */ /* 0x000fe400078e0037 */
[----:B------:R-:W-:-:S07]  /*277e0*/  IMAD.MOV.U32 R33, RZ, RZ, R14 ;  /* 0x000000ffff217224 */ /* 0x000fce00078e000e */
[----:B------:R-:W-:Y:S05]  /*277f0*/  WARPSYNC.COLLECTIVE R15, `(.L_x_1768) ;  /* 0x000000000f087348 */ /* 0x000fea0003c00000 */
[----:B------:R0:W1:Y:S02]  /*27800*/  SHFL.IDX P6, R14, R13, R12, R11 ;  /* 0x0000000c0d0e7389 */ /* 0x00006400000c000b */
[----:B01----:R-:W-:Y:S01]  /*27810*/  ENDCOLLECTIVE ;  /* 0x000000000000791b */ /* 0x003fe20003800000 */
.L_x_1768:
[----:B------:R-:W-:Y:S02]  /*27820*/  @!P1 IMAD.MOV.U32 R50, RZ, RZ, R4 ;  /* 0x000000ffff329224 */ /* 0x000fe400078e0004 */
[----:B------:R-:W-:Y:S01]  /*27830*/  @!P1 IMAD.MOV.U32 R51, RZ, RZ, R5 ;  /* 0x000000ffff339224 */ /* 0x000fe200078e0005 */
[----:B------:R-:W-:Y:S01]  /*27840*/  CS2R R4, SRZ ;  /* 0x0000000000047805 */ /* 0x000fe2000001ff00 */
[----:B------:R-:W-:Y:S02]  /*27850*/  @!P1 IMAD.MOV.U32 R40, RZ, RZ, R6 ;  /* 0x000000ffff289224 */ /* 0x000fe400078e0006 */
[----:B------:R-:W-:Y:S01]  /*27860*/  @!P1 IMAD.MOV.U32 R41, RZ, RZ, R7 ;  /* 0x000000ffff299224 */ /* 0x000fe200078e0007 */
[----:B------:R-:W-:Y:S01]  /*27870*/  @!P1 MOV R39, R25 ;  /* 0x0000001900279202 */ /* 0x000fe20000000f00 */
[----:B------:R-:W-:Y:S02]  /*27880*/  @!P1 IMAD.MOV.U32 R38, RZ, RZ, R24 ;  /* 0x000000ffff269224 */ /* 0x000fe400078e0018 */
[----:B------:R-:W-:-:S02]  /*27890*/  @!P1 IMAD.MOV.U32 R20, RZ, RZ, R26 ;  /* 0x000000ffff149224 */ /* 0x000fc400078e001a */
[----:B------:R-:W-:Y:S01]  /*278a0*/  @!P1 IMAD.MOV.U32 R21, RZ, RZ, R27 ;  /* 0x000000ffff159224 */ /* 0x000fe200078e001b */
[----:B------:R-:W-:Y:S06]  /*278b0*/  BRA `(.L_x_1769) ;  /* 0xfffffe5400c47947 */ /* 0x000fec000383ffff */
.L_x_1465:
[----:B------:R-:W-:Y:S01]  /*278c0*/  BSSY B1, `(.L_x_1770) ;  /* 0x0000008000017945 */ /* 0x000fe20003800000 */
[----:B------:R-:W-:Y:S02]  /*278d0*/  IMAD.MOV.U32 R13, RZ, RZ, R10 ;  /* 0x000000ffff0d7224 */ /* 0x000fe400078e000a */
[----:B------:R-:W-:Y:S02]  /*278e0*/  IMAD.MOV.U32 R12, RZ, RZ, 0x2 ;  /* 0x00000002ff0c7424 */ /* 0x000fe400078e00ff */
[----:B------:R-:W-:Y:S02]  /*278f0*/  IMAD.MOV.U32 R11, RZ, RZ, 0x181f ;  /* 0x0000181fff0b7424 */ /* 0x000fe400078e00ff */
[----:B------:R-:W-:-:S07]  /*27900*/  IMAD.MOV.U32 R15, RZ, RZ, -0x1 ;  /* 0xffffffffff0f7424 */ /* 0x000fce00078e00ff */
[----:B-----5:R-:W-:Y:S05]  /*27910*/  WARPSYNC.COLLECTIVE R15, `(.L_x_1771) ;  /* 0x000000000f087348 */ /* 0x020fea0003c00000 */
[----:B------:R0:W1:Y:S02]  /*27920*/  SHFL.IDX P6, R14, R13, R12, R11 ;  /* 0x0000000c0d0e7389 */ /* 0x00006400000c000b */
[----:B01---5:R-:W-:Y:S01]  /*27930*/  ENDCOLLECTIVE ;  /* 0x000000000000791b */ /* 0x023fe20003800000 */
.L_x_1771:
[----:B------:R-:W-:Y:S05]  /*27940*/  BSYNC B1 ;  /* 0x0000000000017941 */ /* 0x000fea0003800000 */
.L_x_1770:
[----:B------:R-:W-:Y:S01]  /*27950*/  MOV R13, R37 ;  /* 0x00000025000d7202 */ /* 0x000fe20000000f00 */
[----:B------:R-:W-:Y:S01]  /*27960*/  IMAD.MOV.U32 R12, RZ, RZ, 0x2 ;  /* 0x00000002ff0c7424 */ /* 0x000fe200078e00ff */
[----:B------:R-:W-:Y:S01]  /*27970*/  IADD3 R0, R52, 0x40, RZ ;  /* 0x0000004034007810 */ /* 0x000fe20007ffe0ff */
[----:B------:R-:W-:Y:S02]  /*27980*/  IMAD.MOV.U32 R11, RZ, RZ, 0x181f ;  /* 0x0000181fff0b7424 */ /* 0x000fe400078e00ff */
[----:B------:R-:W-:Y:S01]  /*27990*/  IMAD.MOV.U32 R15, RZ, RZ, -0x1 ;  /* 0xffffffffff0f7424 */ /* 0x000fe200078e00ff */
[----:B------:R-:W-:Y:S01]  /*279a0*/  ISETP.GE.OR P1, PT, R0, R59, P0 ;  /* 0x0000003b0000720c */ /* 0x000fe20000726670 */
[----:B------:R-:W-:-:S12]  /*279b0*/  IMAD.MOV.U32 R3, RZ, RZ, R14 ;  /* 0x000000ffff037224 */ /* 0x000fd800078e000e */
[----:B------:R-:W-:Y:S05]  /*279c0*/  WARPSYNC.COLLECTIVE R15, `(.L_x_1772) ;  /* 0x000000000f087348 */ /* 0x000fea0003c00000 */
[----:B------:R0:W1:Y:S02]  /*279d0*/  SHFL.IDX P6, R14, R13, R12, R11 ;  /* 0x0000000c0d0e7389 */ /* 0x00006400000c000b */
[----:B01----:R-:W-:Y:S01]  /*279e0*/  ENDCOLLECTIVE ;  /* 0x000000000000791b */ /* 0x003fe20003800000 */
.L_x_1772:
[----:B------:R-:W-:Y:S02]  /*279f0*/  IMAD.MOV.U32 R13, RZ, RZ, R53 ;  /* 0x000000ffff0d7224 */ /* 0x000fe400078e0035 */
[----:B------:R-:W-:-:S07]  /*27a00*/  IMAD.MOV.U32 R9, RZ, RZ, R14 ;  /* 0x000000ffff097224 */ /* 0x000fce00078e000e */
[----:B------:R-:W-:Y:S05]  /*27a10*/  WARPSYNC.COLLECTIVE R15, `(.L_x_1773) ;  /* 0x000000000f087348 */ /* 0x000fea0003c00000 */
[----:B------:R0:W1:Y:S02]  /*27a20*/  SHFL.IDX P6, R14, R13, R12, R11 ;  /* 0x0000000c0d0e7389 */ /* 0x00006400000c000b */
[----:B01----:R-:W-:Y:S01]  /*27a30*/  ENDCOLLECTIVE ;  /* 0x000000000000791b */ /* 0x003fe20003800000 */
.L_x_1773:
[----:B------:R-:W-:-:S05]  /*27a40*/  @!P1 IADD3 R0, P2, R22, R9, RZ ;  /* 0x0000000916009210 */ /* 0x000fca0007f5e0ff */
[----:B------:R-:W-:Y:S02]  /*27a50*/  @!P1 IMAD.X R9, R3, 0x1, R23, P2 ;  /* 0x0000000103099824 */ /* 0x000fe400010e0617 */
[----:B------:R-:W-:Y:S02]  /*27a60*/  @!P1 IMAD.MOV.U32 R8, RZ, RZ, R0 ;  /* 0x000000ffff089224 */ /* 0x000fe400078e0000 */
[----:B------:R-:W-:Y:S02]  /*27a70*/  IMAD.MOV.U32 R13, RZ, RZ, R55 ;  /* 0x000000ffff0d7224 */ /* 0x000fe400078e0037 */
[----:B------:R-:W-:-:S07]  /*27a80*/  IMAD.MOV.U32 R25, RZ, RZ, R14 ;  /* 0x000000ffff197224 */ /* 0x000fce00078e000e */
[----:B------:R-:W-:Y:S05]  /*27a90*/  WARPSYNC.COLLECTIVE R15, `(.L_x_1774) ;  /* 0x000000000f087348 */ /* 0x000fea0003c00000 */
[----:B------:R0:W1:Y:S02]  /*27aa0*/  SHFL.IDX P6, R14, R13, R12, R11 ;  /* 0x0000000c0d0e7389 */ /* 0x00006400000c000b */
[----:B01----:R-:W-:Y:S01]  /*27ab0*/  ENDCOLLECTIVE ;  /* 0x000000000000791b */ /* 0x003fe20003800000 */
.L_x_1774:
[----:B------:R-:W-:-:S05]  /*27ac0*/  @!P1 IADD3 R14, P3, R22, R14, RZ ;  /* 0x0000000e160e9210 */ /* 0x000fca0007f7e0ff */
[----:B------:R-:W-:Y:S02]  /*27ad0*/  @!P1 IMAD.X R3, R25, 0x1, R23, P3 ;  /* 0x0000000119039824 */ /* 0x000fe400018e0617 */
[----:B------:R-:W-:Y:S01]  /*27ae0*/  @!P1 IMAD.MOV.U32 R32, RZ, RZ, R14 ;  /* 0x000000ffff209224 */ /* 0x000fe200078e000e */
[----:B------:R0:W5:Y:S01]  /*27af0*/  @!P1 LD.E.128 R24, desc[UR46][R8.64] ;  /* 0x0000002e08189980 */ /* 0x000162000c101d00 */
[----:B------:R-:W-:-:S06]  /*27b00*/  @!P1 IMAD.MOV.U32 R33, RZ, RZ, R3 ;  /* 0x000000ffff219224 */ /* 0x000fcc00078e0003 */
[----:B------:R-:W5:Y:S01]  /*27b10*/  @!P1 LD.E.128 R32, desc[UR46][R32.64] ;  /* 0x0000002e20209980 */ /* 0x000f62000c101d00 */
[----:B------:R-:W-:Y:S01]  /*27b20*/  IMAD.MOV.U32 R13, RZ, RZ, R10 ;  /* 0x000000ffff0d7224 */ /* 0x000fe200078e000a */
[----:B------:R-:W-:Y:S01]  /*27b30*/  CS2R R42, SRZ ;  /* 0x00000000002a7805 */ /* 0x000fe2000001ff00 */
[----:B------:R-:W-:Y:S01]  /*27b40*/  IMAD.MOV.U32 R12, RZ, RZ, 0x3 ;  /* 0x00000003ff0c7424 */ /* 0x000fe200078e00ff */
[----:B------:R-:W-:Y:S02]  /*27b50*/  CS2R R44, SRZ ;  /* 0x00000000002c7805 */ /* 0x000fe4000001ff00 */
[----:B------:R-:W-:Y:S02]  /*27b60*/  CS2R R46, SRZ ;  /* 0x00000000002e7805 */ /* 0x000fe4000001ff00 */
[----:B------:R-:W-:Y:S02]  /*27b70*/  CS2R R48, SRZ ;  /* 0x0000000000307805 */ /* 0x000fe4000001ff00 */
[----:B0-----:R-:W-:-:S07]  /*27b80*/  CS2R R8, SRZ ;  /* 0x0000000000087805 */ /* 0x001fce000001ff00 */
[----:B-----5:R-:W-:Y:S05]  /*27b90*/  WARPSYNC.COLLECTIVE R15, `(.L_x_1775) ;  /* 0x000000000f087348 */ /* 0x020fea0003c00000 */
[----:B------:R0:W1:Y:S02]  /*27ba0*/  SHFL.IDX P6, R14, R13, R12, R11 ;  /* 0x0000000c0d0e7389 */ /* 0x00006400000c000b */
[----:B01---5:R-:W-:Y:S01]  /*27bb0*/  ENDCOLLECTIVE ;  /* 0x000000000000791b */ /* 0x023fe20003800000 */
.L_x_1775:
[----:B------:R-:W-:Y:S01]  /*27bc0*/  IMAD.MOV.U32 R13, RZ, RZ, R37 ;  /* 0x000000ffff0d7224 */ /* 0x000fe200078e0025 */
[----:B------:R-:W-:-:S07]  /*27bd0*/  MOV R3, R14 ;  /* 0x0000000e00037202 */ /* 0x000fce0000000f00 */
[----:B------:R-:W-:Y:S05]  /*27be0*/  WARPSYNC.COLLECTIVE R15, `(.L_x_1776) ;  /* 0x000000000f087348 */ /* 0x000fea0003c00000 */
[----:B------:R0:W1:Y:S02]  /*27bf0*/  SHFL.IDX P6, R14, R13, R12, R11 ;  /* 0x0000000c0d0e7389 */ /* 0x00006400000c000b */
[----:B01----:R-:W-:Y:S01]  /*27c00*/  ENDCOLLECTIVE ;  /* 0x000000000000791b */ /* 0x003fe20003800000 */
.L_x_1776:
[----:B------:R-:W-:Y:S02]  /*27c10*/  IMAD.MOV.U32 R13, RZ, RZ, R53 ;  /* 0x000000ffff0d7224 */ /* 0x000fe400078e0035 */
[----:B------:R-:W-:-:S07]  /*27c20*/  IMAD.MOV.U32 R37, RZ, RZ, R14 ;  /* 0x000000ffff257224 */ /* 0x000fce00078e000e */
[----:B------:R-:W-:Y:S05]  /*27c30*/  WARPSYNC.COLLECTIVE R15, `(.L_x_1777) ;  /* 0x000000000f087348 */ /* 0x000fea0003c00000 */
[----:B------:R0:W1:Y:S02]  /*27c40*/  SHFL.IDX P6, R14, R13, R12, R11 ;  /* 0x0000000c0d0e7389 */ /* 0x00006400000c000b */
[----:B01----:R-:W-:Y:S01]  /*27c50*/  ENDCOLLECTIVE ;  /* 0x000000000000791b */ /* 0x003fe20003800000 */
.L_x_1777:
[----:B------:R-:W-:Y:S02]  /*27c60*/  IMAD.MOV.U32 R13, RZ, RZ, R55 ;  /* 0x000000ffff0d7224 */ /* 0x000fe400078e0037 */
[----:B------:R-:W-:-:S07]  /*27c70*/  IMAD.MOV.U32 R53, RZ, RZ, R14 ;  /* 0x000000ffff357224 */ /* 0x000fce00078e000e */
[----:B------:R-:W-:Y:S05]  /*27c80*/  WARPSYNC.COLLECTIVE R15, `(.L_x_1778) ;  /* 0x000000000f087348 */ /* 0x000fea0003c00000 */
[----:B------:R0:W1:Y:S02]  /*27c90*/  SHFL.IDX P6, R14, R13, R12, R11 ;  /* 0x0000000c0d0e7389 */ /* 0x00006400000c000b */
[----:B01----:R-:W-:Y:S01]  /*27ca0*/  ENDCOLLECTIVE ;  /* 0x000000000000791b */ /* 0x003fe20003800000 */
.L_x_1778:
[----:B------:R-:W-:Y:S02]  /*27cb0*/  IMAD.MOV.U32 R55, RZ, RZ, R14 ;  /* 0x000000ffff377224 */ /* 0x000fe400078e000e */
[----:B------:R-:W-:Y:S01]  /*27cc0*/  @!P1 IMAD.MOV.U32 R42, RZ, RZ, R24 ;  /* 0x000000ffff2a9224 */ /* 0x000fe200078e0018 */
[----:B------:R-:W-:Y:S01]  /*27cd0*/  @!P1 MOV R43, R25 ;  /* 0x00000019002b9202 */ /* 0x000fe20000000f00 */
[----:B------:R-:W-:Y:S02]  /*27ce0*/  @!P1 IMAD.MOV.U32 R44, RZ, RZ, R26 ;  /* 0x000000ffff2c9224 */ /* 0x000fe400078e001a */
[----:B------:R-:W-:Y:S02]  /*27cf0*/  @!P1 IMAD.MOV.U32 R45, RZ, RZ, R27 ;  /* 0x000000ffff2d9224 */ /* 0x000fe400078e001b */
[----:B------:R-:W-:Y:S02]  /*27d00*/  @!P1 IMAD.MOV.U32 R46, RZ, RZ, R32 ;  /* 0x000000ffff2e9224 */ /* 0x000fe400078e0020 */
[----:B------:R-:W-:-:S02]  /*27d10*/  @!P1 IMAD.MOV.U32 R47, RZ, RZ, R33 ;  /* 0x000000ffff2f9224 */ /* 0x000fc400078e0021 */
[----:B------:R-:W-:Y:S02]  /*27d20*/  @!P1 IMAD.MOV.U32 R48, RZ, RZ, R34 ;  /* 0x000000ffff309224 */ /* 0x000fe400078e0022 */
[----:B------:R-:W-:Y:S01]  /*27d30*/  @!P1 IMAD.MOV.U32 R49, RZ, RZ, R35 ;  /* 0x000000ffff319224 */ /* 0x000fe200078e0023 */
[----:B------:R-:W-:Y:S06]  /*27d40*/  BRA `(.L_x_1779) ;  /* 0xfffffe5400707947 */ /* 0x000fec000383ffff */
.L_x_1469:
[----:B0-----:R0:W1:Y:S02]  /*27d50*/  SYNCS.PHASECHK.TRANS64.TRYWAIT P4, [R16+URZ+0x28400], R3 ;  /* 0x02840003100075a7 */ /* 0x001064000808017f */
[----:B-1----:R-:W-:Y:S05]  /*27d60*/  @!P4 NANOSLEEP.SYNCS 0x989680 ;  /* 0x009896800000c95d */ /* 0x002fea0003900000 */
[----:B------:R-:W1:Y:S02]  /*27d70*/  @!P4 SYNCS.PHASECHK.TRANS64 P4, [R16+URZ+0x28400], R3 ;  /* 0x028400031000c5a7 */ /* 0x000e64000808007f */
[----:B-1----:R-:W-:Y:S05]  /*27d80*/  @!P4 BRA `(.L_x_1469) ;  /* 0xfffffffc00f0c947 */ /* 0x002fea000383ffff */
[----:B------:R-:W-:Y:S05]  /*27d90*/  BRA `(.L_x_1780) ;  /* 0xfffffe5400d87947 */ /* 0x000fea000383ffff */
.L_x_1479:
[----:B0-----:R0:W1:Y:S02]  /*27da0*/  SYNCS.PHASECHK.TRANS64.TRYWAIT P2, [R11+URZ+0x28430], R0 ;  /* 0x028430000b0075a7 */ /* 0x001064000804017f */
[----:B-1----:R-:W-:Y:S05]  /*27db0*/  @!P2 NANOSLEEP.SYNCS 0x989680 ;  /* 0x009896800000a95d */ /* 0x002fea0003900000 */
[----:B------:R-:W1:Y:S02]  /*27dc0*/  @!P2 SYNCS.PHASECHK.TRANS64 P2, [R11+URZ+0x28430], R0 ;  /* 0x028430000b00a5a7 */ /* 0x000e64000804007f */
[----:B-1----:R-:W-:Y:S05]  /*27dd0*/  @!P2 BRA `(.L_x_1479) ;  /* 0xfffffffc00f0a947 */ /* 0x002fea000383ffff */
[----:B------:R-:W-:Y:S05]  /*27de0*/  BRA `(.L_x_1478) ;  /* 0xfffffe9400f87947 */ /* 0x000fea000383ffff */
.L_x_1497:
[----:B-1----:R1:W2:Y:S02]  /*27df0*/  SYNCS.PHASECHK.TRANS64.TRYWAIT P5, [R7+URZ+0x28430], R6 ;  /* 0x02843006070075a7 */ /* 0x0022a400080a017f */
[----:B--2---:R-:W-:Y:S05]  /*27e00*/  @!P5 NANOSLEEP.SYNCS 0x989680 ;  /* 0x009896800000d95d */ /* 0x004fea0003900000 */
[----:B------:R-:W2:Y:S02]  /*27e10*/  @!P5 SYNCS.PHASECHK.TRANS64 P5, [R7+URZ+0x28430], R6 ;  /* 0x028430060700d5a7 */ /* 0x000ea400080a007f */
[----:B--2---:R-:W-:Y:S05]  /*27e20*/  @!P5 BRA `(.L_x_1497) ;  /* 0xfffffffc00f0d947 */ /* 0x004fea000383ffff */
[----:B------:R-:W-:Y:S05]  /*27e30*/  BRA `(.L_x_1496) ;  /* 0xfffffebc00d07947 */ /* 0x000fea000383ffff */
.L_x_1501:
[----:B-1----:R1:W2:Y:S02]  /*27e40*/  SYNCS.PHASECHK.TRANS64.TRYWAIT P4, [R7+URZ+0x28450], R6 ;  /* 0x02845006070075a7 */ /* 0x0022a4000808017f */
[----:B--2---:R-:W-:Y:S05]  /*27e50*/  @!P4 NANOSLEEP.SYNCS 0x989680 ;  /* 0x009896800000c95d */ /* 0x004fea0003900000 */
[----:B------:R-:W2:Y:S02]  /*27e60*/  @!P4 SYNCS.PHASECHK.TRANS64 P4, [R7+URZ+0x28450], R6 ;  /* 0x028450060700c5a7 */ /* 0x000ea4000808007f */
[----:B--2---:R-:W-:Y:S05]  /*27e70*/  @!P4 BRA `(.L_x_1501) ;  /* 0xfffffffc00f0c947 */ /* 0x004fea000383ffff */
[----:B------:R-:W-:Y:S05]  /*27e80*/  BRA `(.L_x_1498) ;  /* 0xfffffec000d07947 */ /* 0x000fea000383ffff */
.L_x_1521:
[----:B-1----:R1:W2:Y:S02]  /*27e90*/  SYNCS.PHASECHK.TRANS64.TRYWAIT P3, [R7+URZ+0x28430], R6 ;  /* 0x02843006070075a7 */ /* 0x0022a4000806017f */
[----:B--2---:R-:W-:Y:S05]  /*27ea0*/  @!P3 NANOSLEEP.SYNCS 0x989680 ;  /* 0x009896800000b95d */ /* 0x004fea0003900000 */
[----:B------:R-:W2:Y:S02]  /*27eb0*/  @!P3 SYNCS.PHASECHK.TRANS64 P3, [R7+URZ+0x28430], R6 ;  /* 0x028430060700b5a7 */ /* 0x000ea4000806007f */
[----:B--2---:R-:W-:Y:S05]  /*27ec0*/  @!P3 BRA `(.L_x_1521) ;  /* 0xfffffffc00f0b947 */ /* 0x004fea000383ffff */
[----:B------:R-:W-:Y:S05]  /*27ed0*/  BRA `(.L_x_1520) ;  /* 0xfffffee8008c7947 */ /* 0x000fea000383ffff */
.L_x_1525:
[----:B-1----:R1:W2:Y:S02]  /*27ee0*/  SYNCS.PHASECHK.TRANS64.TRYWAIT P2, [R7+URZ+0x28450], R6 ;  /* 0x02845006070075a7 */ /* 0x0022a4000804017f */
[----:B--2---:R-:W-:Y:S05]  /*27ef0*/  @!P2 NANOSLEEP.SYNCS 0x989680 ;  /* 0x009896800000a95d */ /* 0x004fea0003900000 */
[----:B------:R-:W2:Y:S02]  /*27f00*/  @!P2 SYNCS.PHASECHK.TRANS64 P2, [R7+URZ+0x28450], R6 ;  /* 0x028450060700a5a7 */ /* 0x000ea4000804007f */
[----:B--2---:R-:W-:Y:S05]  /*27f10*/  @!P2 BRA `(.L_x_1525) ;  /* 0xfffffffc00f0a947 */ /* 0x004fea000383ffff */
[----:B------:R-:W-:Y:S05]  /*27f20*/  BRA `(.L_x_1522) ;  /* 0xfffffeec00987947 */ /* 0x000fea000383ffff */
.L_x_1533:
[----:B-1----:R1:W2:Y:S02]  /*27f30*/  SYNCS.PHASECHK.TRANS64.TRYWAIT P3, [R7+URZ+0x28430], R6 ;  /* 0x02843006070075a7 */ /* 0x0022a4000806017f */
[----:B--2---:R-:W-:Y:S05]  /*27f40*/  @!P3 NANOSLEEP.SYNCS 0x989680 ;  /* 0x009896800000b95d */ /* 0x004fea0003900000 */
[----:B------:R-:W2:Y:S02]  /*27f50*/  @!P3 SYNCS.PHASECHK.TRANS64 P3, [R7+URZ+0x28430], R6 ;  /* 0x028430060700b5a7 */ /* 0x000ea4000806007f */
[----:B--2---:R-:W-:Y:S05]  /*27f60*/  @!P3 BRA `(.L_x_1533) ;  /* 0xfffffffc00f0b947 */ /* 0x004fea000383ffff */
[----:B------:R-:W-:Y:S05]  /*27f70*/  BRA `(.L_x_1532) ;  /* 0xffffff08001c7947 */ /* 0x000fea000383ffff */
.L_x_1537:
[----:B-1----:R1:W2:Y:S02]  /*27f80*/  SYNCS.PHASECHK.TRANS64.TRYWAIT P2, [R7+URZ+0x28450], R6 ;  /* 0x02845006070075a7 */ /* 0x0022a4000804017f */
[----:B--2---:R-:W-:Y:S05]  /*27f90*/  @!P2 NANOSLEEP.SYNCS 0x989680 ;  /* 0x009896800000a95d */ /* 0x004fea0003900000 */
[----:B------:R-:W2:Y:S02]  /*27fa0*/  @!P2 SYNCS.PHASECHK.TRANS64 P2, [R7+URZ+0x28450], R6 ;  /* 0x028450060700a5a7 */ /* 0x000ea4000804007f */
[----:B--2---:R-:W-:Y:S05]  /*27fb0*/  @!P2 BRA `(.L_x_1537) ;  /* 0xfffffffc00f0a947 */ /* 0x004fea000383ffff */
[----:B------:R-:W-:Y:S05]  /*27fc0*/  BRA `(.L_x_1534) ;  /* 0xffffff0c00287947 */ /* 0x000fea000383ffff */
.L_x_1551:
[----:B-1----:R1:W2:Y:S02]  /*27fd0*/  SYNCS.PHASECHK.TRANS64.TRYWAIT P1, [R12+URZ+0x28450], R5 ;  /* 0x028450050c0075a7 */ /* 0x0022a4000802017f */
[----:B--2---:R-:W-:Y:S05]  /*27fe0*/  @!P1 NANOSLEEP.SYNCS 0x989680 ;  /* 0x009896800000995d */ /* 0x004fea0003900000 */
[----:B------:R-:W2:Y:S02]  /*27ff0*/  @!P1 SYNCS.PHASECHK.TRANS64 P1, [R12+URZ+0x28450], R5 ;  /* 0x028450050c0095a7 */ /* 0x000ea4000802007f */
[----:B--2---:R-:W-:Y:S05]  /*28000*/  @!P1 BRA `(.L_x_1551) ;  /* 0xfffffffc00f09947 */ /* 0x004fea000383ffff */
[----:B------:R-:W-:Y:S05]  /*28010*/  BRA `(.L_x_1550) ;  /* 0xffffff3000107947 */ /* 0x000fea000383ffff */
.L_x_1555:
        /* <DEDUP_REMOVED lines=10> */
[----:B------:R-:W-:Y:S01]  /*280c0*/  IMAD.MOV.U32 R15, RZ, RZ, -0x1 ;  /* 0xffffffffff0f7424 */ /* 0x000fe200078e00ff */
[----:B------:R-:W-:Y:S02]  /*280d0*/  SEL R78, R109, R12, P0 ;  /* 0x0000000c6d4e7207 */ /* 0x000fe40000000000 */
[----:B------:R-:W-:Y:S01]  /*280e0*/  SEL R51, R12, R109, P0 ;  /* 0x0000006d0c337207 */ /* 0x000fe20000000000 */
[----:B-----5:R-:W-:Y:S01]  /*280f0*/  IMAD.MOV.U32 R12, RZ, RZ, R3 ;  /* 0x000000ffff0c7224 */ /* 0x020fe200078e0003 */
[----:B------:R-:W-:-:S02]  /*28100*/  SEL R84, R50, R11, P0 ;  /* 0x0000000b32547207 */ /* 0x000fc40000000000 */
[----:B------:R-:W-:Y:S02]  /*28110*/  SEL R57, R11, R50, P0 ;  /* 0x000000320b397207 */ /* 0x000fe40000000000 */
[----:B------:R-:W-:Y:S02]  /*28120*/  MOV R11, 0x1c1f ;  /* 0x00001c1f000b7802 */ /* 0x000fe40000000f00 */
[----:B------:R-:W-:Y:S02]  /*28130*/  SEL R28, R25, R14, P0 ;  /* 0x0000000e191c7207 */ /* 0x000fe40000000000 */
[----:B------:R-:W-:-:S07]  /*28140*/  SEL R25, R14, R25, P0 ;  /* 0x000000190e197207 */ /* 0x000fce0000000000 */
[----:B01----:R-:W-:Y:S05]  /*28150*/  WARPSYNC.COLLECTIVE R15, `(.L_x_1781) ;  /* 0x000000000f087348 */ /* 0x003fea0003c00000 */
[----:B------:R2:W3:Y:S02]  /*28160*/  SHFL.IDX P6, R14, R13, R12, R11 ;  /* 0x0000000c0d0e7389 */ /* 0x0004e400000c000b */
[----:B0123--:R-:W-:Y:S01]  /*28170*/  ENDCOLLECTIVE ;  /* 0x000000000000791b */ /* 0x00ffe20003800000 */
.L_x_1781:
        /* <DEDUP_REMOVED lines=8> */
[----:B------:R-:W-:Y:S01]  /*28200*/  SEL R36, R72, R35, P0 ;  /* 0x0000002348247207 */ /* 0x000fe20000000000 */
[----:B------:R-:W-:Y:S01]  /*28210*/  IMAD.MOV.U32 R12, RZ, RZ, R20 ;  /* 0x000000ffff0c7224 */ /* 0x000fe200078e0014 */
        /* <DEDUP_REMOVED lines=9> */
.L_x_1782:
        /* <DEDUP_REMOVED lines=19> */
.L_x_1783:
        /* <DEDUP_REMOVED lines=13> */
[----:B------:R-:W-:-:S02]  /*284b0*/  SEL R108, R105, R118, P0 ;  /* 0x00000076696c7207 */ /* 0x000fc40000000000 */
[----:B------:R-:W-:-:S07]  /*284c0*/  MOV R24, R14 ;  /* 0x0000000e00187202 */ /* 0x000fce0000000f00 */
[----:B------:R-:W-:Y:S05]  /*284d0*/  WARPSYNC.COLLECTIVE R15, `(.L_x_1784) ;  /* 0x000000000f087348 */ /* 0x000fea0003c00000 */
[----:B------:R0:W1:Y:S02]  /*284e0*/  SHFL.IDX P6, R14, R13, R12, R11 ;  /* 0x0000000c0d0e7389 */ /* 0x00006400000c000b */
[----:B01----:R-:W-:Y:S01]  /*284f0*/  ENDCOLLECTIVE ;  /* 0x000000000000791b */ /* 0x003fe20003800000 */
.L_x_1784:
        /* <DEDUP_REMOVED lines=11> */
[----:B------:R-:W-:Y:S01]  /*285b0*/  SEL R4, R9, R10, P0 ;  /* 0x0000000a09047207 */ /* 0x000fe20000000000 */
[----:B------:R-:W-:-:S07]  /*285c0*/  IMAD.MOV.U32 R7, RZ, RZ, R14 ;  /* 0x000000ffff077224 */ /* 0x000fce00078e000e */
[----:B------:R-:W-:Y:S05]  /*285d0*/  WARPSYNC.COLLECTIVE R15, `(.L_x_1785) ;  /* 0x000000000f087348 */ /* 0x000fea0003c00000 */
[----:B------:R0:W1:Y:S02]  /*285e0*/  SHFL.IDX P6, R14, R13, R12, R11 ;  /* 0x0000000c0d0e7389 */ /* 0x00006400000c000b */
[----:B01----:R-:W-:Y:S01]  /*285f0*/  ENDCOLLECTIVE ;  /* 0x000000000000791b */ /* 0x003fe20003800000 */
.L_x_1785:
[----:B------:R-:W-:Y:S01]  /*28600*/  IMAD.MOV.U32 R13, RZ, RZ, R8 ;  /* 0x000000ffff0d7224 */ /* 0x000fe200078e0008 */
[----:B------:R-:W-:Y:S02]  /*28610*/  MOV R12, R20 ;  /* 0x00000014000c7202 */ /* 0x000fe40000000f00 */
[----:B------:R-:W-:Y:S01]  /*28620*/  SEL R8, R24, R7, P0 ;  /* 0x0000000718087207 */ /* 0x000fe20000000000 */
[----:B------:R-:W-:-:S07]  /*28630*/  IMAD.MOV.U32 R26, RZ, RZ, R14 ;  /* 0x000000ffff1a7224 */ /* 0x000fce00078e000e */
[----:B------:R-:W-:Y:S05]  /*28640*/  WARPSYNC.COLLECTIVE R15, `(.L_x_1786) ;  /* 0x000000000f087348 */ /* 0x000fea0003c00000 */
[----:B------:R0:W1:Y:S02]  /*28650*/  SHFL.IDX P6, R14, R13, R12, R11 ;  /* 0x0000000c0d0e7389 */ /* 0x00006400000c000b */
[----:B01----:R-:W-:Y:S01]  /*28660*/  ENDCOLLECTIVE ;  /* 0x000000000000791b */ /* 0x003fe20003800000 */
.L_x_1786:
[----:B------:R-:W-:Y:S02]  /*28670*/  IMAD.MOV.U32 R13, RZ, RZ, R28 ;  /* 0x000000ffff0d7224 */ /* 0x000fe400078e001c */
[----:B------:R-:W-:Y:S02]  /*28680*/  IMAD.MOV.U32 R12, RZ, RZ, R3 ;  /* 0x000000ffff0c7224 */ /* 0x000fe400078e0003 */
[----:B------:R-:W-:-:S07]  /*28690*/  IMAD.MOV.U32 R21, RZ, RZ, R14 ;  /* 0x000000ffff157224 */ /* 0x000fce00078e000e */
[----:B------:R-:W-:Y:S05]  /*286a0*/  WARPSYNC.COLLECTIVE R15, `(.L_x_1787) ;  /* 0x000000000f087348 */ /* 0x000fea0003c00000 */
[----:B------:R0:W1:Y:S02]  /*286b0*/  SHFL.IDX P6, R14, R13, R12, R11 ;  /* 0x0000000c0d0e7389 */ /* 0x00006400000c000b */
[----:B01----:R-:W-:Y:S01]  /*286c0*/  ENDCOLLECTIVE ;  /* 0x000000000000791b */ /* 0x003fe20003800000 */
.L_x_1787:
[----:B------:R-:W-:Y:S02]  /*286d0*/  IMAD.MOV.U32 R13, RZ, RZ, R25 ;  /* 0x000000ffff0d7224 */ /* 0x000fe400078e0019 */
[----:B------:R-:W-:Y:S02]  /*286e0*/  IMAD.MOV.U32 R12, RZ, RZ, R20 ;  /* 0x000000ffff0c7224 */ /* 0x000fe400078e0014 */
[----:B------:R-:W-:-:S07]  /*286f0*/  IMAD.MOV.U32 R28, RZ, RZ, R14 ;  /* 0x000000ffff1c7224 */ /* 0x000fce00078e000e */
[----:B------:R-:W-:Y:S05]  /*28700*/  WARPSYNC.COLLECTIVE R15, `(.L_x_1788) ;  /* 0x000000000f087348 */ /* 0x000fea0003c00000 */
[----:B------:R0:W1:Y:S02]  /*28710*/  SHFL.IDX P6, R14, R13, R12, R11 ;  /* 0x0000000c0d0e7389 */ /* 0x00006400000c000b */
[----:B01----:R-:W-:Y:S01]  /*28720*/  ENDCOLLECTIVE ;  /* 0x000000000000791b */ /* 0x003fe20003800000 */
.L_x_1788:
[----:B------:R-:W-:Y:S01]  /*28730*/  MOV R13, R30 ;  /* 0x0000001e000d7202 */ /* 0x000fe20000000f00 */
[----:B------:R-:W-:Y:S02]  /*28740*/  IMAD.MOV.U32 R12, RZ, RZ, R3 ;  /* 0x000000ffff0c7224 */ /* 0x000fe400078e0003 */
[----:B------:R-:W-:-:S07]  /*28750*/  IMAD.MOV.U32 R25, RZ, RZ, R14 ;  /* 0x000000ffff197224 */ /* 0x000fce00078e000e */
[----:B------:R-:W-:Y:S05]  /*28760*/  WARPSYNC.COLLECTIVE R15, `(.L_x_1789) ;  /* 0x000000000f087348 */ /* 0x000fea0003c00000 */
[----:B------:R0:W1:Y:S02]  /*28770*/  SHFL.IDX P6, R14, R13, R12, R11 ;  /* 0x0000000c0d0e7389 */ /* 0x00006400000c000b */
[----:B01----:R-:W-:Y:S01]  /*28780*/  ENDCOLLECTIVE ;  /* 0x000000000000791b */ /* 0x003fe20003800000 */
.L_x_1789:
[----:B------:R-:W-:Y:S02]  /*28790*/  IMAD.MOV.U32 R13, RZ, RZ, R27 ;  /* 0x000000ffff0d7224 */ /* 0x000fe400078e001b */
[----:B------:R-:W-:Y:S02]  /*287a0*/  IMAD.MOV.U32 R12, RZ, RZ, R20 ;  /* 0x000000ffff0c7224 */ /* 0x000fe400078e0014 */
[----:B------:R-:W-:-:S07]  /*287b0*/  IMAD.MOV.U32 R30, RZ, RZ, R14 ;  /* 0x000000ffff1e7224 */ /* 0x000fce00078e000e */
[----:B------:R-:W-:Y:S05]  /*287c0*/  WARPSYNC.COLLECTIVE R15, `(.L_x_1790) ;  /* 0x000000000f087348 */ /* 0x000fea0003c00000 */
[----:B------:R0:W1:Y:S02]  /*287d0*/  SHFL.IDX P6, R14, R13, R12, R11 ;  /* 0x0000000c0d0e7389 */ /* 0x00006400000c000b */
[----:B01----:R-:W-:Y:S01]  /*287e0*/  ENDCOLLECTIVE ;  /* 0x000000000000791b */ /* 0x003fe20003800000 */
.L_x_1790:
[----:B------:R-:W-:Y:S02]  /*287f0*/  IMAD.MOV.U32 R13, RZ, RZ, R32 ;  /* 0x000000ffff0d7224 */ /* 0x000fe400078e0020 */
[----:B------:R-:W-:Y:S02]  /*28800*/  IMAD.MOV.U32 R12, RZ, RZ, R3 ;  /* 0x000000ffff0c7224 */ /* 0x000fe400078e0003 */
[----:B------:R-:W-:-:S07]  /*28810*/  IMAD.MOV.U32 R27, RZ, RZ, R14 ;  /* 0x000000ffff1b7224 */ /* 0x000fce00078e000e */
[----:B------:R-:W-:Y:S05]  /*28820*/  WARPSYNC.COLLECTIVE R15, `(.L_x_1791) ;  /* 0x000000000f087348 */ /* 0x000fea0003c00000 */
[----:B------:R0:W1:Y:S02]  /*28830*/  SHFL.IDX P6, R14, R13, R12, R11 ;  /* 0x0000000c0d0e7389 */ /* 0x00006400000c000b */
[----:B01----:R-:W-:Y:S01]  /*28840*/  ENDCOLLECTIVE ;  /* 0x000000000000791b */ /* 0x003fe20003800000 */
.L_x_1791:
[----:B------:R-:W-:Y:S02]  /*28850*/  IMAD.MOV.U32 R13, RZ, RZ, R29 ;  /* 0x000000ffff0d7224 */ /* 0x000fe400078e001d */
[----:B------:R-:W-:Y:S01]  /*28860*/  IMAD.MOV.U32 R12, RZ, RZ, R20 ;  /* 0x000000ffff0c7224 */ /* 0x000fe200078e0014 */
[----:B------:R-:W-:-:S07]  /*28870*/  MOV R34, R14 ;  /* 0x0000000e00227202 */ /* 0x000fce0000000f00 */
[----:B------:R-:W-:Y:S05]  /*28880*/  WARPSYNC.COLLECTIVE R15, `(.L_x_1792) ;  /* 0x000000000f087348 */ /* 0x000fea0003c00000 */
[----:B------:R0:W1:Y:S02]  /*28890*/  SHFL.IDX P6, R14, R13, R12, R11 ;  /* 0x0000000c0d0e7389 */ /* 0x00006400000c000b */
[----:B01----:R-:W-:Y:S01]  /*288a0*/  ENDCOLLECTIVE ;  /* 0x000000000000791b */ /* 0x003fe20003800000 */
.L_x_1792:
[----:B------:R-:W-:Y:S02]  /*288b0*/  IMAD.MOV.U32 R13, RZ, RZ, R36 ;  /* 0x000000ffff0d7224 */ /* 0x000fe400078e0024 */
[----:B------:R-:W-:Y:S02]  /*288c0*/  IMAD.MOV.U32 R12, RZ, RZ, R3 ;  /* 0x000000ffff0c7224 */ /* 0x000fe400078e0003 */
[----:B------:R-:W-:-:S07]  /*288d0*/  IMAD.MOV.U32 R29, RZ, RZ, R14 ;  /* 0x000000ffff1d7224 */ /* 0x000fce00078e000e */
[----:B------:R-:W-:Y:S05]  /*288e0*/  WARPSYNC.COLLECTIVE R15, `(.L_x_1793) ;  /* 0x000000000f087348 */ /* 0x000fea0003c00000 */
[----:B------:R0:W1:Y:S02]  /*288f0*/  SHFL.IDX P6, R14, R13, R12, R11 ;  /* 0x0000000c0d0e7389 */ /* 0x00006400000c000b */
[----:B01----:R-:W-:Y:S01]  /*28900*/  ENDCOLLECTIVE ;  /* 0x000000000000791b */ /* 0x003fe20003800000 */
.L_x_1793:
[----:B------:R-:W-:Y:S02]  /*28910*/  SEL R32, R34, R29, P0 ;  /* 0x0000001d22207207 */ /* 0x000fe40000000000 */
[----:B------:R-:W-:Y:S01]  /*28920*/  SEL R34, R29, R34, P0 ;  /* 0x000000221d227207 */ /* 0x000fe20000000000 */
[----:B------:R-:W-:Y:S01]  /*28930*/  IMAD.MOV.U32 R13, RZ, RZ, R31 ;  /* 0x000000ffff0d7224 */ /* 0x000fe200078e001f */
[----:B------:R-:W-:Y:S01]  /*28940*/  MOV R12, R20 ;  /* 0x00000014000c7202 */ /* 0x000fe20000000f00 */
[----:B------:R-:W-:-:S07]  /*28950*/  IMAD.MOV.U32 R38, RZ, RZ, R14 ;  /* 0x000000ffff267224 */ /* 0x000fce00078e000e */
[----:B------:R-:W-:Y:S05]  /*28960*/  WARPSYNC.COLLECTIVE R15, `(.L_x_1794) ;  /* 0x000000000f087348 */ /* 0x000fea0003c00000 */
[----:B------:R0:W1:Y:S02]  /*28970*/  SHFL.IDX P6, R14, R13, R12, R11 ;  /* 0x0000000c0d0e7389 */ /* 0x00006400000c000b */
[----:B01----:R-:W-:Y:S01]  /*28980*/  ENDCOLLECTIVE ;  /* 0x000000000000791b */ /* 0x003fe20003800000 */
.L_x_1794:
[----:B------:R-:W-:Y:S02]  /*28990*/  IMAD.MOV.U32 R13, RZ, RZ, R40 ;  /* 0x000000ffff0d7224 */ /* 0x000fe400078e0028 */
[----:B------:R-:W-:Y:S02]  /*289a0*/  IMAD.MOV.U32 R12, RZ, RZ, R3 ;  /* 0x000000ffff0c7224 */ /* 0x000fe400078e0003 */
[----:B------:R-:W-:-:S07]  /*289b0*/  IMAD.MOV.U32 R31, RZ, RZ, R14 ;  /* 0x000000ffff1f7224 */ /* 0x000fce00078e000e */
[----:B------:R-:W-:Y:S05]  /*289c0*/  WARPSYNC.COLLECTIVE R15, `(.L_x_1795) ;  /* 0x000000000f087348 */ /* 0x000fea0003c00000 */
[----:B------:R0:W1:Y:S02]  /*289d0*/  SHFL.IDX P6, R14, R13, R12, R11 ;  /* 0x0000000c0d0e7389 */ /* 0x00006400000c000b */
[----:B01----:R-:W-:Y:S01]  /*289e0*/  ENDCOLLECTIVE ;  /* 0x000000000000791b */ /* 0x003fe20003800000 */
.L_x_1795:
[----:B------:R-:W-:Y:S02]  /*289f0*/  SEL R36, R38, R31, P0 ;  /* 0x0000001f26247207 */ /* 0x000fe40000000000 */
[----:B------:R-:W-:Y:S01]  /*28a00*/  SEL R38, R31, R38, P0 ;  /* 0x000000261f267207 */ /* 0x000fe20000000000 */
[----:B------:R-:W-:Y:S02]  /*28a10*/  IMAD.MOV.U32 R13, RZ, RZ, R33 ;  /* 0x000000ffff0d7224 */ /* 0x000fe400078e0021 */
[----:B------:R-:W-:Y:S02]  /*28a20*/  IMAD.MOV.U32 R12, RZ, RZ, R20 ;  /* 0x000000ffff0c7224 */ /* 0x000fe400078e0014 */
[----:B------:R-:W-:-:S07]  /*28a30*/  IMAD.MOV.U32 R42, RZ, RZ, R14 ;  /* 0x000000ffff2a7224 */ /* 0x000fce00078e000e */
[----:B------:R-:W-:Y:S05]  /*28a40*/  WARPSYNC.COLLECTIVE R15, `(.L_x_1796) ;  /* 0x000000000f087348 */ /* 0x000fea0003c00000 */
[----:B------:R0:W1:Y:S02]  /*28a50*/  SHFL.IDX P6, R14, R13, R12, R11 ;  /* 0x0000000c0d0e7389 */ /* 0x00006400000c000b */
[----:B01----:R-:W-:Y:S01]  /*28a60*/  ENDCOLLECTIVE ;  /* 0x000000000000791b */ /* 0x003fe20003800000 */
.L_x_1796:
[----:B------:R-:W-:Y:S01]  /*28a70*/  MOV R13, R44 ;  /* 0x0000002c000d7202 */ /* 0x000fe20000000f00 */
[----:B------:R-:W-:Y:S02]  /*28a80*/  IMAD.MOV.U32 R12, RZ, RZ, R3 ;  /* 0x000000ffff0c7224 */ /* 0x000fe400078e0003 */
[----:B------:R-:W-:-:S07]  /*28a90*/  IMAD.MOV.U32 R33, RZ, RZ, R14 ;  /* 0x000000ffff217224 */ /* 0x000fce00078e000e */
[----:B------:R-:W-:Y:S05]  /*28aa0*/  WARPSYNC.COLLECTIVE R15, `(.L_x_1797) ;  /* 0x000000000f087348 */ /* 0x000fea0003c00000 */
[----:B------:R0:W1:Y:S02]  /*28ab0*/  SHFL.IDX P6, R14, R13, R12, R11 ;  /* 0x0000000c0d0e7389 */ /* 0x00006400000c000b */
[----:B01----:R-:W-:Y:S01]  /*28ac0*/  ENDCOLLECTIVE ;  /* 0x000000000000791b */ /* 0x003fe20003800000 */
.L_x_1797:
        /* <DEDUP_REMOVED lines=8> */
.L_x_1798:
[----:B------:R-:W-:Y:S02]  /*28b50*/  IMAD.MOV.U32 R13, RZ, RZ, R48 ;  /* 0x000000ffff0d7224 */ /* 0x000fe400078e0030 */
[----:B------:R-:W-:Y:S02]  /*28b60*/  IMAD.MOV.U32 R12, RZ, RZ, R3 ;  /* 0x000000ffff0c7224 */ /* 0x000fe400078e0003 */
[----:B------:R-:W-:-:S07]  /*28b70*/  IMAD.MOV.U32 R35, RZ, RZ, R14 ;  /* 0x000000ffff237224 */ /* 0x000fce00078e000e */
[----:B------:R-:W-:Y:S05]  /*28b80*/  WARPSYNC.COLLECTIVE R15, `(.L_x_1799) ;  /* 0x000000000f087348 */ /* 0x000fea0003c00000 */
[----:B------:R0:W1:Y:S02]  /*28b90*/  SHFL.IDX P6, R14, R13, R12, R11 ;  /* 0x0000000c0d0e7389 */ /* 0x00006400000c000b */
[----:B01----:R-:W-:Y:S01]  /*28ba0*/  ENDCOLLECTIVE ;  /* 0x000000000000791b */ /* 0x003fe20003800000 */
.L_x_1799:
[----:B------:R-:W-:Y:S02]  /*28bb0*/  SEL R44, R46, R35, P0 ;  /* 0x000000232e2c7207 */ /* 0x000fe40000000000 */
[----:B------:R-:W-:Y:S01]  /*28bc0*/  SEL R46, R35, R46, P0 ;  /* 0x0000002e232e7207 */ /* 0x000fe20000000000 */
[----:B------:R-:W-:Y:S02]  /*28bd0*/  IMAD.MOV.U32 R13, RZ, RZ, R37 ;  /* 0x000000ffff0d7224 */ /* 0x000fe400078e0025 */
[----:B------:R-:W-:Y:S01]  /*28be0*/  IMAD.MOV.U32 R12, RZ, RZ, R20 ;  /* 0x000000ffff0c7224 */ /* 0x000fe200078e0014 */
[----:B------:R-:W-:-:S07]  /*28bf0*/  MOV R50, R14 ;  /* 0x0000000e00327202 */ /* 0x000fce0000000f00 */
[----:B------:R-:W-:Y:S05]  /*28c00*/  WARPSYNC.COLLECTIVE R15, `(.L_x_1800) ;  /* 0x000000000f087348 */ /* 0x000fea0003c00000 */
[----:B------:R0:W1:Y:S02]  /*28c10*/  SHFL.IDX P6, R14, R13, R12, R11 ;  /* 0x0000000c0d0e7389 */ /* 0x00006400000c000b */
[----:B01----:R-:W-:Y:S01]  /*28c20*/  ENDCOLLECTIVE ;  /* 0x000000000000791b */ /* 0x003fe20003800000 */
.L_x_1800:
[----:B------:R-:W-:Y:S02]  /*28c30*/  IMAD.MOV.U32 R13, RZ, RZ, R52 ;  /* 0x000000ffff0d7224 */ /* 0x000fe400078e0034 */
[----:B------:R-:W-:Y:S02]  /*28c40*/  IMAD.MOV.U32 R12, RZ, RZ, R3 ;  /* 0x000000ffff0c7224 */ /* 0x000fe400078e0003 */
[----:B------:R-:W-:-:S07]  /*28c50*/  IMAD.MOV.U32 R37, RZ, RZ, R14 ;  /* 0x000000ffff257224 */ /* 0x000fce00078e000e */
[----:B------:R-:W-:Y:S05]  /*28c60*/  WARPSYNC.COLLECTIVE R15, `(.L_x_1801) ;  /* 0x000000000f087348 */ /* 0x000fea0003c00000 */
[----:B------:R0:W1:Y:S02]  /*28c70*/  SHFL.IDX P6, R14, R13, R12, R11 ;  /* 0x0000000c0d0e7389 */ /* 0x00006400000c000b */
[----:B01----:R-:W-:Y:S01]  /*28c80*/  ENDCOLLECTIVE ;  /* 0x000000000000791b */ /* 0x003fe20003800000 */
.L_x_1801:
        /* <DEDUP_REMOVED lines=8> */
.L_x_1802:
[----:B------:R-:W-:Y:S02]  /*28d10*/  IMAD.MOV.U32 R13, RZ, RZ, R56 ;  /* 0x000000ffff0d7224 */ /* 0x000fe400078e0038 */
[----:B------:R-:W-:Y:S02]  /*28d20*/  IMAD.MOV.U32 R12, RZ, RZ, R3 ;  /* 0x000000ffff0c7224 */ /* 0x000fe400078e0003 */
[----:B------:R-:W-:-:S07]  /*28d30*/  IMAD.MOV.U32 R39, RZ, RZ, R14 ;  /* 0x000000ffff277224 */ /* 0x000fce00078e000e */
[----:B------:R-:W-:Y:S05]  /*28d40*/  WARPSYNC.COLLECTIVE R15, `(.L_x_1803) ;  /* 0x000000000f087348 */ /* 0x000fea0003c00000 */
[----:B------:R0:W1:Y:S02]  /*28d50*/  SHFL.IDX P6, R14, R13, R12, R11 ;  /* 0x0000000c0d0e7389 */ /* 0x00006400000c000b */
[----:B01----:R-:W-:Y:S01]  /*28d60*/  ENDCOLLECTIVE ;  /* 0x000000000000791b */ /* 0x003fe20003800000 */
.L_x_1803:
        /* <DEDUP_REMOVED lines=8> */
.L_x_1804:
[----:B------:R-:W-:Y:S01]  /*28df0*/  MOV R13, R60 ;  /* 0x0000003c000d7202 */ /* 0x000fe20000000f00 */
[----:B------:R-:W-:Y:S02]  /*28e00*/  IMAD.MOV.U32 R12, RZ, RZ, R3 ;  /* 0x000000ffff0c7224 */ /* 0x000fe400078e0003 */
[----:B------:R-:W-:-:S07]  /*28e10*/  IMAD.MOV.U32 R41, RZ, RZ, R14 ;  /* 0x000000ffff297224 */ /* 0x000fce00078e000e */
[----:B------:R-:W-:Y:S05]  /*28e20*/  WARPSYNC.COLLECTIVE R15, `(.L_x_1805) ;  /* 0x000000000f087348 */ /* 0x000fea0003c00000 */
[----:B------:R0:W1:Y:S02]  /*28e30*/  SHFL.IDX P6, R14, R13, R12, R11 ;  /* 0x0000000c0d0e7389 */ /* 0x00006400000c000b */
[----:B01----:R-:W-:Y:S01]  /*28e40*/  ENDCOLLECTIVE ;  /* 0x000000000000791b */ /* 0x003fe20003800000 */
.L_x_1805:
        /* <DEDUP_REMOVED lines=8> */
.L_x_1806:
[----:B------:R-:W-:Y:S02]  /*28ed0*/  IMAD.MOV.U32 R13, RZ, RZ, R64 ;  /* 0x000000ffff0d7224 */ /* 0x000fe400078e0040 */
[----:B------:R-:W-:Y:S02]  /*28ee0*/  IMAD.MOV.U32 R12, RZ, RZ, R3 ;  /* 0x000000ffff0c7224 */ /* 0x000fe400078e0003 */
[----:B------:R-:W-:-:S07]  /*28ef0*/  IMAD.MOV.U32 R43, RZ, RZ, R14 ;  /* 0x000000ffff2b7224 */ /* 0x000fce00078e000e */
[----:B------:R-:W-:Y:S05]  /*28f00*/  WARPSYNC.COLLECTIVE R15, `(.L_x_1807) ;  /* 0x000000000f087348 */ /* 0x000fea0003c00000 */
[----:B------:R0:W1:Y:S02]  /*28f10*/  SHFL.IDX P6, R14, R13, R12, R11 ;  /* 0x0000000c0d0e7389 */ /* 0x00006400000c000b */
[----:B01----:R-:W-:Y:S01]  /*28f20*/  ENDCOLLECTIVE ;  /* 0x000000000000791b */ /* 0x003fe20003800000 */
.L_x_1807:
        /* <DEDUP_REMOVED lines=8> */
.L_x_1808:
[----:B------:R-:W-:Y:S02]  /*28fb0*/  IMAD.MOV.U32 R13, RZ, RZ, R68 ;  /* 0x000000ffff0d7224 */ /* 0x000fe400078e0044 */
[----:B------:R-:W-:Y:S02]  /*28fc0*/  IMAD.MOV.U32 R12, RZ, RZ, R3 ;  /* 0x000000ffff0c7224 */ /* 0x000fe400078e0003 */
[----:B------:R-:W-:-:S07]  /*28fd0*/  IMAD.MOV.U32 R45, RZ, RZ, R14 ;  /* 0x000000ffff2d7224 */ /* 0x000fce00078e000e */
[----:B------:R-:W-:Y:S05]  /*28fe0*/  WARPSYNC.COLLECTIVE R15, `(.L_x_1809) ;  /* 0x000000000f087348 */ /* 0x000fea0003c00000 */
[----:B------:R0:W1:Y:S02]  /*28ff0*/  SHFL.IDX P6, R14, R13, R12, R11 ;  /* 0x0000000c0d0e7389 */ /* 0x00006400000c000b */
[----:B01----:R-:W-:Y:S01]  /*29000*/  ENDCOLLECTIVE ;  /* 0x000000000000791b */ /* 0x003fe20003800000 */
.L_x_1809:
        /* <DEDUP_REMOVED lines=8> */
.L_x_1810:
[----:B------:R-:W-:Y:S02]  /*29090*/  IMAD.MOV.U32 R13, RZ, RZ, R72 ;  /* 0x000000ffff0d7224 */ /* 0x000fe400078e0048 */
[----:B------:R-:W-:Y:S02]  /*290a0*/  IMAD.MOV.U32 R12, RZ, RZ, R3 ;  /* 0x000000ffff0c7224 */ /* 0x000fe400078e0003 */
[----:B------:R-:W-:-:S07]  /*290b0*/  IMAD.MOV.U32 R47, RZ, RZ, R14 ;  /* 0x000000ffff2f7224 */ /* 0x000fce00078e000e */
[----:B------:R-:W-:Y:S05]  /*290c0*/  WARPSYNC.COLLECTIVE R15, `(.L_x_1811) ;  /* 0x000000000f087348 */ /* 0x000fea0003c00000 */
[----:B------:R0:W1:Y:S02]  /*290d0*/  SHFL.IDX P6, R14, R13, R12, R11 ;  /* 0x0000000c0d0e7389 */ /* 0x00006400000c000b */
[----:B01----:R-:W-:Y:S01]  /*290e0*/  ENDCOLLECTIVE ;  /* 0x000000000000791b */ /* 0x003fe20003800000 */
.L_x_1811:
        /* <DEDUP_REMOVED lines=8> */
.L_x_1812:
[----:B------:R-:W-:Y:S01]  /*29170*/  MOV R13, R78 ;  /* 0x0000004e000d7202 */ /* 0x000fe20000000f00 */
[----:B------:R-:W-:Y:S02]  /*29180*/  IMAD.MOV.U32 R12, RZ, RZ, R3 ;  /* 0x000000ffff0c7224 */ /* 0x000fe400078e0003 */
[----:B------:R-:W-:-:S07]  /*29190*/  IMAD.MOV.U32 R49, RZ, RZ, R14 ;  /* 0x000000ffff317224 */ /* 0x000fce00078e000e */
[----:B------:R-:W-:Y:S05]  /*291a0*/  WARPSYNC.COLLECTIVE R15, `(.L_x_1813) ;  /* 0x000000000f087348 */ /* 0x000fea0003c00000 */
[----:B------:R0:W1:Y:S02]  /*291b0*/  SHFL.IDX P6, R14, R13, R12, R11 ;  /* 0x0000000c0d0e7389 */ /* 0x00006400000c000b */
[----:B01----:R-:W-:Y:S01]  /*291c0*/  ENDCOLLECTIVE ;  /* 0x000000000000791b */ /* 0x003fe20003800000 */
.L_x_1813:
        /* <DEDUP_REMOVED lines=8> */
.L_x_1814:
[----:B------:R-:W-:Y:S02]  /*29250*/  IMAD.MOV.U32 R13, RZ, RZ, R80 ;  /* 0x000000ffff0d7224 */ /* 0x000fe400078e0050 */
[----:B------:R-:W-:Y:S02]  /*29260*/  IMAD.MOV.U32 R12, RZ, RZ, R3 ;  /* 0x000000ffff0c7224 */ /* 0x000fe400078e0003 */
[----:B------:R-:W-:-:S07]  /*29270*/  IMAD.MOV.U32 R51, RZ, RZ, R14 ;  /* 0x000000ffff337224 */ /* 0x000fce00078e000e */
[----:B------:R-:W-:Y:S05]  /*29280*/  WARPSYNC.COLLECTIVE R15, `(.L_x_1815) ;  /* 0x000000000f087348 */ /* 0x000fea0003c00000 */
[----:B------:R0:W1:Y:S02]  /*29290*/  SHFL.IDX P6, R14, R13, R12, R11 ;  /* 0x0000000c0d0e7389 */ /* 0x00006400000c000b */
[----:B01----:R-:W-:Y:S01]  /*292a0*/  ENDCOLLECTIVE ;  /* 0x000000000000791b */ /* 0x003fe20003800000 */
.L_x_1815:
[----:B------:R-:W-:Y:S02]  /*292b0*/  IMAD.MOV.U32 R13, RZ, RZ, R53 ;  /* 0x000000ffff0d7224 */ /* 0x000fe400078e0035 */
[----:B------:R-:W-:Y:S01]  /*292c0*/  IMAD.MOV.U32 R12, RZ, RZ, R20 ;  /* 0x000000ffff0c7224 */ /* 0x000fe200078e0014 */
[----:B------:R-:W-:-:S07]  /*292d0*/  MOV R80, R14 ;  /* 0x0000000e00507202 */ /* 0x000fce0000000f00 */
[----:B------:R-:W-:Y:S05]  /*292e0*/  WARPSYNC.COLLECTIVE R15, `(.L_x_1816) ;  /* 0x000000000f087348 */ /* 0x000fea0003c00000 */
[----:B------:R0:W1:Y:S02]  /*292f0*/  SHFL.IDX P6, R14, R13, R12, R11 ;  /* 0x0000000c0d0e7389 */ /* 0x00006400000c000b */
[----:B01----:R-:W-:Y:S01]  /*29300*/  ENDCOLLECTIVE ;  /* 0x000000000000791b */ /* 0x003fe20003800000 */
.L_x_1816:
[----:B------:R-:W-:Y:S02]  /*29310*/  IMAD.MOV.U32 R13, RZ, RZ, R82 ;  /* 0x000000ffff0d7224 */ /* 0x000fe400078e0052 */
[----:B------:R-:W-:Y:S02]  /*29320*/  IMAD.MOV.U32 R12, RZ, RZ, R3 ;  /* 0x000000ffff0c7224 */ /* 0x000fe400078e0003 */
[----:B------:R-:W-:-:S07]  /*29330*/  IMAD.MOV.U32 R53, RZ, RZ, R14 ;  /* 0x000000ffff357224 */ /* 0x000fce00078e000e */
[----:B------:R-:W-:Y:S05]  /*29340*/  WARPSYNC.COLLECTIVE R15, `(.L_x_1817) ;  /* 0x000000000f087348 */ /* 0x000fea0003c00000 */
[----:B------:R0:W1:Y:S02]  /*29350*/  SHFL.IDX P6, R14, R13, R12, R11 ;  /* 0x0000000c0d0e7389 */ /* 0x00006400000c000b */
[----:B01----:R-:W-:Y:S01]  /*29360*/  ENDCOLLECTIVE ;  /* 0x000000000000791b */ /* 0x003fe20003800000 */
.L_x_1817:
[----:B------:R-:W-:Y:S01]  /*29370*/  IMAD.MOV.U32 R13, RZ, RZ, R55 ;  /* 0x000000ffff0d7224 */ /* 0x000fe200078e0037 */
[----:B------:R-:W-:Y:S01]  /*29380*/  MOV R12, R20 ;  /* 0x00000014000c7202 */ /* 0x000fe20000000f00 */
[----:B------:R-:W-:-:S07]  /*29390*/  IMAD.MOV.U32 R82, RZ, RZ, R14 ;  /* 0x000000ffff527224 */ /* 0x000fce00078e000e */
[----:B------:R-:W-:Y:S05]  /*293a0*/  WARPSYNC.COLLECTIVE R15, `(.L_x_1818) ;  /* 0x000000000f087348 */ /* 0x000fea0003c00000 */
[----:B------:R0:W1:Y:S02]  /*293b0*/  SHFL.IDX P6, R14, R13, R12, R11 ;  /* 0x0000000c0d0e7389 */ /* 0x00006400000c000b */
[----:B01----:R-:W-:Y:S01]  /*293c0*/  ENDCOLLECTIVE ;  /* 0x000000000000791b */ /* 0x003fe20003800000 */
.L_x_1818:
[----:B------:R-:W-:Y:S02]  /*293d0*/  IMAD.MOV.U32 R13, RZ, RZ, R84 ;  /* 0x000000ffff0d7224 */ /* 0x000fe400078e0054 */
[----:B------:R-:W-:Y:S02]  /*293e0*/  IMAD.MOV.U32 R12, RZ, RZ, R3 ;  /* 0x000000ffff0c7224 */ /* 0x000fe400078e0003 */
[----:B------:R-:W-:-:S07]  /*293f0*/  IMAD.MOV.U32 R55, RZ, RZ, R14 ;  /* 0x000000ffff377224 */ /* 0x000fce00078e000e */
[----:B------:R-:W-:Y:S05]  /*29400*/  WARPSYNC.COLLECTIVE R15, `(.L_x_1819) ;  /* 0x000000000f087348 */ /* 0x000fea0003c00000 */
[----:B------:R0:W1:Y:S02]  /*29410*/  SHFL.IDX P6, R14, R13, R12, R11 ;  /* 0x0000000c0d0e7389 */ /* 0x00006400000c000b */
[----:B01----:R-:W-:Y:S01]  /*29420*/  ENDCOLLECTIVE ;  /* 0x000000000000791b */ /* 0x003fe20003800000 */
.L_x_1819:
[----:B------:R-:W-:Y:S02]  /*29430*/  IMAD.MOV.U32 R13, RZ, RZ, R57 ;  /* 0x000000ffff0d7224 */ /* 0x000fe400078e0039 */
[----:B------:R-:W-:Y:S02]  /*29440*/  IMAD.MOV.U32 R12, RZ, RZ, R20 ;  /* 0x000000ffff0c7224 */ /* 0x000fe400078e0014 */
[----:B------:R-:W-:-:S07]  /*29450*/  IMAD.MOV.U32 R84, RZ, RZ, R14 ;  /* 0x000000ffff547224 */ /* 0x000fce00078e000e */
[----:B------:R-:W-:Y:S05]  /*29460*/  WARPSYNC.COLLECTIVE R15, `(.L_x_1820) ;  /* 0x000000000f087348 */ /* 0x000fea0003c00000 */
[----:B------:R0:W1:Y:S02]  /*29470*/  SHFL.IDX P6, R14, R13, R12, R11 ;  /* 0x0000000c0d0e7389 */ /* 0x00006400000c000b */
[----:B01----:R-:W-:Y:S01]  /*29480*/  ENDCOLLECTIVE ;  /* 0x000000000000791b */ /* 0x003fe20003800000 */
.L_x_1820:
[----:B------:R-:W-:Y:S01]  /*29490*/  MOV R13, R86 ;  /* 0x00000056000d7202 */ /* 0x000fe20000000f00 */
[----:B------:R-:W-:Y:S02]  /*294a0*/  IMAD.MOV.U32 R12, RZ, RZ, R3 ;  /* 0x000000ffff0c7224 */ /* 0x000fe400078e0003 */
[----:B------:R-:W-:-:S07]  /*294b0*/  IMAD.MOV.U32 R57, RZ, RZ, R14 ;  /* 0x000000ffff397224 */ /* 0x000fce00078e000e */
[----:B------:R-:W-:Y:S05]  /*294c0*/  WARPSYNC.COLLECTIVE R15, `(.L_x_1821) ;  /* 0x000000000f087348 */ /* 0x000fea0003c00000 */
[----:B------:R0:W1:Y:S02]  /*294d0*/  SHFL.IDX P6, R14, R13, R12, R11 ;  /* 0x0000000c0d0e7389 */ /* 0x00006400000c000b */
[----:B01----:R-:W-:Y:S01]  /*294e0*/  ENDCOLLECTIVE ;  /* 0x000000000000791b */ /* 0x003fe20003800000 */
.L_x_1821:
[----:B------:R-:W-:Y:S02]  /*294f0*/  IMAD.MOV.U32 R13, RZ, RZ, R59 ;  /* 0x000000ffff0d7224 */ /* 0x000fe400078e003b */
[----:B------:R-:W-:Y:S02]  /*29500*/  IMAD.MOV.U32 R12, RZ, RZ, R20 ;  /* 0x000000ffff0c7224 */ /* 0x000fe400078e0014 */
[----:B------:R-:W-:-:S07]  /*29510*/  IMAD.MOV.U32 R86, RZ, RZ, R14 ;  /* 0x000000ffff567224 */ /* 0x000fce00078e000e */
[----:B------:R-:W-:Y:S05]  /*29520*/  WARPSYNC.COLLECTIVE R15, `(.L_x_1822) ;  /* 0x000000000f087348 */ /* 0x000fea0003c00000 */
[----:B------:R0:W1:Y:S02]  /*29530*/  SHFL.IDX P6, R14, R13, R12, R11 ;  /* 0x0000000c0d0e7389 */ /* 0x00006400000c000b */
[----:B01----:R-:W-:Y:S01]  /*29540*/  ENDCOLLECTIVE ;  /* 0x000000000000791b */ /* 0x003fe20003800000 */
.L_x_1822:
[----:B------:R-:W-:Y:S02]  /*29550*/  IMAD.MOV.U32 R13, RZ, RZ, R88 ;  /* 0x000000ffff0d7224 */ /* 0x000fe400078e0058 */
[----:B------:R-:W-:Y:S02]  /*29560*/  IMAD.MOV.U32 R12, RZ, RZ, R3 ;  /* 0x000000ffff0c7224 */ /* 0x000fe400078e0003 */
[----:B------:R-:W-:-:S07]  /*29570*/  IMAD.MOV.U32 R59, RZ, RZ, R14 ;  /* 0x000000ffff3b7224 */ /* 0x000fce00078e000e */
[----:B------:R-:W-:Y:S05]  /*29580*/  WARPSYNC.COLLECTIVE R15, `(.L_x_1823) ;  /* 0x000000000f087348 */ /* 0x000fea0003c00000 */
[----:B------:R0:W1:Y:S02]  /*29590*/  SHFL.IDX P6, R14, R13, R12, R11 ;  /* 0x0000000c0d0e7389 */ /* 0x00006400000c000b */
[----:B01----:R-:W-:Y:S01]  /*295a0*/  ENDCOLLECTIVE ;  /* 0x000000000000791b */ /* 0x003fe20003800000 */
.L_x_1823:
        /* <DEDUP_REMOVED lines=8> */
.L_x_1824:
[----:B------:R-:W-:Y:S02]  /*29630*/  IMAD.MOV.U32 R13, RZ, RZ, R90 ;  /* 0x000000ffff0d7224 */ /* 0x000fe400078e005a */
[----:B------:R-:W-:Y:S02]  /*29640*/  IMAD.MOV.U32 R12, RZ, RZ, R3 ;  /* 0x000000ffff0c7224 */ /* 0x000fe400078e0003 */
[----:B------:R-:W-:-:S07]  /*29650*/  IMAD.MOV.U32 R61, RZ, RZ, R14 ;  /* 0x000000ffff3d7224 */ /* 0x000fce00078e000e */
[----:B------:R-:W-:Y:S05]  /*29660*/  WARPSYNC.COLLECTIVE R15, `(.L_x_1825) ;  /* 0x000000000f087348 */ /* 0x000fea0003c00000 */
[----:B------:R0:W1:Y:S02]  /*29670*/  SHFL.IDX P6, R14, R13, R12, R11 ;  /* 0x0000000c0d0e7389 */ /* 0x00006400000c000b */
[----:B01----:R-:W-:Y:S01]  /*29680*/  ENDCOLLECTIVE ;  /* 0x000000000000791b */ /* 0x003fe20003800000 */
.L_x_1825:
        /* <DEDUP_REMOVED lines=8> */
.L_x_1826:
[----:B------:R-:W-:Y:S02]  /*29710*/  IMAD.MOV.U32 R13, RZ, RZ, R100 ;  /* 0x000000ffff0d7224 */ /* 0x000fe400078e0064 */
[----:B------:R-:W-:Y:S02]  /*29720*/  IMAD.MOV.U32 R12, RZ, RZ, R3 ;  /* 0x000000ffff0c7224 */ /* 0x000fe400078e0003 */
[----:B------:R-:W-:-:S07]  /*29730*/  IMAD.MOV.U32 R63, RZ, RZ, R14 ;  /* 0x000000ffff3f7224 */ /* 0x000fce00078e000e */
[----:B------:R-:W-:Y:S05]  /*29740*/  WARPSYNC.COLLECTIVE R15, `(.L_x_1827) ;  /* 0x000000000f087348 */ /* 0x000fea0003c00000 */
[----:B------:R0:W1:Y:S02]  /*29750*/  SHFL.IDX P6, R14, R13, R12, R11 ;  /* 0x0000000c0d0e7389 */ /* 0x00006400000c000b */
[----:B01----:R-:W-:Y:S01]  /*29760*/  ENDCOLLECTIVE ;  /* 0x000000000000791b */ /* 0x003fe20003800000 */
.L_x_1827:
        /* <DEDUP_REMOVED lines=8> */
.L_x_1828:
[----:B------:R-:W-:Y:S01]  /*297f0*/  MOV R13, R102 ;  /* 0x00000066000d7202 */ /* 0x000fe20000000f00 */
[----:B------:R-:W-:Y:S02]  /*29800*/  IMAD.MOV.U32 R12, RZ, RZ, R3 ;  /* 0x000000ffff0c7224 */ /* 0x000fe400078e0003 */
[----:B------:R-:W-:-:S07]  /*29810*/  IMAD.MOV.U32 R65, RZ, RZ, R14 ;  /* 0x000000ffff417224 */ /* 0x000fce00078e000e */
[----:B------:R-:W-:Y:S05]  /*29820*/  WARPSYNC.COLLECTIVE R15, `(.L_x_1829) ;  /* 0x000000000f087348 */ /* 0x000fea0003c00000 */
[----:B------:R0:W1:Y:S02]  /*29830*/  SHFL.IDX P6, R14, R13, R12, R11 ;  /* 0x0000000c0d0e7389 */ /* 0x00006400000c000b */
[----:B01----:R-:W-:Y:S01]  /*29840*/  ENDCOLLECTIVE ;  /* 0x000000000000791b */ /* 0x003fe20003800000 */
.L_x_1829:
        /* <DEDUP_REMOVED lines=8> */
.L_x_1830:
[----:B------:R-:W-:Y:S02]  /*298d0*/  IMAD.MOV.U32 R13, RZ, RZ, R104 ;  /* 0x000000ffff0d7224 */ /* 0x000fe400078e0068 */
[----:B------:R-:W-:Y:S02]  /*298e0*/  IMAD.MOV.U32 R12, RZ, RZ, R3 ;  /* 0x000000ffff0c7224 */ /* 0x000fe400078e0003 */
[----:B------:R-:W-:-:S07]  /*298f0*/  IMAD.MOV.U32 R69, RZ, RZ, R14 ;  /* 0x000000ffff457224 */ /* 0x000fce00078e000e */
[----:B------:R-:W-:Y:S05]  /*29900*/  WARPSYNC.COLLECTIVE R15, `(.L_x_1831) ;  /* 0x000000000f087348 */ /* 0x000fea0003c00000 */
[----:B------:R0:W1:Y:S02]  /*29910*/  SHFL.IDX P6, R14, R13, R12, R11 ;  /* 0x0000000c0d0e7389 */ /* 0x00006400000c000b */
[----:B01----:R-:W-:Y:S01]  /*29920*/  ENDCOLLECTIVE ;  /* 0x000000000000791b */ /* 0x003fe20003800000 */
.L_x_1831:
        /* <DEDUP_REMOVED lines=8> */
.L_x_1832:
[----:B------:R-:W-:Y:S02]  /*299b0*/  IMAD.MOV.U32 R13, RZ, RZ, R106 ;  /* 0x000000ffff0d7224 */ /* 0x000fe400078e006a */
[----:B------:R-:W-:Y:S02]  /*299c0*/  IMAD.MOV.U32 R12, RZ, RZ, R3 ;  /* 0x000000ffff0c7224 */ /* 0x000fe400078e0003 */
[----:B------:R-:W-:-:S07]  /*299d0*/  IMAD.MOV.U32 R101, RZ, RZ, R14 ;  /* 0x000000ffff657224 */ /* 0x000fce00078e000e */
[----:B------:R-:W-:Y:S05]  /*299e0*/  WARPSYNC.COLLECTIVE R15, `(.L_x_1833) ;  /* 0x000000000f087348 */ /* 0x000fea0003c00000 */
[----:B------:R0:W1:Y:S02]  /*299f0*/  SHFL.IDX P6, R14, R13, R12, R11 ;  /* 0x0000000c0d0e7389 */ /* 0x00006400000c000b */
[----:B01----:R-:W-:Y:S01]  /*29a00*/  ENDCOLLECTIVE ;  /* 0x000000000000791b */ /* 0x003fe20003800000 */
.L_x_1833:
[----:B------:R-:W-:Y:S01]  /*29a10*/  SEL R49, R104, R101, P0 ;  /* 0x0000006568317207 */ /* 0x000fe20000000000 */
[----:B------:R-:W-:Y:S01]  /*29a20*/  IMAD.MOV.U32 R13, RZ, RZ, R103 ;  /* 0x000000ffff0d7224 */ /* 0x000fe200078e0067 */
[----:B------:R-:W-:Y:S01]  /*29a30*/  MOV R12, R20 ;  /* 0x00000014000c7202 */ /* 0x000fe20000000f00 */
[----:B------:R-:W-:-:S07]  /*29a40*/  IMAD.MOV.U32 R106, RZ, RZ, R14 ;  /* 0x000000ffff6a7224 */ /* 0x000fce00078e000e */
[----:B------:R-:W-:Y:S05]  /*29a50*/  WARPSYNC.COLLECTIVE R15, `(.L_x_1834) ;  /* 0x000000000f087348 */ /* 0x000fea0003c00000 */
[----:B------:R0:W1:Y:S02]  /*29a60*/  SHFL.IDX P6, R14, R13, R12, R11 ;  /* 0x0000000c0d0e7389 */ /* 0x00006400000c000b */
[----:B01----:R-:W-:Y:S01]  /*29a70*/  ENDCOLLECTIVE ;  /* 0x000000000000791b */ /* 0x003fe20003800000 */
.L_x_1834:
[----:B------:R-:W-:Y:S02]  /*29a80*/  IMAD.MOV.U32 R13, RZ, RZ, R108 ;  /* 0x000000ffff0d7224 */ /* 0x000fe400078e006c */
[----:B------:R-:W-:Y:S02]  /*29a90*/  IMAD.MOV.U32 R12, RZ, RZ, R3 ;  /* 0x000000ffff0c7224 */ /* 0x000fe400078e0003 */
[----:B------:R-:W-:-:S07]  /*29aa0*/  IMAD.MOV.U32 R103, RZ, RZ, R14 ;  /* 0x000000ffff677224 */ /* 0x000fce00078e000e */
[----:B------:R-:W-:Y:S05]  /*29ab0*/  WARPSYNC.COLLECTIVE R15, `(.L_x_1835) ;  /* 0x000000000f087348 */ /* 0x000fea0003c00000 */
[----:B------:R0:W1:Y:S02]  /*29ac0*/  SHFL.IDX P6, R14, R13, R12, R11 ;  /* 0x0000000c0d0e7389 */ /* 0x00006400000c000b */
[----:B01----:R-:W-:Y:S01]  /*29ad0*/  ENDCOLLECTIVE ;  /* 0x000000000000791b */ /* 0x003fe20003800000 */
.L_x_1835:
[----:B------:R-:W-:Y:S02]  /*29ae0*/  IMAD.MOV.U32 R13, RZ, RZ, R105 ;  /* 0x000000ffff0d7224 */ /* 0x000fe400078e0069 */
[----:B------:R-:W-:Y:S02]  /*29af0*/  IMAD.MOV.U32 R12, RZ, RZ, R20 ;  /* 0x000000ffff0c7224 */ /* 0x000fe400078e0014 */
[----:B------:R-:W-:-:S07]  /*29b00*/  IMAD.MOV.U32 R108, RZ, RZ, R14 ;  /* 0x000000ffff6c7224 */ /* 0x000fce00078e000e */
[----:B------:R-:W-:Y:S05]  /*29b10*/  WARPSYNC.COLLECTIVE R15, `(.L_x_1836) ;  /* 0x000000000f087348 */ /* 0x000fea0003c00000 */
[----:B------:R0:W1:Y:S02]  /*29b20*/  SHFL.IDX P6, R14, R13, R12, R11 ;  /* 0x0000000c0d0e7389 */ /* 0x00006400000c000b */
[----:B01----:R-:W-:Y:S01]  /*29b30*/  ENDCOLLECTIVE ;  /* 0x000000000000791b */ /* 0x003fe20003800000 */
.L_x_1836:
[----:B------:R-:W-:Y:S01]  /*29b40*/  MOV R13, R110 ;  /* 0x0000006e000d7202 */ /* 0x000fe20000000f00 */
[----:B------:R-:W-:Y:S02]  /*29b50*/  IMAD.MOV.U32 R12, RZ, RZ, R3 ;  /* 0x000000ffff0c7224 */ /* 0x000fe400078e0003 */
[----:B------:R-:W-:-:S07]  /*29b60*/  IMAD.MOV.U32 R105, RZ, RZ, R14 ;  /* 0x000000ffff697224 */ /* 0x000fce00078e000e */
[----:B------:R-:W-:Y:S05]  /*29b70*/  WARPSYNC.COLLECTIVE R15, `(.L_x_1837) ;  /* 0x000000000f087348 */ /* 0x000fea0003c00000 */
[----:B------:R0:W1:Y:S02]  /*29b80*/  SHFL.IDX P6, R14, R13, R12, R11 ;  /* 0x0000000c0d0e7389 */ /* 0x00006400000c000b */
[----:B01----:R-:W-:Y:S01]  /*29b90*/  ENDCOLLECTIVE ;  /* 0x000000000000791b */ /* 0x003fe20003800000 */
.L_x_1837:
[----:B------:R-:W-:Y:S01]  /*29ba0*/  SEL R59, R105, R108, P0 ;  /* 0x0000006c693b7207 */ /* 0x000fe20000000000 */
[----:B------:R-:W-:Y:S02]  /*29bb0*/  IMAD.MOV.U32 R13, RZ, RZ, R107 ;  /* 0x000000ffff0d7224 */ /* 0x000fe400078e006b */
[----:B------:R-:W-:Y:S02]  /*29bc0*/  IMAD.MOV.U32 R12, RZ, RZ, R20 ;  /* 0x000000ffff0c7224 */ /* 0x000fe400078e0014 */
[----:B------:R-:W-:-:S07]  /*29bd0*/  IMAD.MOV.U32 R110, RZ, RZ, R14 ;  /* 0x000000ffff6e7224 */ /* 0x000fce00078e000e */
[----:B------:R-:W-:Y:S05]  /*29be0*/  WARPSYNC.COLLECTIVE R15, `(.L_x_1838) ;  /* 0x000000000f087348 */ /* 0x000fea0003c00000 */
[----:B------:R0:W1:Y:S02]  /*29bf0*/  SHFL.IDX P6, R14, R13, R12, R11 ;  /* 0x0000000c0d0e7389 */ /* 0x00006400000c000b */
[----:B01----:R-:W-:Y:S01]  /*29c00*/  ENDCOLLECTIVE ;  /* 0x000000000000791b */ /* 0x003fe20003800000 */
.L_x_1838:
[----:B------:R-:W-:Y:S02]  /*29c10*/  IMAD.MOV.U32 R13, RZ, RZ, R112 ;  /* 0x000000ffff0d7224 */ /* 0x000fe400078e0070 */
[----:B------:R-:W-:Y:S02]  /*29c20*/  IMAD.MOV.U32 R12, RZ, RZ, R3 ;  /* 0x000000ffff0c7224 */ /* 0x000fe400078e0003 */
[----:B------:R-:W-:-:S07]  /*29c30*/  IMAD.MOV.U32 R107, RZ, RZ, R14 ;  /* 0x000000ffff6b7224 */ /* 0x000fce00078e000e */
[----:B------:R-:W-:Y:S05]  /*29c40*/  WARPSYNC.COLLECTIVE R15, `(.L_x_1839) ;  /* 0x000000000f087348 */ /* 0x000fea0003c00000 */
[----:B------:R0:W1:Y:S02]  /*29c50*/  SHFL.IDX P6, R14, R13, R12, R11 ;  /* 0x0000000c0d0e7389 */ /* 0x00006400000c000b */
[----:B01----:R-:W-:Y:S01]  /*29c60*/  ENDCOLLECTIVE ;  /* 0x000000000000791b */ /* 0x003fe20003800000 */
.L_x_1839:
        /* <DEDUP_REMOVED lines=8> */
.L_x_1840:
[----:B------:R-:W-:Y:S02]  /*29cf0*/  IMAD.MOV.U32 R13, RZ, RZ, R114 ;  /* 0x000000ffff0d7224 */ /* 0x000fe400078e0072 */
[----:B------:R-:W-:Y:S02]  /*29d00*/  IMAD.MOV.U32 R12, RZ, RZ, R3 ;  /* 0x000000ffff0c7224 */ /* 0x000fe400078e0003 */
[----:B------:R-:W-:-:S07]  /*29d10*/  IMAD.MOV.U32 R112, RZ, RZ, R14 ;  /* 0x000000ffff707224 */ /* 0x000fce00078e000e */
[----:B------:R-:W-:Y:S05]  /*29d20*/  WARPSYNC.COLLECTIVE R15, `(.L_x_1841) ;  /* 0x000000000f087348 */ /* 0x000fea0003c00000 */
[----:B------:R0:W1:Y:S02]  /*29d30*/  SHFL.IDX P6, R14, R13, R12, R11 ;  /* 0x0000000c0d0e7389 */ /* 0x00006400000c000b */
[----:B01----:R-:W-:Y:S01]  /*29d40*/  ENDCOLLECTIVE ;  /* 0x000000000000791b */ /* 0x003fe20003800000 */
.L_x_1841:
        /* <DEDUP_REMOVED lines=8> */
.L_x_1842:
[----:B------:R-:W-:Y:S01]  /*29dd0*/  IMAD.MOV.U32 R13, RZ, RZ, R6 ;  /* 0x000000ffff0d7224 */ /* 0x000fe200078e0006 */
[----:B------:R-:W-:Y:S01]  /*29de0*/  SEL R6, R10, R9, P0 ;  /* 0x000000090a067207 */ /* 0x000fe20000000000 */
        /* <DEDUP_REMOVED lines=9> */
.L_x_1843:
[----:B------:R-:W-:Y:S02]  /*29e80*/  SEL R69, R71, R114, P0 ;  /* 0x0000007247457207 */ /* 0x000fe40000000000 */
[----:B------:R-:W-:Y:S01]  /*29e90*/  SEL R71, R114, R71, P0 ;  /* 0x0000004772477207 */ /* 0x000fe20000000000 */
[----:B------:R-:W-:Y:S01]  /*29ea0*/  IMAD.MOV.U32 R13, RZ, RZ, R5 ;  /* 0x000000ffff0d7224 */ /* 0x000fe200078e0005 */
[----:B------:R-:W-:Y:S01]  /*29eb0*/  SEL R5, R78, R51, P0 ;  /* 0x000000334e057207 */ /* 0x000fe20000000000 */
[----:B------:R-:W-:Y:S01]  /*29ec0*/  IMAD.MOV.U32 R12, RZ, RZ, R20 ;  /* 0x000000ffff0c7224 */ /* 0x000fe200078e0014 */
[----:B------:R-:W-:Y:S02]  /*29ed0*/  SEL R51, R101, R104, P0 ;  /* 0x0000006865337207 */ /* 0x000fe40000000000 */
[----:B------:R-:W-:Y:S01]  /*29ee0*/  MOV R20, RZ ;  /* 0x000000ff00147202 */ /* 0x000fe20000000f00 */
[----:B------:R-:W-:-:S07]  /*29ef0*/  IMAD.MOV.U32 R75, RZ, RZ, R14 ;  /* 0x000000ffff4b7224 */ /* 0x000fce00078e000e */
[----:B------:R-:W-:Y:S05]  /*29f00*/  WARPSYNC.COLLECTIVE R15, `(.L_x_1844) ;  /* 0x000000000f087348 */ /* 0x000fea0003c00000 */
[----:B------:R0:W1:Y:S02]  /*29f10*/  SHFL.IDX P6, R14, R13, R12, R11 ;  /* 0x0000000c0d0e7389 */ /* 0x00006400000c000b */
[----:B01----:R-:W-:Y:S01]  /*29f20*/  ENDCOLLECTIVE ;  /* 0x000000000000791b */ /* 0x003fe20003800000 */
.L_x_1844:
        /* <DEDUP_REMOVED lines=13> */
[----:B------:R-:W-:Y:S01]  /*2a000*/  SEL R57, R108, R105, P0 ;  /* 0x000000696c397207 */ /* 0x000fe20000000000 */
[----:B------:R-:W-:Y:S06]  /*2a010*/  BRA `(.L_x_1845) ;  /* 0xffffff3400387947 */ /* 0x000fec000383ffff */
.L_x_1567:
[----:B------:R-:W-:Y:S02]  /*2a020*/  IMAD.MOV.U32 R13, RZ, RZ, R2 ;  /* 0x000000ffff0d7224 */ /* 0x000fe400078e0002 */
[----:B------:R-:W-:Y:S02]  /*2a030*/  IMAD.MOV.U32 R12, RZ, RZ, RZ ;  /* 0x000000ffff0c7224 */ /* 0x000fe400078e00ff */
[----:B------:R-:W-:Y:S02]  /*2a040*/  IMAD.MOV.U32 R11, RZ, RZ, 0x181f ;  /* 0x0000181fff0b7424 */ /* 0x000fe400078e00ff */
[----:B------:R-:W-:-:S07]  /*2a050*/  IMAD.MOV.U32 R15, RZ, RZ, -0x1 ;  /* 0xffffffffff0f7424 */ /* 0x000fce00078e00ff */
[----:B-1----:R-:W-:Y:S05]  /*2a060*/  WARPSYNC.COLLECTIVE R15, `(.L_x_1846) ;  /* 0x000000000f087348 */ /* 0x002fea0003c00000 */
[----:B------:R0:W2:Y:S02]  /*2a070*/  SHFL.IDX P6, R14, R13, R12, R11 ;  /* 0x0000000c0d0e7389 */ /* 0x0000a400000c000b */
[----:B012---:R-:W-:Y:S01]  /*2a080*/  ENDCOLLECTIVE ;  /* 0x000000000000791b */ /* 0x007fe20003800000 */
.L_x_1846:
[----:B------:R-:W-:Y:S02]  /*2a090*/  IMAD.MOV.U32 R13, RZ, RZ, R0 ;  /* 0x000000ffff0d7224 */ /* 0x000fe400078e0000 */
[----:B------:R-:W-:-:S07]  /*2a0a0*/  IMAD.MOV.U32 R3, RZ, RZ, R14 ;  /* 0x000000ffff037224 */ /* 0x000fce00078e000e */
[----:B------:R-:W-:Y:S05]  /*2a0b0*/  WARPSYNC.COLLECTIVE R15, `(.L_x_1847) ;  /* 0x000000000f087348 */ /* 0x000fea0003c00000 */
[----:B------:R0:W1:Y:S02]  /*2a0c0*/  SHFL.IDX P6, R14, R13, R12, R11 ;  /* 0x0000000c0d0e7389 */ /* 0x00006400000c000b */
[----:B01----:R-:W-:Y:S01]  /*2a0d0*/  ENDCOLLECTIVE ;  /* 0x000000000000791b */ /* 0x003fe20003800000 */
.L_x_1847:
[----:B------:R-:W-:Y:S05]  /*2a0e0*/  BRA `(.L_x_1848) ;  /* 0xffffff4c00f47947 */ /* 0x000fea000383ffff */
.L_x_1570:
[----:B------:R-:W-:Y:S01]  /*2a0f0*/  BSSY B1, `(.L_x_1849) ;  /* 0x0000008000017945 */ /* 0x000fe20003800000 */
[----:B------:R-:W-:Y:S01]  /*2a100*/  IMAD.MOV.U32 R13, RZ, RZ, R2 ;  /* 0x000000ffff0d7224 */ /* 0x000fe200078e0002 */
[----:B------:R-:W-:Y:S01]  /*2a110*/  MOV R12, 0x1 ;  /* 0x00000001000c7802 */ /* 0x000fe20000000f00 */
[----:B------:R-:W-:Y:S02]  /*2a120*/  IMAD.MOV.U32 R11, RZ, RZ, 0x181f ;  /* 0x0000181fff0b7424 */ /* 0x000fe400078e00ff */
[----:B----4-:R-:W-:-:S07]  /*2a130*/  IMAD.MOV.U32 R15, RZ, RZ, -0x1 ;  /* 0xffffffffff0f7424 */ /* 0x010fce00078e00ff */
[----:B0123--:R-:W-:Y:S05]  /*2a140*/  WARPSYNC.COLLECTIVE R15, `(.L_x_1850) ;  /* 0x000000000f087348 */ /* 0x00ffea0003c00000 */
[----:B---3--:R3:W4:Y:S02]  /*2a150*/  SHFL.IDX P6, R14, R13, R12, R11 ;  /* 0x0000000c0d0e7389 */ /* 0x00872400000c000b */
[----:B01234-:R-:W-:Y:S01]  /*2a160*/  ENDCOLLECTIVE ;  /* 0x000000000000791b */ /* 0x01ffe20003800000 */
.L_x_1850:
[----:B------:R-:W-:Y:S05]  /*2a170*/  BSYNC B1 ;  /* 0x0000000000017941 */ /* 0x000fea0003800000 */
.L_x_1849:
        /* <DEDUP_REMOVED lines=8> */
.L_x_1851:
[----:B------:R-:W-:Y:S05]  /*2a200*/  BRA `(.L_x_1852) ;  /* 0xffffff5000147947 */ /* 0x000fea000383ffff */
.L_x_1573:
[----:B------:R-:W-:Y:S01]  /*2a210*/  BSSY B1, `(.L_x_1853) ;  /* 0x0000008000017945 */ /* 0x000fe20003800000 */
[----:B------:R-:W-:Y:S01]  /*2a220*/  MOV R13, R2 ;  /* 0x00000002000d7202 */ /* 0x000fe20000000f00 */
[----:B------:R-:W-:Y:S02]  /*2a230*/  IMAD.MOV.U32 R12, RZ, RZ, 0x2 ;  /* 0x00000002ff0c7424 */ /* 0x000fe400078e00ff */
[----:B------:R-:W-:Y:S02]  /*2a240*/  IMAD.MOV.U32 R11, RZ, RZ, 0x181f ;  /* 0x0000181fff0b7424 */ /* 0x000fe400078e00ff */
[----:B----4-:R-:W-:-:S07]  /*2a250*/  IMAD.MOV.U32 R15, RZ, RZ, -0x1 ;  /* 0xffffffffff0f7424 */ /* 0x010fce00078e00ff */
[----:B0123--:R-:W-:Y:S05]  /*2a260*/  WARPSYNC.COLLECTIVE R15, `(.L_x_1854) ;  /* 0x000000000f087348 */ /* 0x00ffea0003c00000 */
[----:B---3--:R3:W4:Y:S02]  /*2a270*/  SHFL.IDX P6, R14, R13, R12, R11 ;  /* 0x0000000c0d0e7389 */ /* 0x00872400000c000b */
[----:B01234-:R-:W-:Y:S01]  /*2a280*/  ENDCOLLECTIVE ;  /* 0x000000000000791b */ /* 0x01ffe20003800000 */
.L_x_1854:
[----:B------:R-:W-:Y:S05]  /*2a290*/  BSYNC B1 ;  /* 0x0000000000017941 */ /* 0x000fea0003800000 */
.L_x_1853:
[----:B------:R-:W-:Y:S01]  /*2a2a0*/  IMAD.MOV.U32 R13, RZ, RZ, R0 ;  /* 0x000000ffff0d7224 */ /* 0x000fe200078e0000 */
[----:B------:R-:W-:Y:S01]  /*2a2b0*/  MOV R15, 0xffffffff ;  /* 0xffffffff000f7802 */ /* 0x000fe20000000f00 */
[----:B------:R-:W-:Y:S02]  /*2a2c0*/  IMAD.MOV.U32 R12, RZ, RZ, 0x2 ;  /* 0x00000002ff0c7424 */ /* 0x000fe400078e00ff */
[----:B------:R-:W-:Y:S02]  /*2a2d0*/  IMAD.MOV.U32 R11, RZ, RZ, 0x181f ;  /* 0x0000181fff0b7424 */ /* 0x000fe400078e00ff */
[----:B------:R-:W-:-:S07]  /*2a2e0*/  IMAD.MOV.U32 R3, RZ, RZ, R14 ;  /* 0x000000ffff037224 */ /* 0x000fce00078e000e */
[----:B------:R-:W-:Y:S05]  /*2a2f0*/  WARPSYNC.COLLECTIVE R15, `(.L_x_1855) ;  /* 0x000000000f087348 */ /* 0x000fea0003c00000 */
[----:B------:R0:W1:Y:S02]  /*2a300*/  SHFL.IDX P6, R14, R13, R12, R11 ;  /* 0x0000000c0d0e7389 */ /* 0x00006400000c000b */
[----:B01----:R-:W-:Y:S01]  /*2a310*/  ENDCOLLECTIVE ;  /* 0x000000000000791b */ /* 0x003fe20003800000 */
.L_x_1855:
[----:B------:R-:W-:Y:S05]  /*2a320*/  BRA `(.L_x_1856) ;  /* 0xffffff5000347947 */ /* 0x000fea000383ffff */
.L_x_1576:
[----:B------:R-:W-:Y:S01]  /*2a330*/  BSSY B1, `(.L_x_1857) ;  /* 0x0000008000017945 */ /* 0x000fe20003800000 */
[----:B------:R-:W-:Y:S02]  /*2a340*/  IMAD.MOV.U32 R13, RZ, RZ, R2 ;  /* 0x000000ffff0d7224 */ /* 0x000fe400078e0002 */
[----:B------:R-:W-:Y:S02]  /*2a350*/  IMAD.MOV.U32 R12, RZ, RZ, 0x3 ;  /* 0x00000003ff0c7424 */ /* 0x000fe400078e00ff */
[----:B------:R-:W-:Y:S02]  /*2a360*/  IMAD.MOV.U32 R11, RZ, RZ, 0x181f ;  /* 0x0000181fff0b7424 */ /* 0x000fe400078e00ff */
[----:B0-----:R-:W-:-:S07]  /*2a370*/  IMAD.MOV.U32 R15, RZ, RZ, -0x1 ;  /* 0xffffffffff0f7424 */ /* 0x001fce00078e00ff */
[----:B-1234-:R-:W-:Y:S05]  /*2a380*/  WARPSYNC.COLLECTIVE R15, `(.L_x_1858) ;  /* 0x000000000f087348 */ /* 0x01efea0003c00000 */
[----:B----4-:R0:W4:Y:S02]  /*2a390*/  SHFL.IDX P6, R14, R13, R12, R11 ;  /* 0x0000000c0d0e7389 */ /* 0x01012400000c000b */
[----:B01234-:R-:W-:Y:S01]  /*2a3a0*/  ENDCOLLECTIVE ;  /* 0x000000000000791b */ /* 0x01ffe20003800000 */
.L_x_1858:
[----:B------:R-:W-:Y:S05]  /*2a3b0*/  BSYNC B1 ;  /* 0x0000000000017941 */ /* 0x000fea0003800000 */
.L_x_1857:
        /* <DEDUP_REMOVED lines=8> */
.L_x_1859:
[----:B------:R-:W-:Y:S05]  /*2a440*/  BRA `(.L_x_1860) ;  /* 0xffffff5000547947 */ /* 0x000fea000383ffff */
.L_x_1601:
[----:B------:R-:W1:Y:S01]  /*2a450*/  S2R R5, SR_TID.X ;  /* 0x0000000000057919 */ /* 0x000e620000002100 */
[----:B------:R-:W-:Y:S01]  /*2a460*/  BSSY B1, `(.L_x_1861) ;  /* 0x000000a000017945 */ /* 0x000fe20003800000 */
[----:B------:R-:W-:Y:S02]  /*2a470*/  IMAD.MOV.U32 R12, RZ, RZ, RZ ;  /* 0x000000ffff0c7224 */ /* 0x000fe400078e00ff */
[----:B0-----:R-:W-:Y:S02]  /*2a480*/  IMAD.MOV.U32 R11, RZ, RZ, 0x1f ;  /* 0x0000001fff0b7424 */ /* 0x001fe400078e00ff */
[----:B------:R-:W-:Y:S01]  /*2a490*/  IMAD.MOV.U32 R15, RZ, RZ, -0x1 ;  /* 0xffffffffff0f7424 */ /* 0x000fe200078e00ff */
[----:B-1----:R-:W-:-:S04]  /*2a4a0*/  SHF.R.U32.HI R5, RZ, 0x5, R5 ;  /* 0x00000005ff057819 */ /* 0x002fc80000011605 */
[----:B------:R-:W-:-:S05]  /*2a4b0*/  LOP3.LUT R5, R5, 0x3, RZ, 0xc0, !PT ;  /* 0x0000000305057812 */ /* 0x000fca00078ec0ff */
[----:B------:R-:W-:-:S07]  /*2a4c0*/  IMAD.MOV.U32 R13, RZ, RZ, R5 ;  /* 0x000000ffff0d7224 */ /* 0x000fce00078e0005 */
[----:B------:R-:W-:Y:S05]  /*2a4d0*/  WARPSYNC.COLLECTIVE R15, `(.L_x_1862) ;  /* 0x000000000f087348 */ /* 0x000fea0003c00000 */
[----:B------:R0:W1:Y:S02]  /*2a4e0*/  SHFL.IDX P6, R14, R13, R12, R11 ;  /* 0x0000000c0d0e7389 */ /* 0x00006400000c000b */
[----:B01----:R-:W-:Y:S01]  /*2a4f0*/  ENDCOLLECTIVE ;  /* 0x000000000000791b */ /* 0x003fe20003800000 */
.L_x_1862:
[----:B------:R-:W-:Y:S05]  /*2a500*/  BSYNC B1 ;  /* 0x0000000000017941 */ /* 0x000fea0003800000 */
.L_x_1861:
[----:B------:R-:W-:Y:S05]  /*2a510*/  BRA `(.L_x_1863) ;  /* 0xffffff6800f47947 */ /* 0x000fea000383ffff */
.L_x_1603:
[----:B------:R-:W-:Y:S01]  /*2a520*/  BSSY B1, `(.L_x_1864) ;  /* 0x0000006000017945 */ /* 0x000fe20003800000 */
[----:B------:R-:W-:-:S07]  /*2a530*/  IMAD.MOV.U32 R15, RZ, RZ, -0x1 ;  /* 0xffffffffff0f7424 */ /* 0x000fce00078e00ff */
[----:B01----:R-:W-:Y:S05]  /*2a540*/  WARPSYNC.COLLECTIVE R15, `(.L_x_1865) ;  /* 0x000000000f0c7348 */ /* 0x003fea0003c00000 */
[----:B------:R-:W-:Y:S02]  /*2a550*/  ELECT P6, UR62, PT ;  /* 0x00000000003e782f */ /* 0x000fe400038c0000 */
[----:B------:R-:W-:Y:S01]  /*2a560*/  MOV R14, UR62 ;  /* 0x0000003e000e7c02 */ /* 0x000fe20008000f00 */
[----:B01----:R-:W-:Y:S10]  /*2a570*/  ENDCOLLECTIVE ;  /* 0x000000000000791b */ /* 0x003ff40003800000 */
.L_x_1865:
[----:B------:R-:W-:Y:S05]  /*2a580*/  BSYNC B1 ;  /* 0x0000000000017941 */ /* 0x000fea0003800000 */
.L_x_1864:
[----:B------:R-:W-:Y:S05]  /*2a590*/  BRA `(.L_x_1602) ;  /* 0xffffff6800ec7947 */ /* 0x000fea000383ffff */
.L_x_1605:
[----:B-1----:R-:W2:Y:S02]  /*2a5a0*/  LDL R5, [R1] ;  /* 0x0000000001057983 */ /* 0x002ea40000100800 */
[----:B--2---:R1:W2:Y:S02]  /*2a5b0*/  SYNCS.PHASECHK.TRANS64.TRYWAIT P0, [R5+URZ+0x28420], R4 ;  /* 0x02842004050075a7 */ /* 0x0042a4000800017f */
[----:B--2---:R-:W-:Y:S05]  /*2a5c0*/  @!P0 NANOSLEEP.SYNCS 0x989680 ;  /* 0x009896800000895d */ /* 0x004fea0003900000 */
[----:B------:R-:W2:Y:S02]  /*2a5d0*/  @!P0 SYNCS.PHASECHK.TRANS64 P0, [R5+URZ+0x28420], R4 ;  /* 0x02842004050085a7 */ /* 0x000ea4000800007f */
[----:B--2---:R-:W-:Y:S05]  /*2a5e0*/  @!P0 BRA `(.L_x_1605) ;  /* 0xfffffffc00ec8947 */ /* 0x004fea000383ffff */
[----:B------:R-:W-:Y:S05]  /*2a5f0*/  BRA `(.L_x_1866) ;  /* 0xffffff6800fc7947 */ /* 0x000fea000383ffff */
.L_x_1609:
[----:B-1----:R1:W2:Y:S02]  /*2a600*/  SYNCS.PHASECHK.TRANS64.TRYWAIT P0, [R7+URZ+0x284a0], R10 ;  /* 0x0284a00a070075a7 */ /* 0x0022a4000800017f */
[----:B--2---:R-:W-:Y:S05]  /*2a610*/  @!P0 NANOSLEEP.SYNCS 0x989680 ;  /* 0x009896800000895d */ /* 0x004fea0003900000 */
[----:B------:R-:W2:Y:S02]  /*2a620*/  @!P0 SYNCS.PHASECHK.TRANS64 P0, [R7+URZ+0x284a0], R10 ;  /* 0x0284a00a070085a7 */ /* 0x000ea4000800007f */
[----:B--2---:R-:W-:Y:S05]  /*2a630*/  @!P0 BRA `(.L_x_1609) ;  /* 0xfffffffc00f08947 */ /* 0x004fea000383ffff */
[----:B------:R-:W-:Y:S05]  /*2a640*/  BRA `(.L_x_1867) ;  /* 0xffffff6c00247947 */ /* 0x000fea000383ffff */
.L_x_1615:
[----:B--2---:R2:W3:Y:S02]  /*2a650*/  SYNCS.PHASECHK.TRANS64.TRYWAIT P0, [R7+URZ+0x284c0], R10 ;  /* 0x0284c00a070075a7 */ /* 0x0044e4000800017f */
[----:B---3--:R-:W-:Y:S05]  /*2a660*/  @!P0 NANOSLEEP.SYNCS 0x989680 ;  /* 0x009896800000895d */ /* 0x008fea0003900000 */
[----:B------:R-:W3:Y:S02]  /*2a670*/  @!P0 SYNCS.PHASECHK.TRANS64 P0, [R7+URZ+0x284c0], R10 ;  /* 0x0284c00a070085a7 */ /* 0x000ee4000800007f */
[----:B---3--:R-:W-:Y:S05]  /*2a680*/  @!P0 BRA `(.L_x_1615) ;  /* 0xfffffffc00f08947 */ /* 0x008fea000383ffff */
[----:B------:R-:W-:Y:S05]  /*2a690*/  BRA `(.L_x_1868) ;  /* 0xffffff6c00e87947 */ /* 0x000fea000383ffff */
.L_x_1623:
[----:B-1----:R1:W2:Y:S02]  /*2a6a0*/  SYNCS.PHASECHK.TRANS64.TRYWAIT P1, [R8+URZ+0x284a0], R7 ;  /* 0x0284a007080075a7 */ /* 0x0022a4000802017f */
[----:B--2---:R-:W-:Y:S05]  /*2a6b0*/  @!P1 NANOSLEEP.SYNCS 0x989680 ;  /* 0x009896800000995d */ /* 0x004fea0003900000 */
[----:B------:R-:W2:Y:S02]  /*2a6c0*/  @!P1 SYNCS.PHASECHK.TRANS64 P1, [R8+URZ+0x284a0], R7 ;  /* 0x0284a007080095a7 */ /* 0x000ea4000802007f */
[----:B--2---:R-:W-:Y:S05]  /*2a6d0*/  @!P1 BRA `(.L_x_1623) ;  /* 0xfffffffc00f09947 */ /* 0x004fea000383ffff */
[----:B------:R-:W-:Y:S05]  /*2a6e0*/  BRA `(.L_x_1869) ;  /* 0xffffff7000fc7947 */ /* 0x000fea000383ffff */
.L_x_1629:
[----:B--2---:R2:W3:Y:S02]  /*2a6f0*/  SYNCS.PHASECHK.TRANS64.TRYWAIT P1, [R8+URZ+0x284c0], R7 ;  /* 0x0284c007080075a7 */ /* 0x0044e4000802017f */
[----:B---3--:R-:W-:Y:S05]  /*2a700*/  @!P1 NANOSLEEP.SYNCS 0x989680 ;  /* 0x009896800000995d */ /* 0x008fea0003900000 */
[----:B------:R-:W3:Y:S02]  /*2a710*/  @!P1 SYNCS.PHASECHK.TRANS64 P1, [R8+URZ+0x284c0], R7 ;  /* 0x0284c007080095a7 */ /* 0x000ee4000802007f */
[----:B---3--:R-:W-:Y:S05]  /*2a720*/  @!P1 BRA `(.L_x_1629) ;  /* 0xfffffffc00f09947 */ /* 0x008fea000383ffff */
[----:B------:R-:W-:Y:S05]  /*2a730*/  BRA `(.L_x_1870) ;  /* 0xffffff7400bc7947 */ /* 0x000fea000383ffff */
.L_x_1653:
[----:B------:R-:W1:Y:S01]  /*2a740*/  S2R R0, SR_TID.X ;  /* 0x0000000000007919 */ /* 0x000e620000002100 */
[----:B------:R-:W-:Y:S01]  /*2a750*/  BSSY B0, `(.L_x_1871) ;  /* 0x000000a000007945 */ /* 0x000fe20003800000 */
[----:B------:R-:W-:Y:S01]  /*2a760*/  MOV R12, RZ ;  /* 0x000000ff000c7202 */ /* 0x000fe20000000f00 */
[----:B0-----:R-:W-:Y:S02]  /*2a770*/  IMAD.MOV.U32 R11, RZ, RZ, 0x1f ;  /* 0x0000001fff0b7424 */ /* 0x001fe400078e00ff */
[----:B------:R-:W-:Y:S01]  /*2a780*/  IMAD.MOV.U32 R15, RZ, RZ, -0x1 ;  /* 0xffffffffff0f7424 */ /* 0x000fe200078e00ff */
[----:B-1----:R-:W-:-:S04]  /*2a790*/  SHF.R.U32.HI R0, RZ, 0x5, R0 ;  /* 0x00000005ff007819 */ /* 0x002fc80000011600 */
[----:B------:R-:W-:-:S05]  /*2a7a0*/  LOP3.LUT R0, R0, 0x3, RZ, 0xc0, !PT ;  /* 0x0000000300007812 */ /* 0x000fca00078ec0ff */
[----:B------:R-:W-:-:S07]  /*2a7b0*/  IMAD.MOV.U32 R13, RZ, RZ, R0 ;  /* 0x000000ffff0d7224 */ /* 0x000fce00078e0000 */
[----:B--2---:R-:W-:Y:S05]  /*2a7c0*/  WARPSYNC.COLLECTIVE R15, `(.L_x_1872) ;  /* 0x000000000f087348 */ /* 0x004fea0003c00000 */
[----:B------:R0:W1:Y:S02]  /*2a7d0*/  SHFL.IDX P6, R14, R13, R12, R11 ;  /* 0x0000000c0d0e7389 */ /* 0x00006400000c000b */
[----:B012---:R-:W-:Y:S01]  /*2a7e0*/  ENDCOLLECTIVE ;  /* 0x000000000000791b */ /* 0x007fe20003800000 */
.L_x_1872:
[----:B------:R-:W-:Y:S05]  /*2a7f0*/  BSYNC B0 ;  /* 0x0000000000007941 */ /* 0x000fea0003800000 */
.L_x_1871:
[----:B------:R-:W-:Y:S05]  /*2a800*/  BRA `(.L_x_1873) ;  /* 0xffffff8400987947 */ /* 0x000fea000383ffff */
.L_x_1655:
[----:B------:R-:W-:Y:S01]  /*2a810*/  BSSY B0, `(.L_x_1874) ;  /* 0x0000006000007945 */ /* 0x000fe20003800000 */
[----:B------:R-:W-:-:S07]  /*2a820*/  IMAD.MOV.U32 R15, RZ, RZ, -0x1 ;  /* 0xffffffffff0f7424 */ /* 0x000fce00078e00ff */
[----:B012---:R-:W-:Y:S05]  /*2a830*/  WARPSYNC.COLLECTIVE R15, `(.L_x_1875) ;  /* 0x000000000f0c7348 */ /* 0x007fea0003c00000 */
[----:B------:R-:W-:Y:S02]  /*2a840*/  ELECT P6, UR62, PT ;  /* 0x00000000003e782f */ /* 0x000fe400038c0000 */
[----:B------:R-:W-:Y:S01]  /*2a850*/  MOV R14, UR62 ;  /* 0x0000003e000e7c02 */ /* 0x000fe20008000f00 */
[----:B012---:R-:W-:Y:S10]  /*2a860*/  ENDCOLLECTIVE ;  /* 0x000000000000791b */ /* 0x007ff40003800000 */
.L_x_1875:
[----:B------:R-:W-:Y:S05]  /*2a870*/  BSYNC B0 ;  /* 0x0000000000007941 */ /* 0x000fea0003800000 */
.L_x_1874:
[----:B------:R-:W-:Y:S05]  /*2a880*/  BRA `(.L_x_1876) ;  /* 0xffffff8400a07947 */ /* 0x000fea000383ffff */
.L_x_1657:
[----:B-1----:R1:W2:Y:S02]  /*2a890*/  SYNCS.PHASECHK.TRANS64.TRYWAIT P0, [R0+URZ+0x28480], R3 ;  /* 0x02848003000075a7 */ /* 0x0022a4000800017f */
[----:B--2---:R-:W-:Y:S05]  /*2a8a0*/  @!P0 NANOSLEEP.SYNCS 0x989680 ;  /* 0x009896800000895d */ /* 0x004fea0003900000 */
[----:B------:R-:W2:Y:S02]  /*2a8b0*/  @!P0 SYNCS.PHASECHK.TRANS64 P0, [R0+URZ+0x28480], R3 ;  /* 0x02848003000085a7 */ /* 0x000ea4000800007f */
[----:B--2---:R-:W-:Y:S05]  /*2a8c0*/  @!P0 BRA `(.L_x_1657) ;  /* 0xfffffffc00f08947 */ /* 0x004fea000383ffff */
[----:B------:R-:W-:Y:S05]  /*2a8d0*/  BRA `(.L_x_1877) ;  /* 0xffffff8800147947 */ /* 0x000fea000383ffff */
.L_x_1659:
[----:B--2---:R2:W3:Y:S02]  /*2a8e0*/  SYNCS.PHASECHK.TRANS64.TRYWAIT P0, [R0+URZ+0x28440], R3 ;  /* 0x02844003000075a7 */ /* 0x0044e4000800017f */
[----:B---3--:R-:W-:Y:S05]  /*2a8f0*/  @!P0 NANOSLEEP.SYNCS 0x989680 ;  /* 0x009896800000895d */ /* 0x008fea0003900000 */
[----:B------:R-:W3:Y:S02]  /*2a900*/  @!P0 SYNCS.PHASECHK.TRANS64 P0, [R0+URZ+0x28440], R3 ;  /* 0x02844003000085a7 */ /* 0x000ee4000800007f */
[----:B---3--:R-:W-:Y:S05]  /*2a910*/  @!P0 BRA `(.L_x_1659) ;  /* 0xfffffffc00f08947 */ /* 0x008fea000383ffff */
[----:B------:R-:W-:Y:S05]  /*2a920*/  BRA `(.L_x_1878) ;  /* 0xffffff8800847947 */ /* 0x000fea000383ffff */
.L_x_1663:
[----:B------:R-:W2:Y:S01]  /*2a930*/  LDL.LU R11, [R1+0x40] ;  /* 0x00004000010b7983 */ /* 0x000ea20000300800 */
[----:B------:R-:W-:Y:S01]  /*2a940*/  IMAD.MOV.U32 R13, RZ, RZ, R3 ;  /* 0x000000ffff0d7224 */ /* 0x000fe200078e0003 */
[----:B------:R-:W-:Y:S01]  /*2a950*/  LOP3.LUT R5, R5, 0x7f, RZ, 0xc0, !PT ;  /* 0x0000007f05057812 */ /* 0x000fe200078ec0ff */
[----:B------:R-:W-:Y:S02]  /*2a960*/  IMAD.MOV.U32 R12, RZ, RZ, RZ ;  /* 0x000000ffff0c7224 */ /* 0x000fe400078e00ff */
[----:B------:R-:W-:Y:S01]  /*2a970*/  IMAD.MOV.U32 R15, RZ, RZ, -0x1 ;  /* 0xffffffffff0f7424 */ /* 0x000fe200078e00ff */
[----:B------:R-:W-:-:S05]  /*2a980*/  SHF.R.U32.HI R5, RZ, 0x3, R5 ;  /* 0x00000003ff057819 */ /* 0x000fca0000011605 */
[----:B------:R-:W-:-:S04]  /*2a990*/  IMAD.IADD R0, R5, 0x1, R8 ;  /* 0x0000000105007824 */ /* 0x000fc800078e0208 */
[----:B------:R-:W-:Y:S02]  /*2a9a0*/  VIADD R5, R0, 0x10 ;  /* 0x0000001000057836 */ /* 0x000fe40000000000 */
[----:B--2---:R-:W-:Y:S02]  /*2a9b0*/  IMAD R2, R11, R7, RZ ;  /* 0x000000070b027224 */ /* 0x004fe400078e02ff */
[----:B------:R-:W-:-:S03]  /*2a9c0*/  IMAD.MOV.U32 R11, RZ, RZ, 0x181f ;  /* 0x0000181fff0b7424 */ /* 0x000fc600078e00ff */
[----:B------:R-:W-:-:S13]  /*2a9d0*/  ISETP.GE.AND P2, PT, R0, R2, PT ;  /* 0x000000020000720c */ /* 0x000fda0003f46270 */
[----:B-----5:R-:W-:Y:S05]  /*2a9e0*/  WARPSYNC.COLLECTIVE R15, `(.L_x_1879) ;  /* 0x000000000f087348 */ /* 0x020fea0003c00000 */
[----:B------:R0:W1:Y:S02]  /*2a9f0*/  SHFL.IDX P6, R14, R13, R12, R11 ;  /* 0x0000000c0d0e7389 */ /* 0x00006400000c000b */
[----:B01---5:R-:W-:Y:S01]  /*2aa00*/  ENDCOLLECTIVE ;  /* 0x000000000000791b */ /* 0x023fe20003800000 */
.L_x_1879:
[----:B------:R-:W-:Y:S01]  /*2aa10*/  IMAD.MOV.U32 R13, RZ, RZ, R4 ;  /* 0x000000ffff0d7224 */ /* 0x000fe200078e0004 */
[----:B------:R-:W-:-:S07]  /*2aa20*/  MOV R6, R14 ;  /* 0x0000000e00067202 */ /* 0x000fce0000000f00 */
[----:B------:R-:W-:Y:S05]  /*2aa30*/  WARPSYNC.COLLECTIVE R15, `(.L_x_1880) ;  /* 0x000000000f087348 */ /* 0x000fea0003c00000 */
[----:B------:R0:W1:Y:S02]  /*2aa40*/  SHFL.IDX P6, R14, R13, R12, R11 ;  /* 0x0000000c0d0e7389 */ /* 0x00006400000c000b */
[----:B01----:R-:W-:Y:S01]  /*2aa50*/  ENDCOLLECTIVE ;  /* 0x000000000000791b */ /* 0x003fe20003800000 */
.L_x_1880:
[----:B------:R-:W-:Y:S02]  /*2aa60*/  IMAD.MOV.U32 R13, RZ, RZ, R3 ;  /* 0x000000ffff0d7224 */ /* 0x000fe400078e0003 */
[----:B------:R-:W-:Y:S02]  /*2aa70*/  IMAD.MOV.U32 R12, RZ, RZ, 0x1 ;  /* 0x00000001ff0c7424 */ /* 0x000fe400078e00ff */
[----:B------:R-:W-:-:S07]  /*2aa80*/  IMAD.MOV.U32 R7, RZ, RZ, R14 ;  /* 0x000000ffff077224 */ /* 0x000fce00078e000e */
[----:B------:R-:W-:Y:S05]  /*2aa90*/  WARPSYNC.COLLECTIVE R15, `(.L_x_1881) ;  /* 0x000000000f087348 */ /* 0x000fea0003c00000 */
[----:B------:R0:W1:Y:S02]  /*2aaa0*/  SHFL.IDX P6, R14, R13, R12, R11 ;  /* 0x0000000c0d0e7389 */ /* 0x00006400000c000b */
[----:B01----:R-:W-:Y:S01]  /*2aab0*/  ENDCOLLECTIVE ;  /* 0x000000000000791b */ /* 0x003fe20003800000 */
.L_x_1881:
[----:B------:R-:W-:-:S05]  /*2aac0*/  @!P2 IADD3 R7, P3, R10, R7, RZ ;  /* 0x000000070a07a210 */ /* 0x000fca0007f7e0ff */
[----:B------:R-:W-:-:S05]  /*2aad0*/  @!P2 IMAD.X R6, RZ, RZ, R6, P3 ;  /* 0x000000ffff06a224 */ /* 0x000fca00018e0606 */
[----:B------:R-:W-:Y:S01]  /*2aae0*/  @!P2 LOP3.LUT R7, R7, R6, RZ, 0x3c, !PT ;  /* 0x000000060707a212 */ /* 0x000fe200078e3cff */
[----:B------:R-:W-:-:S03]  /*2aaf0*/  IMAD.MOV.U32 R13, RZ, RZ, R4 ;  /* 0x000000ffff0d7224 */ /* 0x000fc600078e0004 */
[----:B------:R-:W-:-:S04]  /*2ab00*/  @!P2 LOP3.LUT R6, R7, R6, RZ, 0x3c, !PT ;  /* 0x000000060706a212 */ /* 0x000fc800078e3cff */
[----:B------:R-:W-:Y:S02]  /*2ab10*/  @!P2 LOP3.LUT R7, R7, R6, RZ, 0x3c, !PT ;  /* 0x000000060707a212 */ /* 0x000fe400078e3cff */
[----:B------:R-:W-:-:S07]  /*2ab20*/  MOV R8, R14 ;  /* 0x0000000e00087202 */ /* 0x000fce0000000f00 */
[----:B------:R-:W-:Y:S05]  /*2ab30*/  WARPSYNC.COLLECTIVE R15, `(.L_x_1882) ;  /* 0x000000000f087348 */ /* 0x000fea0003c00000 */
[----:B------:R0:W1:Y:S02]  /*2ab40*/  SHFL.IDX P6, R14, R13, R12, R11 ;  /* 0x0000000c0d0e7389 */ /* 0x00006400000c000b */
[----:B01----:R-:W-:Y:S01]  /*2ab50*/  ENDCOLLECTIVE ;  /* 0x000000000000791b */ /* 0x003fe20003800000 */
.L_x_1882:
        /* <DEDUP_REMOVED lines=12> */
.L_x_1883:
[----:B------:R-:W-:Y:S01]  /*2ac20*/  @!P2 IADD3 R7, P3, R10, R5, RZ ;  /* 0x000000050a07a210 */ /* 0x000fe20007f7e0ff */
[----:B------:R-:W-:-:S04]  /*2ac30*/  VIADD R5, R0, 0x20 ;  /* 0x0000002000057836 */ /* 0x000fc80000000000 */
[----:B------:R-:W-:-:S05]  /*2ac40*/  @!P2 IMAD.X R6, RZ, RZ, R8, P3 ;  /* 0x000000ffff06a224 */ /* 0x000fca00018e0608 */
[----:B------:R-:W-:Y:S02]  /*2ac50*/  @!P2 LOP3.LUT R7, R7, R6, RZ, 0x3c, !PT ;  /* 0x000000060707a212 */ /* 0x000fe400078e3cff */
[----:B------:R-:W-:Y:S02]  /*2ac60*/  MOV R13, R4 ;  /* 0x00000004000d7202 */ /* 0x000fe40000000f00 */
[----:B------:R-:W-:-:S04]  /*2ac70*/  @!P2 LOP3.LUT R6, R7, R6, RZ, 0x3c, !PT ;  /* 0x000000060706a212 */ /* 0x000fc800078e3cff */
[----:B------:R-:W-:-:S05]  /*2ac80*/  @!P2 LOP3.LUT R7, R7, R6, RZ, 0x3c, !PT ;  /* 0x000000060707a212 */ /* 0x000fca00078e3cff */
[----:B------:R-:W-:Y:S01]  /*2ac90*/  @!PT LDS RZ, [RZ] ;  /* 0x00000000fffff984 */ /* 0x000fe20000000800 */
[----:B------:R-:W-:Y:S01]  /*2aca0*/  @!PT LDS RZ, [RZ] ;  /* 0x00000000fffff984 */ /* 0x000fe20000000800 */
[----:B------:R-:W-:Y:S01]  /*2acb0*/  @!PT LDS RZ, [RZ] ;  /* 0x00000000fffff984 */ /* 0x000fe20000000800 */
[----:B------:R-:W-:Y:S04]  /*2acc0*/  @!P2 LDGSTS.E.BYPASS.LTC128B.128 [R9+0x18800], desc[UR46][R6.64], !P0 ;  /* 0x188000000609afae */ /* 0x000fe8000c101d6e */
[----:B------:R0:W-:Y:S01]  /*2acd0*/  @!P2 LDGSTS.E.BYPASS.LTC128B.128 [R9+0x1c800], desc[UR46][R6.64+0x80], !P1 ;  /* 0x1c8000800609afae */ /* 0x0001e2000c901d6e */
[----:B------:R-:W-:Y:S01]  /*2ace0*/  ISETP.GE.AND P2, PT, R5, R2, PT ;  /* 0x000000020500720c */ /* 0x000fe20003f46270 */
[----:B0-----:R-:W-:-:S12]  /*2acf0*/  IMAD.MOV.U32 R6, RZ, RZ, R14 ;  /* 0x000000ffff067224 */ /* 0x001fd800078e000e */
[----:B------:R-:W-:Y:S05]  /*2ad00*/  WARPSYNC.COLLECTIVE R15, `(.L_x_1884) ;  /* 0x000000000f087348 */ /* 0x000fea0003c00000 */
[----:B------:R0:W1:Y:S02]  /*2ad10*/  SHFL.IDX P6, R14, R13, R12, R11 ;  /* 0x0000000c0d0e7389 */ /* 0x00006400000c000b */
[----:B01----:R-:W-:Y:S01]  /*2ad20*/  ENDCOLLECTIVE ;  /* 0x000000000000791b */ /* 0x003fe20003800000 */
.L_x_1884:
[----:B------:R-:W-:Y:S02]  /*2ad30*/  IMAD.MOV.U32 R13, RZ, RZ, R3 ;  /* 0x000000ffff0d7224 */ /* 0x000fe400078e0003 */
[----:B------:R-:W-:Y:S02]  /*2ad40*/  IMAD.MOV.U32 R12, RZ, RZ, 0x3 ;  /* 0x00000003ff0c7424 */ /* 0x000fe400078e00ff */
[----:B------:R-:W-:-:S07]  /*2ad50*/  IMAD.MOV.U32 R5, RZ, RZ, R14 ;  /* 0x000000ffff057224 */ /* 0x000fce00078e000e */
[----:B------:R-:W-:Y:S05]  /*2ad60*/  WARPSYNC.COLLECTIVE R15, `(.L_x_1885) ;  /* 0x000000000f087348 */ /* 0x000fea0003c00000 */
[----:B------:R0:W1:Y:S02]  /*2ad70*/  SHFL.IDX P6, R14, R13, R12, R11 ;  /* 0x0000000c0d0e7389 */ /* 0x00006400000c000b */
[----:B01----:R-:W-:Y:S01]  /*2ad80*/  ENDCOLLECTIVE ;  /* 0x000000000000791b */ /* 0x003fe20003800000 */
.L_x_1885:
[----:B------:R-:W-:-:S05]  /*2ad90*/  @!P2 IADD3 R5, P3, R10, R5, RZ ;  /* 0x000000050a05a210 */ /* 0x000fca0007f7e0ff */
[----:B------:R-:W-:-:S04]  /*2ada0*/  @!P2 IMAD.X R6, RZ, RZ, R6, P3 ;  /* 0x000000ffff06a224 */ /* 0x000fc800018e0606 */
[----:B------:R-:W-:Y:S02]  /*2adb0*/  @!P2 IMAD.MOV.U32 R7, RZ, RZ, R6 ;  /* 0x000000ffff07a224 */ /* 0x000fe400078e0006 */
[----:B------:R-:W-:Y:S02]  /*2adc0*/  @!P2 IMAD.MOV.U32 R6, RZ, RZ, R5 ;  /* 0x000000ffff06a224 */ /* 0x000fe400078e0005 */
[----:B------:R-:W-:Y:S02]  /*2add0*/  IMAD.MOV.U32 R13, RZ, RZ, R4 ;  /* 0x000000ffff0d7224 */ /* 0x000fe400078e0004 */
[----:B------:R-:W-:Y:S01]  /*2ade0*/  VIADD R5, R0, 0x30 ;  /* 0x0000003000057836 */ /* 0x000fe20000000000 */
[----:B------:R-:W-:Y:S01]  /*2adf0*/  @!PT LDS RZ, [RZ] ;  /* 0x00000000fffff984 */ /* 0x000fe20000000800 */
[----:B------:R-:W-:Y:S01]  /*2ae00*/  @!PT LDS RZ, [RZ] ;  /* 0x00000000fffff984 */ /* 0x000fe20000000800 */
[----:B------:R-:W-:Y:S01]  /*2ae10*/  @!PT LDS RZ, [RZ] ;  /* 0x00000000fffff984 */ /* 0x000fe20000000800 */
[----:B------:R-:W-:Y:S04]  /*2ae20*/  @!P2 LDGSTS.E.BYPASS.LTC128B.128 [R9+0x19000], desc[UR46][R6.64], !P0 ;  /* 0x190000000609afae */ /* 0x000fe8000c101d6e */
[----:B------:R0:W-:Y:S01]  /*2ae30*/  @!P2 LDGSTS.E.BYPASS.LTC128B.128 [R9+0x1d000], desc[UR46][R6.64+0x80], !P1 ;  /* 0x1d0000800609afae */ /* 0x0001e2000c901d6e */
[----:B------:R-:W-:-:S02]  /*2ae40*/  ISETP.GE.AND P2, PT, R5, R2, PT ;  /* 0x000000020500720c */ /* 0x000fc40003f46270 */
[----:B0-----:R-:W-:-:S11]  /*2ae50*/  MOV R6, R14 ;  /* 0x0000000e00067202 */ /* 0x001fd60000000f00 */
[----:B------:R-:W-:Y:S05]  /*2ae60*/  WARPSYNC.COLLECTIVE R15, `(.L_x_1886) ;  /* 0x000000000f087348 */ /* 0x000fea0003c00000 */
[----:B------:R0:W1:Y:S02]  /*2ae70*/  SHFL.IDX P6, R14, R13, R12, R11 ;  /* 0x0000000c0d0e7389 */ /* 0x00006400000c000b */
[----:B01----:R-:W-:Y:S01]  /*2ae80*/  ENDCOLLECTIVE ;  /* 0x000000000000791b */ /* 0x003fe20003800000 */
.L_x_1886:
[----:B------:R-:W-:Y:S01]  /*2ae90*/  IMAD.MOV.U32 R13, RZ, RZ, R3 ;  /* 0x000000ffff0d7224 */ /* 0x000fe200078e0003 */
[----:B------:R-:W-:Y:S01]  /*2aea0*/  MOV R12, 0x4 ;  /* 0x00000004000c7802 */ /* 0x000fe20000000f00 */
[----:B------:R-:W-:-:S07]  /*2aeb0*/  IMAD.MOV.U32 R5, RZ, RZ, R14 ;  /* 0x000000ffff057224 */ /* 0x000fce00078e000e */
[----:B------:R-:W-:Y:S05]  /*2aec0*/  WARPSYNC.COLLECTIVE R15, `(.L_x_1887) ;  /* 0x000000000f087348 */ /* 0x000fea0003c00000 */
[----:B------:R0:W1:Y:S02]  /*2aed0*/  SHFL.IDX P6, R14, R13, R12, R11 ;  /* 0x0000000c0d0e7389 */ /* 0x00006400000c000b */
[----:B01----:R-:W-:Y:S01]  /*2aee0*/  ENDCOLLECTIVE ;  /* 0x000000000000791b */ /* 0x003fe20003800000 */
.L_x_1887:
        /* <DEDUP_REMOVED lines=16> */
.L_x_1888:
[----:B------:R-:W-:Y:S01]  /*2aff0*/  MOV R13, R3 ;  /* 0x00000003000d7202 */ /* 0x000fe20000000f00 */
[----:B------:R-:W-:Y:S02]  /*2b000*/  IMAD.MOV.U32 R12, RZ, RZ, 0x5 ;  /* 0x00000005ff0c7424 */ /* 0x000fe400078e00ff */
[----:B------:R-:W-:-:S07]  /*2b010*/  IMAD.MOV.U32 R5, RZ, RZ, R14 ;  /* 0x000000ffff057224 */ /* 0x000fce00078e000e */
[----:B------:R-:W-:Y:S05]  /*2b020*/  WARPSYNC.COLLECTIVE R15, `(.L_x_1889) ;  /* 0x000000000f087348 */ /* 0x000fea0003c00000 */
[----:B------:R0:W1:Y:S02]  /*2b030*/  SHFL.IDX P6, R14, R13, R12, R11 ;  /* 0x0000000c0d0e7389 */ /* 0x00006400000c000b */
[----:B01----:R-:W-:Y:S01]  /*2b040*/  ENDCOLLECTIVE ;  /* 0x000000000000791b */ /* 0x003fe20003800000 */
.L_x_1889:
        /* <DEDUP_REMOVED lines=16> */
.L_x_1890:
[----:B------:R-:W-:Y:S01]  /*2b150*/  MOV R13, R3 ;  /* 0x00000003000d7202 */ /* 0x000fe20000000f00 */
[----:B------:R-:W-:Y:S02]  /*2b160*/  IMAD.MOV.U32 R12, RZ, RZ, 0x6 ;  /* 0x00000006ff0c7424 */ /* 0x000fe400078e00ff */
[----:B------:R-:W-:-:S07]  /*2b170*/  IMAD.MOV.U32 R5, RZ, RZ, R14 ;  /* 0x000000ffff057224 */ /* 0x000fce00078e000e */
[----:B------:R-:W-:Y:S05]  /*2b180*/  WARPSYNC.COLLECTIVE R15, `(.L_x_1891) ;  /* 0x000000000f087348 */ /* 0x000fea0003c00000 */
[----:B------:R0:W1:Y:S02]  /*2b190*/  SHFL.IDX P6, R14, R13, R12, R11 ;  /* 0x0000000c0d0e7389 */ /* 0x00006400000c000b */
[----:B01----:R-:W-:Y:S01]  /*2b1a0*/  ENDCOLLECTIVE ;  /* 0x000000000000791b */ /* 0x003fe20003800000 */
.L_x_1891:
[----:B------:R-:W-:-:S05]  /*2b1b0*/  @!P2 IADD3 R5, P3, R10, R5, RZ ;  /* 0x000000050a05a210 */ /* 0x000fca0007f7e0ff */
[----:B------:R-:W-:-:S04]  /*2b1c0*/  @!P2 IMAD.X R6, RZ, RZ, R6, P3 ;  /* 0x000000ffff06a224 */ /* 0x000fc800018e0606 */
[----:B------:R-:W-:Y:S02]  /*2b1d0*/  @!P2 IMAD.MOV.U32 R7, RZ, RZ, R6 ;  /* 0x000000ffff07a224 */ /* 0x000fe400078e0006 */
[----:B------:R-:W-:Y:S02]  /*2b1e0*/  @!P2 IMAD.MOV.U32 R6, RZ, RZ, R5 ;  /* 0x000000ffff06a224 */ /* 0x000fe400078e0005 */
[----:B------:R-:W-:-:S03]  /*2b1f0*/  IMAD.MOV.U32 R13, RZ, RZ, R4 ;  /* 0x000000ffff0d7224 */ /* 0x000fc600078e0004 */
        /* <DEDUP_REMOVED lines=9> */
.L_x_1892:
        /* <DEDUP_REMOVED lines=8> */
.L_x_1893:
[----:B------:R-:W-:-:S05]  /*2b310*/  @!P2 IADD3 R5, P3, R10, R5, RZ ;  /* 0x000000050a05a210 */ /* 0x000fca0007f7e0ff */
[----:B------:R-:W-:-:S04]  /*2b320*/  @!P2 IMAD.X R6, RZ, RZ, R6, P3 ;  /* 0x000000ffff06a224 */ /* 0x000fc800018e0606 */
[----:B------:R-:W-:Y:S01]  /*2b330*/  @!P2 IMAD.MOV.U32 R7, RZ, RZ, R6 ;  /* 0x000000ffff07a224 */ /* 0x000fe200078e0006 */
[----:B------:R-:W-:Y:S01]  /*2b340*/  @!P2 MOV R6, R5 ;  /* 0x000000050006a202 */ /* 0x000fe20000000f00 */
[----:B------:R-:W-:-:S04]  /*2b350*/  IMAD.MOV.U32 R13, RZ, RZ, R4 ;  /* 0x000000ffff0d7224 */ /* 0x000fc800078e0004 */
        /* <DEDUP_REMOVED lines=9> */
.L_x_1894:
[----:B------:R-:W-:Y:S01]  /*2b3f0*/  IMAD.MOV.U32 R3, RZ, RZ, R14 ;  /* 0x000000ffff037224 */ /* 0x000fe200078e000e */
[----:B------:R-:W-:Y:S06]  /*2b400*/  BRA `(.L_x_1895) ;  /* 0xffffff8c00107947 */ /* 0x000fec000383ffff */
.L_x_1668:
[----:B--2---:R-:W2:Y:S02]  /*2b410*/  LDL R2, [R1] ;  /* 0x0000000001027983 */ /* 0x004ea40000100800 */
[----:B--2---:R2:W3:Y:S02]  /*2b420*/  SYNCS.PHASECHK.TRANS64.TRYWAIT P0, [R2+URZ+0x28420], R0 ;  /* 0x02842000020075a7 */ /* 0x0044e4000800017f */
[----:B---3--:R-:W-:Y:S05]  /*2b430*/  @!P0 NANOSLEEP.SYNCS 0x989680 ;  /* 0x009896800000895d */ /* 0x008fea0003900000 */
[----:B------:R-:W3:Y:S02]  /*2b440*/  @!P0 SYNCS.PHASECHK.TRANS64 P0, [R2+URZ+0x28420], R0 ;  /* 0x02842000020085a7 */ /* 0x000ee4000800007f */
[----:B---3--:R-:W-:Y:S05]  /*2b450*/  @!P0 BRA `(.L_x_1668) ;  /* 0xfffffffc00ec8947 */ /* 0x008fea000383ffff */
[----:B------:R-:W-:Y:S05]  /*2b460*/  BRA `(.L_x_1896) ;  /* 0xffffff8c00807947 */ /* 0x000fea000383ffff */
.L_x_1674:
[----:B0-----:R0:W4:Y:S02]  /*2b470*/  SYNCS.PHASECHK.TRANS64.TRYWAIT P0, [R4+URZ+0x28480], R3 ;  /* 0x02848003040075a7 */ /* 0x001124000800017f */
[----:B----4-:R-:W-:Y:S05]  /*2b480*/  @!P0 NANOSLEEP.SYNCS 0x989680 ;  /* 0x009896800000895d */ /* 0x010fea0003900000 */
[----:B------:R-:W4:Y:S02]  /*2b490*/  @!P0 SYNCS.PHASECHK.TRANS64 P0, [R4+URZ+0x28480], R3 ;  /* 0x02848003040085a7 */ /* 0x000f24000800007f */
[----:B----4-:R-:W-:Y:S05]  /*2b4a0*/  @!P0 BRA `(.L_x_1674) ;  /* 0xfffffffc00f08947 */ /* 0x010fea000383ffff */
[----:B------:R-:W-:Y:S05]  /*2b4b0*/  BRA `(.L_x_1897) ;  /* 0xffffff9000407947 */ /* 0x000fea000383ffff */
.L_x_1680:
[----:B-1----:R1:W3:Y:S02]  /*2b4c0*/  SYNCS.PHASECHK.TRANS64.TRYWAIT P0, [R4+URZ+0x28440], R3 ;  /* 0x02844003040075a7 */ /* 0x0022e4000800017f */
[----:B---3--:R-:W-:Y:S05]  /*2b4d0*/  @!P0 NANOSLEEP.SYNCS 0x989680 ;  /* 0x009896800000895d */ /* 0x008fea0003900000 */
[----:B------:R-:W3:Y:S02]  /*2b4e0*/  @!P0 SYNCS.PHASECHK.TRANS64 P0, [R4+URZ+0x28440], R3 ;  /* 0x02844003040085a7 */ /* 0x000ee4000800007f */
[----:B---3--:R-:W-:Y:S05]  /*2b4f0*/  @!P0 BRA `(.L_x_1680) ;  /* 0xfffffffc00f08947 */ /* 0x008fea000383ffff */
[----:B------:R-:W-:Y:S05]  /*2b500*/  BRA `(.L_x_1898) ;  /* 0xffffff9400047947 */ /* 0x000fea000383ffff */
.L_x_1687:
[----:B----4-:R4:W0:Y:S02]  /*2b510*/  SYNCS.PHASECHK.TRANS64.TRYWAIT P0, [R20+URZ+0x28470], R2 ;  /* 0x02847002140075a7 */ /* 0x010824000800017f */
[----:B0-----:R-:W-:Y:S05]  /*2b520*/  @!P0 NANOSLEEP.SYNCS 0x989680 ;  /* 0x009896800000895d */ /* 0x001fea0003900000 */
[----:B------:R-:W0:Y:S02]  /*2b530*/  @!P0 SYNCS.PHASECHK.TRANS64 P0, [R20+URZ+0x28470], R2 ;  /* 0x02847002140085a7 */ /* 0x000e24000800007f */
[----:B0-----:R-:W-:Y:S05]  /*2b540*/  @!P0 BRA `(.L_x_1687) ;  /* 0xfffffffc00f08947 */ /* 0x001fea000383ffff */
[----:B------:R-:W-:Y:S05]  /*2b550*/  BRA `(.L_x_1899) ;  /* 0xffffff9400e07947 */ /* 0x000fea000383ffff */
.L_x_1689:
[----:B----4-:R4:W0:Y:S02]  /*2b560*/  SYNCS.PHASECHK.TRANS64.TRYWAIT P0, [R20+URZ+0x28460], R2 ;  /* 0x02846002140075a7 */ /* 0x010824000800017f */
[----:B0-----:R-:W-:Y:S05]  /*2b570*/  @!P0 NANOSLEEP.SYNCS 0x989680 ;  /* 0x009896800000895d */ /* 0x001fea0003900000 */
[----:B------:R-:W0:Y:S02]  /*2b580*/  @!P0 SYNCS.PHASECHK.TRANS64 P0, [R20+URZ+0x28460], R2 ;  /* 0x02846002140085a7 */ /* 0x000e24000800007f */
[----:B0-----:R-:W-:Y:S05]  /*2b590*/  @!P0 BRA `(.L_x_1689) ;  /* 0xfffffffc00f08947 */ /* 0x001fea000383ffff */
[----:B------:R-:W-:Y:S05]  /*2b5a0*/  BRA `(.L_x_1900) ;  /* 0xffffff9400e87947 */ /* 0x000fea000383ffff */
.L_x_1696:
[----:B---3--:R3:W4:Y:S02]  /*2b5b0*/  SYNCS.PHASECHK.TRANS64.TRYWAIT P1, [R17+URZ+0x28470], R0 ;  /* 0x02847000110075a7 */ /* 0x008724000802017f */
[----:B----4-:R-:W-:Y:S05]  /*2b5c0*/  @!P1 NANOSLEEP.SYNCS 0x989680 ;  /* 0x009896800000995d */ /* 0x010fea0003900000 */
[----:B------:R-:W4:Y:S02]  /*2b5d0*/  @!P1 SYNCS.PHASECHK.TRANS64 P1, [R17+URZ+0x28470], R0 ;  /* 0x02847000110095a7 */ /* 0x000f24000802007f */
[----:B----4-:R-:W-:Y:S05]  /*2b5e0*/  @!P1 BRA `(.L_x_1696) ;  /* 0xfffffffc00f09947 */ /* 0x010fea000383ffff */
[----:B------:R-:W-:Y:S05]  /*2b5f0*/  BRA `(.L_x_1901) ;  /* 0xffffff9c00a07947 */ /* 0x000fea000383ffff */
.L_x_1698:
[----:B---3--:R3:W4:Y:S02]  /*2b600*/  SYNCS.PHASECHK.TRANS64.TRYWAIT P1, [R17+URZ+0x28460], R0 ;  /* 0x02846000110075a7 */ /* 0x008724000802017f */
[----:B----4-:R-:W-:Y:S05]  /*2b610*/  @!P1 NANOSLEEP.SYNCS 0x989680 ;  /* 0x009896800000995d */ /* 0x010fea0003900000 */
[----:B------:R-:W4:Y:S02]  /*2b620*/  @!P1 SYNCS.PHASECHK.TRANS64 P1, [R17+URZ+0x28460], R0 ;  /* 0x02846000110095a7 */ /* 0x000f24000802007f */
[----:B----4-:R-:W-:Y:S05]  /*2b630*/  @!P1 BRA `(.L_x_1698) ;  /* 0xfffffffc00f09947 */ /* 0x010fea000383ffff */
[----:B------:R-:W-:Y:S05]  /*2b640*/  BRA `(.L_x_1902) ;  /* 0xffffff9c00a87947 */ /* 0x000fea000383ffff */
.L_x_1702:
[----:B------:R-:W-:Y:S01]  /*2b650*/  BSSY B0, `(.L_x_1903) ;  /* 0x0000008000007945 */ /* 0x000fe20003800000 */
[----:B------:R-:W-:Y:S01]  /*2b660*/  IMAD.MOV.U32 R13, RZ, RZ, R16 ;  /* 0x000000ffff0d7224 */ /* 0x000fe200078e0010 */
[----:B0-----:R-:W-:Y:S01]  /*2b670*/  MOV R11, 0x1f ;  /* 0x0000001f000b7802 */ /* 0x001fe20000000f00 */
[----:B------:R-:W-:Y:S02]  /*2b680*/  IMAD.MOV.U32 R12, RZ, RZ, RZ ;  /* 0x000000ffff0c7224 */ /* 0x000fe400078e00ff */
[----:B------:R-:W-:-:S07]  /*2b690*/  IMAD.MOV.U32 R15, RZ, RZ, -0x1 ;  /* 0xffffffffff0f7424 */ /* 0x000fce00078e00ff */
[----:B------:R-:W-:Y:S05]  /*2b6a0*/  WARPSYNC.COLLECTIVE R15, `(.L_x_1904) ;  /* 0x000000000f087348 */ /* 0x000fea0003c00000 */
[----:B------:R0:W1:Y:S02]  /*2b6b0*/  SHFL.IDX P6, R14, R13, R12, R11 ;  /* 0x0000000c0d0e7389 */ /* 0x00006400000c000b */
[----:B01----:R-:W-:Y:S01]  /*2b6c0*/  ENDCOLLECTIVE ;  /* 0x000000000000791b */ /* 0x003fe20003800000 */
.L_x_1904:
[----:B------:R-:W-:Y:S05]  /*2b6d0*/  BSYNC B0 ;  /* 0x0000000000007941 */ /* 0x000fea0003800000 */
.L_x_1903:
[----:B------:R-:W-:Y:S01]  /*2b6e0*/  IMAD.MOV.U32 R13, RZ, RZ, R16 ;  /* 0x000000ffff0d7224 */ /* 0x000fe200078e0010 */
[----:B------:R-:W-:Y:S01]  /*2b6f0*/  IADD3 R5, R19, R6, RZ ;  /* 0x0000000613057210 */ /* 0x000fe20007ffe0ff */
[----:B------:R-:W-:Y:S02]  /*2b700*/  IMAD.MOV.U32 R12, RZ, RZ, 0x1 ;  /* 0x00000001ff0c7424 */ /* 0x000fe400078e00ff */
[----:B------:R-:W-:Y:S02]  /*2b710*/  IMAD.MOV.U32 R11, RZ, RZ, 0x1f ;  /* 0x0000001fff0b7424 */ /* 0x000fe400078e00ff */
[----:B------:R-:W-:Y:S02]  /*2b720*/  IMAD.MOV.U32 R15, RZ, RZ, -0x1 ;  /* 0xffffffffff0f7424 */ /* 0x000fe400078e00ff */
[----:B------:R-:W-:-:S07]  /*2b730*/  IMAD.MOV.U32 R0, RZ, RZ, R14 ;  /* 0x000000ffff007224 */ /* 0x000fce00078e000e */
[----:B------:R-:W-:Y:S05]  /*2b740*/  WARPSYNC.COLLECTIVE R15, `(.L_x_1905) ;  /* 0x000000000f087348 */ /* 0x000fea0003c00000 */
[----:B------:R0:W1:Y:S02]  /*2b750*/  SHFL.IDX P6, R14, R13, R12, R11 ;  /* 0x0000000c0d0e7389 */ /* 0x00006400000c000b */
[----:B01----:R-:W-:Y:S01]  /*2b760*/  ENDCOLLECTIVE ;  /* 0x000000000000791b */ /* 0x003fe20003800000 */
.L_x_1905:
        /* <DEDUP_REMOVED lines=13> */
[----:B------:R-:W-:-:S03]  /*2b840*/  ISETP.NE.AND P1, PT, R6, RZ, PT ;  /* 0x000000ff0600720c */ /* 0x000fc60003f25270 */
[----:B------:R-:W-:-:S10]  /*2b850*/  IMAD.MOV.U32 R13, RZ, RZ, R2 ;  /* 0x000000ffff0d7224 */ /* 0x000fd400078e0002 */
[----:B------:R-:W-:Y:S05]  /*2b860*/  WARPSYNC.COLLECTIVE R15, `(.L_x_1906) ;  /* 0x000000000f087348 */ /* 0x000fea0003c00000 */
[----:B------:R0:W1:Y:S02]  /*2b870*/  SHFL.UP P6, R14, R13, R12, R11 ;  /* 0x0400000c0d0e7389 */ /* 0x00006400000c000b */
[----:B01----:R-:W-:Y:S01]  /*2b880*/  ENDCOLLECTIVE ;  /* 0x000000000000791b */ /* 0x003fe20003800000 */
.L_x_1906:
[----:B------:R-:W-:Y:S01]  /*2b890*/  MOV R12, 0x2 ;  /* 0x00000002000c7802 */ /* 0x000fe20000000f00 */
[----:B------:R-:W-:-:S05]  /*2b8a0*/  IMAD.MOV.U32 R3, RZ, RZ, R14 ;  /* 0x000000ffff037224 */ /* 0x000fca00078e000e */
[----:B------:R-:W-:-:S05]  /*2b8b0*/  SEL R3, R3, RZ, P1 ;  /* 0x000000ff03037207 */ /* 0x000fca0000800000 */
[----:B------:R-:W-:-:S04]  /*2b8c0*/  IMAD.IADD R3, R2, 0x1, R3 ;  /* 0x0000000102037824 */ /* 0x000fc800078e0203 */
[----:B------:R-:W-:-:S07]  /*2b8d0*/  IMAD.MOV.U32 R13, RZ, RZ, R3 ;  /* 0x000000ffff0d7224 */ /* 0x000fce00078e0003 */
[----:B------:R-:W-:Y:S05]  /*2b8e0*/  WARPSYNC.COLLECTIVE R15, `(.L_x_1907) ;  /* 0x000000000f087348 */ /* 0x000fea0003c00000 */
[----:B------:R0:W1:Y:S02]  /*2b8f0*/  SHFL.UP P6, R14, R13, R12, R11 ;  /* 0x0400000c0d0e7389 */ /* 0x00006400000c000b */
[----:B01----:R-:W-:Y:S01]  /*2b900*/  ENDCOLLECTIVE ;  /* 0x000000000000791b */ /* 0x003fe20003800000 */
.L_x_1907:
[----:B------:R-:W-:Y:S02]  /*2b910*/  IMAD.MOV.U32 R12, RZ, RZ, 0x4 ;  /* 0x00000004ff0c7424 */ /* 0x000fe400078e00ff */
[----:B------:R-:W-:-:S05]  /*2b920*/  IMAD.MOV.U32 R5, RZ, RZ, R14 ;  /* 0x000000ffff057224 */ /* 0x000fca00078e000e */
[----:B------:R-:W-:-:S05]  /*2b930*/  SEL R5, R5, RZ, P2 ;  /* 0x000000ff05057207 */ /* 0x000fca0001000000 */
[----:B------:R-:W-:-:S04]  /*2b940*/  IMAD.IADD R3, R3, 0x1, R5 ;  /* 0x0000000103037824 */ /* 0x000fc800078e0205 */
[----:B------:R-:W-:-:S07]  /*2b950*/  IMAD.MOV.U32 R13, RZ, RZ, R3 ;  /* 0x000000ffff0d7224 */ /* 0x000fce00078e0003 */
[----:B------:R-:W-:Y:S05]  /*2b960*/  WARPSYNC.COLLECTIVE R15, `(.L_x_1908) ;  /* 0x000000000f087348 */ /* 0x000fea0003c00000 */
[----:B------:R0:W1:Y:S02]  /*2b970*/  SHFL.UP P6, R14, R13, R12, R11 ;  /* 0x0400000c0d0e7389 */ /* 0x00006400000c000b */
[----:B01----:R-:W-:Y:S01]  /*2b980*/  ENDCOLLECTIVE ;  /* 0x000000000000791b */ /* 0x003fe20003800000 */
.L_x_1908:
        /* <DEDUP_REMOVED lines=8> */
.L_x_1909:
        /* <DEDUP_REMOVED lines=8> */
.L_x_1910:
[----:B------:R-:W-:Y:S01]  /*2ba90*/  MOV R12, 0x1f ;  /* 0x0000001f000c7802 */ /* 0x000fe20000000f00 */
[----:B------:R-:W-:Y:S02]  /*2baa0*/  IMAD.MOV.U32 R11, RZ, RZ, 0x1f ;  /* 0x0000001fff0b7424 */ /* 0x000fe400078e00ff */
[----:B------:R-:W-:-:S05]  /*2bab0*/  IMAD.MOV.U32 R5, RZ, RZ, R14 ;  /* 0x000000ffff057224 */ /* 0x000fca00078e000e */
[----:B------:R-:W-:-:S05]  /*2bac0*/  SEL R5, R5, RZ, P5 ;  /* 0x000000ff05057207 */ /* 0x000fca0002800000 */
[----:B------:R-:W-:-:S04]  /*2bad0*/  IMAD.IADD R5, R3, 0x1, R5 ;  /* 0x0000000103057824 */ /* 0x000fc800078e0205 */
[----:B------:R-:W-:-:S07]  /*2bae0*/  IMAD.MOV.U32 R13, RZ, RZ, R5 ;  /* 0x000000ffff0d7224 */ /* 0x000fce00078e0005 */
[----:B------:R-:W-:Y:S05]  /*2baf0*/  WARPSYNC.COLLECTIVE R15, `(.L_x_1911) ;  /* 0x000000000f087348 */ /* 0x000fea0003c00000 */
[----:B------:R0:W1:Y:S02]  /*2bb00*/  SHFL.IDX P6, R14, R13, R12, R11 ;  /* 0x0000000c0d0e7389 */ /* 0x00006400000c000b */
[----:B01----:R-:W-:Y:S01]  /*2bb10*/  ENDCOLLECTIVE ;  /* 0x000000000000791b */ /* 0x003fe20003800000 */
.L_x_1911:
[----:B------:R-:W-:Y:S01]  /*2bb20*/  IMAD.MOV.U32 R7, RZ, RZ, R14 ;  /* 0x000000ffff077224 */ /* 0x000fe200078e000e */
[----:B------:R-:W-:Y:S06]  /*2bb30*/  BRA `(.L_x_1912) ;  /* 0xffffffa0007c7947 */ /* 0x000fec000383ffff */
.L_x_1707:
[----:B------:R-:W-:Y:S01]  /*2bb40*/  BSSY B0, `(.L_x_1913) ;  /* 0x0000008000007945 */ /* 0x000fe20003800000 */
[----:B-----5:R-:W-:Y:S02]  /*2bb50*/  IMAD.MOV.U32 R13, RZ, RZ, R2 ;  /* 0x000000ffff0d7224 */ /* 0x020fe400078e0002 */
[----:B------:R-:W-:Y:S02]  /*2bb60*/  IMAD.MOV.U32 R12, RZ, RZ, 0x1 ;  /* 0x00000001ff0c7424 */ /* 0x000fe400078e00ff */
[----:B0-----:R-:W-:Y:S02]  /*2bb70*/  IMAD.MOV.U32 R11, RZ, RZ, RZ ;  /* 0x000000ffff0b7224 */ /* 0x001fe400078e00ff */
[----:B------:R-:W-:-:S07]  /*2bb80*/  IMAD.MOV.U32 R15, RZ, RZ, -0x1 ;  /* 0xffffffffff0f7424 */ /* 0x000fce00078e00ff */
[----:B-12---:R-:W-:Y:S05]  /*2bb90*/  WARPSYNC.COLLECTIVE R15, `(.L_x_1914) ;  /* 0x000000000f087348 */ /* 0x006fea0003c00000 */
[----:B------:R0:W3:Y:S02]  /*2bba0*/  SHFL.UP P6, R14, R13, R12, R11 ;  /* 0x0400000c0d0e7389 */ /* 0x0000e400000c000b */
[----:B0123--:R-:W-:Y:S01]  /*2bbb0*/  ENDCOLLECTIVE ;  /* 0x000000000000791b */ /* 0x00ffe20003800000 */
.L_x_1914:
[----:B------:R-:W-:Y:S05]  /*2bbc0*/  BSYNC B0 ;  /* 0x0000000000007941 */ /* 0x000fea0003800000 */
.L_x_1913:
[----:B------:R-:W-:Y:S02]  /*2bbd0*/  IMAD.MOV.U32 R3, RZ, RZ, R14 ;  /* 0x000000ffff037224 */ /* 0x000fe400078e000e */
[----:B------:R-:W-:Y:S02]  /*2bbe0*/  IMAD.MOV.U32 R12, RZ, RZ, 0x2 ;  /* 0x00000002ff0c7424 */ /* 0x000fe400078e00ff */
[----:B------:R-:W-:Y:S01]  /*2bbf0*/  IMAD.MOV.U32 R11, RZ, RZ, RZ ;  /* 0x000000ffff0b7224 */ /* 0x000fe200078e00ff */
[----:B------:R-:W-:Y:S01]  /*2bc00*/  SEL R3, R3, RZ, P1 ;  /* 0x000000ff03037207 */ /* 0x000fe20000800000 */
[----:B------:R-:W-:-:S03]  /*2bc10*/  IMAD.MOV.U32 R15, RZ, RZ, -0x1 ;  /* 0xffffffffff0f7424 */ /* 0x000fc600078e00ff */
[----:B------:R-:W-:-:S05]  /*2bc20*/  IADD3 R3, R2, R3, RZ ;  /* 0x0000000302037210 */ /* 0x000fca0007ffe0ff */
[----:B------:R-:W-:-:S07]  /*2bc30*/  IMAD.MOV.U32 R13, RZ, RZ, R3 ;  /* 0x000000ffff0d7224 */ /* 0x000fce00078e0003 */
[----:B------:R-:W-:Y:S05]  /*2bc40*/  WARPSYNC.COLLECTIVE R15, `(.L_x_1915) ;  /* 0x000000000f087348 */ /* 0x000fea0003c00000 */
[----:B------:R0:W1:Y:S02]  /*2bc50*/  SHFL.UP P6, R14, R13, R12, R11 ;  /* 0x0400000c0d0e7389 */ /* 0x00006400000c000b */
[----:B01----:R-:W-:Y:S01]  /*2bc60*/  ENDCOLLECTIVE ;  /* 0x000000000000791b */ /* 0x003fe20003800000 */
.L_x_1915:
        /* <DEDUP_REMOVED lines=8> */
.L_x_1916:
        /* <DEDUP_REMOVED lines=8> */
.L_x_1917:
        /* <DEDUP_REMOVED lines=8> */
.L_x_1918:
[----:B------:R-:W-:Y:S02]  /*2bdf0*/  IMAD.MOV.U32 R12, RZ, RZ, 0x1f ;  /* 0x0000001fff0c7424 */ /* 0x000fe400078e00ff */
        /* <DEDUP_REMOVED lines=8> */
.L_x_1919:
[----:B------:R-:W-:Y:S01]  /*2be80*/  IMAD.MOV.U32 R7, RZ, RZ, R14 ;  /* 0x000000ffff077224 */ /* 0x000fe200078e000e */
[----:B------:R-:W-:Y:S06]  /*2be90*/  BRA `(.L_x_1920) ;  /* 0xffffffa000447947 */ /* 0x000fec000383ffff */
.L_x_1709:
[----:B------:R-:W-:Y:S01]  /*2bea0*/  BSSY B0, `(.L_x_1921) ;  /* 0x0000006000007945 */ /* 0x000fe20003800000 */
[----:B------:R-:W-:Y:S01]  /*2beb0*/  PLOP3.LUT P6, PT, P6, PT, PT, 0x8, 0x0 ;  /* 0x000000000000781c */ /* 0x000fe200037ce170 */
[----:B------:R-:W-:-:S12]  /*2bec0*/  IMAD.MOV.U32 R15, RZ, RZ, -0x1 ;  /* 0xffffffffff0f7424 */ /* 0x000fd800078e00ff */
[----:B01----:R-:W-:Y:S05]  /*2bed0*/  WARPSYNC.COLLECTIVE R15, `(.L_x_1922) ;  /* 0x000000000f087348 */ /* 0x003fea0003c00000 */
[----:B------:R-:W-:Y:S01]  /*2bee0*/  VOTE.ANY R14, PT, P6 ;  /* 0x00000000000e7806 */ /* 0x000fe200030e0100 */
[----:B01----:R-:W-:Y:S06]  /*2bef0*/  ENDCOLLECTIVE ;  /* 0x000000000000791b */ /* 0x003fec0003800000 */
.L_x_1922:
[----:B------:R-:W-:Y:S05]  /*2bf00*/  BSYNC B0 ;  /* 0x0000000000007941 */ /* 0x000fea0003800000 */
.L_x_1921:
[----:B------:R-:W-:Y:S01]  /*2bf10*/  MOV R5, R14 ;  /* 0x0000000e00057202 */ /* 0x000fe20000000f00 */
[----:B------:R-:W-:Y:S02]  /*2bf20*/  IMAD.MOV.U32 R13, RZ, RZ, R2 ;  /* 0x000000ffff0d7224 */ /* 0x000fe400078e0002 */
[----:B------:R-:W-:Y:S01]  /*2bf30*/  IMAD.MOV.U32 R11, RZ, RZ, 0x1f ;  /* 0x0000001fff0b7424 */ /* 0x000fe200078e00ff */
[----:B------:R-:W0:Y:S01]  /*2bf40*/  POPC R4, R5 ;  /* 0x0000000500047309 */ /* 0x000e220000000000 */
[----:B------:R-:W-:Y:S02]  /*2bf50*/  IMAD.MOV.U32 R15, RZ, RZ, -0x1 ;  /* 0xffffffffff0f7424 */ /* 0x000fe400078e00ff */
[----:B0-----:R-:W-:-:S07]  /*2bf60*/  IMAD.MOV.U32 R12, RZ, RZ, R4 ;  /* 0x000000ffff0c7224 */ /* 0x001fce00078e0004 */
[----:B------:R-:W-:Y:S05]  /*2bf70*/  WARPSYNC.COLLECTIVE R15, `(.L_x_1923) ;  /* 0x000000000f087348 */ /* 0x000fea0003c00000 */
[----:B------:R0:W1:Y:S02]  /*2bf80*/  SHFL.IDX P6, R14, R13, R12, R11 ;  /* 0x0000000c0d0e7389 */ /* 0x00006400000c000b */
[----:B01----:R-:W-:Y:S01]  /*2bf90*/  ENDCOLLECTIVE ;  /* 0x000000000000791b */ /* 0x003fe20003800000 */
.L_x_1923:
[----:B------:R-:W-:Y:S01]  /*2bfa0*/  IMAD.MOV.U32 R17, RZ, RZ, R14 ;  /* 0x000000ffff117224 */ /* 0x000fe200078e000e */
[----:B------:R-:W-:Y:S06]  /*2bfb0*/  BRA `(.L_x_1924) ;  /* 0xffffffa000347947 */ /* 0x000fec000383ffff */
.L_x_1711:
[----:B------:R-:W-:Y:S01]  /*2bfc0*/  BSSY B0, `(.L_x_1925) ;  /* 0x0000007000007945 */ /* 0x000fe20003800000 */
[----:B------:R-:W-:Y:S01]  /*2bfd0*/  IMAD.MOV.U32 R13, RZ, RZ, R6 ;  /* 0x000000ffff0d7224 */ /* 0x000fe200078e0006 */
[----:B------:R-:W-:Y:S01]  /*2bfe0*/  MOV R15, 0xffffffff ;  /* 0xffffffff000f7802 */ /* 0x000fe20000000f00 */
[----:B0-----:R-:W-:-:S07]  /*2bff0*/  IMAD.MOV.U32 R11, RZ, RZ, 0x1f ;  /* 0x0000001fff0b7424 */ /* 0x001fce00078e00ff */
[----:B-12---:R-:W-:Y:S05]  /*2c000*/  WARPSYNC.COLLECTIVE R15, `(.L_x_1926) ;  /* 0x000000000f087348 */ /* 0x006fea0003c00000 */
[----:B------:R0:W3:Y:S02]  /*2c010*/  SHFL.IDX P6, R14, R13, R12, R11 ;  /* 0x0000000c0d0e7389 */ /* 0x0000e400000c000b */
[----:B0123--:R-:W-:Y:S01]  /*2c020*/  ENDCOLLECTIVE ;  /* 0x000000000000791b */ /* 0x00ffe20003800000 */
.L_x_1926:
[----:B------:R-:W-:Y:S05]  /*2c030*/  BSYNC B0 ;  /* 0x0000000000007941 */ /* 0x000fea0003800000 */
.L_x_1925:
[----:B------:R-:W-:Y:S01]  /*2c040*/  IMAD.MOV.U32 R6, RZ, RZ, R14 ;  /* 0x000000ffff067224 */ /* 0x000fe200078e000e */
[----:B------:R-:W-:Y:S06]  /*2c050*/  BRA `(.L_x_1927) ;  /* 0xffffffa000287947 */ /* 0x000fec000383ffff */
.L_x_1715:
[----:B0-----:R0:W1:Y:S02]  /*2c060*/  SYNCS.PHASECHK.TRANS64.TRYWAIT P0, [R0+URZ+0x28420], R3 ;  /* 0x02842003000075a7 */ /* 0x001064000800017f */
[----:B-1----:R-:W-:Y:S05]  /*2c070*/  @!P0 NANOSLEEP.SYNCS 0x989680 ;  /* 0x009896800000895d */ /* 0x002fea0003900000 */
[----:B------:R-:W1:Y:S02]  /*2c080*/  @!P0 SYNCS.PHASECHK.TRANS64 P0, [R0+URZ+0x28420], R3 ;  /* 0x02842003000085a7 */ /* 0x000e64000800007f */
[----:B-1----:R-:W-:Y:S05]  /*2c090*/  @!P0 BRA `(.L_x_1715) ;  /* 0xfffffffc00f08947 */ /* 0x002fea000383ffff */
[----:B------:R-:W-:Y:S05]  /*2c0a0*/  BRA `(.L_x_1928) ;  /* 0xffffffa400b07947 */ /* 0x000fea000383ffff */
.L_x_1716:
[----:B------:R-:W1:Y:S01]  /*2c0b0*/  S2R R2, SR_TID.X ;  /* 0x0000000000027919 */ /* 0x000e620000002100 */
[----:B------:R-:W-:Y:S01]  /*2c0c0*/  BSSY B0, `(.L_x_1929) ;  /* 0x000000a000007945 */ /* 0x000fe20003800000 */
[----:B---3--:R-:W-:Y:S02]  /*2c0d0*/  IMAD.MOV.U32 R12, RZ, RZ, RZ ;  /* 0x000000ffff0c7224 */ /* 0x008fe400078e00ff */
        /* <DEDUP_REMOVED lines=8> */
.L_x_1930:
[----:B------:R-:W-:Y:S05]  /*2c160*/  BSYNC B0 ;  /* 0x0000000000007941 */ /* 0x000fea0003800000 */
.L_x_1929:
[----:B------:R-:W-:Y:S05]  /*2c170*/  BRA `(.L_x_1931) ;  /* 0xffffffa400987947 */ /* 0x000fea000383ffff */
.L_x_1717:
[----:B------:R-:W-:Y:S01]  /*2c180*/  BSSY B0, `(.L_x_1932) ;  /* 0x0000006000007945 */ /* 0x000fe20003800000 */
[----:B------:R-:W-:-:S07]  /*2c190*/  IMAD.MOV.U32 R15, RZ, RZ, -0x1 ;  /* 0xffffffffff0f7424 */ /* 0x000fce00078e00ff */
[----:B01-3--:R-:W-:Y:S05]  /*2c1a0*/  WARPSYNC.COLLECTIVE R15, `(.L_x_1933) ;  /* 0x000000000f0c7348 */ /* 0x00bfea0003c00000 */
[----:B------:R-:W-:Y:S02]  /*2c1b0*/  ELECT P6, UR62, PT ;  /* 0x00000000003e782f */ /* 0x000fe400038c0000 */
[----:B------:R-:W-:Y:S01]  /*2c1c0*/  MOV R14, UR62 ;  /* 0x0000003e000e7c02 */ /* 0x000fe20008000f00 */
[----:B01-3--:R-:W-:Y:S10]  /*2c1d0*/  ENDCOLLECTIVE ;  /* 0x000000000000791b */ /* 0x00bff40003800000 */
.L_x_1933:
[----:B------:R-:W-:Y:S05]  /*2c1e0*/  BSYNC B0 ;  /* 0x0000000000007941 */ /* 0x000fea0003800000 */
.L_x_1932:
[----:B------:R-:W-:Y:S05]  /*2c1f0*/  BRA `(.L_x_1934) ;  /* 0xffffffa4008c7947 */ /* 0x000fea000383ffff */
.L_x_1719:
[----:B0-----:R0:W1:Y:S02]  /*2c200*/  SYNCS.PHASECHK.TRANS64.TRYWAIT P1, [R6+URZ], R5 ;  /* 0x00000005060075a7 */ /* 0x001064000802017f */
[----:B-1----:R-:W-:Y:S05]  /*2c210*/  @!P1 NANOSLEEP.SYNCS 0x989680 ;  /* 0x009896800000995d */ /* 0x002fea0003900000 */
[----:B------:R-:W1:Y:S02]  /*2c220*/  @!P1 SYNCS.PHASECHK.TRANS64 P1, [R6+URZ], R5 ;  /* 0x00000005060095a7 */ /* 0x000e64000802007f */
[----:B-1----:R-:W-:Y:S05]  /*2c230*/  @!P1 BRA `(.L_x_1719) ;  /* 0xfffffffc00f09947 */ /* 0x002fea000383ffff */
[----:B------:R-:W-:Y:S05]  /*2c240*/  BRA `(.L_x_1935) ;  /* 0xffffffa400c87947 */ /* 0x000fea000383ffff */
.L_x_1720:
[----:B-1----:R1:W2:Y:S02]  /*2c250*/  SYNCS.PHASECHK.TRANS64.TRYWAIT P1, [R7+URZ], R2 ;  /* 0x00000002070075a7 */ /* 0x0022a4000802017f */
[----:B--2---:R-:W-:Y:S05]  /*2c260*/  @!P1 NANOSLEEP.SYNCS 0x989680 ;  /* 0x009896800000995d */ /* 0x004fea0003900000 */
[----:B------:R-:W2:Y:S02]  /*2c270*/  @!P1 SYNCS.PHASECHK.TRANS64 P1, [R7+URZ], R2 ;  /* 0x00000002070095a7 */ /* 0x000ea4000802007f */
[----:B--2---:R-:W-:Y:S05]  /*2c280*/  @!P1 BRA `(.L_x_1720) ;  /* 0xfffffffc00f09947 */ /* 0x004fea000383ffff */
[----:B------:R-:W-:Y:S05]  /*2c290*/  BRA `(.L_x_1936) ;  /* 0xffffffa400bc7947 */ /* 0x000fea000383ffff */
.L_x_1722:
[----:B--2---:R2:W4:Y:S02]  /*2c2a0*/  SYNCS.PHASECHK.TRANS64.TRYWAIT P1, [R4+URZ+0x28460], R5 ;  /* 0x02846005040075a7 */ /* 0x004524000802017f */
[----:B----4-:R-:W-:Y:S05]  /*2c2b0*/  @!P1 NANOSLEEP.SYNCS 0x989680 ;  /* 0x009896800000995d */ /* 0x010fea0003900000 */
[----:B------:R-:W4:Y:S02]  /*2c2c0*/  @!P1 SYNCS.PHASECHK.TRANS64 P1, [R4+URZ+0x28460], R5 ;  /* 0x02846005040095a7 */ /* 0x000f24000802007f */
[----:B----4-:R-:W-:Y:S05]  /*2c2d0*/  @!P1 BRA `(.L_x_1722) ;  /* 0xfffffffc00f09947 */ /* 0x010fea000383ffff */
[----:B------:R-:W-:Y:S05]  /*2c2e0*/  BRA `(.L_x_1937) ;  /* 0xffffffa400c07947 */ /* 0x000fea000383ffff */
.L_x_1724:
[----:B----4-:R4:W0:Y:S02]  /*2c2f0*/  SYNCS.PHASECHK.TRANS64.TRYWAIT P1, [R3+URZ+0x28460], R2 ;  /* 0x02846002030075a7 */ /* 0x010824000802017f */
[----:B0-----:R-:W-:Y:S05]  /*2c300*/  @!P1 NANOSLEEP.SYNCS 0x989680 ;  /* 0x009896800000995d */ /* 0x001fea0003900000 */
[----:B------:R-:W0:Y:S02]  /*2c310*/  @!P1 SYNCS.PHASECHK.TRANS64 P1, [R3+URZ+0x28460], R2 ;  /* 0x02846002030095a7 */ /* 0x000e24000802007f */
[----:B0-----:R-:W-:Y:S05]  /*2c320*/  @!P1 BRA `(.L_x_1724) ;  /* 0xfffffffc00f09947 */ /* 0x001fea000383ffff */
[----:B------:R-:W-:Y:S05]  /*2c330*/  BRA `(.L_x_1938) ;  /* 0xffffffa400c07947 */ /* 0x000fea000383ffff */
.L_x_1726:
[----:B------:R0:W0:Y:S02]  /*2c340*/  SYNCS.PHASECHK.TRANS64.TRYWAIT P0, [R4+URZ+0x28480], R5 ;  /* 0x02848005040075a7 */ /* 0x000024000800017f */
[----:B0-----:R-:W-:Y:S05]  /*2c350*/  @!P0 NANOSLEEP.SYNCS 0x989680 ;  /* 0x009896800000895d */ /* 0x001fea0003900000 */
[----:B------:R-:W0:Y:S02]  /*2c360*/  @!P0 SYNCS.PHASECHK.TRANS64 P0, [R4+URZ+0x28480], R5 ;  /* 0x02848005040085a7 */ /* 0x000e24000800007f */
[----:B0-----:R-:W-:Y:S05]  /*2c370*/  @!P0 BRA `(.L_x_1726) ;  /* 0xfffffffc00f08947 */ /* 0x001fea000383ffff */
[----:B------:R-:W-:Y:S05]  /*2c380*/  BRA `(.L_x_1727) ;  /* 0xffffffa400bc7947 */ /* 0x000fea000383ffff */
.L_x_1939:
        /* <DEDUP_REMOVED lines=15> */
.L_x_2901:


//--------------------- .text._ZN7cutlass13device_kernelIN5flash11enable_sm90INS1_16FlashAttnFwdSm90INS1_25CollectiveMainloopFwdSm90ILi2EN4cute5tupleIJNS5_1CILi1EEES8_S8_EEENS6_IJNS7_ILi128EEESA_NS7_ILi256EEEEEELi256ENS_12float_e4m3_tEfNS_4arch4Sm90ELb1ELb0ELb1ELb0ELb0ELb0ELb0ELb1ELb1ELb1ELb0ELb0EEENS1_21CollectiveEpilogueFwdINS6_IJSA_SB_SA_EEES9_NS_10bfloat16_tESF_Li256ELb0ELb1ELb0ELb1EEENS1_30DynamicPersistentTileSchedulerILi256ELi128ELb0ELb1ELb1EEEEEEEEEvNT_6ParamsE --------------------------
	.section	.text._ZN7cutlass13device_kernelIN5flash11enable_sm90INS1_16FlashAttnFwdSm90INS1_25CollectiveMainloopFwdSm90ILi2EN4cute5tupleIJNS5_1CILi1EEES8_S8_EEENS6_IJNS7_ILi128EEESA_NS7_ILi256EEEEEELi256ENS_12float_e4m3_tEfNS_4arch4Sm90ELb1ELb0ELb1ELb0ELb0ELb0ELb0ELb1ELb1ELb1ELb0ELb0EEENS1_21CollectiveEpilogueFwdINS6_IJSA_SB_SA_EEES9_NS_10bfloat16_tESF_Li256ELb0ELb1ELb0ELb1EEENS1_30DynamicPersistentTileSchedulerILi256ELi128ELb0ELb1ELb1EEEEEEEEEvNT_6ParamsE,"ax",@progbits
	.align	128
.text._ZN7cutlass13device_kernelIN5flash11enable_sm90INS1_16FlashAttnFwdSm90INS1_25CollectiveMainloopFwdSm90ILi2EN4cute5tupleIJNS5_1CILi1EEES8_S8_EEENS6_IJNS7_ILi128EEESA_NS7_ILi256EEEEEELi256ENS_12float_e4m3_tEfNS_4arch4Sm90ELb1ELb0ELb1ELb0ELb0ELb0ELb0ELb1ELb1ELb1ELb0ELb0EEENS1_21CollectiveEpilogueFwdINS6_IJSA_SB_SA_EEES9_NS_10bfloat16_tESF_Li256ELb0ELb1ELb0ELb1EEENS1_30DynamicPersistentTileSchedulerILi256ELi128ELb0ELb1ELb1EEEEEEEEEvNT_6ParamsE:
        .type           _ZN7cutlass13device_kernelIN5flash11enable_sm90INS1_16FlashAttnFwdSm90INS1_25CollectiveMainloopFwdSm90ILi2EN4cute5tupleIJNS5_1CILi1EEES8_S8_EEENS6_IJNS7_ILi128EEESA_NS7_ILi256EEEEEELi256ENS_12float_e4m3_tEfNS_4arch4Sm90ELb1ELb0ELb1ELb0ELb0ELb0ELb0ELb1ELb1ELb1ELb0ELb0EEENS1_21CollectiveEpilogueFwdINS6_IJSA_SB_SA_EEES9_NS_10bfloat16_tESF_Li256ELb0ELb1ELb0ELb1EEENS1_30DynamicPersistentTileSchedulerILi256ELi128ELb0ELb1ELb1EEEEEEEEEvNT_6ParamsE,@function
        .size           _ZN7cutlass13device_kernelIN5flash11enable_sm90INS1_16FlashAttnFwdSm90INS1_25CollectiveMainloopFwdSm90ILi2EN4cute5tupleIJNS5_1CILi1EEES8_S8_EEENS6_IJNS7_ILi128EEESA_NS7_ILi256EEEEEELi256ENS_12float_e4m3_tEfNS_4arch4Sm90ELb1ELb0ELb1ELb0ELb0ELb0ELb0ELb1ELb1ELb1ELb0ELb0EEENS1_21CollectiveEpilogueFwdINS6_IJSA_SB_SA_EEES9_NS_10bfloat16_tESF_Li256ELb0ELb1ELb0ELb1EEENS1_30DynamicPersistentTileSchedulerILi256ELi128ELb0ELb1ELb1EEEEEEEEEvNT_6ParamsE,(.L_x_2902 - _ZN7cutlass13device_kernelIN5flash11enable_sm90INS1_16FlashAttnFwdSm90INS1_25CollectiveMainloopFwdSm90ILi2EN4cute5tupleIJNS5_1CILi1EEES8_S8_EEENS6_IJNS7_ILi128EEESA_NS7_ILi256EEEEEELi256ENS_12float_e4m3_tEfNS_4arch4Sm90ELb1ELb0ELb1ELb0ELb0ELb0ELb0ELb1ELb1ELb1ELb0ELb0EEENS1_21CollectiveEpilogueFwdINS6_IJSA_SB_SA_EEES9_NS_10bfloat16_tESF_Li256ELb0ELb1ELb0ELb1EEENS1_30DynamicPersistentTileSchedulerILi256ELi128ELb0ELb1ELb1EEEEEEEEEvNT_6ParamsE)
        .other          _ZN7cutlass13device_kernelIN5flash11enable_sm90INS1_16FlashAttnFwdSm90INS1_25CollectiveMainloopFwdSm90ILi2EN4cute5tupleIJNS5_1CILi1EEES8_S8_EEENS6_IJNS7_ILi128EEESA_NS7_ILi256EEEEEELi256ENS_12float_e4m3_tEfNS_4arch4Sm90ELb1ELb0ELb1ELb0ELb0ELb0ELb0ELb1ELb1ELb1ELb0ELb0EEENS1_21CollectiveEpilogueFwdINS6_IJSA_SB_SA_EEES9_NS_10bfloat16_tESF_Li256ELb0ELb1ELb0ELb1EEENS1_30DynamicPersistentTileSchedulerILi256ELi128ELb0ELb1ELb1EEEEEEEEEvNT_6ParamsE,@"STO_CUDA_ENTRY STV_DEFAULT"
_ZN7cutlass13device_kernelIN5flash11enable_sm90INS1_16FlashAttnFwdSm90INS1_25CollectiveMainloopFwdSm90ILi2EN4cute5tupleIJNS5_1CILi1EEES8_S8_EEENS6_IJNS7_ILi128EEESA_NS7_ILi256EEEEEELi256ENS_12float_e4m3_tEfNS_4arch4Sm90ELb1ELb0ELb1ELb0ELb0ELb0ELb0ELb1ELb1ELb1ELb0ELb0EEENS1_21CollectiveEpilogueFwdINS6_IJSA_SB_SA_EEES9_NS_10bfloat16_tESF_Li256ELb0ELb1ELb0ELb1EEENS1_30DynamicPersistentTileSchedulerILi256ELi128ELb0ELb1ELb1EEEEEEEEEvNT_6ParamsE:
        /* <DEDUP_REMOVED lines=18> */
.L_x_1941:
[----:B------:R-:W-:Y:S05]  /*0120*/  BSYNC B0 ;  /* 0x0000000000007941 */ /* 0x000fea0003800000 */
.L_x_1940:
        /* <DEDUP_REMOVED lines=41> */
.L_x_1942:
        /* <DEDUP_REMOVED lines=22> */
.L_x_1943:
        /* <DEDUP_REMOVED lines=18> */
.L_x_1944:
        /* <DEDUP_REMOVED lines=22> */
.L_x_1945:
        /* <DEDUP_REMOVED lines=22> */
.L_x_1946:
[----:B------:R-:W-:Y:S01]  /*0900*/  PLOP3.LUT P0, PT, PT, PT, UP0, 0x80, 0x0 ;  /* 0x000000000000781c */ /* 0x000fe20003f0f008 */
[----:B------:R-:W-:Y:S01]  /*0910*/  UMOV UR38, 0x1 ;  /* 0x0000000100267882 */ /* 0x000fe20000000000 */
[----:B------:R-:W-:Y:S01]  /*0920*/  NOP ;  /* 0x0000000000007918 */ /* 0x000fe20000000000 */
[----:B------:R-:W-:Y:S01]  /*0930*/  USEL UR38, UR38, 0x2, !UP0 ;  /* 0x0000000226267887 */ /* 0x000fe2000c000000 */
[----:B------:R-:W-:Y:S01]  /*0940*/  ULDC.64 UR46, c[0x0][0x208] ;  /* 0x00008200002e7ab9 */ /* 0x000fe20000000a00 */
[----:B012-4-:R-:W-:Y:S08]  /*0950*/  BAR.SYNC.DEFER_BLOCKING 0x0 ;  /* 0x0000000000007b1d */ /* 0x017ff00000010000 */
[----:B------:R-:W-:Y:S05]  /*0960*/  @!P0 BRA `(.L_x_1947) ;  /* 0x000000e400988947 */ /* 0x000fea0003800000 */
.L_x_1948:
        /* <DEDUP_REMOVED lines=23> */
[-C--:B------:R-:W-:Y:S01]  /*0ae0*/  LEA.HI R3, R0, R12.reuse, RZ, 0x4 ;  /* 0x0000000c00037211 */ /* 0x080fe200078f20ff */
[----:B------:R-:W-:Y:S01]  /*0af0*/  IMAD.SHL.U32 R5, R4, 0x20, RZ ;  /* 0x0000002004057824 */ /* 0x000fe200078e00ff */
[----:B------:R-:W-:Y:S01]  /*0b00*/  LEA.HI R11, R0, R12, RZ, 0x2 ;  /* 0x0000000c000b7211 */ /* 0x000fe200078f10ff */
[----:B------:R-:W-:Y:S01]  /*0b10*/  IMAD.IADD R234, R12, 0x1, -R234 ;  /* 0x000000010cea7824 */ /* 0x000fe200078e0aea */
[----:B------:R-:W-:-:S02]  /*0b20*/  SHF.R.S32.HI R6, RZ, 0x4, R3 ;  /* 0x00000004ff067819 */ /* 0x000fc40000011403 */
[----:B------:R-:W-:Y:S02]  /*0b30*/  LOP3.LUT R4, R3, 0x3fffff0, RZ, 0xc0, !PT ;  /* 0x03fffff003047812 */ /* 0x000fe400078ec0ff */
[----:B------:R-:W-:Y:S02]  /*0b40*/  SHF.R.S32.HI R7, RZ, 0x1f, R234 ;  /* 0x0000001fff077819 */ /* 0x000fe400000114ea */
[----:B------:R-:W-:Y:S01]  /*0b50*/  LOP3.LUT R11, R11, 0xfffffffc, RZ, 0xc0, !PT ;  /* 0xfffffffc0b0b7812 */ /* 0x000fe200078ec0ff */
[----:B------:R-:W-:Y:S01]  /*0b60*/  IMAD.IADD R4, R12, 0x1, -R4 ;  /* 0x000000010c047824 */ /* 0x000fe200078e0a04 */
[----:B------:R-:W-:Y:S02]  /*0b70*/  LEA.HI R8, R7, R234, RZ, 0x2 ;  /* 0x000000ea07087211 */ /* 0x000fe400078f10ff */
[----:B------:R-:W-:Y:S01]  /*0b80*/  LEA.HI R0, R0, R12, RZ, 0x3 ;  /* 0x0000000c00007211 */ /* 0x000fe200078f18ff */
[----:B------:R-:W-:Y:S01]  /*0b90*/  IMAD.IADD R11, R12, 0x1, -R11 ;  /* 0x000000010c0b7824 */ /* 0x000fe200078e0a0b */
[----:B------:R-:W-:-:S02]  /*0ba0*/  SHF.R.S32.HI R9, RZ, 0x2, R8 ;  /* 0x00000002ff097819 */ /* 0x000fc40000011408 */
[----:B------:R-:W-:Y:S02]  /*0bb0*/  SHF.R.S32.HI R10, RZ, 0x1f, R8 ;  /* 0x0000001fff0a7819 */ /* 0x000fe40000011408 */
[----:B------:R-:W-:Y:S02]  /*0bc0*/  SHF.R.S32.HI R235, RZ, 0x7, R2 ;  /* 0x00000007ffeb7819 */ /* 0x000fe40000011402 */
[----:B------:R-:W-:Y:S02]  /*0bd0*/  LEA.HI R10, R10, R9, RZ, 0x3 ;  /* 0x000000090a0a7211 */ /* 0x000fe400078f18ff */
[----:B------:R-:W-:Y:S02]  /*0be0*/  LEA.HI R3, R3, R6, RZ, 0x1 ;  /* 0x0000000603037211 */ /* 0x000fe400078f08ff */
[----:B------:R-:W-:Y:S02]  /*0bf0*/  LOP3.LUT R5, R5, 0xfffffc00, RZ, 0xc0, !PT ;  /* 0xfffffc0005057812 */ /* 0x000fe400078ec0ff */
[----:B------:R-:W-:-:S02]  /*0c00*/  LOP3.LUT R232, R0, 0xfffffff8, RZ, 0xc0, !PT ;  /* 0xfffffff800e87812 */ /* 0x000fc400078ec0ff */
[----:B------:R-:W-:Y:S01]  /*0c10*/  LOP3.LUT R10, R10, 0xfffffff8, RZ, 0xc0, !PT ;  /* 0xfffffff80a0a7812 */ /* 0x000fe200078ec0ff */
[----:B------:R-:W-:Y:S01]  /*0c20*/  IMAD R4, R4, 0x40, R5 ;  /* 0x0000004004047824 */ /* 0x000fe200078e0205 */
[----:B------:R-:W-:Y:S01]  /*0c30*/  LEA.HI R7, R7, R234, RZ, 0x5 ;  /* 0x000000ea07077211 */ /* 0x000fe200078f28ff */
[----:B------:R-:W-:Y:S01]  /*0c40*/  IMAD.IADD R232, R12, 0x1, -R232 ;  /* 0x000000010ce87824 */ /* 0x000fe200078e0ae8 */
[----:B------:R-:W-:Y:S01]  /*0c50*/  LEA.HI R2, R2, R235, RZ, 0x1 ;  /* 0x000000eb02027211 */ /* 0x000fe200078f08ff */
[----:B------:R-:W-:Y:S01]  /*0c60*/  IMAD.IADD R10, R9, 0x1, -R10 ;  /* 0x00000001090a7824 */ /* 0x000fe200078e0a0a */
[----:B------:R-:W-:Y:S01]  /*0c70*/  LOP3.LUT R3, R3, 0x1ffffffe, RZ, 0xc0, !PT ;  /* 0x1ffffffe03037812 */ /* 0x000fe200078ec0ff */
[----:B------:R-:W-:Y:S01]  /*0c80*/  IMAD.SHL.U32 R16, R232, 0x8, RZ ;  /* 0x00000008e8107824 */ /* 0x000fe200078e00ff */
[----:B------:R-:W-:Y:S02]  /*0c90*/  SHF.R.S32.HI R7, RZ, 0x5, R7 ;  /* 0x00000005ff077819 */ /* 0x000fe40000011407 */
[----:B------:R-:W-:Y:S01]  /*0ca0*/  LEA.HI R5, R11, R11, RZ, 0x1 ;  /* 0x0000000b0b057211 */ /* 0x000fe200078f08ff */
[----:B------:R-:W-:Y:S01]  /*0cb0*/  IMAD.IADD R3, R6, 0x1, -R3 ;  /* 0x0000000106037824 */ /* 0x000fe200078e0a03 */
        /* <DEDUP_REMOVED lines=9> */
[----:B------:R-:W-:-:S02]  /*0d50*/  VIADD R23, R16, 0xc0 ;  /* 0x000000c010177836 */ /* 0x000fc40000000000 */
[----:B------:R-:W-:Y:S02]  /*0d60*/  IMAD.IADD R11, R11, 0x1, -R6 ;  /* 0x000000010b0b7824 */ /* 0x000fe400078e0a06 */
[----:B------:R-:W-:Y:S01]  /*0d70*/  IMAD R236, R2, 0x40, R7 ;  /* 0x0000004002ec7824 */ /* 0x000fe200078e0207 */
[----:B------:R-:W-:Y:S01]  /*0d80*/  SHF.R.S32.HI R2, RZ, 0x1f, R19 ;  /* 0x0000001fff027819 */ /* 0x000fe20000011413 */
[----:B------:R-:W-:Y:S01]  /*0d90*/  IMAD R237, R3, 0x8, R4 ;  /* 0x0000000803ed7824 */ /* 0x000fe200078e0204 */
[----:B------:R-:W-:Y:S01]  /*0da0*/  SHF.R.S32.HI R3, RZ, 0x1f, R22 ;  /* 0x0000001fff037819 */ /* 0x000fe20000011416 */
[----:B------:R-:W-:Y:S01]  /*0db0*/  IMAD.IADD R17, R234, 0x1, -R17 ;  /* 0x00000001ea117824 */ /* 0x000fe200078e0a11 */
[----:B------:R-:W-:Y:S01]  /*0dc0*/  SHF.R.S32.HI R0, RZ, 0x1f, R23 ;  /* 0x0000001fff007819 */ /* 0x000fe20000011417 */
[----:B------:R-:W-:-:S07]  /*0dd0*/  IMAD R18, R11, 0x8, R236 ;  /* 0x000000080b127824 */ /* 0x000fce00078e02ec */
.L_x_2002:
        /* <DEDUP_REMOVED lines=21> */
.L_x_1949:
[----:B------:R-:W-:Y:S01]  /*0f30*/  ULDC UR7, c[0x0][0xc54] ;  /* 0x0003150000077ab9 */ /* 0x000fe20000000800 */
[----:B------:R-:W-:Y:S01]  /*0f40*/  UMOV UR6, UR9 ;  /* 0x0000000900067c82 */ /* 0x000fe20008000000 */
[----:B------:R-:W-:-:S11]  /*0f50*/  UISETP.NE.AND UP0, UPT, UR7, 0x1, UPT ;  /* 0x000000010700788c */ /* 0x000fd6000bf05270 */
[----:B------:R-:W-:Y:S02]  /*0f60*/  @UP0 ULDC.64 UR10, c[0x0][0xc58] ;  /* 0x00031600000a0ab9 */ /* 0x000fe40000000a00 */
[----:B------:R-:W-:-:S04]  /*0f70*/  UIMAD.WIDE.U32 UR4, UR9, UR10, URZ ;  /* 0x0000000a090472a5 */ /* 0x000fc8000f8e003f */
[----:B------:R-:W-:-:S04]  /*0f80*/  @UP0 USHF.R.U32.HI UR6, URZ, UR11, UR5 ;  /* 0x0000000b3f060299 */ /* 0x000fc80008011605 */
[----:B------:R-:W-:-:S12]  /*0f90*/  UIMAD UR4, UR6, UR7, URZ ;  /* 0x00000007060472a4 */ /* 0x000fd8000f8e023f */
.L_x_1950:
[----:B------:R-:W-:Y:S01]  /*0fa0*/  ULDC.64 UR10, c[0x0][0x418] ;  /* 0x00010600000a7ab9 */ /* 0x000fe20000000a00 */
[----:B------:R-:W-:Y:S01]  /*0fb0*/  ULOP3.LUT UR6, URZ, UR6, URZ, 0x33, !UPT ;  /* 0x000000063f067292 */ /* 0x000fe2000f8e333f */
[----:B------:R-:W-:Y:S01]  /*0fc0*/  PLOP3.LUT P0, PT, PT, PT, PT, 0x80, 0x0 ;  /* 0x000000000000781c */ /* 0x000fe20003f0f070 */
[----:B------:R-:W-:Y:S01]  /*0fd0*/  UISETP.NE.U32.AND UP0, UPT, UR10, URZ, UPT ;  /* 0x0000003f0a00728c */ /* 0x000fe2000bf05070 */
[----:B------:R-:W-:Y:S01]  /*0fe0*/  IMAD.MOV.U32 R0, RZ, RZ, RZ ;  /* 0x000000ffff007224 */ /* 0x000fe200078e00ff */
[----:B------:R-:W-:Y:S01]  /*0ff0*/  ULDC UR5, c[0x0][0xc3c] ;  /* 0x00030f0000057ab9 */ /* 0x000fe20000000800 */
[----:B------:R-:W-:Y:S01]  /*1000*/  UIADD3 UR4, UR9, -UR4, URZ ;  /* 0x8000000409047290 */ /* 0x000fe2000fffe03f */
[----:B------:R-:W-:Y:S01]  /*1010*/  IMAD.MOV.U32 R2, RZ, RZ, RZ ;  /* 0x000000ffff027224 */ /* 0x000fe200078e00ff */
[----:B------:R-:W-:Y:S01]  /*1020*/  UISETP.NE.AND.EX UP0, UPT, UR11, URZ, UPT, UP0 ;  /* 0x0000003f0b00728c */ /* 0x000fe2000bf05300 */
[----:B------:R-:W-:Y:S01]  /*1030*/  CS2R R150, SRZ ;  /* 0x0000000000967805 */ /* 0x000fe2000001ff00 */
[----:B------:R-:W-:Y:S01]  /*1040*/  UIADD3 UR6, UR6, UR5, URZ ;  /* 0x0000000506067290 */ /* 0x000fe2000fffe03f */
[----:B------:R-:W-:Y:S01]  /*1050*/  CS2R R26, SRZ ;  /* 0x00000000001a7805 */ /* 0x000fe2000001ff00 */
[----:B------:R-:W-:Y:S01]  /*1060*/  ULDC UR11, c[0x0][0x448] ;  /* 0x00011200000b7ab9 */ /* 0x000fe20000000800 */
[----:B------:R-:W-:Y:S01]  /*1070*/  ULDC UR10, c[0x0][0xc54] ;  /* 0x00031500000a7ab9 */ /* 0x000fe20000000800 */
[----:B------:R-:W-:Y:S01]  /*1080*/  UISETP.NE.AND UP2, UPT, UR11, 0x1, UPT ;  /* 0x000000010b00788c */ /* 0x000fe2000bf45270 */
[----:B------:R-:W-:Y:S01]  /*1090*/  CS2R R92, SRZ ;  /* 0x00000000005c7805 */ /* 0x000fe2000001ff00 */
[----:B------:R-:W-:Y:S01]  /*10a0*/  USHF.L.U32 UR36, UR6, 0x7, URZ ;  /* 0x0000000706247899 */ /* 0x000fe2000800063f */
[----:B------:R-:W-:Y:S01]  /*10b0*/  CS2R R144, SRZ ;  /* 0x0000000000907805 */ /* 0x000fe2000001ff00 */
[----:B------:R-:W-:Y:S01]  /*10c0*/  UIMAD UR10, UR8, UR10, UR4 ;  /* 0x0000000a080a72a4 */ /* 0x000fe2000f8e0204 */
[----:B------:R-:W-:Y:S01]  /*10d0*/  CS2R R142, SRZ ;  /* 0x00000000008e7805 */ /* 0x000fe2000001ff00 */
[----:B------:R-:W-:Y:S01]  /*10e0*/  UIADD3 UR6, UR36, 0x7f, URZ ;  /* 0x0000007f24067890 */ /* 0x000fe2000fffe03f */
[----:B------:R-:W-:Y:S01]  /*10f0*/  CS2R R30, SRZ ;  /* 0x00000000001e7805 */ /* 0x000fe2000001ff00 */
[----:B------:R-:W-:Y:S01]  /*1100*/  ULDC UR49, c[0x0][0x424] ;  /* 0x0001090000317ab9 */ /* 0x000fe20000000800 */
[----:B------:R-:W-:Y:S01]  /*1110*/  ULDC UR7, c[0x0][0x288] ;  /* 0x0000a20000077ab9 */ /* 0x000fe20000000800 */
[----:B------:R-:W-:Y:S01]  /*1120*/  USEL UR49, UR49, 0x1, UP0 ;  /* 0x0000000131317887 */ /* 0x000fe20008000000 */
[----:B------:R-:W-:Y:S01]  /*1130*/  CS2R R84, SRZ ;  /* 0x0000000000547805 */ /* 0x000fe2000001ff00 */
[----:B------:R-:W-:Y:S01]  /*1140*/  @UP2 ULDC UR4, c[0x0][0x44c] ;  /* 0x0001130000042ab9 */ /* 0x000fe20000000800 */
[----:B------:R-:W-:Y:S01]  /*1150*/  UIADD3 UR7, -UR7, 0x80, URZ ;  /* 0x0000008007077890 */ /* 0x000fe2000fffe13f */
[----:B------:R-:W-:Y:S01]  /*1160*/  CS2R R136, SRZ ;  /* 0x0000000000887805 */ /* 0x000fe2000001ff00 */
[----:B------:R-:W-:Y:S01]  /*1170*/  UIMAD.WIDE.U32 UR4, UR6, UR4, URZ ;  /* 0x00000004060472a5 */ /* 0x000fe2000f8e003f */
[----:B------:R-:W-:Y:S01]  /*1180*/  CS2R R134, SRZ ;  /* 0x0000000000867805 */ /* 0x000fe2000001ff00 */
[----:B------:R-:W-:Y:S01]  /*1190*/  ULDC UR9, c[0x0][0x2f0] ;  /* 0x0000bc0000097ab9 */ /* 0x000fe20000000800 */
[----:B------:R-:W-:Y:S01]  /*11a0*/  @UP2 ULDC UR11, c[0x0][0x450] ;  /* 0x00011400000b2ab9 */ /* 0x000fe20000000800 */
[----:B------:R-:W-:Y:S01]  /*11b0*/  UIMAD UR7, UR49, UR9, UR7 ;  /* 0x00000009310772a4 */ /* 0x000fe2000f8e0207 */
[----:B------:R-:W-:Y:S01]  /*11c0*/  CS2R R34, SRZ ;  /* 0x0000000000227805 */ /* 0x000fe2000001ff00 */
[----:B------:R-:W-:Y:S01]  /*11d0*/  @UP2 USHF.R.U32.HI UR6, URZ, UR11, UR5 ;  /* 0x0000000b3f062299 */ /* 0x000fe20008011605 */
[----:B------:R-:W-:Y:S01]  /*11e0*/  CS2R R76, SRZ ;  /* 0x00000000004c7805 */ /* 0x000fe2000001ff00 */
[----:B------:R-:W-:Y:S01]  /*11f0*/  UIMAD UR4, UR49, UR9, 0x7f ;  /* 0x0000007f310474a4 */ /* 0x000fe2000f8e0209 */
[----:B------:R-:W-:Y:S01]  /*1200*/  CS2R R128, SRZ ;  /* 0x0000000000807805 */ /* 0x000fe2000001ff00 */
[----:B------:R-:W-:Y:S01]  /*1210*/  UIADD3 UR6, UR7, UR6, URZ ;  /* 0x0000000607067290 */ /* 0x000fe2000fffe03f */
[----:B------:R-:W-:Y:S01]  /*1220*/  CS2R R126, SRZ ;  /* 0x00000000007e7805 */ /* 0x000fe2000001ff00 */
[----:B------:R-:W-:Y:S01]  /*1230*/  USHF.R.S32.HI UR5, URZ, 0x1f, UR4 ;  /* 0x0000001f3f057899 */ /* 0x000fe20008011404 */
[----:B------:R-:W-:Y:S01]  /*1240*/  CS2R R38, SRZ ;  /* 0x0000000000267805 */ /* 0x000fe2000001ff00 */
[----:B------:R-:W-:Y:S01]  /*1250*/  USHF.R.S32.HI UR7, URZ, 0x1f, UR6 ;  /* 0x0000001f3f077899 */ /* 0x000fe20008011406 */
[----:B------:R-:W-:Y:S01]  /*1260*/  CS2R R68, SRZ ;  /* 0x0000000000447805 */ /* 0x000fe2000001ff00 */
[----:B------:R-:W-:Y:S01]  /*1270*/  ULEA.HI UR5, UR5, UR4, URZ, 0x7 ;  /* 0x0000000405057291 */ /* 0x000fe2000f8f383f */
[----:B------:R-:W-:Y:S01]  /*1280*/  CS2R R120, SRZ ;  /* 0x0000000000787805 */ /* 0x000fe2000001ff00 */
[----:B------:R-:W-:Y:S01]  /*1290*/  ULEA.HI UR7, UR7, UR6, URZ, 0x7 ;  /* 0x0000000607077291 */ /* 0x000fe2000f8f383f */
[----:B------:R-:W-:Y:S01]  /*12a0*/  CS2R R118, SRZ ;  /* 0x0000000000767805 */ /* 0x000fe2000001ff00 */
[----:B------:R-:W-:Y:S01]  /*12b0*/  USHF.R.S32.HI UR51, URZ, 0x7, UR5 ;  /* 0x000000073f337899 */ /* 0x000fe20008011405 */
[----:B------:R-:W-:Y:S01]  /*12c0*/  CS2R R42, SRZ ;  /* 0x00000000002a7805 */ /* 0x000fe2000001ff00 */
[----:B------:R-:W-:Y:S01]  /*12d0*/  USHF.R.S32.HI UR7, URZ, 0x7, UR7 ;  /* 0x000000073f077899 */ /* 0x000fe20008011407 */
[----:B------:R-:W-:Y:S01]  /*12e0*/  CS2R R60, SRZ ;  /* 0x00000000003c7805 */ /* 0x000fe2000001ff00 */
[----:B------:R-:W-:Y:S01]  /*12f0*/  ULDC UR37, c[0x0][0xc48] ;  /* 0x0003120000257ab9 */ /* 0x000fe20000000800 */
[----:B------:R-:W-:Y:S01]  /*1300*/  UMOV UR42, UR10 ;  /* 0x0000000a002a7c82 */ /* 0x000fe20008000000 */
[----:B------:R-:W-:Y:S01]  /*1310*/  UISETP.LT.AND UP0, UPT, UR51, UR7, UPT ;  /* 0x000000073300728c */ /* 0x000fe2000bf01270 */
[----:B------:R-:W-:Y:S01]  /*1320*/  CS2R R112, SRZ ;  /* 0x0000000000707805 */ /* 0x000fe2000001ff00 */
[----:B------:R-:W-:Y:S01]  /*1330*/  UISETP.NE.AND UP1, UPT, UR37, 0x1, UPT ;  /* 0x000000012500788c */ /* 0x000fe2000bf25270 */
[----:B------:R-:W-:Y:S01]  /*1340*/  CS2R R110, SRZ ;  /* 0x00000000006e7805 */ /* 0x000fe2000001ff00 */
[----:B------:R-:W-:Y:S01]  /*1350*/  USEL UR51, UR51, UR7, UP0 ;  /* 0x0000000733337287 */ /* 0x000fe20008000000 */
[----:B------:R-:W-:-:S02]  /*1360*/  CS2R R46, SRZ ;  /* 0x00000000002e7805 */ /* 0x000fc4000001ff00 */
[----:B------:R-:W-:Y:S02]  /*1370*/  CS2R R52, SRZ ;  /* 0x0000000000347805 */ /* 0x000fe4000001ff00 */
[----:B------:R-:W-:Y:S01]  /*1380*/  CS2R R104, SRZ ;  /* 0x0000000000687805 */ /* 0x000fe2000001ff00 */
[----:B------:R-:W-:Y:S01]  /*1390*/  UISETP.GE.AND UP0, UPT, UR51, 0x1, UPT ;  /* 0x000000013300788c */ /* 0x000fe2000bf06270 */
[----:B------:R-:W-:Y:S02]  /*13a0*/  CS2R R102, SRZ ;  /* 0x0000000000667805 */ /* 0x000fe4000001ff00 */
[----:B------:R-:W-:Y:S02]  /*13b0*/  CS2R R50, SRZ ;  /* 0x0000000000327805 */ /* 0x000fe4000001ff00 */
[----:B------:R-:W-:Y:S02]  /*13c0*/  CS2R R44, SRZ ;  /* 0x00000000002c7805 */ /* 0x000fe4000001ff00 */
[----:B------:R-:W-:Y:S01]  /*13d0*/  CS2R R96, SRZ ;  /* 0x0000000000607805 */ /* 0x000fe2000001ff00 */
[----:B------:R-:W-:Y:S01]  /*13e0*/  @UP1 ULDC UR8, c[0x0][0xc4c] ;  /* 0x0003130000081ab9 */ /* 0x000fe20000000800 */
[----:B------:R-:W-:Y:S01]  /*13f0*/  PLOP3.LUT P1, PT, PT, PT, UP0, 0x80, 0x0 ;  /* 0x000000000000781c */ /* 0x000fe20003f2f008 */
[----:B------:R-:W-:Y:S01]  /*1400*/  UIMAD.WIDE.U32 UR4, UR10, UR8, URZ ;  /* 0x000000080a0472a5 */ /* 0x000fe2000f8e003f */
[----:B------:R-:W-:Y:S01]  /*1410*/  CS2R R94, SRZ ;  /* 0x00000000005e7805 */ /* 0x000fe2000001ff00 */
[----:B------:R-:W-:Y:S01]  /*1420*/  @UP1 ULDC UR6, c[0x0][0xc50] ;  /* 0x0003140000061ab9 */ /* 0x000fe20000000800 */
[----:B------:R-:W-:Y:S01]  /*1430*/  CS2R R54, SRZ ;  /* 0x0000000000367805 */ /* 0x000fe2000001ff00 */
[----:B------:R-:W-:Y:S01]  /*1440*/  @UP1 USHF.R.U32.HI UR42, URZ, UR6, UR5 ;  /* 0x000000063f2a1299 */ /* 0x000fe20008011605 */
[----:B------:R-:W-:-:S02]  /*1450*/  CS2R R36, SRZ ;  /* 0x0000000000247805 */ /* 0x000fc4000001ff00 */
[----:B------:R-:W-:Y:S02]  /*1460*/  CS2R R88, SRZ ;  /* 0x0000000000587805 */ /* 0x000fe4000001ff00 */
[----:B------:R-:W-:Y:S01]  /*1470*/  CS2R R86, SRZ ;  /* 0x0000000000567805 */ /* 0x000fe2000001ff00 */
[----:B------:R-:W-:Y:S01]  /*1480*/  UIADD3 UR4, -UR42, URZ, URZ ;  /* 0x0000003f2a047290 */ /* 0x000fe2000fffe13f */
[----:B------:R-:W-:Y:S02]  /*1490*/  CS2R R58, SRZ ;  /* 0x00000000003a7805 */ /* 0x000fe4000001ff00 */
[----:B------:R-:W-:Y:S02]  /*14a0*/  CS2R R28, SRZ ;  /* 0x00000000001c7805 */ /* 0x000fe4000001ff00 */
[----:B------:R-:W-:Y:S01]  /*14b0*/  CS2R R80, SRZ ;  /* 0x0000000000507805 */ /* 0x000fe2000001ff00 */
[----:B------:R-:W-:Y:S01]  /*14c0*/  UIMAD UR37, UR37, UR4, UR10 ;  /* 0x00000004252572a4 */ /* 0x000fe2000f8e020a */
[----:B------:R-:W-:-:S02]  /*14d0*/  CS2R R78, SRZ ;  /* 0x00000000004e7805 */ /* 0x000fc4000001ff00 */
[----:B------:R-:W-:Y:S02]  /*14e0*/  CS2R R62, SRZ ;  /* 0x00000000003e7805 */ /* 0x000fe4000001ff00 */
[----:B------:R-:W-:Y:S02]  /*14f0*/  CS2R R20, SRZ ;  /* 0x0000000000147805 */ /* 0x000fe4000001ff00 */
        /* <DEDUP_REMOVED lines=58> */
.L_x_1952:
        /* <DEDUP_REMOVED lines=19> */
[----:B------:R-:W-:Y:S02]  /*19d0*/  @UP1 USHF.R.S32.HI UR19, URZ, 0x1f, UR37 ;  /* 0x0000001f3f131899 */ /* 0x000fe40008011425 */
[----:B------:R-:W-:Y:S02]  /*19e0*/  @UP1 UIMAD.WIDE.U32 UR8, UR42, UR14, URZ ;  /* 0x0000000e2a0812a5 */ /* 0x000fe4000f8e003f */
[----:B------:R-:W-:Y:S02]  /*19f0*/  @UP1 UIMAD UR18, UR42, UR15, UR10 ;  /* 0x0000000f2a1212a4 */ /* 0x000fe4000f8e020a */
[----:B------:R-:W-:Y:S01]  /*1a00*/  @UP0 UIADD3 UR13, UR13, UR17, URZ ;  /* 0x000000110d0d0290 */ /* 0x000fe2000fffe03f */
[----:B------:R-:W-:Y:S01]  /*1a10*/  @UP0 ULDC.64 UR14, c[0x0][0x9b0] ;  /* 0x00026c00000e0ab9 */ /* 0x000fe20000000a00 */
[----:B------:R-:W-:Y:S01]  /*1a20*/  @UP1 ULDC.64 UR10, c[0x0][0x9c0] ;  /* 0x00027000000a1ab9 */ /* 0x000fe20000000a00 */
[----:B------:R-:W-:-:S02]  /*1a30*/  @UP0 UIMAD UR16, UR16, UR14, URZ ;  /* 0x0000000e101002a4 */ /* 0x000fc4000f8e023f */
[----:B------:R-:W-:Y:S02]  /*1a40*/  @UP1 UIMAD UR17, UR19, UR10, URZ ;  /* 0x0000000a131112a4 */ /* 0x000fe4000f8e023f */
[----:B------:R-:W-:Y:S02]  /*1a50*/  @UP1 UIADD3 UR9, UR9, UR18, URZ ;  /* 0x0000001209091290 */ /* 0x000fe4000fffe03f */
[----:B------:R-:W-:Y:S02]  /*1a60*/  @UP0 UIMAD UR16, UR37, UR15, UR16 ;  /* 0x0000000f251002a4 */ /* 0x000fe4000f8e0210 */
[----:B------:R-:W-:Y:S02]  /*1a70*/  @UP1 UIMAD UR17, UR37, UR11, UR17 ;  /* 0x0000000b251112a4 */ /* 0x000fe4000f8e0211 */
[----:B------:R-:W-:Y:S02]  /*1a80*/  @UP0 UIMAD.WIDE.U32 UR14, UR37, UR14, UR12 ;  /* 0x0000000e250e02a5 */ /* 0x000fe4000f8e000c */
        /* <DEDUP_REMOVED lines=25> */
.L_x_2083:
[----:B------:R-:W-:Y:S05]  /*1c20*/  @!P0 BRA `(.L_x_1954) ;  /* 0x0000000000048947 */ /* 0x000fea0003800000 */
[----:B------:R-:W-:Y:S01]  /*1c30*/  BPT.TRAP 0x1 ;  /* 0x000000040000795c */ /* 0x000fe20000300000 */
.L_x_1954:
[----:B------:R-:W-:Y:S02]  /*1c40*/  IMAD.U32 R2, RZ, RZ, UR50 ;  /* 0x00000032ff027e24 */ /* 0x000fe4000f8e00ff */
[----:B0-----:R-:W-:-:S03]  /*1c50*/  IMAD.U32 R3, RZ, RZ, UR43 ;  /* 0x0000002bff037e24 */ /* 0x001fc6000f8e00ff */
[----:B------:R-:W-:Y:S02]  /*1c60*/  LEA R2, R2, UR41, 0x3 ;  /* 0x0000002902027c11 */ /* 0x000fe4000f8e18ff */
[----:B------:R-:W-:-:S04]  /*1c70*/  SHF.L.U32 R3, R3, 0x1f, RZ ;  /* 0x0000001f03037819 */ /* 0x000fc800000006ff */
[----:B------:R0:W1:Y:S01]  /*1c80*/  SYNCS.PHASECHK.TRANS64.TRYWAIT P2, [R2+URZ+0x38830], R3 ;  /* 0x03883003020075a7 */ /* 0x000062000804017f */
[----:B------:R-:W-:Y:S05]  /*1c90*/  @!P0 BRA `(.L_x_1955) ;  /* 0x0000000000048947 */ /* 0x000fea0003800000 */
[----:B------:R-:W-:Y:S01]  /*1ca0*/  BPT.TRAP 0x1 ;  /* 0x000000040000795c */ /* 0x000fe20000300000 */
.L_x_1955:
[----:B------:R-:W2:Y:S02]  /*1cb0*/  S2R R4, SR_TID.X ;  /* 0x0000000000047919 */ /* 0x000ea40000002100 */
[----:B--2---:R-:W-:Y:S01]  /*1cc0*/  LOP3.LUT P1, RZ, R4, 0x7f, RZ, 0xc0, !PT ;  /* 0x0000007f04ff7812 */ /* 0x004fe2000782c0ff */
[----:B-1----:R-:W-:-:S12]  /*1cd0*/  @P2 BRA `(.L_x_1956) ;  /* 0x0000000000082947 */ /* 0x002fd80003800000 */
[----:B------:R-:W1:Y:S02]  /*1ce0*/  SYNCS.PHASECHK.TRANS64.TRYWAIT P2, [R2+URZ+0x38830], R3 ;  /* 0x03883003020075a7 */ /* 0x000e64000804017f */
[----:B-1----:R-:W-:Y:S05]  /*1cf0*/  @!P2 BRA `(.L_x_1957) ;  /* 0x0000011800b4a947 */ /* 0x002fea0003800000 */
.L_x_1956:
[----:B------:R-:W-:Y:S05]  /*1d00*/  WARPSYNC.ALL ;  /* 0x0000000000007948 */ /* 0x000fea0003800000 */
[----:B------:R-:W-:Y:S01]  /*1d10*/  UIADD3 UR4, UR41, 0x28400, URZ ;  /* 0x0002840029047890 */ /* 0x000fe2000fffe03f */
[----:B------:R-:W-:Y:S01]  /*1d20*/  WARPGROUP.ARRIVE ;  /* 0x00000000000079c5 */ /* 0x000fe20000000000 */
[----:B------:R-:W-:Y:S01]  /*1d30*/  ULOP3.LUT UR32, UR52, 0x10000, URZ, 0xfc, !UPT ;  /* 0x0001000034207892 */ /* 0x000fe2000f8efc3f */
[----:B01----:R-:W-:Y:S01]  /*1d40*/  @!P1 VIADD R2, R2, 0x38840 ;  /* 0x0003884002029836 */ /* 0x003fe20000000000 */
[----:B------:R-:W-:Y:S01]  /*1d50*/  USHF.R.U32.HI UR4, URZ, 0x4, UR4 ;  /* 0x000000043f047899 */ /* 0x000fe20008011604 */
[----:B------:R-:W-:Y:S01]  /*1d60*/  CS2R R150, SRZ ;  /* 0x0000000000967805 */ /* 0x000fe2000001ff00 */
[----:B------:R-:W-:Y:S01]  /*1d70*/  UMOV UR33, 0x40000040 ;  /* 0x4000004000217882 */ /* 0x000fe20000000000 */
[----:B------:R-:W-:Y:S01]  /*1d80*/  UMOV UR35, 0x40000040 ;  /* 0x4000004000237882 */ /* 0x000fe20000000000 */
[----:B------:R-:W-:Y:S01]  /*1d90*/  ULOP3.LUT UR4, UR4, 0x3fff, URZ, 0xc0, !UPT ;  /* 0x00003fff04047892 */ /* 0x000fe2000f8ec03f */
[----:B------:R-:W-:Y:S01]  /*1da0*/  @!P1 PRMT R2, RZ, 0x654, R2 ;  /* 0x00000654ff029816 */ /* 0x000fe20000000002 */
[----:B------:R-:W-:Y:S01]  /*1db0*/  UMOV UR5, 0x40000040 ;  /* 0x4000004000057882 */ /* 0x000fe20000000000 */
[----:B------:R-:W-:Y:S01]  /*1dc0*/  UMOV UR7, 0x40000040 ;  /* 0x4000004000077882 */ /* 0x000fe20000000000 */
[----:B------:R-:W-:Y:S01]  /*1dd0*/  ULOP3.LUT UR48, UR4, 0x10000, URZ, 0xfc, !UPT ;  /* 0x0001000004307892 */ /* 0x000fe2000f8efc3f */
[----:B------:R-:W-:Y:S01]  /*1de0*/  CS2R R148, SRZ ;  /* 0x0000000000947805 */ /* 0x000fe2000001ff00 */
[----:B------:R-:W-:Y:S01]  /*1df0*/  UIADD3 UR4, UR32, 0x2, URZ ;  /* 0x0000000220047890 */ /* 0x000fe2000fffe03f */
[----:B------:R-:W-:Y:S01]  /*1e00*/  CS2R R146, SRZ ;  /* 0x0000000000927805 */ /* 0x000fe2000001ff00 */
[----:B------:R-:W-:Y:S01]  /*1e10*/  ULEA UR34, UR50, UR48, 0xb ;  /* 0x0000003032227291 */ /* 0x000fe2000f8e583f */
[----:B------:R-:W-:Y:S01]  /*1e20*/  CS2R R144, SRZ ;  /* 0x0000000000907805 */ /* 0x000fe2000001ff00 */
[----:B------:R-:W-:Y:S01]  /*1e30*/  UIADD3 UR8, UR32, 0x4, URZ ;  /* 0x0000000420087890 */ /* 0x000fe2000fffe03f */
[----:B------:R-:W-:Y:S01]  /*1e40*/  CS2R R142, SRZ ;  /* 0x00000000008e7805 */ /* 0x000fe2000001ff00 */
[----:B------:R-:W-:Y:S01]  /*1e50*/  UIADD3 UR6, UR34, 0x2, URZ ;  /* 0x0000000222067890 */ /* 0x000fe2000fffe03f */
[----:B------:R-:W-:Y:S01]  /*1e60*/  CS2R R140, SRZ ;  /* 0x00000000008c7805 */ /* 0x000fe2000001ff00 */
[----:B------:R-:W-:Y:S01]  /*1e70*/  UIADD3 UR10, UR34, 0x4, URZ ;  /* 0x00000004220a7890 */ /* 0x000fe2000fffe03f */
[----:B------:R-:W-:Y:S01]  /*1e80*/  CS2R R138, SRZ ;  /* 0x00000000008a7805 */ /* 0x000fe2000001ff00 */
[----:B------:R-:W-:Y:S01]  /*1e90*/  UMOV UR9, 0x40000040 ;  /* 0x4000004000097882 */ /* 0x000fe20000000000 */
[----:B------:R-:W-:Y:S01]  /*1ea0*/  QGMMA.64x128x32.F32.E4M3.E4M3 R24, gdesc[UR32], RZ, !UPT, gsb0 ;  /* 0x01e00000201879f3 */ /* 0x000fe2000c0008ff */
[----:B------:R-:W-:Y:S01]  /*1eb0*/  UMOV UR11, 0x40000040 ;  /* 0x40000040000b7882 */ /* 0x000fe20000000000 */
[----:B------:R-:W-:Y:S01]  /*1ec0*/  UIADD3 UR12, UR32, 0x6, URZ ;  /* 0x00000006200c7890 */ /* 0x000fe2000fffe03f */
[----:B------:R-:W-:Y:S01]  /*1ed0*/  CS2R R136, SRZ ;  /* 0x0000000000887805 */ /* 0x000fe2000001ff00 */
[----:B------:R-:W-:Y:S01]  /*1ee0*/  UIADD3 UR14, UR34, 0x6, URZ ;  /* 0x00000006220e7890 */ /* 0x000fe2000fffe03f */
[----:B------:R-:W-:Y:S01]  /*1ef0*/  CS2R R134, SRZ ;  /* 0x0000000000867805 */ /* 0x000fe2000001ff00 */
[----:B------:R-:W-:Y:S01]  /*1f00*/  UMOV UR13, 0x40000040 ;  /* 0x40000040000d7882 */ /* 0x000fe20000000000 */
        /* <DEDUP_REMOVED lines=25> */
[----:B------:R-:W-:Y:S01]  /*20a0*/  UIADD3 UR52, UR51, -0x2, URZ ;  /* 0xfffffffe33347890 */ /* 0x000fe2000fffe03f */
        /* <DEDUP_REMOVED lines=13> */
[----:B------:R-:W-:Y:S01]  /*2180*/  CS2R R90, SRZ ;  /* 0x00000000005a7805 */ /* 0x000fe2000001ff00 */
[----:B------:R-:W-:Y:S02]  /*2190*/  WARPGROUP.DEPBAR.LE gsb0, 0x0 ;  /* 0x00008000000079c5 */ /* 0x000fe40000010000 */
[----:B------:R-:W-:-:S06]  /*21a0*/  WARPGROUP.ARRIVE ;  /* 0x00000000000079c5 */ /* 0x000fcc0000000000 */
[----:B------:R-:W-:Y:S01]  /*21b0*/  QGMMA.64x128x32.F32.E4M3.E4M3 R24, gdesc[UR4], R24, gsb0 ;  /* 0x01e00000041879f3 */ /* 0x000fe20008000818 */
[----:B------:R-:W-:Y:S02]  /*21c0*/  ULDC UR6, c[0x0][0x448] ;  /* 0x0001120000067ab9 */ /* 0x000fe40000000800 */
[----:B------:R-:W-:-:S06]  /*21d0*/  UISETP.NE.AND UP0, UPT, UR6, 0x1, UPT ;  /* 0x000000010600788c */ /* 0x000fcc000bf05270 */
[----:B------:R-:W-:-:S05]  /*21e0*/  PLOP3.LUT P2, PT, PT, PT, UP0, 0x80, 0x0 ;  /* 0x000000000000781c */ /* 0x000fca0003f4f008 */
[----:B------:R-:W-:Y:S01]  /*21f0*/  @UP0 ULDC UR6, c[0x0][0x44c] ;  /* 0x0001130000060ab9 */ /* 0x000fe20000000800 */
[----:B------:R-:W-:Y:S02]  /*2200*/  WARPGROUP.DEPBAR.LE gsb0, 0x0 ;  /* 0x00008000000079c5 */ /* 0x000fe40000010000 */
[----:B------:R-:W-:-:S06]  /*2210*/  WARPGROUP.ARRIVE ;  /* 0x00000000000079c5 */ /* 0x000fcc0000000000 */
[----:B------:R-:W-:Y:S01]  /*2220*/  QGMMA.64x128x32.F32.E4M3.E4M3 R24, gdesc[UR8], R24, gsb0 ;  /* 0x01e00000081879f3 */ /* 0x000fe20008000818 */
[----:B------:R-:W-:Y:S02]  /*2230*/  @UP0 ULDC UR10, c[0x0][0x44c] ;  /* 0x00011300000a0ab9 */ /* 0x000fe40000000800 */
[----:B------:R-:W-:Y:S01]  /*2240*/  UIMAD.WIDE.U32 UR10, UR36, UR10, URZ ;  /* 0x0000000a240a72a5 */ /* 0x000fe2000f8e003f */
[----:B------:R-:W-:Y:S02]  /*2250*/  WARPGROUP.DEPBAR.LE gsb0, 0x0 ;  /* 0x00008000000079c5 */ /* 0x000fe40000010000 */
[----:B------:R-:W-:-:S06]  /*2260*/  WARPGROUP.ARRIVE ;  /* 0x00000000000079c5 */ /* 0x000fcc0000000000 */
[----:B------:R-:W-:Y:S01]  /*2270*/  QGMMA.64x128x32.F32.E4M3.E4M3 R24, gdesc[UR12], R24, gsb0 ;  /* 0x01e000000c1879f3 */ /* 0x000fe20008000818 */
[----:B------:R-:W-:Y:S01]  /*2280*/  ULDC UR14, c[0x0][0x2f0] ;  /* 0x0000bc00000e7ab9 */ /* 0x000fe20000000800 */
[----:B------:R-:W-:Y:S01]  /*2290*/  ULDC UR15, c[0x0][0x288] ;  /* 0x0000a200000f7ab9 */ /* 0x000fe20000000800 */
        /* <DEDUP_REMOVED lines=17> */
[----:B------:R0:W1:Y:S01]  /*23b0*/  MUFU.TANH R32, R26 ;  /* 0x0000001a00207308 */ /* 0x0000620000002400 */
[C---:B------:R-:W-:Y:S01]  /*23c0*/  FMUL.FTZ R14, R0.reuse, R33 ;  /* 0x00000021000e7220 */ /* 0x040fe20000410000 */
[C---:B------:R-:W-:Y:S01]  /*23d0*/  FMUL.FTZ R20, R0.reuse, R24 ;  /* 0x0000001800147220 */ /* 0x040fe20000410000 */
[C---:B------:R-:W-:Y:S01]  /*23e0*/  FMUL.FTZ R24, R0.reuse, R29 ;  /* 0x0000001d00187220 */ /* 0x040fe20000410000 */
[C---:B------:R-:W-:Y:S01]  /*23f0*/  FMUL.FTZ R30, R0.reuse, R30 ;  /* 0x0000001e001e7220 */ /* 0x040fe20000410000 */
[C---:B------:R-:W-:Y:S01]  /*2400*/  FMUL.FTZ R4, R0.reuse, R56 ;  /* 0x0000003800047220 */ /* 0x040fe20000410000 */
[----:B------:R-:W-:Y:S01]  /*2410*/  FMUL.FTZ R7, R0, R52 ;  /* 0x0000003400077220 */ /* 0x000fe20000410000 */
[----:B------:R-:W-:Y:S01]  /*2420*/  IMAD.U32 R52, RZ, RZ, UR14 ;  /* 0x0000000eff347e24 */ /* 0x000fe2000f8e00ff */
[----:B------:R2:W-:Y:S01]  /*2430*/  MUFU.TANH R33, R27 ;  /* 0x0000001b00217308 */ /* 0x0005e20000002400 */
[----:B0-----:R-:W-:-:S02]  /*2440*/  VIADD R26, R18, UR36 ;  /* 0x00000024121a7c36 */ /* 0x001fc40008000000 */
[C---:B------:R-:W-:Y:S01]  /*2450*/  FMUL.FTZ R31, R0.reuse, R31 ;  /* 0x0000001f001f7220 */ /* 0x040fe20000410000 */
[C---:B------:R-:W-:Y:S01]  /*2460*/  FMUL.FTZ R35, R0.reuse, R35 ;  /* 0x0000002300237220 */ /* 0x040fe20000410000 */
[C---:B------:R-:W-:Y:S01]  /*2470*/  FMUL.FTZ R34, R0.reuse, R34 ;  /* 0x0000002200227220 */ /* 0x040fe20000410000 */
[C---:B------:R-:W-:Y:S01]  /*2480*/  FMUL.FTZ R15, R0.reuse, R36 ;  /* 0x00000024000f7220 */ /* 0x040fe20000410000 */
[C---:B------:R-:W-:Y:S01]  /*2490*/  FMUL.FTZ R47, R0.reuse, R47 ;  /* 0x0000002f002f7220 */ /* 0x040fe20000410000 */
[----:B------:R-:W-:Y:S01]  /*24a0*/  FMUL.FTZ R54, R0, R54 ;  /* 0x0000003600367220 */ /* 0x000fe20000410000 */
[----:B------:R0:W3:Y:S01]  /*24b0*/  MUFU.TANH R56, R30 ;  /* 0x0000001e00387308 */ /* 0x0000e20000002400 */
[----:B--2---:R-:W-:Y:S01]  /*24c0*/  @P2 IMAD.HI.U32 R27, R26, UR6, RZ ;  /* 0x000000061a1b2c27 */ /* 0x004fe2000f8e00ff */
[----:B------:R-:W-:-:S03]  /*24d0*/  @UP0 ULDC UR6, c[0x0][0x450] ;  /* 0x0001140000060ab9 */ /* 0x000fc60000000800 */
[C---:B------:R-:W-:Y:S01]  /*24e0*/  FMUL.FTZ R55, R0.reuse, R55 ;  /* 0x0000003700377220 */ /* 0x040fe20000410000 */
[C---:B------:R-:W-:Y:S01]  /*24f0*/  FMUL.FTZ R10, R0.reuse, R44 ;  /* 0x0000002c000a7220 */ /* 0x040fe20000410000 */
[C---:B------:R-:W-:Y:S01]  /*2500*/  FMUL.FTZ R38, R0.reuse, R38 ;  /* 0x0000002600267220 */ /* 0x040fe20000410000 */
[----:B------:R-:W-:Y:S01]  /*2510*/  @P2 SHF.R.U32.HI R26, RZ, UR6, R27 ;  /* 0x00000006ff1a2c19 */ /* 0x000fe2000801161b */
[----:B------:R-:W-:Y:S01]  /*2520*/  UMOV UR6, 0xffffff80 ;  /* 0xffffff8000067882 */ /* 0x000fe20000000000 */
[----:B------:R-:W2:Y:S01]  /*2530*/  MUFU.TANH R31, R31 ;  /* 0x0000001f001f7308 */ /* 0x000ea20000002400 */
[----:B------:R-:W-:Y:S01]  /*2540*/  UIMAD UR6, UR51, UR6, 0x80 ;  /* 0x00000080330674a4 */ /* 0x000fe2000f8e0206 */
[C---:B------:R-:W-:Y:S01]  /*2550*/  FMUL.FTZ R13, R0.reuse, R37 ;  /* 0x00000025000d7220 */ /* 0x040fe20000410000 */
[----:B------:R-:W4:Y:S01]  /*2560*/  SHFL.IDX PT, R29, R26, 0x1, 0x1c1f ;  /* 0x003c1f001a1d7f89 */ /* 0x000f2200000e0000 */
[C---:B------:R-:W-:Y:S01]  /*2570*/  FMUL.FTZ R39, R0.reuse, R39 ;  /* 0x0000002700277220 */ /* 0x040fe20000410000 */
[----:B------:R-:W-:Y:S01]  /*2580*/  UIADD3 UR7, UR6, 0x1, URZ ;  /* 0x0000000106077890 */ /* 0x000fe2000fffe03f */
[C---:B------:R-:W-:Y:S01]  /*2590*/  FMUL.FTZ R42, R0.reuse, R42 ;  /* 0x0000002a002a7220 */ /* 0x040fe20000410000 */
[----:B------:R-:W-:Y:S01]  /*25a0*/  UIMAD UR6, UR49, UR14, UR6 ;  /* 0x0000000e310672a4 */ /* 0x000fe2000f8e0206 */
[----:B------:R5:W-:Y:S01]  /*25b0*/  MUFU.TANH R36, R35 ;  /* 0x0000002300247308 */ /* 0x000be20000002400 */
[C---:B------:R-:W-:Y:S01]  /*25c0*/  FMUL.FTZ R3, R0.reuse, R57 ;  /* 0x0000003900037220 */ /* 0x040fe20000410000 */
[----:B------:R-:W-:Y:S01]  /*25d0*/  FMUL.FTZ R59, R0, R59 ;  /* 0x0000003b003b7220 */ /* 0x000fe20000410000 */
[----:B0-----:R-:W-:-:S02]  /*25e0*/  IMAD.U32 R30, RZ, RZ, UR7 ;  /* 0x00000007ff1e7e24 */ /* 0x001fc4000f8e00ff */
[C---:B------:R-:W-:Y:S01]  /*25f0*/  FMUL.FTZ R43, R0.reuse, R43 ;  /* 0x0000002b002b7220 */ /* 0x040fe20000410000 */
[C---:B------:R-:W-:Y:S01]  /*2600*/  FMUL.FTZ R12, R0.reuse, R40 ;  /* 0x00000028000c7220 */ /* 0x040fe20000410000 */
[C---:B------:R-:W-:Y:S01]  /*2610*/  FMUL.FTZ R62, R0.reuse, R62 ;  /* 0x0000003e003e7220 */ /* 0x040fe20000410000 */
[C---:B------:R-:W-:Y:S01]  /*2620*/  IMAD R27, R17.reuse, -0x2, R30 ;  /* 0xfffffffe111b7824 */ /* 0x040fe200078e021e */
[----:B------:R-:W0:Y:S01]  /*2630*/  MUFU.TANH R34, R34 ;  /* 0x0000002200227308 */ /* 0x000e220000002400 */
[----:B------:R-:W-:Y:S02]  /*2640*/  IMAD.U32 R30, RZ, RZ, UR6 ;  /* 0x00000006ff1e7e24 */ /* 0x000fe4000f8e00ff */
[----:B------:R-:W-:Y:S01]  /*2650*/  FMUL.FTZ R46, R0, R46 ;  /* 0x0000002e002e7220 */ /* 0x000fe20000410000 */
[----:B------:R-:W-:Y:S02]  /*2660*/  IMAD R52, R52, UR49, R27 ;  /* 0x0000003134347c24 */ /* 0x000fe4000f8e021b */
[----:B------:R-:W-:Y:S01]  /*2670*/  FMUL.FTZ R11, R0, R41 ;  /* 0x00000029000b7220 */ /* 0x000fe20000410000 */
[----:B------:R-:W-:-:S02]  /*2680*/  IMAD R27, R17, -0x2, R30 ;  /* 0xfffffffe111b7824 */ /* 0x000fc400078e021e */
[C---:B------:R-:W-:Y:S01]  /*2690*/  FMUL.FTZ R63, R0.reuse, R63 ;  /* 0x0000003f003f7220 */ /* 0x040fe20000410000 */
[C---:B------:R-:W-:Y:S01]  /*26a0*/  FMUL.FTZ R50, R0.reuse, R50 ;  /* 0x0000003200327220 */ /* 0x040fe20000410000 */
[----:B------:R-:W-:Y:S01]  /*26b0*/  MUFU.TANH R44, R47 ;  /* 0x0000002f002c7308 */ /* 0x000fe20000002400 */
[C---:B------:R-:W-:Y:S01]  /*26c0*/  FMUL.FTZ R6, R0.reuse, R49 ;  /* 0x0000003100067220 */ /* 0x040fe20000410000 */
[C---:B------:R-:W-:Y:S01]  /*26d0*/  FMUL.FTZ R51, R0.reuse, R51 ;  /* 0x0000003300337220 */ /* 0x040fe20000410000 */
[----:B----4-:R-:W-:Y:S01]  /*26e0*/  IADD3 R30, R29, -UR15, R52 ;  /* 0x8000000f1d1e7c10 */ /* 0x010fe2000fffe034 */
[C---:B------:R-:W-:Y:S01]  /*26f0*/  FMUL.FTZ R9, R0.reuse, R48 ;  /* 0x0000003000097220 */ /* 0x040fe20000410000 */
[C---:B------:R-:W-:Y:S01]  /*2700*/  FMUL.FTZ R58, R0.reuse, R58 ;  /* 0x0000003a003a7220 */ /* 0x040fe20000410000 */
[C---:B------:R-:W-:Y:S01]  /*2710*/  FMUL.FTZ R8, R0.reuse, R45 ;  /* 0x0000002d00087220 */ /* 0x040fe20000410000 */
[----:B-----5:R-:W-:Y:S01]  /*2720*/  VIMNMX R35, R27, R30, PT ;  /* 0x0000001e1b237248 */ /* 0x020fe20003fe0100 */
[----:B------:R1:W-:Y:S01]  /*2730*/  MUFU.TANH R47, R54 ;  /* 0x00000036002f7308 */ /* 0x0003e20000002400 */
[C---:B------:R-:W-:Y:S01]  /*2740*/  FMUL.FTZ R66, R0.reuse, R66 ;  /* 0x0000004200427220 */ /* 0x040fe20000410000 */
[C---:B------:R-:W-:Y:S01]  /*2750*/  FMUL.FTZ R67, R0.reuse, R67 ;  /* 0x0000004300437220 */ /* 0x040fe20000410000 */
[C---:B------:R-:W-:Y:S01]  /*2760*/  ISETP.GT.AND P3, PT, R35.reuse, RZ, PT ;  /* 0x000000ff2300720c */ /* 0x040fe20003f64270 */
[C---:B------:R-:W-:Y:S01]  /*2770*/  FMUL.FTZ R70, R0.reuse, R70 ;  /* 0x0000004600467220 */ /* 0x040fe20000410000 */
[C---:B------:R-:W-:Y:S01]  /*2780*/  ISETP.GT.AND P4, PT, R35.reuse, 0x1, PT ;  /* 0x000000012300780c */ /* 0x040fe20003f84270 */
[----:B------:R-:W-:Y:S01]  /*2790*/  FMUL.FTZ R71, R0, R71 ;  /* 0x0000004700477220 */ /* 0x000fe20000410000 */
[C---:B------:R-:W-:Y:S01]  /*27a0*/  ISETP.GT.AND P5, PT, R35.reuse, 0x8, PT ;  /* 0x000000082300780c */ /* 0x040fe20003fa4270 */
[----:B------:R4:W-:Y:S01]  /*27b0*/  MUFU.TANH R37, R55 ;  /* 0x0000003700257308 */ /* 0x0009e20000002400 */
[----:B-1----:R-:W-:Y:S01]  /*27c0*/  FSEL R54, R32, -INF , P3 ;  /* 0xff80000020367808 */ /* 0x002fe20001800000 */
[C---:B------:R-:W-:Y:S01]  /*27d0*/  FMUL.FTZ R74, R0.reuse, R74 ;  /* 0x0000004a004a7220 */ /* 0x040fe20000410000 */
[----:B------:R-:W-:Y:S01]  /*27e0*/  ISETP.GT.AND P3, PT, R35, 0x9, PT ;  /* 0x000000092300780c */ /* 0x000fe20003f64270 */
[----:B------:R-:W-:Y:S01]  /*27f0*/  FMUL.FTZ R75, R0, R75 ;  /* 0x0000004b004b7220 */ /* 0x000fe20000410000 */
[----:B---3--:R-:W-:Y:S01]  /*2800*/  FSEL R56, R56, -INF , P5 ;  /* 0xff80000038387808 */ /* 0x008fe20002800000 */
[C---:B------:R-:W-:Y:S01]  /*2810*/  FMUL.FTZ R78, R0.reuse, R78 ;  /* 0x0000004e004e7220 */ /* 0x040fe20000410000 */
[----:B--2---:R-:W-:Y:S01]  /*2820*/  FSEL R57, R31, -INF , P3 ;  /* 0xff8000001f397808 */ /* 0x004fe20001800000 */
[----:B------:R-:W-:Y:S01]  /*2830*/  MUFU.TANH R38, R38 ;  /* 0x0000002600267308 */ /* 0x000fe20000002400 */
[----:B----4-:R-:W-:Y:S01]  /*2840*/  FSEL R55, R33, -INF , P4 ;  /* 0xff80000021377808 */ /* 0x010fe20002000000 */
[C---:B------:R-:W-:Y:S01]  /*2850*/  FMUL.FTZ R79, R0.reuse, R79 ;  /* 0x0000004f004f7220 */ /* 0x040fe20000410000 */
[C---:B------:R-:W-:Y:S01]  /*2860*/  ISETP.GT.AND P4, PT, R35.reuse, 0x10, PT ;  /* 0x000000102300780c */ /* 0x040fe20003f84270 */
[----:B------:R-:W-:Y:S01]  /*2870*/  FMUL.FTZ R82, R0, R82 ;  /* 0x0000005200527220 */ /* 0x000fe20000410000 */
[----:B------:R-:W-:Y:S01]  /*2880*/  FMNMX.FTZ R29, R54, R55, !PT ;  /* 0x00000037361d7209 */ /* 0x000fe20007810000 */
[----:B------:R-:W-:Y:S01]  /*2890*/  FMUL.FTZ R83, R0, R83 ;  /* 0x0000005300537220 */ /* 0x000fe20000410000 */
[----:B------:R-:W-:Y:S01]  /*28a0*/  ISETP.GT.AND P3, PT, R35, 0x11, PT ;  /* 0x000000112300780c */ /* 0x000fe20003f64270 */
[----:B------:R-:W1:Y:S01]  /*28b0*/  MUFU.TANH R39, R39 ;  /* 0x0000002700277308 */ /* 0x000e620000002400 */
[----:B------:R-:W-:Y:S01]  /*28c0*/  FMNMX.FTZ R30, R56, R29, !PT ;  /* 0x0000001d381e7209 */ /* 0x000fe20007810000 */
[C---:B------:R-:W-:Y:S01]  /*28d0*/  FMUL.FTZ R86, R0.reuse, R86 ;  /* 0x0000005600567220 */ /* 0x040fe20000410000 */
[C---:B------:R-:W-:Y:S01]  /*28e0*/  FMUL.FTZ R87, R0.reuse, R87 ;  /* 0x0000005700577220 */ /* 0x040fe20000410000 */
[C---:B------:R-:W-:Y:S01]  /*28f0*/  FMUL.FTZ R5, R0.reuse, R53 ;  /* 0x0000003500057220 */ /* 0x040fe20000410000 */
[----:B------:R-:W-:Y:S01]  /*2900*/  FMNMX.FTZ R30, R57, R30, !PT ;  /* 0x0000001e391e7209 */ /* 0x000fe20007810000 */
[C---:B------:R-:W-:Y:S01]  /*2910*/  FMUL.FTZ R61, R0.reuse, R61 ;  /* 0x0000003d003d7220 */ /* 0x040fe20000410000 */
[----:B------:R-:W-:Y:S01]  /*2920*/  FMUL.FTZ R28, R0, R28 ;  /* 0x0000001c001c7220 */ /* 0x000fe20000410000 */
[----:B------:R-:W2:Y:S01]  /*2930*/  MUFU.TANH R42, R42 ;  /* 0x0000002a002a7308 */ /* 0x000ea20000002400 */
[----:B------:R-:W-:Y:S01]  /*2940*/  ULDC UR6, c[0x0][0x988] ;  /* 0x0002620000067ab9 */ /* 0x000fe20000000800 */
[----:B------:R-:W-:-:S02]  /*2950*/  VIADD R52, R52, -UR15 ;  /* 0x8000000f34347c36 */ /* 0x000fc40008000000 */
        /* <DEDUP_REMOVED lines=14> */
[----:B0-----:R-:W-:Y:S01]  /*2a40*/  FSEL R59, R34, -INF , P4 ;  /* 0xff800000223b7808 */ /* 0x001fe20002000000 */
[----:B------:R-:W-:Y:S01]  /*2a50*/  FMUL.FTZ R85, R0, R85 ;  /* 0x0000005500557220 */ /* 0x000fe20000410000 */
[----:B------:R-:W-:Y:S01]  /*2a60*/  ISETP.GT.AND P4, PT, R35, 0x18, PT ;  /* 0x000000182300780c */ /* 0x000fe20003f84270 */
[----:B------:R0:W-:Y:S01]  /*2a70*/  @!P1 SYNCS.ARRIVE.TRANS64.RED.A1T0 RZ, [R2+URZ], RZ ;  /* 0x000000ff02ff99a7 */ /* 0x0001e2000810043f */
[----:B------:R-:W-:Y:S01]  /*2a80*/  FMNMX.FTZ R29, R59, R30, !PT ;  /* 0x0000001e3b1d7209 */ /* 0x000fe20007810000 */
[----:B------:R-:W-:-:S02]  /*2a90*/  UIMAD UR14, UR49, UR14, -UR15 ;  /* 0x0000000e310e72a4 */ /* 0x000fc4000f8e0a0f */
[----:B------:R3:W-:Y:S01]  /*2aa0*/  MUFU.TANH R41, R62 ;  /* 0x0000003e00297308 */ /* 0x0007e20000002400 */
[----:B------:R-:W-:Y:S01]  /*2ab0*/  @UP0 ULDC UR15, c[0x0][0x450] ;  /* 0x00011400000f0ab9 */ /* 0x000fe20000000800 */
[----:B------:R-:W-:Y:S01]  /*2ac0*/  UMOV UR7, UR36 ;  /* 0x0000002400077c82 */ /* 0x000fe20008000000 */
[----:B------:R-:W-:-:S04]  /*2ad0*/  @UP0 USHF.R.U32.HI UR7, URZ, UR15, UR11 ;  /* 0x0000000f3f070299 */ /* 0x000fc8000801160b */
[----:B------:R-:W-:Y:S01]  /*2ae0*/  UIADD3 UR14, UR14, UR7, URZ ;  /* 0x000000070e0e7290 */ /* 0x000fe2000fffe03f */
[----:B------:R-:W4:Y:S01]  /*2af0*/  MUFU.TANH R46, R46 ;  /* 0x0000002e002e7308 */ /* 0x000f220000002400 */
[----:B---3--:R-:W-:Y:S02]  /*2b00*/  FSEL R62, R36, -INF , P3 ;  /* 0xff800000243e7808 */ /* 0x008fe40001800000 */
[----:B------:R-:W-:Y:S01]  /*2b10*/  ISETP.GT.AND P3, PT, R35, 0x19, PT ;  /* 0x000000192300780c */ /* 0x000fe20003f64270 */
[----:B------:R-:W-:Y:S01]  /*2b20*/  USHF.R.S32.HI UR7, URZ, 0x1f, UR14 ;  /* 0x0000001f3f077899 */ /* 0x000fe2000801140e */
[----:B------:R-:W-:Y:S02]  /*2b30*/  FMNMX.FTZ R30, R62, R29, !PT ;  /* 0x0000001d3e1e7209 */ /* 0x000fe40007810000 */
[----:B-1----:R-:W-:Y:S01]  /*2b40*/  FSEL R88, R39, -INF , P3 ;  /* 0xff80000027587808 */ /* 0x002fe20001800000 */
[----:B------:R1:W-:Y:S01]  /*2b50*/  MUFU.TANH R32, R63 ;  /* 0x0000003f00207308 */ /* 0x0003e20000002400 */
[----:B------:R-:W-:Y:S01]  /*2b60*/  ISETP.GT.AND P3, PT, R35, 0x21, PT ;  /* 0x000000212300780c */ /* 0x000fe20003f64270 */
[----:B------:R-:W-:-:S04]  /*2b70*/  ULEA.HI UR7, UR7, UR14, URZ, 0x7 ;  /* 0x0000000e07077291 */ /* 0x000fc8000f8f383f */
[----:B------:R-:W-:Y:S02]  /*2b80*/  USHF.R.S32.HI UR7, URZ, 0x7, UR7 ;  /* 0x000000073f077899 */ /* 0x000fe40008011407 */
[----:B------:R4:W3:Y:S01]  /*2b90*/  MUFU.TANH R49, R50 ;  /* 0x0000003200317308 */ /* 0x0008e20000002400 */
[----:B-1----:R-:W-:Y:S01]  /*2ba0*/  FSEL R63, R38, -INF , P4 ;  /* 0xff800000263f7808 */ /* 0x002fe20002000000 */
[----:B------:R-:W-:Y:S01]  /*2bb0*/  UISETP.LT.AND UP1, UPT, URZ, UR7, UPT ;  /* 0x000000073f00728c */ /* 0x000fe2000bf21270 */
[----:B------:R-:W-:Y:S02]  /*2bc0*/  ISETP.GT.AND P4, PT, R35, 0x20, PT ;  /* 0x000000202300780c */ /* 0x000fe40003f84270 */
[----:B------:R-:W-:Y:S01]  /*2bd0*/  FMNMX.FTZ R29, R63, R30, !PT ;  /* 0x0000001e3f1d7209 */ /* 0x000fe20007810000 */
[----:B------:R-:W-:Y:S01]  /*2be0*/  USEL UR51, URZ, UR7, !UP1 ;  /* 0x000000073f337287 */ /* 0x000fe2000c800000 */
[----:B--2---:R-:W-:Y:S01]  /*2bf0*/  FSEL R89, R42, -INF , P4 ;  /* 0xff8000002a597808 */ /* 0x004fe20002000000 */
[----:B------:R1:W2:Y:S01]  /*2c00*/  MUFU.TANH R48, R51 ;  /* 0x0000003300307308 */ /* 0x0002a20000002400 */
[----:B------:R-:W-:Y:S01]  /*2c10*/  FMNMX.FTZ R30, R88, R29, !PT ;  /* 0x0000001d581e7209 */ /* 0x000fe20007810000 */
[----:B------:R-:W-:Y:S01]  /*2c20*/  UISETP.GE.AND UP1, UPT, UR52, UR51, UPT ;  /* 0x000000333400728c */ /* 0x000fe2000bf26270 */
[----:B------:R-:W-:-:S02]  /*2c30*/  ISETP.GT.AND P4, PT, R35, 0x28, PT ;  /* 0x000000282300780c */ /* 0x000fc40003f84270 */
[----:B------:R-:W-:Y:S02]  /*2c40*/  FMNMX.FTZ R30, R89, R30, !PT ;  /* 0x0000001e591e7209 */ /* 0x000fe40007810000 */
[----:B----4-:R-:W-:Y:S01]  /*2c50*/  FSEL R50, R46, -INF , P4 ;  /* 0xff8000002e327808 */ /* 0x010fe20002000000 */
[----:B------:R-:W4:Y:S01]  /*2c60*/  MUFU.TANH R45, R58 ;  /* 0x0000003a002d7308 */ /* 0x000f220000002400 */
[----:B-1----:R-:W-:Y:S02]  /*2c70*/  FSEL R51, R43, -INF , P3 ;  /* 0xff8000002b337808 */ /* 0x002fe40001800000 */
[----:B------:R-:W-:Y:S02]  /*2c80*/  ISETP.GT.AND P3, PT, R35, 0x29, PT ;  /* 0x000000292300780c */ /* 0x000fe40003f64270 */
[----:B------:R-:W-:Y:S02]  /*2c90*/  FMNMX.FTZ R29, R51, R30, !PT ;  /* 0x0000001e331d7209 */ /* 0x000fe40007810000 */
[----:B------:R-:W-:Y:S01]  /*2ca0*/  ISETP.GT.AND P4, PT, R35, 0x30, PT ;  /* 0x000000302300780c */ /* 0x000fe20003f84270 */
[----:B------:R-:W1:Y:S01]  /*2cb0*/  MUFU.TANH R66, R66 ;  /* 0x0000004200427308 */ /* 0x000e620000002400 */
[----:B------:R-:W-:-:S02]  /*2cc0*/  FSEL R44, R44, -INF , P3 ;  /* 0xff8000002c2c7808 */ /* 0x000fc40001800000 */
[----:B------:R-:W-:Y:S02]  /*2cd0*/  FMNMX.FTZ R29, R50, R29, !PT ;  /* 0x0000001d321d7209 */ /* 0x000fe40007810000 */
[----:B------:R-:W-:Y:S02]  /*2ce0*/  ISETP.GT.AND P3, PT, R35, 0x31, PT ;  /* 0x000000312300780c */ /* 0x000fe40003f64270 */
[----:B---3--:R-:W-:Y:S01]  /*2cf0*/  FSEL R49, R49, -INF , P4 ;  /* 0xff80000031317808 */ /* 0x008fe20002000000 */
[----:B------:R-:W3:Y:S01]  /*2d00*/  MUFU.TANH R38, R67 ;  /* 0x0000004300267308 */ /* 0x000ee20000002400 */
[----:B------:R-:W-:Y:S02]  /*2d10*/  FMNMX.FTZ R30, R44, R29, !PT ;  /* 0x0000001d2c1e7209 */ /* 0x000fe40007810000 */
[----:B------:R-:W-:Y:S02]  /*2d20*/  ISETP.GT.AND P4, PT, R35, 0x38, PT ;  /* 0x000000382300780c */ /* 0x000fe40003f84270 */
[----:B--2---:R-:W-:-:S02]  /*2d30*/  FSEL R48, R48, -INF , P3 ;  /* 0xff80000030307808 */ /* 0x004fc40001800000 */
[----:B------:R-:W-:Y:S01]  /*2d40*/  FMNMX.FTZ R29, R49, R30, !PT ;  /* 0x0000001e311d7209 */ /* 0x000fe20007810000 */
[----:B------:R-:W2:Y:S01]  /*2d50*/  MUFU.TANH R70, R70 ;  /* 0x0000004600467308 */ /* 0x000ea20000002400 */
[----:B------:R-:W-:Y:S02]  /*2d60*/  ISETP.GT.AND P3, PT, R35, 0x39, PT ;  /* 0x000000392300780c */ /* 0x000fe40003f64270 */
[----:B------:R-:W-:Y:S02]  /*2d70*/  FSEL R47, R47, -INF , P4 ;  /* 0xff8000002f2f7808 */ /* 0x000fe40002000000 */
[----:B------:R-:W-:Y:S02]  /*2d80*/  FMNMX.FTZ R30, R48, R29, !PT ;  /* 0x0000001d301e7209 */ /* 0x000fe40007810000 */
[----:B------:R-:W-:Y:S01]  /*2d90*/  ISETP.GT.AND P4, PT, R35, 0x40, PT ;  /* 0x000000402300780c */ /* 0x000fe20003f84270 */
[----:B------:R-:W5:Y:S01]  /*2da0*/  MUFU.TANH R71, R71 ;  /* 0x0000004700477308 */ /* 0x000f620000002400 */
[----:B------:R-:W-:-:S02]  /*2db0*/  FSEL R46, R37, -INF , P3 ;  /* 0xff800000252e7808 */ /* 0x000fc40001800000 */
[----:B------:R-:W-:Y:S02]  /*2dc0*/  FMNMX.FTZ R29, R47, R30, !PT ;  /* 0x0000001e2f1d7209 */ /* 0x000fe40007810000 */
[----:B------:R-:W-:Y:S02]  /*2dd0*/  ISETP.GT.AND P3, PT, R35, 0x41, PT ;  /* 0x000000412300780c */ /* 0x000fe40003f64270 */
[----:B----4-:R-:W-:Y:S01]  /*2de0*/  FSEL R45, R45, -INF , P4 ;  /* 0xff8000002d2d7808 */ /* 0x010fe20002000000 */
[----:B------:R-:W4:Y:S01]  /*2df0*/  MUFU.TANH R74, R74 ;  /* 0x0000004a004a7308 */ /* 0x000f220000002400 */
[----:B------:R-:W-:Y:S02]  /*2e00*/  FMNMX.FTZ R30, R46, R29, !PT ;  /* 0x0000001d2e1e7209 */ /* 0x000fe40007810000 */
[----:B------:R-:W-:Y:S02]  /*2e10*/  ISETP.GT.AND P4, PT, R35, 0x48, PT ;  /* 0x000000482300780c */ /* 0x000fe40003f84270 */
[----:B------:R-:W-:-:S02]  /*2e20*/  FSEL R43, R40, -INF , P3 ;  /* 0xff800000282b7808 */ /* 0x000fc40001800000 */
[----:B------:R-:W-:Y:S01]  /*2e30*/  FMNMX.FTZ R30, R45, R30, !PT ;  /* 0x0000001e2d1e7209 */ /* 0x000fe20007810000 */
[----:B------:R-:W0:Y:S01]  /*2e40*/  MUFU.TANH R75, R75 ;  /* 0x0000004b004b7308 */ /* 0x000e220000002400 */
[----:B------:R-:W-:Y:S02]  /*2e50*/  ISETP.GT.AND P3, PT, R35, 0x49, PT ;  /* 0x000000492300780c */ /* 0x000fe40003f64270 */
[----:B------:R-:W-:Y:S02]  /*2e60*/  FSEL R42, R41, -INF , P4 ;  /* 0xff800000292a7808 */ /* 0x000fe40002000000 */
[----:B------:R-:W-:Y:S02]  /*2e70*/  FMNMX.FTZ R29, R43, R30, !PT ;  /* 0x0000001e2b1d7209 */ /* 0x000fe40007810000 */
[----:B------:R-:W-:Y:S01]  /*2e80*/  ISETP.GT.AND P4, PT, R35, 0x50, PT ;  /* 0x000000502300780c */ /* 0x000fe20003f84270 */
[----:B------:R-:W0:Y:S01]  /*2e90*/  MUFU.TANH R78, R78 ;  /* 0x0000004e004e7308 */ /* 0x000e220000002400 */
[----:B------:R-:W-:-:S02]  /*2ea0*/  FSEL R39, R32, -INF , P3 ;  /* 0xff80000020277808 */ /* 0x000fc40001800000 */
[----:B------:R-:W-:Y:S02]  /*2eb0*/  FMNMX.FTZ R30, R42, R29, !PT ;  /* 0x0000001d2a1e7209 */ /* 0x000fe40007810000 */
[----:B------:R-:W-:Y:S02]  /*2ec0*/  ISETP.GT.AND P3, PT, R35, 0x51, PT ;  /* 0x000000512300780c */ /* 0x000fe40003f64270 */
[----:B-1----:R-:W-:Y:S01]  /*2ed0*/  FSEL R41, R66, -INF , P4 ;  /* 0xff80000042297808 */ /* 0x002fe20002000000 */
[----:B------:R-:W1:Y:S01]  /*2ee0*/  MUFU.TANH R79, R79 ;  /* 0x0000004f004f7308 */ /* 0x000e620000002400 */
[----:B------:R-:W-:Y:S02]  /*2ef0*/  FMNMX.FTZ R30, R39, R30, !PT ;  /* 0x0000001e271e7209 */ /* 0x000fe40007810000 */
[----:B------:R-:W-:Y:S02]  /*2f00*/  ISETP.GT.AND P4, PT, R35, 0x58, PT ;  /* 0x000000582300780c */ /* 0x000fe40003f84270 */
[----:B---3--:R-:W-:-:S02]  /*2f10*/  FSEL R38, R38, -INF , P3 ;  /* 0xff80000026267808 */ /* 0x008fc40001800000 */
[----:B------:R-:W-:Y:S01]  /*2f20*/  FMNMX.FTZ R29, R41, R30, !PT ;  /* 0x0000001e291d7209 */ /* 0x000fe20007810000 */
[----:B------:R-:W3:Y:S01]  /*2f30*/  MUFU.TANH R82, R82 ;  /* 0x0000005200527308 */ /* 0x000ee20000002400 */
[C---:B------:R-:W-:Y:S02]  /*2f40*/  ISETP.GT.AND P3, PT, R35.reuse, 0x59, PT ;  /* 0x000000592300780c */ /* 0x040fe40003f64270 */
[----:B--2---:R-:W-:Y:S02]  /*2f50*/  FSEL R40, R70, -INF , P4 ;  /* 0xff80000046287808 */ /* 0x004fe40002000000 */
[----:B------:R-:W-:Y:S02]  /*2f60*/  FMNMX.FTZ R29, R38, R29, !PT ;  /* 0x0000001d261d7209 */ /* 0x000fe40007810000 */
[----:B------:R-:W-:Y:S01]  /*2f70*/  ISETP.GT.AND P4, PT, R35, 0x60, PT ;  /* 0x000000602300780c */ /* 0x000fe20003f84270 */
[----:B------:R-:W2:Y:S01]  /*2f80*/  MUFU.TANH R83, R83 ;  /* 0x0000005300537308 */ /* 0x000ea20000002400 */
[----:B-----5:R-:W-:-:S02]  /*2f90*/  FSEL R37, R71, -INF , P3 ;  /* 0xff80000047257808 */ /* 0x020fc40001800000 */
[----:B------:R-:W-:Y:S02]  /*2fa0*/  FMNMX.FTZ R32, R40, R29, !PT ;  /* 0x0000001d28207209 */ /* 0x000fe40007810000 */
[----:B------:R-:W-:Y:S02]  /*2fb0*/  ISETP.GT.AND P3, PT, R35, 0x61, PT ;  /* 0x000000612300780c */ /* 0x000fe40003f64270 */
[----:B----4-:R-:W-:Y:S01]  /*2fc0*/  FSEL R30, R74, -INF , P4 ;  /* 0xff8000004a1e7808 */ /* 0x010fe20002000000 */
[----:B------:R-:W4:Y:S01]  /*2fd0*/  MUFU.TANH R36, R86 ;  /* 0x0000005600247308 */ /* 0x000f220000002400 */
[----:B------:R-:W-:Y:S02]  /*2fe0*/  FMNMX.FTZ R31, R37, R32, !PT ;  /* 0x00000020251f7209 */ /* 0x000fe40007810000 */
[----:B------:R-:W-:Y:S02]  /*2ff0*/  ISETP.GT.AND P4, PT, R35, 0x68, PT ;  /* 0x000000682300780c */ /* 0x000fe40003f84270 */
[----:B0-----:R-:W-:-:S02]  /*3000*/  FSEL R29, R75, -INF , P3 ;  /* 0xff8000004b1d7808 */ /* 0x001fc40001800000 */
[----:B------:R-:W-:Y:S01]  /*3010*/  FMNMX.FTZ R32, R30, R31, !PT ;  /* 0x0000001f1e207209 */ /* 0x000fe20007810000 */
[----:B------:R-:W0:Y:S01]  /*3020*/  MUFU.TANH R87, R87 ;  /* 0x0000005700577308 */ /* 0x000e220000002400 */
[----:B------:R-:W-:Y:S02]  /*3030*/  ISETP.GT.AND P3, PT, R35, 0x69, PT ;  /* 0x000000692300780c */ /* 0x000fe40003f64270 */
[----:B------:R-:W-:Y:S02]  /*3040*/  FSEL R31, R78, -INF , P4 ;  /* 0xff8000004e1f7808 */ /* 0x000fe40002000000 */
[----:B------:R-:W-:Y:S02]  /*3050*/  FMNMX.FTZ R34, R29, R32, !PT ;  /* 0x000000201d227209 */ /* 0x000fe40007810000 */
[----:B------:R-:W-:Y:S01]  /*3060*/  ISETP.GT.AND P4, PT, R35, 0x70, PT ;  /* 0x000000702300780c */ /* 0x000fe20003f84270 */
[----:B------:R5:W-:Y:S01]  /*3070*/  MUFU.TANH R71, R61 ;  /* 0x0000003d00477308 */ /* 0x000be20000002400 */
[----:B-1----:R-:W-:-:S02]  /*3080*/  FSEL R32, R79, -INF , P3 ;  /* 0xff8000004f207808 */ /* 0x002fc40001800000 */
[----:B------:R-:W-:Y:S02]  /*3090*/  FMNMX.FTZ R33, R31, R34, !PT ;  /* 0x000000221f217209 */ /* 0x000fe40007810000 */
[C---:B------:R-:W-:Y:S02]  /*30a0*/  ISETP.GT.AND P3, PT, R35.reuse, 0x71, PT ;  /* 0x000000712300780c */ /* 0x040fe40003f64270 */
[----:B---3--:R-:W-:Y:S01]  /*30b0*/  FSEL R34, R82, -INF , P4 ;  /* 0xff80000052227808 */ /* 0x008fe20002000000 */
[----:B------:R-:W1:Y:S01]  /*30c0*/  MUFU.TANH R20, R20 ;  /* 0x0000001400147308 */ /* 0x000e620000002400 */
[----:B------:R-:W-:Y:S02]  /*30d0*/  FMNMX.FTZ R53, R32, R33, !PT ;  /* 0x0000002120357209 */ /* 0x000fe40007810000 */
[----:B------:R-:W-:Y:S02]  /*30e0*/  ISETP.GT.AND P4, PT, R35, 0x78, PT ;  /* 0x000000782300780c */ /* 0x000fe40003f84270 */
[----:B--2---:R-:W-:-:S02]  /*30f0*/  FSEL R33, R83, -INF , P3 ;  /* 0xff80000053217808 */ /* 0x004fc40001800000 */
[----:B------:R-:W-:Y:S01]  /*3100*/  FMNMX.FTZ R58, R34, R53, !PT ;  /* 0x00000035223a7209 */ /* 0x000fe20007810000 */
[----:B------:R-:W2:Y:S01]  /*3110*/  MUFU.TANH R21, R21 ;  /* 0x0000001500157308 */ /* 0x000ea20000002400 */
[----:B------:R-:W-:Y:S02]  /*3120*/  ISETP.GT.AND P3, PT, R35, 0x79, PT ;  /* 0x000000792300780c */ /* 0x000fe40003f64270 */
[----:B----4-:R-:W-:Y:S02]  /*3130*/  FSEL R36, R36, -INF , P4 ;  /* 0xff80000024247808 */ /* 0x010fe40002000000 */
[----:B------:R-:W-:Y:S02]  /*3140*/  FMNMX.FTZ R53, R33, R58, !PT ;  /* 0x0000003a21357209 */ /* 0x000fe40007810000 */
[----:B0-----:R-:W-:Y:S01]  /*3150*/  FSEL R35, R87, -INF , P3 ;  /* 0xff80000057237808 */ /* 0x001fe20001800000 */
[----:B------:R-:W0:Y:S01]  /*3160*/  MUFU.TANH R28, R28 ;  /* 0x0000001c001c7308 */ /* 0x000e220000002400 */
[----:B------:R-:W-:-:S04]  /*3170*/  FMNMX.FTZ R58, R36, R53, !PT ;  /* 0x00000035243a7209 */ /* 0x000fc80007810000 */
[----:B------:R-:W-:-:S03]  /*3180*/  FMNMX.FTZ R58, R35, R58, !PT ;  /* 0x0000003a233a7209 */ /* 0x000fc60007810000 */
[----:B------:R-:W3:Y:S02]  /*3190*/  MUFU.TANH R24, R24 ;  /* 0x0000001800187308 */ /* 0x000ee40000002400 */
[----:B------:R-:W4:Y:S06]  /*31a0*/  SHFL.BFLY PT, R53, R58, 0x2, 0x1f ;  /* 0x0c401f003a357f89 */ /* 0x000f2c00000e0000 */
[----:B------:R-:W3:Y:S08]  /*31b0*/  MUFU.TANH R25, R25 ;  /* 0x0000001900197308 */ /* 0x000ef00000002400 */
[----:B------:R-:W3:Y:S08]  /*31c0*/  MUFU.TANH R14, R14 ;  /* 0x0000000e000e7308 */ /* 0x000ef00000002400 */
[----:B------:R-:W3:Y:S01]  /*31d0*/  MUFU.TANH R15, R15 ;  /* 0x0000000f000f7308 */ /* 0x000ee20000002400 */
[----:B----4-:R-:W-:-:S02]  /*31e0*/  FMNMX.FTZ R170, R58, R53, !PT ;  /* 0x000000353aaa7209 */ /* 0x010fc40007810000 */
[----:B------:R-:W4:Y:S04]  /*31f0*/  SHFL.IDX PT, R53, R26, RZ, 0x1c1f ;  /* 0x001c1fff1a357589 */ /* 0x000f2800000e0000 */
[----:B-----5:R-:W5:Y:S01]  /*3200*/  SHFL.BFLY PT, R61, R170, 0x1, 0x1f ;  /* 0x0c201f00aa3d7f89 */ /* 0x020f6200000e0000 */
[----:B------:R-:W3:Y:S08]  /*3210*/  MUFU.TANH R13, R13 ;  /* 0x0000000d000d7308 */ /* 0x000ef00000002400 */
[----:B------:R-:W3:Y:S08]  /*3220*/  MUFU.TANH R12, R12 ;  /* 0x0000000c000c7308 */ /* 0x000ef00000002400 */
[----:B------:R-:W3:Y:S01]  /*3230*/  MUFU.TANH R11, R11 ;  /* 0x0000000b000b7308 */ /* 0x000ee20000002400 */
[----:B----4-:R-:W-:-:S02]  /*3240*/  VIADDMNMX R52, R53, R52, R27, PT ;  /* 0x0000003435347246 */ /* 0x010fc4000380011b */
[----:B-----5:R-:W-:Y:S01]  /*3250*/  FMNMX.FTZ R170, R170, R61, !PT ;  /* 0x0000003daaaa7209 */ /* 0x020fe20007810000 */
[----:B------:R-:W-:Y:S01]  /*3260*/  IMAD.U32 R61, RZ, RZ, UR6 ;  /* 0x00000006ff3d7e24 */ /* 0x000fe2000f8e00ff */
[----:B------:R-:W-:-:S03]  /*3270*/  ISETP.GT.AND P4, PT, R52, 0x1, PT ;  /* 0x000000013400780c */ /* 0x000fc60003f84270 */
[----:B------:R-:W4:Y:S01]  /*3280*/  MUFU.TANH R10, R10 ;  /* 0x0000000a000a7308 */ /* 0x000f220000002400 */
[C---:B------:R-:W-:Y:S01]  /*3290*/  FSETP.NEU.FTZ.AND P3, PT, R170.reuse, -INF , PT ;  /* 0xff800000aa00780b */ /* 0x040fe20003f7d000 */
[----:B------:R-:W-:-:S01]  /*32a0*/  FFMA.FTZ R58, R170, R61, -8 ;  /* 0xc1000000aa3a7423 */ /* 0x000fc2000001003d */
[----:B------:R-:W-:-:S04]  /*32b0*/  ISETP.GT.AND P5, PT, R52, 0x8, PT ;  /* 0x000000083400780c */ /* 0x000fc80003fa4270 */
[----:B------:R-:W-:Y:S01]  /*32c0*/  FSEL R78, R58, RZ, P3 ;  /* 0x000000ff3a4e7208 */ /* 0x000fe20001800000 */
[----:B------:R-:W5:Y:S01]  /*32d0*/  MUFU.TANH R8, R8 ;  /* 0x0000000800087308 */ /* 0x000f620000002400 */
[----:B------:R-:W-:-:S03]  /*32e0*/  ISETP.GT.AND P3, PT, R52, RZ, PT ;  /* 0x000000ff3400720c */ /* 0x000fc60003f64270 */
[--C-:B------:R-:W-:Y:S01]  /*32f0*/  FFMA.FTZ R26, R54, UR6, -R78.reuse ;  /* 0x00000006361a7c23 */ /* 0x100fe2000801084e */
[----:B-1----:R-:W-:Y:S01]  /*3300*/  FSEL R53, R20, -INF , P3 ;  /* 0xff80000014357808 */ /* 0x002fe20001800000 */
[--C-:B------:R-:W-:Y:S01]  /*3310*/  FFMA.FTZ R27, R55, UR6, -R78.reuse ;  /* 0x00000006371b7c23 */ /* 0x100fe2000801084e */
[----:B--2---:R-:W-:Y:S01]  /*3320*/  FSEL R54, R21, -INF , P4 ;  /* 0xff80000015367808 */ /* 0x004fe20002000000 */
[--C-:B------:R-:W-:Y:S01]  /*3330*/  FFMA.FTZ R20, R56, UR6, -R78.reuse ;  /* 0x0000000638147c23 */ /* 0x100fe2000801084e */
[----:B0-----:R-:W-:Y:S01]  /*3340*/  FSEL R55, R28, -INF , P5 ;  /* 0xff8000001c377808 */ /* 0x001fe20002800000 */
[--C-:B------:R-:W-:Y:S01]  /*3350*/  FFMA.FTZ R21, R57, UR6, -R78.reuse ;  /* 0x0000000639157c23 */ /* 0x100fe2000801084e */
[C---:B------:R-:W-:Y:S01]  /*3360*/  ISETP.GT.AND P3, PT, R52.reuse, 0x9, PT ;  /* 0x000000093400780c */ /* 0x040fe20003f64270 */
[----:B------:R0:W-:Y:S01]  /*3370*/  MUFU.TANH R70, R60 ;  /* 0x0000003c00467308 */ /* 0x0001e20000002400 */
[----:B------:R-:W-:Y:S01]  /*3380*/  FMNMX.FTZ R28, R53, R54, !PT ;  /* 0x00000036351c7209 */ /* 0x000fe20007810000 */
[--C-:B------:R-:W-:Y:S01]  /*3390*/  FFMA.FTZ R35, R35, UR6, -R78.reuse ;  /* 0x0000000623237c23 */ /* 0x100fe2000801084e */
[----:B------:R-:W-:Y:S01]  /*33a0*/  ISETP.GT.AND P4, PT, R52, 0x10, PT ;  /* 0x000000103400780c */ /* 0x000fe20003f84270 */
[--C-:B------:R-:W-:Y:S01]  /*33b0*/  FFMA.FTZ R88, R88, UR6, -R78.reuse ;  /* 0x0000000658587c23 */ /* 0x100fe2000801084e */
[----:B---3--:R-:W-:Y:S01]  /*33c0*/  FSEL R56, R24, -INF , P3 ;  /* 0xff80000018387808 */ /* 0x008fe20001800000 */
[--C-:B------:R-:W-:Y:S01]  /*33d0*/  FFMA.FTZ R44, R44, UR6, -R78.reuse ;  /* 0x000000062c2c7c23 */ /* 0x100fe2000801084e */
[----:B------:R-:W-:Y:S01]  /*33e0*/  FMNMX.FTZ R61, R55, R28, !PT ;  /* 0x0000001c373d7209 */ /* 0x000fe20007810000 */
[----:B------:R-:W-:Y:S01]  /*33f0*/  MUFU.TANH R9, R9 ;  /* 0x0000000900097308 */ /* 0x000fe20000002400 */
[----:B------:R-:W-:Y:S01]  /*3400*/  ISETP.GT.AND P3, PT, R52, 0x11, PT ;  /* 0x000000113400780c */ /* 0x000fe20003f64270 */
[--C-:B------:R-:W-:Y:S01]  /*3410*/  FFMA.FTZ R28, R32, UR6, -R78.reuse ;  /* 0x00000006201c7c23 */ /* 0x100fe2000801084e */
[----:B------:R-:W-:Y:S01]  /*3420*/  FSEL R57, R25, -INF , P4 ;  /* 0xff80000019397808 */ /* 0x000fe20002000000 */
[--C-:B------:R-:W-:Y:S01]  /*3430*/  FFMA.FTZ R42, R42, UR6, -R78.reuse ;  /* 0x000000062a2a7c23 */ /* 0x100fe2000801084e */
[----:B------:R-:W-:Y:S01]  /*3440*/  FMNMX.FTZ R24, R56, R61, !PT ;  /* 0x0000003d38187209 */ /* 0x000fe20007810000 */
[--C-:B------:R-:W-:Y:S01]  /*3450*/  FFMA.FTZ R39, R39, UR6, -R78.reuse ;  /* 0x0000000627277c23 */ /* 0x100fe2000801084e */
[----:B------:R-:W-:Y:S01]  /*3460*/  ISETP.GT.AND P4, PT, R52, 0x18, PT ;  /* 0x000000183400780c */ /* 0x000fe20003f84270 */
[----:B------:R-:W1:Y:S01]  /*3470*/  MUFU.TANH R6, R6 ;  /* 0x0000000600067308 */ /* 0x000e620000002400 */
[----:B------:R-:W-:Y:S01]  /*3480*/  FSEL R58, R14, -INF , P3 ;  /* 0xff8000000e3a7808 */ /* 0x000fe20001800000 */
[--C-:B------:R-:W-:Y:S01]  /*3490*/  FFMA.FTZ R14, R59, UR6, -R78.reuse ;  /* 0x000000063b0e7c23 */ /* 0x100fe2000801084e */
[----:B------:R-:W-:Y:S01]  /*34a0*/  FMNMX.FTZ R25, R57, R24, !PT ;  /* 0x0000001839197209 */ /* 0x000fe20007810000 */
[--C-:B------:R-:W-:Y:S01]  /*34b0*/  FFMA.FTZ R40, R40, UR6, -R78.reuse ;  /* 0x0000000628287c23 */ /* 0x100fe2000801084e */
[----:B------:R-:W-:Y:S01]  /*34c0*/  ISETP.GT.AND P3, PT, R52, 0x19, PT ;  /* 0x000000193400780c */ /* 0x000fe20003f64270 */
[----:B------:R-:W-:Y:S01]  /*34d0*/  FFMA.FTZ R31, R31, UR6, -R78 ;  /* 0x000000061f1f7c23 */ /* 0x000fe2000801084e */
[----:B------:R-:W-:Y:S01]  /*34e0*/  FSEL R59, R15, -INF , P4 ;  /* 0xff8000000f3b7808 */ /* 0x000fe20002000000 */
[----:B------:R-:W2:Y:S01]  /*34f0*/  MUFU.TANH R7, R7 ;  /* 0x0000000700077308 */ /* 0x000ea20000002400 */
[----:B------:R-:W-:-:S02]  /*3500*/  FMNMX.FTZ R24, R58, R25, !PT ;  /* 0x000000193a187209 */ /* 0x000fc40007810000 */
[----:B------:R-:W-:Y:S02]  /*3510*/  ISETP.GT.AND P4, PT, R52, 0x20, PT ;  /* 0x000000203400780c */ /* 0x000fe40003f84270 */
[----:B0-----:R-:W-:Y:S01]  /*3520*/  FSEL R60, R13, -INF , P3 ;  /* 0xff8000000d3c7808 */ /* 0x001fe20001800000 */
[--C-:B------:R-:W-:Y:S01]  /*3530*/  FFMA.FTZ R13, R62, UR6, -R78.reuse ;  /* 0x000000063e0d7c23 */ /* 0x100fe2000801084e */
[----:B------:R-:W-:Y:S01]  /*3540*/  FMNMX.FTZ R15, R59, R24, !PT ;  /* 0x000000183b0f7209 */ /* 0x000fe20007810000 */
[----:B------:R-:W0:Y:S01]  /*3550*/  MUFU.TANH R5, R5 ;  /* 0x0000000500057308 */ /* 0x000e220000002400 */
[----:B------:R-:W-:Y:S02]  /*3560*/  ISETP.GT.AND P3, PT, R52, 0x21, PT ;  /* 0x000000213400780c */ /* 0x000fe40003f64270 */
[----:B------:R-:W-:Y:S02]  /*3570*/  FSEL R61, R12, -INF , P4 ;  /* 0xff8000000c3d7808 */ /* 0x000fe40002000000 */
[----:B------:R-:W-:Y:S01]  /*3580*/  FMNMX.FTZ R12, R60, R15, !PT ;  /* 0x0000000f3c0c7209 */ /* 0x000fe20007810000 */
[----:B------:R-:W-:Y:S01]  /*3590*/  FFMA.FTZ R15, R63, UR6, -R78 ;  /* 0x000000063f0f7c23 */ /* 0x000fe2000801084e */
[----:B------:R-:W-:Y:S01]  /*35a0*/  FSEL R62, R11, -INF , P3 ;  /* 0xff8000000b3e7808 */ /* 0x000fe20001800000 */
[----:B------:R5:W-:Y:S01]  /*35b0*/  MUFU.TANH R74, R64 ;  /* 0x00000040004a7308 */ /* 0x000be20000002400 */
[----:B------:R-:W-:-:S02]  /*35c0*/  ISETP.GT.AND P4, PT, R52, 0x28, PT ;  /* 0x000000283400780c */ /* 0x000fc40003f84270 */
[----:B------:R-:W-:Y:S02]  /*35d0*/  FMNMX.FTZ R11, R61, R12, !PT ;  /* 0x0000000c3d0b7209 */ /* 0x000fe40007810000 */
[----:B------:R-:W-:Y:S02]  /*35e0*/  ISETP.GT.AND P3, PT, R52, 0x29, PT ;  /* 0x000000293400780c */ /* 0x000fe40003f64270 */
[----:B----4-:R-:W-:Y:S01]  /*35f0*/  FSEL R63, R10, -INF , P4 ;  /* 0xff8000000a3f7808 */ /* 0x010fe20002000000 */
[----:B------:R-:W3:Y:S01]  /*3600*/  MUFU.TANH R4, R4 ;  /* 0x0000000400047308 */ /* 0x000ee20000002400 */
[----:B------:R-:W-:Y:S02]  /*3610*/  FMNMX.FTZ R12, R62, R11, !PT ;  /* 0x0000000b3e0c7209 */ /* 0x000fe40007810000 */
[----:B------:R-:W-:Y:S02]  /*3620*/  ISETP.GT.AND P4, PT, R52, 0x30, PT ;  /* 0x000000303400780c */ /* 0x000fe40003f84270 */
[----:B-----5:R-:W-:-:S02]  /*3630*/  FSEL R64, R8, -INF , P3 ;  /* 0xff80000008407808 */ /* 0x020fc40001800000 */
[----:B------:R-:W-:Y:S01]  /*3640*/  FMNMX.FTZ R11, R63, R12, !PT ;  /* 0x0000000c3f0b7209 */ /* 0x000fe20007810000 */
[----:B------:R4:W-:Y:S01]  /*3650*/  MUFU.TANH R75, R65 ;  /* 0x00000041004b7308 */ /* 0x0009e20000002400 */
[----:B------:R-:W-:Y:S01]  /*3660*/  ISETP.GT.AND P3, PT, R52, 0x31, PT ;  /* 0x000000313400780c */ /* 0x000fe20003f64270 */
[--C-:B------:R-:W-:Y:S01]  /*3670*/  FFMA.FTZ R12, R49, UR6, -R78.reuse ;  /* 0x00000006310c7c23 */ /* 0x100fe2000801084e */
[----:B------:R-:W-:Y:S02]  /*3680*/  FMNMX.FTZ R8, R64, R11, !PT ;  /* 0x0000000b40087209 */ /* 0x000fe40007810000 */
[----:B-1----:R-:W-:Y:S01]  /*3690*/  FSEL R66, R6, -INF , P3 ;  /* 0xff80000006427808 */ /* 0x002fe20001800000 */
[----:B------:R-:W-:-:S01]  /*36a0*/  FFMA.FTZ R6, R89, UR6, -R78 ;  /* 0x0000000659067c23 */ /* 0x000fc2000801084e */
[----:B------:R-:W-:Y:S01]  /*36b0*/  ISETP.GT.AND P3, PT, R52, 0x39, PT ;  /* 0x000000393400780c */ /* 0x000fe20003f64270 */
[----:B------:R-:W1:Y:S01]  /*36c0*/  MUFU.TANH R3, R3 ;  /* 0x0000000300037308 */ /* 0x000e620000002400 */
[----:B----4-:R-:W-:-:S02]  /*36d0*/  FSEL R65, R9, -INF , P4 ;  /* 0xff80000009417808 */ /* 0x010fc40002000000 */
[----:B------:R-:W-:Y:S02]  /*36e0*/  ISETP.GT.AND P4, PT, R52, 0x38, PT ;  /* 0x000000383400780c */ /* 0x000fe40003f84270 */
[----:B------:R-:W-:Y:S02]  /*36f0*/  FMNMX.FTZ R11, R65, R8, !PT ;  /* 0x00000008410b7209 */ /* 0x000fe40007810000 */
[----:B--2---:R-:W-:Y:S01]  /*3700*/  FSEL R67, R7, -INF , P4 ;  /* 0xff80000007437808 */ /* 0x004fe20002000000 */
[----:B------:R0:W2:Y:S01]  /*3710*/  MUFU.TANH R79, R68 ;  /* 0x00000044004f7308 */ /* 0x0000a20000002400 */
[----:B------:R-:W-:Y:S02]  /*3720*/  FMNMX.FTZ R8, R66, R11, !PT ;  /* 0x0000000b42087209 */ /* 0x000fe40007810000 */
[----:B------:R-:W-:Y:S02]  /*3730*/  ISETP.GT.AND P4, PT, R52, 0x40, PT ;  /* 0x000000403400780c */ /* 0x000fe40003f84270 */
[----:B------:R-:W-:-:S03]  /*3740*/  FMNMX.FTZ R7, R67, R8, !PT ;  /* 0x0000000843077209 */ /* 0x000fc60007810000 */
[----:B------:R1:W4:Y:S01]  /*3750*/  MUFU.TANH R82, R69 ;  /* 0x0000004500527308 */ /* 0x0003220000002400 */
[----:B0-----:R-:W-:Y:S01]  /*3760*/  FSEL R68, R5, -INF , P3 ;  /* 0xff80000005447808 */ /* 0x001fe20001800000 */
[--C-:B------:R-:W-:Y:S01]  /*3770*/  FFMA.FTZ R5, R51, UR6, -R78.reuse ;  /* 0x0000000633057c23 */ /* 0x100fe2000801084e */
[----:B---3--:R-:W-:Y:S02]  /*3780*/  FSEL R51, R4, -INF , P4 ;  /* 0xff80000004337808 */ /* 0x008fe40002000000 */
[----:B------:R-:W-:Y:S02]  /*3790*/  ISETP.GT.AND P3, PT, R52, 0x41, PT ;  /* 0x000000413400780c */ /* 0x000fe40003f64270 */
[----:B------:R-:W-:Y:S01]  /*37a0*/  FMNMX.FTZ R4, R68, R7, !PT ;  /* 0x0000000744047209 */ /* 0x000fe20007810000 */
[----:B------:R0:W3:Y:S01]  /*37b0*/  MUFU.TANH R83, R72 ;  /* 0x0000004800537308 */ /* 0x0000e20000002400 */
[----:B------:R-:W-:Y:S02]  /*37c0*/  ISETP.GT.AND P4, PT, R52, 0x48, PT ;  /* 0x000000483400780c */ /* 0x000fe40003f84270 */
[----:B-1----:R-:W-:Y:S01]  /*37d0*/  FSEL R69, R3, -INF , P3 ;  /* 0xff80000003457808 */ /* 0x002fe20001800000 */
[----:B------:R-:W-:-:S01]  /*37e0*/  FFMA.FTZ R3, R50, UR6, -R78 ;  /* 0x0000000632037c23 */ /* 0x000fc2000801084e */
[----:B------:R-:W-:-:S02]  /*37f0*/  FMNMX.FTZ R4, R51, R4, !PT ;  /* 0x0000000433047209 */ /* 0x000fc40007810000 */
[----:B------:R-:W-:Y:S01]  /*3800*/  ISETP.GT.AND P3, PT, R52, 0x49, PT ;  /* 0x000000493400780c */ /* 0x000fe20003f64270 */
[----:B------:R4:W1:Y:S01]  /*3810*/  MUFU.TANH R86, R73 ;  /* 0x0000004900567308 */ /* 0x0008620000002400 */
[----:B------:R-:W-:Y:S02]  /*3820*/  FSEL R50, R70, -INF , P4 ;  /* 0xff80000046327808 */ /* 0x000fe40002000000 */
[----:B------:R-:W-:Y:S02]  /*3830*/  FMNMX.FTZ R7, R69, R4, !PT ;  /* 0x0000000445077209 */ /* 0x000fe40007810000 */
[----:B------:R-:W-:Y:S02]  /*3840*/  ISETP.GT.AND P4, PT, R52, 0x50, PT ;  /* 0x000000503400780c */ /* 0x000fe40003f84270 */
[----:B------:R-:W-:Y:S01]  /*3850*/  FSEL R70, R71, -INF , P3 ;  /* 0xff80000047467808 */ /* 0x000fe20001800000 */
[----:B------:R-:W5:Y:S01]  /*3860*/  MUFU.TANH R76, R76 ;  /* 0x0000004c004c7308 */ /* 0x000f620000002400 */
[----:B------:R-:W-:-:S02]  /*3870*/  FMNMX.FTZ R7, R50, R7, !PT ;  /* 0x0000000732077209 */ /* 0x000fc40007810000 */
[----:B------:R-:W-:Y:S02]  /*3880*/  ISETP.GT.AND P3, PT, R52, 0x51, PT ;  /* 0x000000513400780c */ /* 0x000fe40003f64270 */
[----:B------:R-:W-:Y:S02]  /*3890*/  FSEL R71, R74, -INF , P4 ;  /* 0xff8000004a477808 */ /* 0x000fe40002000000 */
[----:B------:R-:W-:Y:S01]  /*38a0*/  FMNMX.FTZ R4, R70, R7, !PT ;  /* 0x0000000746047209 */ /* 0x000fe20007810000 */
[----:B------:R-:W5:Y:S01]  /*38b0*/  MUFU.TANH R87, R77 ;  /* 0x0000004d00577308 */ /* 0x000f620000002400 */
[----:B------:R-:W-:Y:S02]  /*38c0*/  ISETP.GT.AND P4, PT, R52, 0x58, PT ;  /* 0x000000583400780c */ /* 0x000fe40003f84270 */
[----:B0-----:R-:W-:Y:S02]  /*38d0*/  FSEL R72, R75, -INF , P3 ;  /* 0xff8000004b487808 */ /* 0x001fe40001800000 */
[----:B------:R-:W-:-:S02]  /*38e0*/  FMNMX.FTZ R7, R71, R4, !PT ;  /* 0x0000000447077209 */ /* 0x000fc40007810000 */
[----:B------:R-:W-:Y:S01]  /*38f0*/  ISETP.GT.AND P3, PT, R52, 0x59, PT ;  /* 0x000000593400780c */ /* 0x000fe20003f64270 */
[----:B------:R-:W-:Y:S01]  /*3900*/  MUFU.TANH R80, R80 ;  /* 0x0000005000507308 */ /* 0x000fe20000002400 */
[----:B--2---:R-:W-:Y:S02]  /*3910*/  FSEL R49, R79, -INF , P4 ;  /* 0xff8000004f317808 */ /* 0x004fe40002000000 */
[----:B------:R-:W-:Y:S01]  /*3920*/  FMNMX.FTZ R8, R72, R7, !PT ;  /* 0x0000000748087209 */ /* 0x000fe20007810000 */
[----:B------:R-:W-:-:S01]  /*3930*/  FFMA.FTZ R7, R48, UR6, -R78 ;  /* 0x0000000630077c23 */ /* 0x000fc2000801084e */
[----:B------:R-:W-:Y:S02]  /*3940*/  ISETP.GT.AND P4, PT, R52, 0x60, PT ;  /* 0x000000603400780c */ /* 0x000fe40003f84270 */
[----:B----4-:R-:W-:Y:S01]  /*3950*/  FSEL R73, R82, -INF , P3 ;  /* 0xff80000052497808 */ /* 0x010fe20001800000 */
[----:B------:R-:W0:Y:S01]  /*3960*/  MUFU.TANH R81, R81 ;  /* 0x0000005100517308 */ /* 0x000e220000002400 */
[----:B------:R-:W-:-:S02]  /*3970*/  FMNMX.FTZ R8, R49, R8, !PT ;  /* 0x0000000831087209 */ /* 0x000fc40007810000 */
[C---:B------:R-:W-:Y:S02]  /*3980*/  ISETP.GT.AND P3, PT, R52.reuse, 0x61, PT ;  /* 0x000000613400780c */ /* 0x040fe40003f64270 */
[----:B---3--:R-:W-:Y:S02]  /*3990*/  FSEL R48, R83, -INF , P4 ;  /* 0xff80000053307808 */ /* 0x008fe40002000000 */
[----:B------:R-:W-:Y:S02]  /*39a0*/  CS2R R82, SRZ ;  /* 0x0000000000527805 */ /* 0x000fe4000001ff00 */
[----:B------:R-:W-:Y:S01]  /*39b0*/  FMNMX.FTZ R11, R73, R8, !PT ;  /* 0x00000008490b7209 */ /* 0x000fe20007810000 */
[----:B------:R2:W-:Y:S01]  /*39c0*/  MUFU.EX2 R4, R12 ;  /* 0x0000000c00047308 */ /* 0x0005e20000000800 */
[----:B------:R-:W-:Y:S02]  /*39d0*/  ISETP.GT.AND P4, PT, R52, 0x68, PT ;  /* 0x000000683400780c */ /* 0x000fe40003f84270 */
[----:B-1----:R-:W-:-:S02]  /*39e0*/  FSEL R74, R86, -INF , P3 ;  /* 0xff800000564a7808 */ /* 0x002fc40001800000 */
[----:B------:R-:W-:Y:S02]  /*39f0*/  FMNMX.FTZ R11, R48, R11, !PT ;  /* 0x0000000b300b7209 */ /* 0x000fe40007810000 */
[----:B------:R-:W-:Y:S01]  /*3a00*/  ISETP.GT.AND P3, PT, R52, 0x69, PT ;  /* 0x000000693400780c */ /* 0x000fe20003f64270 */
[----:B------:R-:W1:Y:S01]  /*3a10*/  MUFU.TANH R84, R84 ;  /* 0x0000005400547308 */ /* 0x000e620000002400 */
[----:B--2---:R-:W-:-:S01]  /*3a20*/  FFMA.FTZ R12, R47, UR6, -R78 ;  /* 0x000000062f0c7c23 */ /* 0x004fc2000801084e */
[----:B-----5:R-:W-:Y:S02]  /*3a30*/  FSEL R47, R76, -INF , P4 ;  /* 0xff8000004c2f7808 */ /* 0x020fe40002000000 */
[----:B------:R-:W-:Y:S02]  /*3a40*/  FMNMX.FTZ R8, R74, R11, !PT ;  /* 0x0000000b4a087209 */ /* 0x000fe40007810000 */
[----:B------:R-:W-:Y:S02]  /*3a50*/  ISETP.GT.AND P4, PT, R52, 0x70, PT ;  /* 0x000000703400780c */ /* 0x000fe40003f84270 */
[----:B------:R-:W2:Y:S01]  /*3a60*/  MUFU.TANH R85, R85 ;  /* 0x0000005500557308 */ /* 0x000ea20000002400 */
[----:B------:R-:W-:-:S02]  /*3a70*/  FSEL R75, R87, -INF , P3 ;  /* 0xff800000574b7808 */ /* 0x000fc40001800000 */
[----:B------:R-:W-:Y:S02]  /*3a80*/  CS2R R86, SRZ ;  /* 0x0000000000567805 */ /* 0x000fe4000001ff00 */
[----:B------:R-:W-:Y:S02]  /*3a90*/  FMNMX.FTZ R8, R47, R8, !PT ;  /* 0x000000082f087209 */ /* 0x000fe40007810000 */
[C---:B------:R-:W-:Y:S02]  /*3aa0*/  ISETP.GT.AND P3, PT, R52.reuse, 0x71, PT ;  /* 0x000000713400780c */ /* 0x040fe40003f64270 */
[----:B------:R-:W-:Y:S01]  /*3ab0*/  FMNMX.FTZ R11, R75, R8, !PT ;  /* 0x000000084b0b7209 */ /* 0x000fe20007810000 */
[----:B------:R3:W-:Y:S01]  /*3ac0*/  MUFU.EX2 R10, R15 ;  /* 0x0000000f000a7308 */ /* 0x0007e20000000800 */
[----:B0-----:R-:W-:Y:S01]  /*3ad0*/  FSEL R76, R81, -INF , P3 ;  /* 0xff800000514c7808 */ /* 0x001fe20001800000 */
[----:B------:R-:W-:Y:S01]  /*3ae0*/  FFMA.FTZ R8, R45, UR6, -R78 ;  /* 0x000000062d087c23 */ /* 0x000fe2000801084e */
[----:B------:R-:W-:-:S05]  /*3af0*/  ISETP.GT.AND P3, PT, R52, 0x79, PT ;  /* 0x000000793400780c */ /* 0x000fca0003f64270 */
[----:B------:R0:W-:Y:S01]  /*3b00*/  MUFU.EX2 R77, R12 ;  /* 0x0000000c004d7308 */ /* 0x0001e20000000800 */
[----:B---3--:R-:W-:-:S01]  /*3b10*/  FFMA.FTZ R15, R46, UR6, -R78 ;  /* 0x000000062e0f7c23 */ /* 0x008fc2000801084e */
[----:B------:R-:W-:Y:S02]  /*3b20*/  FSEL R46, R80, -INF , P4 ;  /* 0xff800000502e7808 */ /* 0x000fe40002000000 */
[----:B------:R-:W-:Y:S02]  /*3b30*/  ISETP.GT.AND P4, PT, R52, 0x78, PT ;  /* 0x000000783400780c */ /* 0x000fe40003f84270 */
[----:B------:R-:W-:Y:S02]  /*3b40*/  FMNMX.FTZ R11, R46, R11, !PT ;  /* 0x0000000b2e0b7209 */ /* 0x000fe40007810000 */
[----:B-1----:R-:W-:Y:S01]  /*3b50*/  FSEL R45, R84, -INF , P4 ;  /* 0xff800000542d7808 */ /* 0x002fe20002000000 */
[----:B------:R1:W3:Y:S01]  /*3b60*/  MUFU.EX2 R80, R15 ;  /* 0x0000000f00507308 */ /* 0x0002e20000000800 */
[----:B0-----:R-:W-:Y:S01]  /*3b70*/  FMNMX.FTZ R12, R76, R11, !PT ;  /* 0x0000000b4c0c7209 */ /* 0x001fe20007810000 */
[----:B------:R-:W-:Y:S01]  /*3b80*/  FFMA.FTZ R11, R43, UR6, -R78 ;  /* 0x000000062b0b7c23 */ /* 0x000fe2000801084e */
[----:B--2---:R-:W-:-:S02]  /*3b90*/  FSEL R52, R85, -INF , P3 ;  /* 0xff80000055347808 */ /* 0x004fc40001800000 */
[----:B------:R-:W-:-:S03]  /*3ba0*/  CS2R R84, SRZ ;  /* 0x0000000000547805 */ /* 0x000fc6000001ff00 */
[----:B------:R-:W-:Y:S01]  /*3bb0*/  MUFU.EX2 R26, R26 ;  /* 0x0000001a001a7308 */ /* 0x000fe20000000800 */
[----:B-1----:R-:W-:Y:S01]  /*3bc0*/  FMNMX.FTZ R15, R45, R12, !PT ;  /* 0x0000000c2d0f7209 */ /* 0x002fe20007810000 */
[--C-:B------:R-:W-:Y:S01]  /*3bd0*/  FFMA.FTZ R12, R41, UR6, -R78.reuse ;  /* 0x00000006290c7c23 */ /* 0x100fe2000801084e */
[----:B------:R-:W-:-:S01]  /*3be0*/  FFMA.FTZ R41, R37, UR6, -R78 ;  /* 0x0000000625297c23 */ /* 0x000fc2000801084e */
[--C-:B------:R-:W-:Y:S01]  /*3bf0*/  FFMA.FTZ R37, R30, UR6, -R78.reuse ;  /* 0x000000061e257c23 */ /* 0x100fe2000801084e */
[----:B------:R-:W-:Y:S01]  /*3c00*/  FMNMX.FTZ R24, R52, R15, !PT ;  /* 0x0000000f34187209 */ /* 0x000fe20007810000 */
[--C-:B------:R-:W-:Y:S01]  /*3c10*/  FFMA.FTZ R15, R38, UR6, -R78.reuse ;  /* 0x00000006260f7c23 */ /* 0x100fe2000801084e */
[----:B------:R-:W-:-:S01]  /*3c20*/  FFMA.FTZ R38, R29, UR6, -R78 ;  /* 0x000000061d267c23 */ /* 0x000fc2000801084e */
[----:B------:R-:W-:Y:S01]  /*3c30*/  MUFU.EX2 R27, R27 ;  /* 0x0000001b001b7308 */ /* 0x000fe20000000800 */
[----:B------:R-:W-:-:S01]  /*3c40*/  FFMA.FTZ R29, R33, UR6, -R78 ;  /* 0x00000006211d7c23 */ /* 0x000fc2000801084e */
[----:B------:R-:W0:Y:S01]  /*3c50*/  SHFL.BFLY PT, R25, R24, 0x2, 0x1f ;  /* 0x0c401f0018197f89 */ /* 0x000e2200000e0000 */
[----:B---3--:R-:W-:-:S05]  /*3c60*/  F2FP.SATFINITE.E4M3.F32.PACK_AB_MERGE_C R227, R80, R77, RZ ;  /* 0x0000004d50e3723e */ /* 0x008fca00048070ff */
[----:B------:R-:W-:Y:S08]  /*3c70*/  MUFU.EX2 R20, R20 ;  /* 0x0000001400147308 */ /* 0x000ff00000000800 */
[----:B------:R-:W1:Y:S08]  /*3c80*/  MUFU.EX2 R21, R21 ;  /* 0x0000001500157308 */ /* 0x000e700000000800 */
[----:B------:R-:W-:Y:S01]  /*3c90*/  MUFU.EX2 R14, R14 ;  /* 0x0000000e000e7308 */ /* 0x000fe20000000800 */
[----:B0-----:R-:W-:Y:S01]  /*3ca0*/  FMNMX.FTZ R25, R24, R25, !PT ;  /* 0x0000001918197209 */ /* 0x001fe20007810000 */
[----:B------:R-:W-:-:S04]  /*3cb0*/  FFMA.FTZ R24, R34, UR6, -R78 ;  /* 0x0000000622187c23 */ /* 0x000fc8000801084e */
[----:B------:R-:W0:Y:S02]  /*3cc0*/  SHFL.BFLY PT, R30, R25, 0x1, 0x1f ;  /* 0x0c201f00191e7f89 */ /* 0x000e2400000e0000 */
[----:B------:R-:W-:Y:S01]  /*3cd0*/  MUFU.EX2 R13, R13 ;  /* 0x0000000d000d7308 */ /* 0x000fe20000000800 */
[----:B-1----:R-:W-:-:S04]  /*3ce0*/  F2FP.SATFINITE.E4M3.F32.PACK_AB_MERGE_C R229, R21, R20, RZ ;  /* 0x0000001415e5723e */ /* 0x002fc800048070ff */
[----:B------:R-:W-:-:S03]  /*3cf0*/  F2FP.SATFINITE.E4M3.F32.PACK_AB_MERGE_C R229, R27, R26, R229 ;  /* 0x0000001a1be5723e */ /* 0x000fc600048070e5 */
[----:B------:R1:W2:Y:S08]  /*3d00*/  MUFU.EX2 R9, R88 ;  /* 0x0000005800097308 */ /* 0x0002b00000000800 */
[----:B------:R-:W-:Y:S01]  /*3d10*/  MUFU.EX2 R6, R6 ;  /* 0x0000000600067308 */ /* 0x000fe20000000800 */
[----:B-1----:R-:W-:Y:S02]  /*3d20*/  CS2R R88, SRZ ;  /* 0x0000000000587805 */ /* 0x002fe4000001ff00 */
[----:B0-----:R-:W-:Y:S01]  /*3d30*/  FMNMX.FTZ R161, R25, R30, !PT ;  /* 0x0000001e19a17209 */ /* 0x001fe20007810000 */
[----:B------:R-:W-:-:S02]  /*3d40*/  IMAD.U32 R30, RZ, RZ, UR6 ;  /* 0x00000006ff1e7e24 */ /* 0x000fc4000f8e00ff */
[----:B------:R-:W-:Y:S02]  /*3d50*/  FFMA.FTZ R25, R36, UR6, -R78 ;  /* 0x0000000624197c23 */ /* 0x000fe4000801084e */
[----:B------:R-:W-:Y:S01]  /*3d60*/  MUFU.EX2 R5, R5 ;  /* 0x0000000500057308 */ /* 0x000fe20000000800 */
[C---:B------:R-:W-:Y:S01]  /*3d70*/  FSETP.NEU.FTZ.AND P3, PT, R161.reuse, -INF , PT ;  /* 0xff800000a100780b */ /* 0x040fe20003f7d000 */
[----:B------:R-:W-:Y:S01]  /*3d80*/  FFMA.FTZ R30, R161, R30, -8 ;  /* 0xc1000000a11e7423 */ /* 0x000fe2000001001e */
[----:B--2---:R-:W-:-:S04]  /*3d90*/  F2FP.SATFINITE.E4M3.F32.PACK_AB_MERGE_C R231, R9, R10, RZ ;  /* 0x0000000a09e7723e */ /* 0x004fc800048070ff */
[----:B------:R-:W-:Y:S01]  /*3da0*/  FSEL R32, R30, RZ, P3 ;  /* 0x000000ff1e207208 */ /* 0x000fe20001800000 */
[----:B------:R-:W-:Y:S01]  /*3db0*/  MUFU.EX2 R3, R3 ;  /* 0x0000000300037308 */ /* 0x000fe20000000800 */
[----:B------:R-:W-:Y:S02]  /*3dc0*/  PLOP3.LUT P3, PT, PT, PT, UP1, 0x80, 0x0 ;  /* 0x000000000000781c */ /* 0x000fe40003f6f018 */
        /* <DEDUP_REMOVED lines=32> */
[----:B0-----:R-:W-:-:S01]  /*3fd0*/  FADD.FTZ R36, R53, R54 ;  /* 0x0000003635247221 */ /* 0x001fc20000010000 */
[--C-:B------:R-:W-:Y:S01]  /*3fe0*/  FFMA.FTZ R75, R75, UR6, -R32.reuse ;  /* 0x000000064b4b7c23 */ /* 0x100fe20008010820 */
[----:B------:R-:W-:-:S01]  /*3ff0*/  FFMA.FTZ R46, R46, UR6, -R32 ;  /* 0x000000062e2e7c23 */ /* 0x000fc20008010820 */
[--C-:B------:R-:W-:Y:S01]  /*4000*/  FFMA.FTZ R76, R76, UR6, -R32.reuse ;  /* 0x000000064c4c7c23 */ /* 0x100fe20008010820 */
[----:B------:R-:W-:-:S01]  /*4010*/  FFMA.FTZ R45, R45, UR6, -R32 ;  /* 0x000000062d2d7c23 */ /* 0x000fc20008010820 */
[----:B------:R-:W-:-:S02]  /*4020*/  FFMA.FTZ R32, R52, UR6, -R32 ;  /* 0x0000000634207c23 */ /* 0x000fc40008010820 */
[----:B------:R-:W0:Y:S08]  /*4030*/  MUFU.EX2 R57, R57 ;  /* 0x0000003900397308 */ /* 0x000e300000000800 */
[----:B------:R3:W-:Y:S08]  /*4040*/  MUFU.EX2 R30, R35 ;  /* 0x00000023001e7308 */ /* 0x0007f00000000800 */
[----:B------:R-:W4:Y:S01]  /*4050*/  MUFU.EX2 R58, R58 ;  /* 0x0000003a003a7308 */ /* 0x000f220000000800 */
[----:B---3--:R-:W-:-:S04]  /*4060*/  FADD.FTZ R35, R26, R27 ;  /* 0x0000001b1a237221 */ /* 0x008fc80000010000 */
[----:B------:R-:W-:Y:S01]  /*4070*/  FADD.FTZ R78, R20, R35 ;  /* 0x00000023144e7221 */ /* 0x000fe20000010000 */
[----:B-1----:R-:W-:-:S01]  /*4080*/  FADD.FTZ R35, R55, R36 ;  /* 0x0000002437237221 */ /* 0x002fc20000010000 */
[----:B--2---:R-:W-:Y:S01]  /*4090*/  F2FP.SATFINITE.E4M3.F32.PACK_AB_MERGE_C R55, R56, R55, RZ ;  /* 0x000000373837723e */ /* 0x004fe200048070ff */
[----:B------:R-:W1:Y:S01]  /*40a0*/  MUFU.EX2 R59, R59 ;  /* 0x0000003b003b7308 */ /* 0x000e620000000800 */
[----:B------:R-:W-:-:S01]  /*40b0*/  FADD.FTZ R43, R21, R78 ;  /* 0x0000004e152b7221 */ /* 0x000fc20000010000 */
[----:B------:R-:W-:Y:S01]  /*40c0*/  FADD.FTZ R36, R56, R35 ;  /* 0x0000002338247221 */ /* 0x000fe20000010000 */
[----:B------:R-:W-:Y:S02]  /*40d0*/  F2FP.SATFINITE.E4M3.F32.PACK_AB_MERGE_C R228, R54, R53, R55 ;  /* 0x0000003536e4723e */ /* 0x000fe40004807037 */
[----:B------:R-:W-:Y:S01]  /*40e0*/  CS2R R54, SRZ ;  /* 0x0000000000367805 */ /* 0x000fe2000001ff00 */
[----:B------:R-:W-:-:S01]  /*40f0*/  FADD.FTZ R78, R14, R43 ;  /* 0x0000002b0e4e7221 */ /* 0x000fc20000010000 */
[----:B0-----:R-:W-:Y:S01]  /*4100*/  FADD.FTZ R35, R57, R36 ;  /* 0x0000002439237221 */ /* 0x001fe20000010000 */
[----:B------:R-:W-:Y:S01]  /*4110*/  CS2R R52, SRZ ;  /* 0x0000000000347805 */ /* 0x000fe2000001ff00 */
[----:B------:R-:W0:Y:S01]  /*4120*/  MUFU.EX2 R60, R60 ;  /* 0x0000003c003c7308 */ /* 0x000e220000000800 */
[----:B------:R-:W-:-:S01]  /*4130*/  FADD.FTZ R43, R13, R78 ;  /* 0x0000004e0d2b7221 */ /* 0x000fc20000010000 */
[----:B----4-:R-:W-:Y:S01]  /*4140*/  FADD.FTZ R2, R58, R35 ;  /* 0x000000233a027221 */ /* 0x010fe20000010000 */
[----:B------:R-:W-:-:S02]  /*4150*/  CS2R R78, SRZ ;  /* 0x00000000004e7805 */ /* 0x000fc4000001ff00 */
[----:B------:R-:W-:-:S03]  /*4160*/  FADD.FTZ R36, R10, R43 ;  /* 0x0000002b0a247221 */ /* 0x000fc60000010000 */
[----:B------:R-:W2:Y:S01]  /*4170*/  MUFU.EX2 R61, R61 ;  /* 0x0000003d003d7308 */ /* 0x000ea20000000800 */
[----:B-1----:R-:W-:-:S01]  /*4180*/  FADD.FTZ R35, R59, R2 ;  /* 0x000000023b237221 */ /* 0x002fc20000010000 */
[----:B------:R-:W-:-:S04]  /*4190*/  FADD.FTZ R43, R9, R36 ;  /* 0x00000024092b7221 */ /* 0x000fc80000010000 */
[----:B------:R-:W-:Y:S02]  /*41a0*/  FADD.FTZ R36, R6, R43 ;  /* 0x0000002b06247221 */ /* 0x000fe40000010000 */
[----:B------:R-:W-:Y:S01]  /*41b0*/  MUFU.EX2 R62, R62 ;  /* 0x0000003e003e7308 */ /* 0x000fe20000000800 */
[----:B0-----:R-:W-:-:S01]  /*41c0*/  FADD.FTZ R2, R60, R35 ;  /* 0x000000233c027221 */ /* 0x001fc20000010000 */
[----:B------:R-:W-:-:S04]  /*41d0*/  F2FP.SATFINITE.E4M3.F32.PACK_AB_MERGE_C R59, R60, R59, RZ ;  /* 0x0000003b3c3b723e */ /* 0x000fc800048070ff */
[----:B------:R-:W-:Y:S02]  /*41e0*/  F2FP.SATFINITE.E4M3.F32.PACK_AB_MERGE_C R230, R58, R57, R59 ;  /* 0x000000393ae6723e */ /* 0x000fe4000480703b */
[----:B------:R-:W-:Y:S01]  /*41f0*/  CS2R R58, SRZ ;  /* 0x00000000003a7805 */ /* 0x000fe2000001ff00 */
[----:B------:R-:W-:Y:S01]  /*4200*/  MUFU.EX2 R63, R63 ;  /* 0x0000003f003f7308 */ /* 0x000fe20000000800 */
[----:B--2---:R-:W-:-:S01]  /*4210*/  FADD.FTZ R35, R61, R2 ;  /* 0x000000023d237221 */ /* 0x004fc20000010000 */
[----:B------:R-:W-:-:S06]  /*4220*/  CS2R R56, SRZ ;  /* 0x0000000000387805 */ /* 0x000fcc000001ff00 */
[----:B------:R-:W0:Y:S08]  /*4230*/  MUFU.EX2 R44, R44 ;  /* 0x0000002c002c7308 */ /* 0x000e300000000800 */
[----:B------:R-:W-:Y:S08]  /*4240*/  MUFU.EX2 R64, R64 ;  /* 0x0000004000407308 */ /* 0x000ff00000000800 */
[----:B------:R-:W-:Y:S01]  /*4250*/  MUFU.EX2 R65, R65 ;  /* 0x0000004100417308 */ /* 0x000fe20000000800 */
[----:B0-----:R-:W-:-:S04]  /*4260*/  F2FP.SATFINITE.E4M3.F32.PACK_AB_MERGE_C R225, R44, R3, RZ ;  /* 0x000000032ce1723e */ /* 0x001fc800048070ff */
[----:B------:R-:W-:-:S03]  /*4270*/  F2FP.SATFINITE.E4M3.F32.PACK_AB_MERGE_C R225, R5, R6, R225 ;  /* 0x0000000605e1723e */ /* 0x000fc600048070e1 */
[----:B------:R-:W0:Y:S08]  /*4280*/  MUFU.EX2 R7, R7 ;  /* 0x0000000700077308 */ /* 0x000e300000000800 */
[----:B------:R1:W-:Y:S08]  /*4290*/  MUFU.EX2 R33, R70 ;  /* 0x0000004600217308 */ /* 0x0003f00000000800 */
[----:B------:R-:W2:Y:S01]  /*42a0*/  MUFU.EX2 R66, R66 ;  /* 0x0000004200427308 */ /* 0x000ea20000000800 */
[----:B-1----:R-:W-:-:S01]  /*42b0*/  FADD.FTZ R70, R5, R36 ;  /* 0x0000002405467221 */ /* 0x002fc20000010000 */
[----:B------:R-:W-:Y:S01]  /*42c0*/  FADD.FTZ R36, R62, R35 ;  /* 0x000000233e247221 */ /* 0x000fe20000010000 */
[----:B0-----:R-:W-:-:S02]  /*42d0*/  F2FP.SATFINITE.E4M3.F32.PACK_AB_MERGE_C R227, R7, R4, R227 ;  /* 0x0000000407e3723e */ /* 0x001fc400048070e3 */
[----:B------:R-:W-:Y:S01]  /*42e0*/  FADD.FTZ R43, R3, R70 ;  /* 0x00000046032b7221 */ /* 0x000fe20000010000 */
[----:B------:R-:W-:-:S01]  /*42f0*/  FADD.FTZ R35, R63, R36 ;  /* 0x000000243f237221 */ /* 0x000fc20000010000 */
[----:B------:R-:W-:Y:S01]  /*4300*/  F2FP.SATFINITE.E4M3.F32.PACK_AB_MERGE_C R63, R64, R63, RZ ;  /* 0x0000003f403f723e */ /* 0x000fe200048070ff */
[----:B------:R-:W0:Y:S01]  /*4310*/  MUFU.EX2 R67, R67 ;  /* 0x0000004300437308 */ /* 0x000e220000000800 */
[----:B------:R-:W-:-:S01]  /*4320*/  FADD.FTZ R43, R44, R43 ;  /* 0x0000002b2c2b7221 */ /* 0x000fc20000010000 */
[----:B------:R-:W-:Y:S01]  /*4330*/  FADD.FTZ R36, R64, R35 ;  /* 0x0000002340247221 */ /* 0x000fe20000010000 */
[----:B------:R-:W-:Y:S02]  /*4340*/  F2FP.SATFINITE.E4M3.F32.PACK_AB_MERGE_C R224, R62, R61, R63 ;  /* 0x0000003d3ee0723e */ /* 0x000fe4000480703f */
[----:B------:R-:W-:Y:S01]  /*4350*/  CS2R R62, SRZ ;  /* 0x00000000003e7805 */ /* 0x000fe2000001ff00 */
[----:B------:R-:W-:-:S01]  /*4360*/  FADD.FTZ R70, R4, R43 ;  /* 0x0000002b04467221 */ /* 0x000fc20000010000 */
[----:B------:R-:W-:Y:S01]  /*4370*/  FADD.FTZ R35, R65, R36 ;  /* 0x0000002441237221 */ /* 0x000fe20000010000 */
[----:B------:R-:W-:Y:S01]  /*4380*/  CS2R R60, SRZ ;  /* 0x00000000003c7805 */ /* 0x000fe2000001ff00 */
[----:B------:R-:W1:Y:S01]  /*4390*/  MUFU.EX2 R68, R68 ;  /* 0x0000004400447308 */ /* 0x000e620000000800 */
[----:B------:R-:W-:-:S01]  /*43a0*/  FADD.FTZ R70, R7, R70 ;  /* 0x0000004607467221 */ /* 0x000fc20000010000 */
[----:B--2---:R-:W-:-:S03]  /*43b0*/  FADD.FTZ R10, R66, R35 ;  /* 0x00000023420a7221 */ /* 0x004fc60000010000 */
[----:B------:R-:W-:-:S03]  /*43c0*/  FADD.FTZ R21, R77, R70 ;  /* 0x000000464d157221 */ /* 0x000fc60000010000 */
[----:B------:R-:W2:Y:S01]  /*43d0*/  MUFU.EX2 R8, R8 ;  /* 0x0000000800087308 */ /* 0x000ea20000000800 */
[----:B0-----:R-:W-:-:S01]  /*43e0*/  FADD.FTZ R3, R67, R10 ;  /* 0x0000000a43037221 */ /* 0x001fc20000010000 */
[----:B------:R-:W-:Y:S01]  /*43f0*/  FADD.FTZ R21, R80, R21 ;  /* 0x0000001550157221 */ /* 0x000fe20000010000 */
[----:B------:R-:W-:-:S05]  /*4400*/  CS2R R80, SRZ ;  /* 0x0000000000507805 */ /* 0x000fca000001ff00 */
[----:B------:R-:W0:Y:S01]  /*4410*/  MUFU.EX2 R51, R51 ;  /* 0x0000003300337308 */ /* 0x000e220000000800 */
[----:B-1----:R-:W-:-:S01]  /*4420*/  FADD.FTZ R10, R68, R3 ;  /* 0x00000003440a7221 */ /* 0x002fc20000010000 */
[----:B------:R-:W-:-:S04]  /*4430*/  F2FP.SATFINITE.E4M3.F32.PACK_AB_MERGE_C R67, R68, R67, RZ ;  /* 0x000000434443723e */ /* 0x000fc800048070ff */
[----:B------:R-:W-:Y:S02]  /*4440*/  F2FP.SATFINITE.E4M3.F32.PACK_AB_MERGE_C R226, R66, R65, R67 ;  /* 0x0000004142e2723e */ /* 0x000fe40004807043 */
[----:B------:R-:W-:Y:S01]  /*4450*/  CS2R R66, SRZ ;  /* 0x0000000000427805 */ /* 0x000fe2000001ff00 */
[----:B------:R-:W1:Y:S01]  /*4460*/  MUFU.EX2 R11, R11 ;  /* 0x0000000b000b7308 */ /* 0x000e620000000800 */
[----:B--2---:R-:W-:-:S01]  /*4470*/  FADD.FTZ R20, R8, R21 ;  /* 0x0000001508147221 */ /* 0x004fc20000010000 */
[----:B------:R-:W-:-:S06]  /*4480*/  CS2R R64, SRZ ;  /* 0x0000000000407805 */ /* 0x000fcc000001ff00 */
[----:B------:R2:W3:Y:S01]  /*4490*/  MUFU.EX2 R34, R69 ;  /* 0x0000004500227308 */ /* 0x0004e20000000800 */
[----:B0-----:R-:W-:-:S07]  /*44a0*/  FADD.FTZ R3, R51, R10 ;  /* 0x0000000a33037221 */ /* 0x001fce0000010000 */
[----:B------:R-:W0:Y:S01]  /*44b0*/  MUFU.EX2 R42, R42 ;  /* 0x0000002a002a7308 */ /* 0x000e220000000800 */
[----:B-1----:R-:W-:-:S01]  /*44c0*/  FADD.FTZ R21, R11, R20 ;  /* 0x000000140b157221 */ /* 0x002fc20000010000 */
[----:B--2---:R-:W-:-:S06]  /*44d0*/  CS2R R68, SRZ ;  /* 0x0000000000447805 */ /* 0x004fcc000001ff00 */
[----:B------:R-:W1:Y:S01]  /*44e0*/  MUFU.EX2 R50, R50 ;  /* 0x0000003200327308 */ /* 0x000e620000000800 */
[----:B---3--:R-:W-:-:S07]  /*44f0*/  FADD.FTZ R3, R34, R3 ;  /* 0x0000000322037221 */ /* 0x008fce0000010000 */
[----:B------:R-:W2:Y:S01]  /*4500*/  MUFU.EX2 R39, R39 ;  /* 0x0000002700277308 */ /* 0x000ea20000000800 */
[----:B0-----:R-:W-:-:S07]  /*4510*/  FADD.FTZ R36, R42, R21 ;  /* 0x000000152a247221 */ /* 0x001fce0000010000 */
[----:B------:R-:W0:Y:S01]  /*4520*/  MUFU.EX2 R12, R12 ;  /* 0x0000000c000c7308 */ /* 0x000e220000000800 */
[----:B-1----:R-:W-:-:S01]  /*4530*/  FADD.FTZ R20, R50, R3 ;  /* 0x0000000332147221 */ /* 0x002fc20000010000 */
[----:B------:R-:W-:-:S03]  /*4540*/  F2FP.SATFINITE.E4M3.F32.PACK_AB_MERGE_C R50, R33, R50, RZ ;  /* 0x000000322132723e */ /* 0x000fc600048070ff */
[----:B------:R-:W-:Y:S01]  /*4550*/  FADD.FTZ R20, R33, R20 ;  /* 0x0000001421147221 */ /* 0x000fe20000010000 */
[----:B------:R-:W-:Y:S02]  /*4560*/  F2FP.SATFINITE.E4M3.F32.PACK_AB_MERGE_C R220, R34, R51, R50 ;  /* 0x0000003322dc723e */ /* 0x000fe40004807032 */
[----:B------:R-:W-:Y:S01]  /*4570*/  CS2R R50, SRZ ;  /* 0x0000000000327805 */ /* 0x000fe2000001ff00 */
[----:B------:R-:W1:Y:S01]  /*4580*/  MUFU.EX2 R71, R71 ;  /* 0x0000004700477308 */ /* 0x000e620000000800 */
[C---:B--2---:R-:W-:Y:S01]  /*4590*/  F2FP.SATFINITE.E4M3.F32.PACK_AB_MERGE_C R221, R39.reuse, R42, RZ ;  /* 0x0000002a27dd723e */ /* 0x044fe200048070ff */
[----:B------:R-:W-:Y:S01]  /*45a0*/  FADD.FTZ R39, R39, R36 ;  /* 0x0000002427277221 */ /* 0x000fe20000010000 */
[----:B------:R-:W-:Y:S02]  /*45b0*/  CS2R R42, SRZ ;  /* 0x00000000002a7805 */ /* 0x000fe4000001ff00 */
[----:B------:R-:W-:Y:S02]  /*45c0*/  CS2R R34, SRZ ;  /* 0x0000000000227805 */ /* 0x000fe4000001ff00 */
[----:B------:R-:W-:Y:S01]  /*45d0*/  F2FP.SATFINITE.E4M3.F32.PACK_AB_MERGE_C R221, R11, R8, R221 ;  /* 0x000000080bdd723e */ /* 0x000fe200048070dd */
[----:B------:R-:W2:Y:S01]  /*45e0*/  MUFU.EX2 R15, R15 ;  /* 0x0000000f000f7308 */ /* 0x000ea20000000800 */
[----:B0-----:R-:W-:-:S07]  /*45f0*/  FADD.FTZ R26, R12, R39 ;  /* 0x000000270c1a7221 */ /* 0x001fce0000010000 */
[----:B------:R-:W0:Y:S01]  /*4600*/  MUFU.EX2 R72, R72 ;  /* 0x0000004800487308 */ /* 0x000e220000000800 */
[----:B-1----:R-:W-:-:S07]  /*4610*/  FADD.FTZ R3, R71, R20 ;  /* 0x0000001447037221 */ /* 0x002fce0000010000 */
[----:B------:R-:W1:Y:S01]  /*4620*/  MUFU.EX2 R40, R40 ;  /* 0x0000002800287308 */ /* 0x000e620000000800 */
[----:B--2---:R-:W-:-:S01]  /*4630*/  FADD.FTZ R5, R15, R26 ;  /* 0x0000001a0f057221 */ /* 0x004fc20000010000 */
[----:B------:R-:W-:-:S06]  /*4640*/  CS2R R26, SRZ ;  /* 0x00000000001a7805 */ /* 0x000fcc000001ff00 */
[----:B------:R-:W2:Y:S01]  /*4650*/  MUFU.EX2 R49, R49 ;  /* 0x0000003100317308 */ /* 0x000ea20000000800 */
[----:B0-----:R-:W-:-:S07]  /*4660*/  FADD.FTZ R4, R72, R3 ;  /* 0x0000000348047221 */ /* 0x001fce0000010000 */
[----:B------:R-:W0:Y:S01]  /*4670*/  MUFU.EX2 R41, R41 ;  /* 0x0000002900297308 */ /* 0x000e220000000800 */
[----:B-1----:R-:W-:-:S07]  /*4680*/  FADD.FTZ R6, R40, R5 ;  /* 0x0000000528067221 */ /* 0x002fce0000010000 */
[----:B------:R-:W1:Y:S01]  /*4690*/  MUFU.EX2 R2, R73 ;  /* 0x0000004900027308 */ /* 0x000e620000000800 */
[----:B--2---:R-:W-:-:S07]  /*46a0*/  FADD.FTZ R5, R49, R4 ;  /* 0x0000000431057221 */ /* 0x004fce0000010000 */
[----:B------:R-:W-:Y:S01]  /*46b0*/  MUFU.EX2 R31, R31 ;  /* 0x0000001f001f7308 */ /* 0x000fe20000000800 */
[----:B0-----:R-:W-:-:S01]  /*46c0*/  FADD.FTZ R6, R41, R6 ;  /* 0x0000000629067221 */ /* 0x001fc20000010000 */
[----:B------:R-:W-:-:S04]  /*46d0*/  F2FP.SATFINITE.E4M3.F32.PACK_AB_MERGE_C R40, R41, R40, RZ ;  /* 0x000000282928723e */ /* 0x000fc800048070ff */
[----:B------:R-:W-:Y:S02]  /*46e0*/  F2FP.SATFINITE.E4M3.F32.PACK_AB_MERGE_C R223, R15, R12, R40 ;  /* 0x0000000c0fdf723e */ /* 0x000fe40004807028 */
[----:B------:R-:W-:Y:S01]  /*46f0*/  CS2R R40, SRZ ;  /* 0x0000000000287805 */ /* 0x000fe2000001ff00 */
[----:B------:R-:W0:Y:S01]  /*4700*/  MUFU.EX2 R28, R28 ;  /* 0x0000001c001c7308 */ /* 0x000e220000000800 */
[----:B-1----:R-:W-:-:S01]  /*4710*/  FADD.FTZ R5, R2, R5 ;  /* 0x0000000502057221 */ /* 0x002fc20000010000 */
[----:B------:R-:W-:-:S04]  /*4720*/  F2FP.SATFINITE.E4M3.F32.PACK_AB_MERGE_C R49, R2, R49, RZ ;  /* 0x000000310231723e */ /* 0x000fc800048070ff */
[----:B------:R-:W-:Y:S02]  /*4730*/  F2FP.SATFINITE.E4M3.F32.PACK_AB_MERGE_C R222, R72, R71, R49 ;  /* 0x0000004748de723e */ /* 0x000fe40004807031 */
[----:B------:R-:W-:Y:S01]  /*4740*/  CS2R R72, SRZ ;  /* 0x0000000000487805 */ /* 0x000fe2000001ff00 */
[----:B------:R-:W1:Y:S01]  /*4750*/  MUFU.EX2 R37, R37 ;  /* 0x0000002500257308 */ /* 0x000e620000000800 */
[----:B------:R-:W-:-:S07]  /*4760*/  CS2R R70, SRZ ;  /* 0x0000000000467805 */ /* 0x000fce000001ff00 */
[----:B------:R-:W2:Y:S01]  /*4770*/  MUFU.EX2 R48, R48 ;  /* 0x0000003000307308 */ /* 0x000ea20000000800 */
[----:B0-----:R-:W-:-:S07]  /*4780*/  F2FP.SATFINITE.E4M3.F32.PACK_AB_MERGE_C R4, R28, R31, RZ ;  /* 0x0000001f1c04723e */ /* 0x001fce00048070ff */
[----:B------:R-:W0:Y:S01]  /*4790*/  MUFU.EX2 R38, R38 ;  /* 0x0000002600267308 */ /* 0x000e220000000800 */
[----:B-1----:R-:W-:-:S07]  /*47a0*/  FADD.FTZ R7, R37, R6 ;  /* 0x0000000625077221 */ /* 0x002fce0000010000 */
[----:B------:R-:W1:Y:S01]  /*47b0*/  MUFU.EX2 R9, R74 ;  /* 0x0000004a00097308 */ /* 0x000e620000000800 */
[----:B--2---:R-:W-:-:S07]  /*47c0*/  FADD.FTZ R2, R48, R5 ;  /* 0x0000000530027221 */ /* 0x004fce0000010000 */
[----:B------:R-:W2:Y:S01]  /*47d0*/  MUFU.EX2 R47, R47 ;  /* 0x0000002f002f7308 */ /* 0x000ea20000000800 */
[C---:B0-----:R-:W-:Y:S01]  /*47e0*/  F2FP.SATFINITE.E4M3.F32.PACK_AB_MERGE_C R217, R38.reuse, R37, R4 ;  /* 0x0000002526d9723e */ /* 0x041fe20004807004 */
[----:B------:R-:W-:Y:S01]  /*47f0*/  FADD.FTZ R38, R38, R7 ;  /* 0x0000000726267221 */ /* 0x000fe20000010000 */
[----:B------:R-:W-:-:S03]  /*4800*/  CS2R R36, SRZ ;  /* 0x0000000000247805 */ /* 0x000fc6000001ff00 */
[----:B------:R-:W-:Y:S01]  /*4810*/  FADD.FTZ R31, R31, R38 ;  /* 0x000000261f1f7221 */ /* 0x000fe20000010000 */
[----:B------:R-:W-:Y:S01]  /*4820*/  CS2R R38, SRZ ;  /* 0x0000000000267805 */ /* 0x000fe2000001ff00 */
[----:B------:R0:W3:Y:S01]  /*4830*/  MUFU.EX2 R10, R75 ;  /* 0x0000004b000a7308 */ /* 0x0000e20000000800 */
[----:B-1----:R-:W-:-:S01]  /*4840*/  FADD.FTZ R2, R9, R2 ;  /* 0x0000000209027221 */ /* 0x002fc20000010000 */
[----:B------:R-:W-:-:S06]  /*4850*/  FADD.FTZ R31, R28, R31 ;  /* 0x0000001f1c1f7221 */ /* 0x000fcc0000010000 */
[----:B------:R-:W1:Y:S01]  /*4860*/  MUFU.EX2 R24, R24 ;  /* 0x0000001800187308 */ /* 0x000e620000000800 */
[----:B--2---:R-:W-:-:S01]  /*4870*/  FADD.FTZ R5, R47, R2 ;  /* 0x000000022f057221 */ /* 0x004fc20000010000 */
[----:B0-----:R-:W-:-:S06]  /*4880*/  CS2R R74, SRZ ;  /* 0x00000000004a7805 */ /* 0x001fcc000001ff00 */
[----:B------:R-:W0:Y:S01]  /*4890*/  MUFU.EX2 R46, R46 ;  /* 0x0000002e002e7308 */ /* 0x000e220000000800 */
[----:B---3--:R-:W-:-:S01]  /*48a0*/  FADD.FTZ R5, R10, R5 ;  /* 0x000000050a057221 */ /* 0x008fc20000010000 */
[----:B------:R-:W-:-:S04]  /*48b0*/  F2FP.SATFINITE.E4M3.F32.PACK_AB_MERGE_C R47, R10, R47, RZ ;  /* 0x0000002f0a2f723e */ /* 0x000fc800048070ff */
[----:B------:R-:W-:Y:S02]  /*48c0*/  F2FP.SATFINITE.E4M3.F32.PACK_AB_MERGE_C R216, R9, R48, R47 ;  /* 0x0000003009d8723e */ /* 0x000fe4000480702f */
[----:B------:R-:W-:Y:S01]  /*48d0*/  CS2R R48, SRZ ;  /* 0x0000000000307805 */ /* 0x000fe2000001ff00 */
[----:B------:R-:W2:Y:S01]  /*48e0*/  MUFU.EX2 R29, R29 ;  /* 0x0000001d001d7308 */ /* 0x000ea20000000800 */
[----:B-1----:R-:W-:-:S07]  /*48f0*/  FADD.FTZ R4, R24, R31 ;  /* 0x0000001f18047221 */ /* 0x002fce0000010000 */
[----:B------:R1:W3:Y:S01]  /*4900*/  MUFU.EX2 R3, R76 ;  /* 0x0000004c00037308 */ /* 0x0002e20000000800 */
[----:B0-----:R-:W-:-:S07]  /*4910*/  FADD.FTZ R2, R46, R5 ;  /* 0x000000052e027221 */ /* 0x001fce0000010000 */
[----:B------:R-:W0:Y:S01]  /*4920*/  MUFU.EX2 R25, R25 ;  /* 0x0000001900197308 */ /* 0x000e220000000800 */
[----:B--2---:R-:W-:-:S01]  /*4930*/  FADD.FTZ R4, R29, R4 ;  /* 0x000000041d047221 */ /* 0x004fc20000010000 */
[----:B-1----:R-:W-:-:S06]  /*4940*/  CS2R R76, SRZ ;  /* 0x00000000004c7805 */ /* 0x002fcc000001ff00 */
[----:B------:R-:W-:Y:S01]  /*4950*/  MUFU.EX2 R45, R45 ;  /* 0x0000002d002d7308 */ /* 0x000fe20000000800 */
[----:B---3--:R-:W-:-:S07]  /*4960*/  FADD.FTZ R2, R3, R2 ;  /* 0x0000000203027221 */ /* 0x008fce0000010000 */
[----:B------:R-:W1:Y:S01]  /*4970*/  MUFU.EX2 R32, R32 ;  /* 0x0000002000207308 */ /* 0x000e620000000800 */
[----:B0-----:R-:W-:Y:S01]  /*4980*/  F2FP.SATFINITE.E4M3.F32.PACK_AB_MERGE_C R6, R30, R25, RZ ;  /* 0x000000191e06723e */ /* 0x001fe200048070ff */
[----:B------:R-:W-:-:S03]  /*4990*/  FADD.FTZ R25, R25, R4 ;  /* 0x0000000419197221 */ /* 0x000fc60000010000 */
[----:B------:R-:W-:Y:S02]  /*49a0*/  F2FP.SATFINITE.E4M3.F32.PACK_AB_MERGE_C R219, R29, R24, R6 ;  /* 0x000000181ddb723e */ /* 0x000fe40004807006 */
[----:B------:R-:W-:Y:S02]  /*49b0*/  CS2R R28, SRZ ;  /* 0x00000000001c7805 */ /* 0x000fe4000001ff00 */
[----:B-1----:R-:W-:Y:S01]  /*49c0*/  F2FP.SATFINITE.E4M3.F32.PACK_AB_MERGE_C R5, R32, R45, RZ ;  /* 0x0000002d2005723e */ /* 0x002fe200048070ff */
[----:B------:R-:W-:-:S01]  /*49d0*/  FADD.FTZ R45, R45, R2 ;  /* 0x000000022d2d7221 */ /* 0x000fc20000010000 */
[----:B------:R-:W-:Y:S01]  /*49e0*/  FADD.FTZ R2, R30, R25 ;  /* 0x000000191e027221 */ /* 0x000fe20000010000 */
[----:B------:R-:W-:Y:S02]  /*49f0*/  CS2R R30, SRZ ;  /* 0x00000000001e7805 */ /* 0x000fe4000001ff00 */
[----:B------:R-:W-:Y:S01]  /*4a00*/  F2FP.SATFINITE.E4M3.F32.PACK_AB_MERGE_C R218, R3, R46, R5 ;  /* 0x0000002e03da723e */ /* 0x000fe20004807005 */
[----:B------:R-:W-:-:S01]  /*4a10*/  FADD.FTZ R3, R32, R45 ;  /* 0x0000002d20037221 */ /* 0x000fc20000010000 */
[----:B------:R-:W-:-:S02]  /*4a20*/  CS2R R46, SRZ ;  /* 0x00000000002e7805 */ /* 0x000fc4000001ff00 */
[----:B------:R-:W-:Y:S02]  /*4a30*/  CS2R R44, SRZ ;  /* 0x00000000002c7805 */ /* 0x000fe4000001ff00 */
[----:B------:R-:W-:Y:S02]  /*4a40*/  CS2R R32, SRZ ;  /* 0x0000000000207805 */ /* 0x000fe4000001ff00 */
[----:B------:R-:W-:Y:S01]  /*4a50*/  CS2R R24, SRZ ;  /* 0x0000000000187805 */ /* 0x000fe2000001ff00 */
[----:B------:R-:W-:Y:S06]  /*4a60*/  @!P3 BRA `(.L_x_1958) ;  /* 0x00000034003cb947 */ /* 0x000fec0003800000 */
[----:B------:R-:W-:Y:S01]  /*4a70*/  IMAD.MOV.U32 R5, RZ, RZ, R170 ;  /* 0x000000ffff057224 */ /* 0x000fe200078e00aa */
[----:B------:R-:W-:Y:S01]  /*4a80*/  UMOV UR55, UR50 ;  /* 0x0000003200377c82 */ /* 0x000fe20008000000 */
[----:B------:R-:W-:Y:S01]  /*4a90*/  IMAD.MOV.U32 R4, RZ, RZ, R161 ;  /* 0x000000ffff047224 */ /* 0x000fe200078e00a1 */
[----:B------:R-:W-:Y:S01]  /*4aa0*/  UMOV UR56, UR43 ;  /* 0x0000002b00387c82 */ /* 0x000fe20008000000 */
[----:B------:R-:W-:Y:S01]  /*4ab0*/  IMAD.MOV.U32 R151, RZ, RZ, RZ ;  /* 0x000000ffff977224 */ /* 0x000fe200078e00ff */
[----:B------:R-:W-:Y:S01]  /*4ac0*/  ULDC UR53, c[0x0][0x288] ;  /* 0x0000a20000357ab9 */ /* 0x000fe20000000800 */
[----:B------:R-:W-:-:S05]  /*4ad0*/  ULDC UR50, c[0x0][0x988] ;  /* 0x0002620000327ab9 */ /* 0x000fca0000000800 */
.L_x_1968:
[----:B------:R-:W-:Y:S01]  /*4ae0*/  ISETP.NE.AND P4, PT, RZ, UR40, PT ;  /* 0x00000028ff007c0c */ /* 0x000fe2000bf85270 */
[----:B------:R-:W-:-:S04]  /*4af0*/  UISETP.NE.AND UP1, UPT, UR55, 0x1, UPT ;  /* 0x000000013700788c */ /* 0x000fc8000bf25270 */
[----:B------:R-:W-:-:S04]  /*4b00*/  USEL UR43, URZ, 0x1, UP1 ;  /* 0x000000013f2b7887 */ /* 0x000fc80008800000 */
[----:B------:R-:W-:-:S04]  /*4b10*/  ULOP3.LUT UR43, UR56, UR43, URZ, 0x3c, !UPT ;  /* 0x0000002b382b7292 */ /* 0x000fc8000f8e3c3f */
[----:B------:R-:W-:Y:S08]  /*4b20*/  @P4 BRA `(.L_x_1959) ;  /* 0x0000000000384947 */ /* 0x000ff00003800000 */
[----:B------:R-:W-:Y:S05]  /*4b30*/  @!P0 BRA `(.L_x_1960) ;  /* 0x0000000000048947 */ /* 0x000fea0003800000 */
[----:B------:R-:W-:Y:S01]  /*4b40*/  BPT.TRAP 0x1 ;  /* 0x000000040000795c */ /* 0x000fe20000300000 */
.L_x_1960:
        /* <DEDUP_REMOVED lines=9> */
.L_x_1961:
[----:B-1----:R-:W-:Y:S05]  /*4be0*/  @P3 BRA `(.L_x_1959) ;  /* 0x0000000000083947 */ /* 0x002fea0003800000 */
[----:B------:R-:W1:Y:S02]  /*4bf0*/  SYNCS.PHASECHK.TRANS64.TRYWAIT P3, [UR6+0x38830], R6 ;  /* 0x03883006ff0075a7 */ /* 0x000e640008060146 */
[----:B-1----:R-:W-:Y:S05]  /*4c00*/  @!P3 BRA `(.L_x_1962) ;  /* 0x000000ec0004b947 */ /* 0x002fea0003800000 */
.L_x_1959:
        /* <DEDUP_REMOVED lines=50> */
.L_x_1964:
[----:B------:R-:W-:Y:S01]  /*4f30*/  ULEA UR6, UR55, UR41, 0x3 ;  /* 0x0000002937067291 */ /* 0x000fe2000f8e183f */
[----:B------:R-:W-:-:S05]  /*4f40*/  IMAD.U32 R6, RZ, RZ, UR56 ;  /* 0x00000038ff067e24 */ /* 0x000fca000f8e00ff */
[----:B------:R-:W-:-:S04]  /*4f50*/  SHF.L.U32 R6, R6, 0x1f, RZ ;  /* 0x0000001f06067819 */ /* 0x000fc800000006ff */
[----:B------:R0:W1:Y:S01]  /*4f60*/  SYNCS.PHASECHK.TRANS64.TRYWAIT P3, [UR6+0x38850], R6 ;  /* 0x03885006ff0075a7 */ /* 0x0000620008060146 */
[----:B------:R-:W-:Y:S05]  /*4f70*/  @!P0 BRA `(.L_x_1965) ;  /* 0x0000000000048947 */ /* 0x000fea0003800000 */
[----:B------:R-:W-:Y:S01]  /*4f80*/  BPT.TRAP 0x1 ;  /* 0x000000040000795c */ /* 0x000fe20000300000 */
.L_x_1965:
[----:B-1----:R-:W-:Y:S05]  /*4f90*/  @P3 BRA `(.L_x_1963) ;  /* 0x0000000000083947 */ /* 0x002fea0003800000 */
[----:B------:R-:W1:Y:S02]  /*4fa0*/  SYNCS.PHASECHK.TRANS64.TRYWAIT P3, [UR6+0x38850], R6 ;  /* 0x03885006ff0075a7 */ /* 0x000e640008060146 */
[----:B-1----:R-:W-:Y:S05]  /*4fb0*/  @!P3 BRA `(.L_x_1966) ;  /* 0x000000e80030b947 */ /* 0x002fea0003800000 */
.L_x_1963:
[----:B------:R-:W-:Y:S01]  /*4fc0*/  UIADD3 UR6, UR41, 0x400, URZ ;  /* 0x0000040029067890 */ /* 0x000fe2000fffe03f */
[----:B------:R-:W-:Y:S01]  /*4fd0*/  WARPGROUP.ARRIVE ;  /* 0x00000000000079c5 */ /* 0x000fe20000000000 */
[----:B------:R-:W-:Y:S01]  /*4fe0*/  UMOV UR7, 0x40000040 ;  /* 0x4000004000077882 */ /* 0x000fe20000000000 */
[C---:B------:R-:W-:Y:S01]  /*4ff0*/  FMUL.FTZ R21, R0.reuse, R163 ;  /* 0x000000a300157220 */ /* 0x040fe20000410000 */
[----:B------:R-:W-:Y:S01]  /*5000*/  USHF.R.U32.HI UR6, URZ, 0x4, UR6 ;  /* 0x000000043f067899 */ /* 0x000fe20008011606 */
[----:B------:R-:W-:Y:S01]  /*5010*/  FMUL.FTZ R163, R0, R175 ;  /* 0x000000af00a37220 */ /* 0x000fe20000410000 */
[----:B------:R-:W-:Y:S02]  /*5020*/  VIADD R175, R18, UR36 ;  /* 0x0000002412af7c36 */ /* 0x000fe40008000000 */
[C---:B------:R-:W-:Y:S01]  /*5030*/  FMUL.FTZ R15, R0.reuse, R161 ;  /* 0x000000a1000f7220 */ /* 0x040fe20000410000 */
[----:B------:R-:W-:Y:S01]  /*5040*/  ULOP3.LUT UR6, UR6, 0x3fff, URZ, 0xc0, !UPT ;  /* 0x00003fff06067892 */ /* 0x000fe2000f8ec03f */
[C---:B------:R-:W-:Y:S01]  /*5050*/  FMUL.FTZ R161, R0.reuse, R173 ;  /* 0x000000ad00a17220 */ /* 0x040fe20000410000 */
[C---:B------:R-:W-:Y:S01]  /*5060*/  FMUL.FTZ R10, R0.reuse, R156 ;  /* 0x0000009c000a7220 */ /* 0x040fe20000410000 */
[C---:B------:R-:W-:Y:S01]  /*5070*/  FMUL.FTZ R156, R0.reuse, R168 ;  /* 0x000000a8009c7220 */ /* 0x040fe20000410000 */
[----:B------:R-:W-:Y:S01]  /*5080*/  ULOP3.LUT UR6, UR6, 0x10000, URZ, 0xfc, !UPT ;  /* 0x0001000006067892 */ /* 0x000fe2000f8efc3f */
[C---:B------:R-:W-:Y:S01]  /*5090*/  FMUL.FTZ R168, R0.reuse, R180 ;  /* 0x000000b400a87220 */ /* 0x040fe20000410000 */
[C---:B------:R-:W-:Y:S01]  /*50a0*/  FMUL.FTZ R12, R0.reuse, R158 ;  /* 0x0000009e000c7220 */ /* 0x040fe20000410000 */
[----:B------:R-:W2:Y:S01]  /*50b0*/  LDC R180, c[0x0][0x2f0] ;  /* 0x0000bc00ffb47b82 */ /* 0x000ea20000000800 */
[----:B------:R-:W-:Y:S01]  /*50c0*/  ULEA UR10, UR55, UR6, 0xb ;  /* 0x00000006370a7291 */ /* 0x000fe2000f8e583f */
[C---:B------:R-:W-:Y:S01]  /*50d0*/  FMUL.FTZ R158, R0.reuse, R170 ;  /* 0x000000aa009e7220 */ /* 0x040fe20000410000 */
[C---:B------:R-:W-:Y:S01]  /*50e0*/  FMUL.FTZ R170, R0.reuse, R182 ;  /* 0x000000b600aa7220 */ /* 0x040fe20000410000 */
[C---:B------:R-:W-:Y:S01]  /*50f0*/  FMUL.FTZ R14, R0.reuse, R160 ;  /* 0x000000a0000e7220 */ /* 0x040fe20000410000 */
[C---:B01----:R-:W-:Y:S01]  /*5100*/  FMUL.FTZ R6, R0.reuse, R152 ;  /* 0x0000009800067220 */ /* 0x043fe20000410000 */
[C---:B------:R-:W-:Y:S01]  /*5110*/  FMUL.FTZ R160, R0.reuse, R172 ;  /* 0x000000ac00a07220 */ /* 0x040fe20000410000 */
[C---:B------:R-:W-:Y:S01]  /*5120*/  FMUL.FTZ R172, R0.reuse, R184 ;  /* 0x000000b800ac7220 */ /* 0x040fe20000410000 */
[----:B------:R-:W-:Y:S01]  /*5130*/  UMOV UR6, UR10 ;  /* 0x0000000a00067c82 */ /* 0x000fe20008000000 */
[----:B------:R-:W-:Y:S01]  /*5140*/  IMAD.MOV.U32 R184, RZ, RZ, -0x2 ;  /* 0xfffffffeffb87424 */ /* 0x000fe200078e00ff */
[----:B------:R-:W-:Y:S01]  /*5150*/  QGMMA.64x256x32.F32.E4M3.E4M3 R24, R228, gdesc[UR4], R24, gsb0 ;  /* 0x03e00004e4187df3 */ /* 0x000fe20008000818 */
[----:B------:R-:W-:Y:S01]  /*5160*/  UIADD3 UR6, UR10, 0x2, URZ ;  /* 0x000000020a067890 */ /* 0x000fe2000fffe03f */
[C---:B------:R-:W-:Y:S01]  /*5170*/  FMUL.FTZ R7, R0.reuse, R153 ;  /* 0x0000009900077220 */ /* 0x040fe20000410000 */
[----:B------:R-:W-:Y:S01]  /*5180*/  UMOV UR7, 0x40000040 ;  /* 0x4000004000077882 */ /* 0x000fe20000000000 */
        /* <DEDUP_REMOVED lines=18> */
[----:B------:R-:W3:Y:S01]  /*52b0*/  MUFU.TANH R10, R10 ;  /* 0x0000000a000a7308 */ /* 0x000ee20000002400 */
[C---:B------:R-:W-:Y:S01]  /*52c0*/  FMUL.FTZ R20, R0.reuse, R162 ;  /* 0x000000a200147220 */ /* 0x040fe20000410000 */
[C---:B------:R-:W-:Y:S01]  /*52d0*/  FMUL.FTZ R162, R0.reuse, R174 ;  /* 0x000000ae00a27220 */ /* 0x040fe20000410000 */
[C---:B------:R-:W-:Y:S01]  /*52e0*/  FMUL.FTZ R174, R0.reuse, R185 ;  /* 0x000000b900ae7220 */ /* 0x040fe20000410000 */
[C---:B------:R-:W-:Y:S01]  /*52f0*/  FMUL.FTZ R8, R0.reuse, R154 ;  /* 0x0000009a00087220 */ /* 0x040fe20000410000 */
[C---:B------:R-:W-:Y:S01]  /*5300*/  FMUL.FTZ R154, R0.reuse, R166 ;  /* 0x000000a6009a7220 */ /* 0x040fe20000410000 */
[C---:B------:R-:W-:Y:S01]  /*5310*/  FMUL.FTZ R166, R0.reuse, R178 ;  /* 0x000000b200a67220 */ /* 0x040fe20000410000 */
[C---:B------:R-:W-:Y:S01]  /*5320*/  FMUL.FTZ R178, R0.reuse, R188 ;  /* 0x000000bc00b27220 */ /* 0x040fe20000410000 */
[----:B------:R-:W4:Y:S01]  /*5330*/  MUFU.TANH R11, R11 ;  /* 0x0000000b000b7308 */ /* 0x000f220000002400 */
[C---:B------:R-:W-:Y:S01]  /*5340*/  FMUL.FTZ R185, R0.reuse, R196 ;  /* 0x000000c400b97220 */ /* 0x040fe20000410000 */
[C---:B------:R-:W-:Y:S01]  /*5350*/  FMUL.FTZ R188, R0.reuse, R201 ;  /* 0x000000c900bc7220 */ /* 0x040fe20000410000 */
[C---:B------:R-:W-:Y:S01]  /*5360*/  FMUL.FTZ R205, R0.reuse, R205 ;  /* 0x000000cd00cd7220 */ /* 0x040fe20000410000 */
[C---:B------:R-:W-:Y:S01]  /*5370*/  FMUL.FTZ R212, R0.reuse, R212 ;  /* 0x000000d400d47220 */ /* 0x040fe20000410000 */
[C---:B------:R-:W-:Y:S01]  /*5380*/  FMUL.FTZ R213, R0.reuse, R213 ;  /* 0x000000d500d57220 */ /* 0x040fe20000410000 */
[C---:B------:R-:W-:Y:S01]  /*5390*/  FMUL.FTZ R201, R0.reuse, R206 ;  /* 0x000000ce00c97220 */ /* 0x040fe20000410000 */
[C---:B------:R-:W-:Y:S01]  /*53a0*/  FMUL.FTZ R190, R0.reuse, R190 ;  /* 0x000000be00be7220 */ /* 0x040fe20000410000 */
[----:B------:R-:W5:Y:S01]  /*53b0*/  MUFU.TANH R14, R14 ;  /* 0x0000000e000e7308 */ /* 0x000f620000002400 */
[C---:B------:R-:W-:Y:S01]  /*53c0*/  FMUL.FTZ R194, R0.reuse, R194 ;  /* 0x000000c200c27220 */ /* 0x040fe20000410000 */
[----:B------:R-:W-:-:S06]  /*53d0*/  FMUL.FTZ R195, R0, R195 ;  /* 0x000000c300c37220 */ /* 0x000fcc0000410000 */
[----:B------:R-:W5:Y:S08]  /*53e0*/  MUFU.TANH R15, R15 ;  /* 0x0000000f000f7308 */ /* 0x000f700000002400 */
        /* <DEDUP_REMOVED lines=28> */
[----:B------:R-:W-:-:S05]  /*55b0*/  WARPGROUP.ARRIVE ;  /* 0x00000000000079c5 */ /* 0x000fca0000000000 */
[----:B------:R-:W-:Y:S01]  /*55c0*/  MUFU.TANH R162, R162 ;  /* 0x000000a200a27308 */ /* 0x000fe20000002400 */
[----:B------:R-:W0:Y:S01]  /*55d0*/  S2R R231, SR_TID.X ;  /* 0x0000000000e77919 */ /* 0x000e220000002100 */
[----:B------:R-:W-:Y:S01]  /*55e0*/  QGMMA.64x256x32.F32.E4M3.E4M3 R24, R224, gdesc[UR4], R24, gsb0 ;  /* 0x03e00004e0187df3 */ /* 0x000fe20008000818 */
[----:B------:R-:W-:Y:S01]  /*55f0*/  UIADD3 UR6, UR10, 0x4, URZ ;  /* 0x000000040a067890 */ /* 0x000fe2000fffe03f */
[----:B------:R-:W-:-:S04]  /*5600*/  UMOV UR7, 0x40000040 ;  /* 0x4000004000077882 */ /* 0x000fc80000000000 */
[----:B------:R-:W-:Y:S08]  /*5610*/  MUFU.TANH R163, R163 ;  /* 0x000000a300a37308 */ /* 0x000ff00000002400 */
[----:B------:R-:W-:Y:S08]  /*5620*/  MUFU.TANH R166, R166 ;  /* 0x000000a600a67308 */ /* 0x000ff00000002400 */
[----:B------:R-:W-:Y:S08]  /*5630*/  MUFU.TANH R167, R167 ;  /* 0x000000a700a77308 */ /* 0x000ff00000002400 */
[----:B------:R-:W-:Y:S01]  /*5640*/  MUFU.TANH R170, R170 ;  /* 0x000000aa00aa7308 */ /* 0x000fe20000002400 */
[----:B0-----:R-:W-:-:S07]  /*5650*/  SHF.R.U32.HI R231, RZ, 0x7, R231 ;  /* 0x00000007ffe77819 */ /* 0x001fce00000116e7 */
        /* <DEDUP_REMOVED lines=15> */
[----:B------:R-:W-:Y:S02]  /*5750*/  @UP0 ULDC UR6, c[0x0][0x44c] ;  /* 0x0001130000060ab9 */ /* 0x000fe40000000800 */
[----:B------:R-:W-:Y:S01]  /*5760*/  @P2 IMAD.HI.U32 R173, R175, UR6, RZ ;  /* 0x00000006afad2c27 */ /* 0x000fe2000f8e00ff */
[----:B------:R-:W-:-:S04]  /*5770*/  @UP0 ULDC UR6, c[0x0][0x450] ;  /* 0x0001140000060ab9 */ /* 0x000fc80000000800 */
[----:B------:R-:W-:Y:S01]  /*5780*/  @P2 SHF.R.U32.HI R175, RZ, UR6, R173 ;  /* 0x00000006ffaf2c19 */ /* 0x000fe200080116ad */
[----:B------:R-:W-:Y:S01]  /*5790*/  UMOV UR6, 0xffffff80 ;  /* 0xffffff8000067882 */ /* 0x000fe20000000000 */
[C---:B------:R-:W-:Y:S01]  /*57a0*/  FMUL.FTZ R173, R0.reuse, R186 ;  /* 0x000000ba00ad7220 */ /* 0x040fe20000410000 */
[----:B------:R-:W-:Y:S01]  /*57b0*/  UIMAD UR6, UR52, UR6, 0x1 ;  /* 0x00000001340674a4 */ /* 0x000fe2000f8e0206 */
[----:B------:R-:W-:Y:S01]  /*57c0*/  FMUL.FTZ R186, R0, R197 ;  /* 0x000000c500ba7220 */ /* 0x000fe20000410000 */
[----:B------:R-:W0:Y:S03]  /*57d0*/  SHFL.IDX PT, R182, R175, RZ, 0x1c1f ;  /* 0x001c1fffafb67589 */ /* 0x000e2600000e0000 */
[----:B------:R-:W-:Y:S01]  /*57e0*/  MUFU.TANH R173, R173 ;  /* 0x000000ad00ad7308 */ /* 0x000fe20000002400 */
[----:B------:R-:W-:Y:S01]  /*57f0*/  IMAD R177, R17, R184, UR6 ;  /* 0x0000000611b17e24 */ /* 0x000fe2000f8e02b8 */
[----:B------:R-:W-:-:S02]  /*5800*/  UMOV UR6, UR50 ;  /* 0x0000003200067c82 */ /* 0x000fc40008000000 */
[----:B------:R-:W-:Y:S02]  /*5810*/  IMAD.U32 R206, RZ, RZ, UR6 ;  /* 0x00000006ffce7e24 */ /* 0x000fe4000f8e00ff */
[----:B--2---:R-:W-:Y:S02]  /*5820*/  IMAD R177, R180, UR49, R177 ;  /* 0x00000031b4b17c24 */ /* 0x004fe4000f8e02b1 */
[C---:B------:R-:W-:Y:S01]  /*5830*/  FMUL.FTZ R180, R0.reuse, R192 ;  /* 0x000000c000b47220 */ /* 0x040fe20000410000 */
[----:B------:R-:W-:Y:S01]  /*5840*/  MUFU.TANH R186, R186 ;  /* 0x000000ba00ba7308 */ /* 0x000fe20000002400 */
[----:B------:R-:W-:-:S07]  /*5850*/  FMUL.FTZ R192, R0, R208 ;  /* 0x000000d000c07220 */ /* 0x000fce0000410000 */
[----:B------:R-:W2:Y:S01]  /*5860*/  MUFU.TANH R180, R180 ;  /* 0x000000b400b47308 */ /* 0x000ea20000002400 */
[----:B0-----:R-:W-:-:S07]  /*5870*/  IADD3 R181, R182, -UR53, R177 ;  /* 0x80000035b6b57c10 */ /* 0x001fce000fffe0b1 */
[----:B------:R-:W-:Y:S01]  /*5880*/  MUFU.TANH R192, R192 ;  /* 0x000000c000c07308 */ /* 0x000fe20000002400 */
[C---:B------:R-:W-:Y:S02]  /*5890*/  ISETP.GT.AND P3, PT, R181.reuse, RZ, PT ;  /* 0x000000ffb500720c */ /* 0x040fe40003f64270 */
[C---:B------:R-:W-:Y:S02]  /*58a0*/  ISETP.GT.AND P4, PT, R181.reuse, 0x1, PT ;  /* 0x00000001b500780c */ /* 0x040fe40003f84270 */
[----:B------:R-:W-:Y:S02]  /*58b0*/  FSEL R183, R6, -INF , P3 ;  /* 0xff80000006b77808 */ /* 0x000fe40001800000 */
[----:B------:R-:W-:Y:S01]  /*58c0*/  ISETP.GT.AND P3, PT, R181, 0x8, PT ;  /* 0x00000008b500780c */ /* 0x000fe20003f64270 */
[----:B------:R0:W2:Y:S01]  /*58d0*/  MUFU.TANH R6, R193 ;  /* 0x000000c100067308 */ /* 0x0000a20000002400 */
[----:B-1----:R-:W-:Y:S02]  /*58e0*/  FSEL R7, R7, -INF , P4 ;  /* 0xff80000007077808 */ /* 0x002fe40002000000 */
[----:B------:R-:W-:-:S02]  /*58f0*/  FMNMX.FTZ R182, R183, R4, !PT ;  /* 0x00000004b7b67209 */ /* 0x000fc40007810000 */
[----:B------:R-:W-:Y:S02]  /*5900*/  ISETP.GT.AND P4, PT, R181, 0x9, PT ;  /* 0x00000009b500780c */ /* 0x000fe40003f84270 */
[----:B---3--:R-:W-:Y:S02]  /*5910*/  FSEL R10, R10, -INF , P3 ;  /* 0xff8000000a0a7808 */ /* 0x008fe40001800000 */
[----:B------:R-:W-:Y:S02]  /*5920*/  FMNMX.FTZ R187, R7, R182, !PT ;  /* 0x000000b607bb7209 */ /* 0x000fe40007810000 */
[----:B------:R-:W-:Y:S02]  /*5930*/  ISETP.GT.AND P3, PT, R181, 0x10, PT ;  /* 0x00000010b500780c */ /* 0x000fe40003f64270 */
[----:B----4-:R-:W-:Y:S02]  /*5940*/  FSEL R11, R11, -INF , P4 ;  /* 0xff8000000b0b7808 */ /* 0x010fe40002000000 */
[----:B------:R-:W-:Y:S01]  /*5950*/  FMNMX.FTZ R182, R10, R187, !PT ;  /* 0x000000bb0ab67209 */ /* 0x000fe20007810000 */
[----:B------:R-:W-:Y:S01]  /*5960*/  FMUL.FTZ R187, R0, R200 ;  /* 0x000000c800bb7220 */ /* 0x000fe20000410000 */
[----:B------:R-:W-:-:S02]  /*5970*/  ISETP.GT.AND P4, PT, R181, 0x11, PT ;  /* 0x00000011b500780c */ /* 0x000fc40003f84270 */
[----:B-----5:R-:W-:Y:S02]  /*5980*/  FSEL R14, R14, -INF , P3 ;  /* 0xff8000000e0e7808 */ /* 0x020fe40001800000 */
[----:B------:R-:W-:Y:S01]  /*5990*/  FMNMX.FTZ R189, R11, R182, !PT ;  /* 0x000000b60bbd7209 */ /* 0x000fe20007810000 */
[----:B------:R-:W1:Y:S01]  /*59a0*/  MUFU.TANH R187, R187 ;  /* 0x000000bb00bb7308 */ /* 0x000e620000002400 */
[----:B------:R-:W-:Y:S02]  /*59b0*/  ISETP.GT.AND P3, PT, R181, 0x18, PT ;  /* 0x00000018b500780c */ /* 0x000fe40003f64270 */
[----:B------:R-:W-:Y:S02]  /*59c0*/  FSEL R15, R15, -INF , P4 ;  /* 0xff8000000f0f7808 */ /* 0x000fe40002000000 */
[----:B------:R-:W-:Y:S02]  /*59d0*/  FMNMX.FTZ R182, R14, R189, !PT ;  /* 0x000000bd0eb67209 */ /* 0x000fe40007810000 */
[----:B------:R-:W-:-:S02]  /*59e0*/  ISETP.GT.AND P4, PT, R181, 0x19, PT ;  /* 0x00000019b500780c */ /* 0x000fc40003f84270 */
[----:B------:R-:W-:Y:S02]  /*59f0*/  FSEL R152, R152, -INF , P3 ;  /* 0xff80000098987808 */ /* 0x000fe40001800000 */
[----:B------:R-:W-:Y:S02]  /*5a00*/  FMNMX.FTZ R189, R15, R182, !PT ;  /* 0x000000b60fbd7209 */ /* 0x000fe40007810000 */
[----:B------:R-:W-:Y:S02]  /*5a10*/  ISETP.GT.AND P3, PT, R181, 0x20, PT ;  /* 0x00000020b500780c */ /* 0x000fe40003f64270 */
[----:B------:R-:W-:Y:S02]  /*5a20*/  FSEL R153, R153, -INF , P4 ;  /* 0xff80000099997808 */ /* 0x000fe40002000000 */
[----:B------:R-:W-:Y:S01]  /*5a30*/  FMNMX.FTZ R182, R152, R189, !PT ;  /* 0x000000bd98b67209 */ /* 0x000fe20007810000 */
[C---:B------:R-:W-:Y:S01]  /*5a40*/  FMUL.FTZ R189, R0.reuse, R204 ;  /* 0x000000cc00bd7220 */ /* 0x040fe20000410000 */
[----:B------:R-:W-:Y:S01]  /*5a50*/  ISETP.GT.AND P4, PT, R181, 0x21, PT ;  /* 0x00000021b500780c */ /* 0x000fe20003f84270 */
[----:B------:R-:W-:Y:S01]  /*5a60*/  FMUL.FTZ R204, R0, R211 ;  /* 0x000000d300cc7220 */ /* 0x000fe20000410000 */
[----:B------:R-:W-:-:S02]  /*5a70*/  FSEL R156, R156, -INF , P3 ;  /* 0xff8000009c9c7808 */ /* 0x000fc40001800000 */
[----:B0-----:R-:W-:Y:S01]  /*5a80*/  FMNMX.FTZ R193, R153, R182, !PT ;  /* 0x000000b699c17209 */ /* 0x001fe20007810000 */
[----:B------:R-:W0:Y:S01]  /*5a90*/  MUFU.TANH R189, R189 ;  /* 0x000000bd00bd7308 */ /* 0x000e220000002400 */
[----:B------:R-:W-:Y:S02]  /*5aa0*/  ISETP.GT.AND P3, PT, R181, 0x28, PT ;  /* 0x00000028b500780c */ /* 0x000fe40003f64270 */
[----:B------:R-:W-:Y:S02]  /*5ab0*/  FSEL R157, R157, -INF , P4 ;  /* 0xff8000009d9d7808 */ /* 0x000fe40002000000 */
[----:B------:R-:W-:Y:S02]  /*5ac0*/  FMNMX.FTZ R182, R156, R193, !PT ;  /* 0x000000c19cb67209 */ /* 0x000fe40007810000 */
[----:B------:R-:W-:Y:S01]  /*5ad0*/  ISETP.GT.AND P4, PT, R181, 0x29, PT ;  /* 0x00000029b500780c */ /* 0x000fe20003f84270 */
[----:B------:R-:W-:Y:S01]  /*5ae0*/  MUFU.TANH R204, R204 ;  /* 0x000000cc00cc7308 */ /* 0x000fe20000002400 */
[----:B------:R-:W-:-:S02]  /*5af0*/  FSEL R160, R160, -INF , P3 ;  /* 0xff800000a0a07808 */ /* 0x000fc40001800000 */
[----:B------:R-:W-:Y:S02]  /*5b00*/  FMNMX.FTZ R193, R157, R182, !PT ;  /* 0x000000b69dc17209 */ /* 0x000fe40007810000 */
[----:B------:R-:W-:Y:S02]  /*5b10*/  ISETP.GT.AND P3, PT, R181, 0x30, PT ;  /* 0x00000030b500780c */ /* 0x000fe40003f64270 */
[----:B------:R-:W-:Y:S02]  /*5b20*/  FSEL R182, R161, -INF , P4 ;  /* 0xff800000a1b67808 */ /* 0x000fe40002000000 */
[----:B------:R-:W-:Y:S01]  /*5b30*/  FMNMX.FTZ R193, R160, R193, !PT ;  /* 0x000000c1a0c17209 */ /* 0x000fe20007810000 */
[----:B------:R-:W3:Y:S01]  /*5b40*/  MUFU.TANH R161, R205 ;  /* 0x000000cd00a17308 */ /* 0x000ee20000002400 */
[----:B------:R-:W-:Y:S02]  /*5b50*/  ISETP.GT.AND P4, PT, R181, 0x31, PT ;  /* 0x00000031b500780c */ /* 0x000fe40003f84270 */
[----:B------:R-:W-:-:S02]  /*5b60*/  FSEL R164, R164, -INF , P3 ;  /* 0xff800000a4a47808 */ /* 0x000fc40001800000 */
[----:B------:R-:W-:Y:S02]  /*5b70*/  FMNMX.FTZ R193, R182, R193, !PT ;  /* 0x000000c1b6c17209 */ /* 0x000fe40007810000 */
[----:B------:R-:W-:Y:S02]  /*5b80*/  ISETP.GT.AND P3, PT, R181, 0x38, PT ;  /* 0x00000038b500780c */ /* 0x000fe40003f64270 */
[----:B------:R-:W-:Y:S02]  /*5b90*/  FSEL R165, R165, -INF , P4 ;  /* 0xff800000a5a57808 */ /* 0x000fe40002000000 */
[----:B------:R-:W-:Y:S01]  /*5ba0*/  FMNMX.FTZ R184, R164, R193, !PT ;  /* 0x000000c1a4b87209 */ /* 0x000fe20007810000 */
[----:B------:R-:W-:Y:S01]  /*5bb0*/  FMUL.FTZ R193, R0, R209 ;  /* 0x000000d100c17220 */ /* 0x000fe20000410000 */
[----:B------:R-:W-:Y:S02]  /*5bc0*/  ISETP.GT.AND P4, PT, R181, 0x39, PT ;  /* 0x00000039b500780c */ /* 0x000fe40003f84270 */
[----:B------:R-:W-:-:S02]  /*5bd0*/  FSEL R168, R168, -INF , P3 ;  /* 0xff800000a8a87808 */ /* 0x000fc40001800000 */
[----:B------:R-:W-:Y:S01]  /*5be0*/  FMNMX.FTZ R197, R165, R184, !PT ;  /* 0x000000b8a5c57209 */ /* 0x000fe20007810000 */
[----:B------:R-:W4:Y:S01]  /*5bf0*/  MUFU.TANH R193, R193 ;  /* 0x000000c100c17308 */ /* 0x000f220000002400 */
[----:B------:R-:W-:Y:S02]  /*5c00*/  ISETP.GT.AND P3, PT, R181, 0x40, PT ;  /* 0x00000040b500780c */ /* 0x000fe40003f64270 */
[----:B------:R-:W-:Y:S02]  /*5c10*/  FSEL R169, R169, -INF , P4 ;  /* 0xff800000a9a97808 */ /* 0x000fe40002000000 */
[----:B------:R-:W-:Y:S02]  /*5c20*/  FMNMX.FTZ R184, R168, R197, !PT ;  /* 0x000000c5a8b87209 */ /* 0x000fe40007810000 */
[----:B------:R-:W-:Y:S02]  /*5c30*/  ISETP.GT.AND P4, PT, R181, 0x41, PT ;  /* 0x00000041b500780c */ /* 0x000fe40003f84270 */
[----:B------:R-:W-:-:S02]  /*5c40*/  FSEL R172, R172, -INF , P3 ;  /* 0xff800000acac7808 */ /* 0x000fc40001800000 */
[----:B------:R-:W-:Y:S02]  /*5c50*/  FMNMX.FTZ R197, R169, R184, !PT ;  /* 0x000000b8a9c57209 */ /* 0x000fe40007810000 */
[C---:B------:R-:W-:Y:S02]  /*5c60*/  ISETP.GT.AND P5, PT, R181.reuse, 0x48, PT ;  /* 0x00000048b500780c */ /* 0x040fe40003fa4270 */
[----:B------:R-:W-:Y:S02]  /*5c70*/  FSEL R174, R174, -INF , P4 ;  /* 0xff800000aeae7808 */ /* 0x000fe40002000000 */
[----:B------:R-:W-:Y:S02]  /*5c80*/  FMNMX.FTZ R197, R172, R197, !PT ;  /* 0x000000c5acc57209 */ /* 0x000fe40007810000 */
[----:B------:R-:W-:Y:S02]  /*5c90*/  ISETP.GT.AND P3, PT, R181, 0x49, PT ;  /* 0x00000049b500780c */ /* 0x000fe40003f64270 */
[----:B------:R-:W-:-:S02]  /*5ca0*/  FSEL R178, R178, -INF , P5 ;  /* 0xff800000b2b27808 */ /* 0x000fc40002800000 */
[----:B------:R-:W-:Y:S02]  /*5cb0*/  FMNMX.FTZ R197, R174, R197, !PT ;  /* 0x000000c5aec57209 */ /* 0x000fe40007810000 */
[----:B------:R-:W-:Y:S02]  /*5cc0*/  ISETP.GT.AND P4, PT, R181, 0x50, PT ;  /* 0x00000050b500780c */ /* 0x000fe40003f84270 */
[----:B------:R-:W-:Y:S02]  /*5cd0*/  FSEL R179, R179, -INF , P3 ;  /* 0xff800000b3b37808 */ /* 0x000fe40001800000 */
[----:B------:R-:W-:Y:S02]  /*5ce0*/  FMNMX.FTZ R184, R178, R197, !PT ;  /* 0x000000c5b2b87209 */ /* 0x000fe40007810000 */
[----:B------:R-:W-:Y:S02]  /*5cf0*/  ISETP.GT.AND P5, PT, R181, 0x51, PT ;  /* 0x00000051b500780c */ /* 0x000fe40003fa4270 */
[----:B--2---:R-:W-:-:S02]  /*5d00*/  FSEL R180, R180, -INF , P4 ;  /* 0xff800000b4b47808 */ /* 0x004fc40002000000 */
        /* <DEDUP_REMOVED lines=10> */
[C---:B------:R-:W-:Y:S02]  /*5db0*/  ISETP.GT.AND P5, PT, R181.reuse, 0x61, PT ;  /* 0x00000061b500780c */ /* 0x040fe40003fa4270 */
[----:B------:R-:W-:-:S02]  /*5dc0*/  ISETP.GT.AND P6, PT, R181, 0x68, PT ;  /* 0x00000068b500780c */ /* 0x000fc40003fc4270 */
[----:B------:R-:W-:Y:S02]  /*5dd0*/  ISETP.GT.AND P3, PT, R181, 0x69, PT ;  /* 0x00000069b500780c */ /* 0x000fe40003f64270 */
[----:B-1----:R-:W-:Y:S02]  /*5de0*/  FSEL R187, R187, -INF , P4 ;  /* 0xff800000bbbb7808 */ /* 0x002fe40002000000 */
[----:B------:R-:W-:Y:S01]  /*5df0*/  FMNMX.FTZ R196, R186, R197, !PT ;  /* 0x000000c5bac47209 */ /* 0x000fe20007810000 */
[----:B------:R-:W-:Y:S01]  /*5e00*/  FMUL.FTZ R197, R0, R198 ;  /* 0x000000c600c57220 */ /* 0x000fe20000410000 */
[----:B------:R-:W-:Y:S01]  /*5e10*/  FSEL R6, R188, -INF , P5 ;  /* 0xff800000bc067808 */ /* 0x000fe20002800000 */
[C---:B------:R-:W-:Y:S01]  /*5e20*/  FMUL.FTZ R198, R0.reuse, R199 ;  /* 0x000000c700c67220 */ /* 0x040fe20000410000 */
[----:B0-----:R-:W-:Y:S01]  /*5e30*/  FSEL R188, R189, -INF , P6 ;  /* 0xff800000bdbc7808 */ /* 0x001fe20003000000 */
[C---:B------:R-:W-:Y:S01]  /*5e40*/  FMUL.FTZ R199, R0.reuse, R202 ;  /* 0x000000ca00c77220 */ /* 0x040fe20000410000 */
[----:B---3--:R-:W-:Y:S01]  /*5e50*/  FSEL R189, R161, -INF , P3 ;  /* 0xff800000a1bd7808 */ /* 0x008fe20001800000 */
[----:B------:R-:W-:Y:S01]  /*5e60*/  FMUL.FTZ R202, R0, R207 ;  /* 0x000000cf00ca7220 */ /* 0x000fe20000410000 */
[----:B------:R-:W-:Y:S01]  /*5e70*/  FMNMX.FTZ R161, R187, R196, !PT ;  /* 0x000000c4bba17209 */ /* 0x000fe20007810000 */
[----:B------:R-:W-:Y:S01]  /*5e80*/  MUFU.TANH R197, R197 ;  /* 0x000000c500c57308 */ /* 0x000fe20000002400 */
[----:B------:R-:W-:-:S02]  /*5e90*/  ISETP.GT.AND P4, PT, R181, 0x70, PT ;  /* 0x00000070b500780c */ /* 0x000fc40003f84270 */
[C---:B------:R-:W-:Y:S02]  /*5ea0*/  ISETP.GT.AND P5, PT, R181.reuse, 0x71, PT ;  /* 0x00000071b500780c */ /* 0x040fe40003fa4270 */
[C---:B------:R-:W-:Y:S02]  /*5eb0*/  ISETP.GT.AND P6, PT, R181.reuse, 0x78, PT ;  /* 0x00000078b500780c */ /* 0x040fe40003fc4270 */
[----:B------:R-:W-:Y:S01]  /*5ec0*/  ISETP.GT.AND P3, PT, R181, 0x79, PT ;  /* 0x00000079b500780c */ /* 0x000fe20003f64270 */
[----:B------:R-:W-:Y:S01]  /*5ed0*/  MUFU.TANH R198, R198 ;  /* 0x000000c600c67308 */ /* 0x000fe20000002400 */
[----:B------:R-:W-:Y:S02]  /*5ee0*/  FMNMX.FTZ R161, R6, R161, !PT ;  /* 0x000000a106a17209 */ /* 0x000fe40007810000 */
[----:B------:R-:W-:Y:S02]  /*5ef0*/  FSEL R192, R192, -INF , P4 ;  /* 0xff800000c0c07808 */ /* 0x000fe40002000000 */
[----:B------:R-:W-:-:S02]  /*5f00*/  FMNMX.FTZ R196, R188, R161, !PT ;  /* 0x000000a1bcc47209 */ /* 0x000fc40007810000 */
[----:B----4-:R-:W-:Y:S01]  /*5f10*/  FSEL R193, R193, -INF , P5 ;  /* 0xff800000c1c17808 */ /* 0x010fe20002800000 */
[----:B------:R-:W0:Y:S01]  /*5f20*/  MUFU.TANH R181, R212 ;  /* 0x000000d400b57308 */ /* 0x000e220000002400 */
[----:B------:R-:W-:Y:S01]  /*5f30*/  FMNMX.FTZ R161, R189, R196, !PT ;  /* 0x000000c4bda17209 */ /* 0x000fe20007810000 */
[----:B------:R-:W-:Y:S01]  /*5f40*/  FMUL.FTZ R196, R0, R191 ;  /* 0x000000bf00c47220 */ /* 0x000fe20000410000 */
[----:B------:R-:W-:Y:S02]  /*5f50*/  FSEL R191, R213, -INF , P3 ;  /* 0xff800000d5bf7808 */ /* 0x000fe40001800000 */
[----:B------:R-:W-:-:S03]  /*5f60*/  FMNMX.FTZ R200, R192, R161, !PT ;  /* 0x000000a1c0c87209 */ /* 0x000fc60007810000 */
[----:B------:R-:W1:Y:S01]  /*5f70*/  MUFU.TANH R196, R196 ;  /* 0x000000c400c47308 */ /* 0x000e620000002400 */
[----:B------:R-:W-:-:S07]  /*5f80*/  FMNMX.FTZ R200, R193, R200, !PT ;  /* 0x000000c8c1c87209 */ /* 0x000fce0007810000 */
[----:B------:R-:W2:Y:S01]  /*5f90*/  MUFU.TANH R199, R199 ;  /* 0x000000c700c77308 */ /* 0x000ea20000002400 */
[----:B0-----:R-:W-:-:S04]  /*5fa0*/  FSEL R181, R181, -INF , P6 ;  /* 0xff800000b5b57808 */ /* 0x001fc80003000000 */
[----:B------:R-:W-:-:S03]  /*5fb0*/  FMNMX.FTZ R200, R181, R200, !PT ;  /* 0x000000c8b5c87209 */ /* 0x000fc60007810000 */
[----:B------:R-:W-:Y:S01]  /*5fc0*/  MUFU.TANH R202, R202 ;  /* 0x000000ca00ca7308 */ /* 0x000fe20000002400 */
[----:B------:R-:W-:-:S05]  /*5fd0*/  FMNMX.FTZ R161, R191, R200, !PT ;  /* 0x000000c8bfa17209 */ /* 0x000fca0007810000 */
[----:B------:R-:W0:Y:S01]  /*5fe0*/  SHFL.BFLY PT, R200, R161, 0x2, 0x1f ;  /* 0x0c401f00a1c87f89 */ /* 0x000e2200000e0000 */
[----:B------:R-:W-:Y:S02]  /*5ff0*/  WARPGROUP.DEPBAR.LE gsb0, 0x0 ;  /* 0x00008000000079c5 */ /* 0x000fe40000010000 */
[----:B0-----:R-:W-:Y:S01]  /*6000*/  FMNMX.FTZ R205, R161, R200, !PT ;  /* 0x000000c8a1cd7209 */ /* 0x001fe20007810000 */
[C---:B------:R-:W-:Y:S01]  /*6010*/  FMUL.FTZ R200, R0.reuse, R203 ;  /* 0x000000cb00c87220 */ /* 0x040fe20000410000 */
[----:B------:R-:W-:Y:S02]  /*6020*/  FMUL.FTZ R203, R0, R210 ;  /* 0x000000d200cb7220 */ /* 0x000fe40000410000 */
[----:B------:R-:W0:Y:S03]  /*6030*/  SHFL.IDX PT, R210, R175, 0x1, 0x1c1f ;  /* 0x003c1f00afd27f89 */ /* 0x000e2600000e0000 */
[----:B------:R-:W3:Y:S01]  /*6040*/  MUFU.TANH R200, R200 ;  /* 0x000000c800c87308 */ /* 0x000ee20000002400 */
[----:B------:R-:W4:Y:S07]  /*6050*/  SHFL.BFLY PT, R208, R205, 0x1, 0x1f ;  /* 0x0c201f00cdd07f89 */ /* 0x000f2e00000e0000 */
[----:B------:R-:W5:Y:S01]  /*6060*/  MUFU.TANH R203, R203 ;  /* 0x000000cb00cb7308 */ /* 0x000f620000002400 */
[----:B0-----:R-:W-:-:S02]  /*6070*/  IADD3 R177, R210, -UR53, R177 ;  /* 0x80000035d2b17c10 */ /* 0x001fc4000fffe0b1 */
[----:B----4-:R-:W-:Y:S01]  /*6080*/  FMNMX.FTZ R161, R205, R208, !PT ;  /* 0x000000d0cda17209 */ /* 0x010fe20007810000 */
[C---:B------:R-:W-:Y:S01]  /*6090*/  FMUL.FTZ R205, R0.reuse, R214 ;  /* 0x000000d600cd7220 */ /* 0x040fe20000410000 */
[----:B------:R-:W-:Y:S01]  /*60a0*/  ISETP.GT.AND P5, PT, R177, RZ, PT ;  /* 0x000000ffb100720c */ /* 0x000fe20003fa4270 */
[----:B------:R-:W-:Y:S01]  /*60b0*/  FMUL.FTZ R208, R0, R215 ;  /* 0x000000d700d07220 */ /* 0x000fe20000410000 */
[C---:B------:R-:W-:Y:S01]  /*60c0*/  FSETP.NEU.FTZ.AND P3, PT, R161.reuse, -INF , PT ;  /* 0xff800000a100780b */ /* 0x040fe20003f7d000 */
[----:B------:R-:W-:-:S01]  /*60d0*/  FFMA.FTZ R207, R161, R206, -8 ;  /* 0xc1000000a1cf7423 */ /* 0x000fc200000100ce */
[C---:B------:R-:W-:Y:S01]  /*60e0*/  ISETP.GT.AND P4, PT, R177.reuse, 0x1, PT ;  /* 0x00000001b100780c */ /* 0x040fe20003f84270 */
[----:B------:R-:W0:Y:S01]  /*60f0*/  MUFU.TANH R205, R205 ;  /* 0x000000cd00cd7308 */ /* 0x000e220000002400 */
[----:B------:R-:W-:Y:S02]  /*6100*/  ISETP.GT.AND P6, PT, R177, 0x8, PT ;  /* 0x00000008b100780c */ /* 0x000fe40003fc4270 */
[----:B------:R-:W-:-:S02]  /*6110*/  FSEL R207, R207, RZ, P3 ;  /* 0x000000ffcfcf7208 */ /* 0x000fc40001800000 */
[----:B------:R-:W-:Y:S02]  /*6120*/  FSEL R9, R9, -INF , P4 ;  /* 0xff80000009097808 */ /* 0x000fe40002000000 */
[----:B------:R-:W-:Y:S01]  /*6130*/  FSEL R12, R12, -INF , P6 ;  /* 0xff8000000c0c7808 */ /* 0x000fe20003000000 */
[----:B------:R-:W-:-:S01]  /*6140*/  FFMA.FTZ R206, R183, UR6, -R207 ;  /* 0x00000006b7ce7c23 */ /* 0x000fc200080108cf */
[--C-:B------:R-:W-:Y:S01]  /*6150*/  FFMA.FTZ R183, R10, UR6, -R207.reuse ;  /* 0x000000060ab77c23 */ /* 0x100fe200080108cf */
[----:B------:R-:W-:Y:S01]  /*6160*/  FSEL R10, R8, -INF , P5 ;  /* 0xff800000080a7808 */ /* 0x000fe20002800000 */
[----:B------:R-:W4:Y:S01]  /*6170*/  MUFU.TANH R208, R208 ;  /* 0x000000d000d07308 */ /* 0x000f220000002400 */
[----:B------:R-:W-:Y:S01]  /*6180*/  ISETP.GT.AND P5, PT, R177, 0x9, PT ;  /* 0x00000009b100780c */ /* 0x000fe20003fa4270 */
[--C-:B------:R-:W-:Y:S01]  /*6190*/  FFMA.FTZ R7, R7, UR6, -R207.reuse ;  /* 0x0000000607077c23 */ /* 0x100fe200080108cf */
[----:B------:R-:W-:Y:S01]  /*61a0*/  FMNMX.FTZ R210, R10, R5, !PT ;  /* 0x000000050ad27209 */ /* 0x000fe20007810000 */
[--C-:B------:R-:W-:Y:S01]  /*61b0*/  FFMA.FTZ R11, R11, UR6, -R207.reuse ;  /* 0x000000060b0b7c23 */ /* 0x100fe200080108cf */
[----:B------:R-:W-:Y:S01]  /*61c0*/  ISETP.GT.AND P4, PT, R177, 0x10, PT ;  /* 0x00000010b100780c */ /* 0x000fe20003f84270 */
[--C-:B------:R-:W-:Y:S01]  /*61d0*/  FFMA.FTZ R14, R14, UR6, -R207.reuse ;  /* 0x000000060e0e7c23 */ /* 0x100fe200080108cf */
[----:B------:R-:W-:Y:S01]  /*61e0*/  FMNMX.FTZ R175, R9, R210, !PT ;  /* 0x000000d209af7209 */ /* 0x000fe20007810000 */
[----:B------:R1:W-:Y:S01]  /*61f0*/  MUFU.EX2 R8, R183 ;  /* 0x000000b700087308 */ /* 0x0003e20000000800 */
[----:B------:R-:W-:Y:S01]  /*6200*/  FSEL R13, R13, -INF , P5 ;  /* 0xff8000000d0d7808 */ /* 0x000fe20002800000 */
[--C-:B------:R-:W-:Y:S01]  /*6210*/  FFMA.FTZ R15, R15, UR6, -R207.reuse ;  /* 0x000000060f0f7c23 */ /* 0x100fe200080108cf */
[----:B------:R-:W-:Y:S01]  /*6220*/  FMNMX.FTZ R210, R12, R175, !PT ;  /* 0x000000af0cd27209 */ /* 0x000fe20007810000 */
[--C-:B------:R-:W-:Y:S01]  /*6230*/  FFMA.FTZ R152, R152, UR6, -R207.reuse ;  /* 0x0000000698987c23 */ /* 0x100fe200080108cf */
[----:B------:R-:W-:Y:S01]  /*6240*/  ISETP.GT.AND P6, PT, R177, 0x11, PT ;  /* 0x00000011b100780c */ /* 0x000fe20003fc4270 */
[--C-:B------:R-:W-:Y:S01]  /*6250*/  FFMA.FTZ R153, R153, UR6, -R207.reuse ;  /* 0x0000000699997c23 */ /* 0x100fe200080108cf */
[----:B------:R-:W-:Y:S01]  /*6260*/  FSEL R20, R20, -INF , P4 ;  /* 0xff80000014147808 */ /* 0x000fe20002000000 */
[--C-:B------:R-:W-:Y:S01]  /*6270*/  FFMA.FTZ R156, R156, UR6, -R207.reuse ;  /* 0x000000069c9c7c23 */ /* 0x100fe200080108cf */
[----:B------:R-:W-:Y:S01]  /*6280*/  FMNMX.FTZ R175, R13, R210, !PT ;  /* 0x000000d20daf7209 */ /* 0x000fe20007810000 */
[--C-:B-1----:R-:W-:Y:S01]  /*6290*/  FFMA.FTZ R183, R182, UR6, -R207.reuse ;  /* 0x00000006b6b77c23 */ /* 0x102fe200080108cf */
[----:B------:R-:W-:Y:S01]  /*62a0*/  ISETP.GT.AND P5, PT, R177, 0x18, PT ;  /* 0x00000018b100780c */ /* 0x000fe20003fa4270 */
[--C-:B------:R-:W-:Y:S01]  /*62b0*/  FFMA.FTZ R182, R187, UR6, -R207.reuse ;  /* 0x00000006bbb67c23 */ /* 0x100fe200080108cf */
        /* <DEDUP_REMOVED lines=25> */
[----:B------:R-:W-:Y:S01]  /*6450*/  FFMA.FTZ R181, R181, UR6, -R207 ;  /* 0x00000006b5b57c23 */ /* 0x000fe200080108cf */
[----:B------:R-:W-:Y:S01]  /*6460*/  FMNMX.FTZ R210, R158, R175, !PT ;  /* 0x000000af9ed27209 */ /* 0x000fe20007810000 */
[----:B------:R-:W-:Y:S01]  /*6470*/  MUFU.EX2 R206, R206 ;  /* 0x000000ce00ce7308 */ /* 0x000fe20000000800 */
[----:B------:R-:W-:-:S02]  /*6480*/  ISETP.GT.AND P6, PT, R177, 0x29, PT ;  /* 0x00000029b100780c */ /* 0x000fc40003fc4270 */
[----:B------:R-:W-:Y:S02]  /*6490*/  FSEL R162, R162, -INF , P4 ;  /* 0xff800000a2a27808 */ /* 0x000fe40002000000 */
[----:B------:R-:W-:Y:S02]  /*64a0*/  FMNMX.FTZ R175, R159, R210, !PT ;  /* 0x000000d29faf7209 */ /* 0x000fe40007810000 */
[----:B------:R-:W-:Y:S01]  /*64b0*/  ISETP.GT.AND P5, PT, R177, 0x30, PT ;  /* 0x00000030b100780c */ /* 0x000fe20003fa4270 */
[----:B------:R-:W-:Y:S01]  /*64c0*/  MUFU.EX2 R7, R7 ;  /* 0x0000000700077308 */ /* 0x000fe20000000800 */
[----:B------:R-:W-:Y:S02]  /*64d0*/  FSEL R163, R163, -INF , P6 ;  /* 0xff800000a3a37808 */ /* 0x000fe40003000000 */
[----:B------:R-:W-:Y:S02]  /*64e0*/  FMNMX.FTZ R210, R162, R175, !PT ;  /* 0x000000afa2d27209 */ /* 0x000fe40007810000 */
[----:B------:R-:W-:-:S02]  /*64f0*/  ISETP.GT.AND P4, PT, R177, 0x31, PT ;  /* 0x00000031b100780c */ /* 0x000fc40003f84270 */
[----:B------:R-:W-:Y:S01]  /*6500*/  FSEL R166, R166, -INF , P5 ;  /* 0xff800000a6a67808 */ /* 0x000fe20002800000 */
[----:B------:R-:W-:Y:S01]  /*6510*/  MUFU.EX2 R11, R11 ;  /* 0x0000000b000b7308 */ /* 0x000fe20000000800 */
[----:B------:R-:W-:Y:S02]  /*6520*/  FMNMX.FTZ R175, R163, R210, !PT ;  /* 0x000000d2a3af7209 */ /* 0x000fe40007810000 */
[----:B------:R-:W-:Y:S02]  /*6530*/  ISETP.GT.AND P6, PT, R177, 0x38, PT ;  /* 0x00000038b100780c */ /* 0x000fe40003fc4270 */
[----:B------:R-:W-:Y:S02]  /*6540*/  FSEL R167, R167, -INF , P4 ;  /* 0xff800000a7a77808 */ /* 0x000fe40002000000 */
        /* <DEDUP_REMOVED lines=20> */
[C---:B------:R-:W-:Y:S01]  /*6690*/  ISETP.GT.AND P6, PT, R177.reuse, 0x50, PT ;  /* 0x00000050b100780c */ /* 0x040fe20003fc4270 */
        /* <DEDUP_REMOVED lines=19> */
[----:B--2---:R-:W-:Y:S01]  /*67d0*/  FSEL R199, R199, -INF , P5 ;  /* 0xff800000c7c77808 */ /* 0x004fe20002800000 */
[----:B------:R-:W-:Y:S01]  /*67e0*/  MUFU.EX2 R164, R164 ;  /* 0x000000a400a47308 */ /* 0x000fe20000000800 */
[----:B------:R-:W-:Y:S02]  /*67f0*/  FMNMX.FTZ R170, R198, R209, !PT ;  /* 0x000000d1c6aa7209 */ /* 0x000fe40007810000 */
[----:B------:R-:W-:Y:S02]  /*6800*/  ISETP.GT.AND P6, PT, R177, 0x68, PT ;  /* 0x00000068b100780c */ /* 0x000fe40003fc4270 */
[----:B---3--:R-:W-:Y:S02]  /*6810*/  FSEL R200, R200, -INF , P4 ;  /* 0xff800000c8c87808 */ /* 0x008fe40002000000 */
        /* <DEDUP_REMOVED lines=10> */
[----:B-----5:R-:W-:Y:S01]  /*68c0*/  FSEL R203, R203, -INF , P4 ;  /* 0xff800000cbcb7808 */ /* 0x020fe20002000000 */
[----:B------:R-:W-:Y:S01]  /*68d0*/  MUFU.EX2 R169, R169 ;  /* 0x000000a900a97308 */ /* 0x000fe20000000800 */
[----:B------:R-:W-:Y:S02]  /*68e0*/  FMNMX.FTZ R170, R202, R209, !PT ;  /* 0x000000d1caaa7209 */ /* 0x000fe40007810000 */
[----:B------:R-:W-:Y:S02]  /*68f0*/  ISETP.GT.AND P5, PT, R177, 0x78, PT ;  /* 0x00000078b100780c */ /* 0x000fe40003fa4270 */
[----:B------:R-:W-:Y:S02]  /*6900*/  FSEL R204, R204, -INF , P6 ;  /* 0xff800000cccc7808 */ /* 0x000fe40003000000 */
[----:B------:R-:W-:Y:S01]  /*6910*/  FMNMX.FTZ R209, R203, R170, !PT ;  /* 0x000000aacbd17209 */ /* 0x000fe20007810000 */
[----:B------:R-:W-:Y:S01]  /*6920*/  MUFU.EX2 R172, R172 ;  /* 0x000000ac00ac7308 */ /* 0x000fe20000000800 */
[----:B------:R-:W-:Y:S01]  /*6930*/  ISETP.GT.AND P4, PT, R177, 0x79, PT ;  /* 0x00000079b100780c */ /* 0x000fe20003f84270 */
[--C-:B------:R-:W-:Y:S01]  /*6940*/  FFMA.FTZ R177, R174, UR6, -R207.reuse ;  /* 0x00000006aeb17c23 */ /* 0x100fe200080108cf */
[----:B0-----:R-:W-:Y:S01]  /*6950*/  FSEL R205, R205, -INF , P5 ;  /* 0xff800000cdcd7808 */ /* 0x001fe20002800000 */
[--C-:B------:R-:W-:Y:S01]  /*6960*/  FFMA.FTZ R174, R178, UR6, -R207.reuse ;  /* 0x00000006b2ae7c23 */ /* 0x100fe200080108cf */
[----:B------:R-:W-:Y:S01]  /*6970*/  FMNMX.FTZ R170, R204, R209, !PT ;  /* 0x000000d1ccaa7209 */ /* 0x000fe20007810000 */
[--C-:B------:R-:W-:Y:S01]  /*6980*/  FFMA.FTZ R178, R180, UR6, -R207.reuse ;  /* 0x00000006b4b27c23 */ /* 0x100fe200080108cf */
[----:B----4-:R-:W-:Y:S01]  /*6990*/  FSEL R208, R208, -INF , P4 ;  /* 0xff800000d0d07808 */ /* 0x010fe20002000000 */
[--C-:B------:R-:W-:Y:S01]  /*69a0*/  FFMA.FTZ R180, R185, UR6, -R207.reuse ;  /* 0x00000006b9b47c23 */ /* 0x100fe200080108cf */
[----:B------:R-:W-:Y:S01]  /*69b0*/  FMNMX.FTZ R209, R205, R170, !PT ;  /* 0x000000aacdd17209 */ /* 0x000fe20007810000 */
[--C-:B------:R-:W-:Y:S01]  /*69c0*/  FFMA.FTZ R185, R186, UR6, -R207.reuse ;  /* 0x00000006bab97c23 */ /* 0x100fe200080108cf */
[----:B------:R-:W-:-:S01]  /*69d0*/  FFMA.FTZ R186, R191, UR6, -R207 ;  /* 0x00000006bfba7c23 */ /* 0x000fc200080108cf */
[----:B------:R-:W-:Y:S01]  /*69e0*/  MUFU.EX2 R177, R177 ;  /* 0x000000b100b17308 */ /* 0x000fe20000000800 */
[----:B------:R-:W-:Y:S01]  /*69f0*/  FMNMX.FTZ R170, R208, R209, !PT ;  /* 0x000000d1d0aa7209 */ /* 0x000fe20007810000 */
[--C-:B------:R-:W-:Y:S01]  /*6a00*/  FFMA.FTZ R209, R184, UR6, -R207.reuse ;  /* 0x00000006b8d17c23 */ /* 0x100fe200080108cf */
[----:B------:R-:W-:-:S03]  /*6a10*/  FFMA.FTZ R184, R192, UR6, -R207 ;  /* 0x00000006c0b87c23 */ /* 0x000fc600080108cf */
        /* <DEDUP_REMOVED lines=11> */
[----:B------:R-:W-:-:S03]  /*6ad0*/  IMAD.U32 R211, RZ, RZ, UR6 ;  /* 0x00000006ffd37e24 */ /* 0x000fc6000f8e00ff */
[C---:B------:R-:W-:Y:S01]  /*6ae0*/  FSETP.NEU.FTZ.AND P4, PT, R170.reuse, -INF , PT ;  /* 0xff800000aa00780b */ /* 0x040fe20003f9d000 */
[----:B------:R-:W-:-:S02]  /*6af0*/  FFMA.FTZ R188, R170, R211, -8 ;  /* 0xc1000000aabc7423 */ /* 0x000fc400000100d3 */
[----:B------:R-:W-:Y:S01]  /*6b00*/  MUFU.EX2 R187, R187 ;  /* 0x000000bb00bb7308 */ /* 0x000fe20000000800 */
[----:B------:R-:W-:Y:S02]  /*6b10*/  FSEL R192, R170, RZ, P4 ;  /* 0x000000ffaac07208 */ /* 0x000fe40002000000 */
[----:B------:R-:W-:-:S03]  /*6b20*/  FSEL R188, R188, RZ, P4 ;  /* 0x000000ffbcbc7208 */ /* 0x000fc60002000000 */
[----:B------:R-:W-:Y:S02]  /*6b30*/  FADD.FTZ R192, -R192, R5 ;  /* 0x00000005c0c07221 */ /* 0x000fe40000010100 */
        /* <DEDUP_REMOVED lines=15> */
[----:B------:R-:W-:Y:S01]  /*6c30*/  FSEL R167, R161, RZ, P3 ;  /* 0x000000ffa1a77208 */ /* 0x000fe20001800000 */
[--C-:B------:R-:W-:Y:S01]  /*6c40*/  FFMA.FTZ R207, R175, UR6, -R188.reuse ;  /* 0x00000006afcf7c23 */ /* 0x100fe200080108bc */
[----:B------:R-:W-:Y:S01]  /*6c50*/  FMUL.FTZ R192, R192, UR6 ;  /* 0x00000006c0c07c20 */ /* 0x000fe20008410000 */
[----:B------:R-:W-:Y:S01]  /*6c60*/  MUFU.EX2 R191, R191 ;  /* 0x000000bf00bf7308 */ /* 0x000fe20000000800 */
[----:B------:R-:W-:-:S01]  /*6c70*/  FFMA.FTZ R176, R176, UR6, -R188 ;  /* 0x00000006b0b07c23 */ /* 0x000fc200080108bc */
[----:B------:R-:W-:-:S04]  /*6c80*/  FADD.FTZ R167, -R167, R4 ;  /* 0x00000004a7a77221 */ /* 0x000fc80000010100 */
[----:B------:R-:W-:Y:S01]  /*6c90*/  FMUL.FTZ R175, R167, UR6 ;  /* 0x00000006a7af7c20 */ /* 0x000fe20008410000 */
[----:B------:R-:W-:-:S01]  /*6ca0*/  FFMA.FTZ R167, R171, UR6, -R188 ;  /* 0x00000006aba77c23 */ /* 0x000fc200080108bc */
[----:B------:R-:W-:Y:S01]  /*6cb0*/  MUFU.EX2 R192, R192 ;  /* 0x000000c000c07308 */ /* 0x000fe20000000800 */
[----:B------:R-:W-:-:S01]  /*6cc0*/  FFMA.FTZ R171, R173, UR6, -R188 ;  /* 0x00000006adab7c23 */ /* 0x000fc200080108bc */
[----:B------:R-:W-:-:S06]  /*6cd0*/  FFMA.FTZ R173, R190, UR6, -R188 ;  /* 0x00000006bead7c23 */ /* 0x000fcc00080108bc */
[----:B------:R-:W0:Y:S08]  /*6ce0*/  MUFU.EX2 R5, R175 ;  /* 0x000000af00057308 */ /* 0x000e300000000800 */
[----:B------:R-:W1:Y:S08]  /*6cf0*/  MUFU.EX2 R10, R10 ;  /* 0x0000000a000a7308 */ /* 0x000e700000000800 */
[----:B------:R-:W2:Y:S01]  /*6d00*/  MUFU.EX2 R9, R9 ;  /* 0x0000000900097308 */ /* 0x000ea20000000800 */
[----:B0-----:R-:W-:-:S01]  /*6d10*/  FFMA.FTZ R190, R5, R3, R206 ;  /* 0x0000000305be7223 */ /* 0x001fc200000100ce */
[----:B------:R-:W-:-:S03]  /*6d20*/  FFMA.FTZ R3, R192, R2, R191 ;  /* 0x00000002c0037223 */ /* 0x000fc600000100bf */
[----:B------:R-:W-:Y:S01]  /*6d30*/  FADD.FTZ R175, R7, R190 ;  /* 0x000000be07af7221 */ /* 0x000fe20000010000 */
[----:B------:R-:W-:-:S02]  /*6d40*/  FFMA.FTZ R190, R196, UR6, -R188 ;  /* 0x00000006c4be7c23 */ /* 0x000fc400080108bc */
[----:B------:R-:W0:Y:S01]  /*6d50*/  MUFU.EX2 R12, R12 ;  /* 0x0000000c000c7308 */ /* 0x000e220000000800 */
[----:B-1----:R-:W-:-:S01]  /*6d60*/  FADD.FTZ R2, R10, R3 ;  /* 0x000000030a027221 */ /* 0x002fc20000010000 */
[----:B------:R-:W-:Y:S01]  /*6d70*/  FADD.FTZ R196, R8, R175 ;  /* 0x000000af08c47221 */ /* 0x000fe20000010000 */
[----:B------:R-:W-:-:S05]  /*6d80*/  FFMA.FTZ R175, R194, UR6, -R188 ;  /* 0x00000006c2af7c23 */ /* 0x000fca00080108bc */
[----:B------:R-:W1:Y:S01]  /*6d90*/  MUFU.EX2 R13, R13 ;  /* 0x0000000d000d7308 */ /* 0x000e620000000800 */
[----:B--2---:R-:W-:-:S07]  /*6da0*/  FADD.FTZ R3, R9, R2 ;  /* 0x0000000209037221 */ /* 0x004fce0000010000 */
[----:B------:R-:W2:Y:S01]  /*6db0*/  MUFU.EX2 R20, R20 ;  /* 0x0000001400147308 */ /* 0x000ea20000000800 */
[----:B0-----:R-:W-:-:S07]  /*6dc0*/  FADD.FTZ R2, R12, R3 ;  /* 0x000000030c027221 */ /* 0x001fce0000010000 */
[----:B------:R-:W0:Y:S01]  /*6dd0*/  MUFU.EX2 R21, R21 ;  /* 0x0000001500157308 */ /* 0x000e220000000800 */
[----:B-1----:R-:W-:-:S07]  /*6de0*/  FADD.FTZ R3, R13, R2 ;  /* 0x000000020d037221 */ /* 0x002fce0000010000 */
[----:B------:R1:W-:Y:S01]  /*6df0*/  MUFU.EX2 R4, R207 ;  /* 0x000000cf00047308 */ /* 0x0003e20000000800 */
[----:B--2---:R-:W-:-:S07]  /*6e00*/  FADD.FTZ R2, R20, R3 ;  /* 0x0000000314027221 */ /* 0x004fce0000010000 */
[----:B------:R-:W2:Y:S01]  /*6e10*/  MUFU.EX2 R154, R154 ;  /* 0x0000009a009a7308 */ /* 0x000ea20000000800 */
[----:B-1----:R-:W-:-:S01]  /*6e20*/  FADD.FTZ R207, R11, R196 ;  /* 0x000000c40bcf7221 */ /* 0x002fc20000010000 */
[----:B0-----:R-:W-:-:S03]  /*6e30*/  FADD.FTZ R3, R21, R2 ;  /* 0x0000000215037221 */ /* 0x001fc60000010000 */
[----:B------:R-:W-:-:S03]  /*6e40*/  FADD.FTZ R194, R14, R207 ;  /* 0x000000cf0ec27221 */ /* 0x000fc60000010000 */
[----:B------:R-:W0:Y:S01]  /*6e50*/  MUFU.EX2 R155, R155 ;  /* 0x0000009b009b7308 */ /* 0x000e220000000800 */
[----:B------:R-:W-:-:S01]  /*6e60*/  FADD.FTZ R207, R15, R194 ;  /* 0x000000c20fcf7221 */ /* 0x000fc20000010000 */
[--C-:B------:R-:W-:Y:S01]  /*6e70*/  FFMA.FTZ R194, R195, UR6, -R188.reuse ;  /* 0x00000006c3c27c23 */ /* 0x100fe200080108bc */
[----:B------:R-:W-:-:S02]  /*6e80*/  FFMA.FTZ R195, R197, UR6, -R188 ;  /* 0x00000006c5c37c23 */ /* 0x000fc400080108bc */
[----:B------:R-:W-:-:S03]  /*6e90*/  FADD.FTZ R196, R152, R207 ;  /* 0x000000cf98c47221 */ /* 0x000fc60000010000 */
[----:B------:R-:W1:Y:S01]  /*6ea0*/  MUFU.EX2 R158, R158 ;  /* 0x0000009e009e7308 */ /* 0x000e620000000800 */
[----:B------:R-:W-:-:S01]  /*6eb0*/  FADD.FTZ R207, R153, R196 ;  /* 0x000000c499cf7221 */ /* 0x000fc20000010000 */
[----:B--2---:R-:W-:-:S03]  /*6ec0*/  FADD.FTZ R2, R154, R3 ;  /* 0x000000039a027221 */ /* 0x004fc60000010000 */
[----:B------:R-:W-:-:S03]  /*6ed0*/  FADD.FTZ R196, R156, R207 ;  /* 0x000000cf9cc47221 */ /* 0x000fc60000010000 */
[----:B------:R-:W2:Y:S01]  /*6ee0*/  MUFU.EX2 R159, R159 ;  /* 0x0000009f009f7308 */ /* 0x000ea20000000800 */
[----:B0-----:R-:W-:-:S01]  /*6ef0*/  FADD.FTZ R3, R155, R2 ;  /* 0x000000029b037221 */ /* 0x001fc20000010000 */
[----:B------:R-:W-:Y:S01]  /*6f00*/  FADD.FTZ R197, R157, R196 ;  /* 0x000000c49dc57221 */ /* 0x000fe20000010000 */
[----:B------:R-:W-:-:S03]  /*6f10*/  FFMA.FTZ R196, R198, UR6, -R188 ;  /* 0x00000006c6c47c23 */ /* 0x000fc600080108bc */
[----:B------:R-:W-:Y:S01]  /*6f20*/  FADD.FTZ R198, R160, R197 ;  /* 0x000000c5a0c67221 */ /* 0x000fe20000010000 */
[----:B------:R-:W-:-:S01]  /*6f30*/  FFMA.FTZ R197, R199, UR6, -R188 ;  /* 0x00000006c7c57c23 */ /* 0x000fc200080108bc */
[----:B------:R-:W0:Y:S01]  /*6f40*/  MUFU.EX2 R162, R162 ;  /* 0x000000a200a27308 */ /* 0x000e220000000800 */
[----:B-1----:R-:W-:-:S01]  /*6f50*/  FADD.FTZ R2, R158, R3 ;  /* 0x000000039e027221 */ /* 0x002fc20000010000 */
[----:B------:R-:W-:-:S04]  /*6f60*/  FADD.FTZ R207, R183, R198 ;  /* 0x000000c6b7cf7221 */ /* 0x000fc80000010000 */
[----:B------:R-:W-:Y:S02]  /*6f70*/  FADD.FTZ R198, R164, R207 ;  /* 0x000000cfa4c67221 */ /* 0x000fe40000010000 */
[----:B------:R-:W1:Y:S01]  /*6f80*/  MUFU.EX2 R163, R163 ;  /* 0x000000a300a37308 */ /* 0x000e620000000800 */
[----:B--2---:R-:W-:-:S01]  /*6f90*/  FADD.FTZ R3, R159, R2 ;  /* 0x000000029f037221 */ /* 0x004fc20000010000 */
[----:B------:R-:W-:Y:S01]  /*6fa0*/  FADD.FTZ R199, R165, R198 ;  /* 0x000000c6a5c77221 */ /* 0x000fe20000010000 */
[----:B------:R-:W-:-:S05]  /*6fb0*/  FFMA.FTZ R198, R200, UR6, -R188 ;  /* 0x00000006c8c67c23 */ /* 0x000fca00080108bc */
[----:B------:R-:W2:Y:S01]  /*6fc0*/  MUFU.EX2 R166, R166 ;  /* 0x000000a600a67308 */ /* 0x000ea20000000800 */
[----:B0-----:R-:W-:-:S07]  /*6fd0*/  FADD.FTZ R2, R162, R3 ;  /* 0x00000003a2027221 */ /* 0x001fce0000010000 */
[----:B------:R-:W0:Y:S01]  /*6fe0*/  MUFU.EX2 R167, R167 ;  /* 0x000000a700a77308 */ /* 0x000e220000000800 */
[----:B-1----:R-:W-:-:S01]  /*6ff0*/  FADD.FTZ R3, R163, R2 ;  /* 0x00000002a3037221 */ /* 0x002fc20000010000 */
[----:B------:R-:W-:Y:S01]  /*7000*/  FADD.FTZ R2, R168, R199 ;  /* 0x000000c7a8027221 */ /* 0x000fe20000010000 */
[----:B------:R-:W-:-:S05]  /*7010*/  FFMA.FTZ R199, R201, UR6, -R188 ;  /* 0x00000006c9c77c23 */ /* 0x000fca00080108bc */
[----:B------:R-:W1:Y:S01]  /*7020*/  MUFU.EX2 R171, R171 ;  /* 0x000000ab00ab7308 */ /* 0x000e620000000800 */
[----:B--2---:R-:W-:-:S04]  /*7030*/  FADD.FTZ R3, R166, R3 ;  /* 0x00000003a6037221 */ /* 0x004fc80000010000 */
[----:B------:R-:W-:Y:S01]  /*7040*/  FADD.FTZ R200, R4, R3 ;  /* 0x0000000304c87221 */ /* 0x000fe20000010000 */
[----:B------:R-:W-:-:S02]  /*7050*/  FADD.FTZ R3, R169, R2 ;  /* 0x00000002a9037221 */ /* 0x000fc40000010000 */
[----:B------:R-:W2:Y:S01]  /*7060*/  MUFU.EX2 R176, R176 ;  /* 0x000000b000b07308 */ /* 0x000ea20000000800 */
[----:B0-----:R-:W-:-:S01]  /*7070*/  FADD.FTZ R200, R167, R200 ;  /* 0x000000c8a7c87221 */ /* 0x001fc20000010000 */
[----:B------:R-:W-:-:S04]  /*7080*/  FADD.FTZ R2, R172, R3 ;  /* 0x00000003ac027221 */ /* 0x000fc80000010000 */
[----:B------:R-:W-:Y:S02]  /*7090*/  FADD.FTZ R201, R177, R2 ;  /* 0x00000002b1c97221 */ /* 0x000fe40000010000 */
[----:B------:R-:W0:Y:S01]  /*70a0*/  MUFU.EX2 R173, R173 ;  /* 0x000000ad00ad7308 */ /* 0x000e220000000800 */
[----:B-1----:R-:W-:-:S01]  /*70b0*/  FADD.FTZ R3, R171, R200 ;  /* 0x000000c8ab037221 */ /* 0x002fc20000010000 */
[----:B------:R-:W-:Y:S01]  /*70c0*/  FFMA.FTZ R200, R202, UR6, -R188 ;  /* 0x00000006cac87c23 */ /* 0x000fe200080108bc */
[----:B------:R-:W-:-:S05]  /*70d0*/  FADD.FTZ R202, R174, R201 ;  /* 0x000000c9aeca7221 */ /* 0x000fca0000010000 */
[----:B------:R-:W1:Y:S01]  /*70e0*/  MUFU.EX2 R190, R190 ;  /* 0x000000be00be7308 */ /* 0x000e620000000800 */
[----:B--2---:R-:W-:-:S01]  /*70f0*/  FADD.FTZ R2, R176, R3 ;  /* 0x00000003b0027221 */ /* 0x004fc20000010000 */
[----:B------:R-:W-:Y:S01]  /*7100*/  FFMA.FTZ R3, R203, UR6, -R188 ;  /* 0x00000006cb037c23 */ /* 0x000fe200080108bc */
[----:B------:R-:W-:-:S01]  /*7110*/  FADD.FTZ R203, R179, R202 ;  /* 0x000000cab3cb7221 */ /* 0x000fc20000010000 */
[----:B------:R-:W-:-:S04]  /*7120*/  FFMA.FTZ R202, R205, UR6, -R188 ;  /* 0x00000006cdca7c23 */ /* 0x000fc800080108bc */
[----:B------:R-:W2:Y:S01]  /*7130*/  MUFU.EX2 R175, R175 ;  /* 0x000000af00af7308 */ /* 0x000ea20000000800 */
[----:B0-----:R-:W-:-:S07]  /*7140*/  FADD.FTZ R201, R173, R2 ;  /* 0x00000002adc97221 */ /* 0x001fce0000010000 */
[----:B------:R-:W0:Y:S01]  /*7150*/  MUFU.EX2 R194, R194 ;  /* 0x000000c200c27308 */ /* 0x000e220000000800 */
[----:B-1----:R-:W-:-:S01]  /*7160*/  FADD.FTZ R2, R190, R201 ;  /* 0x000000c9be027221 */ /* 0x002fc20000010000 */
[----:B------:R-:W-:Y:S01]  /*7170*/  FFMA.FTZ R201, R204, UR6, -R188 ;  /* 0x00000006ccc97c23 */ /* 0x000fe200080108bc */
[----:B------:R-:W-:-:S01]  /*7180*/  FADD.FTZ R204, R178, R203 ;  /* 0x000000cbb2cc7221 */ /* 0x000fc20000010000 */
[----:B------:R-:W-:Y:S01]  /*7190*/  FFMA.FTZ R203, R208, UR6, -R188 ;  /* 0x00000006d0cb7c23 */ /* 0x000fe200080108bc */
[----:B------:R-:W-:Y:S02]  /*71a0*/  IMAD.U32 R208, RZ, RZ, UR54 ;  /* 0x00000036ffd07e24 */ /* 0x000fe4000f8e00ff */
[----:B------:R-:W-:Y:S01]  /*71b0*/  FADD.FTZ R207, R209, R204 ;  /* 0x000000ccd1cf7221 */ /* 0x000fe20000010000 */
[----:B------:R-:W1:Y:S01]  /*71c0*/  MUFU.EX2 R195, R195 ;  /* 0x000000c300c37308 */ /* 0x000e620000000800 */
[----:B--2---:R-:W-:-:S02]  /*71d0*/  FADD.FTZ R205, R175, R2 ;  /* 0x00000002afcd7221 */ /* 0x004fc40000010000 */
[----:B------:R-:W-:-:S04]  /*71e0*/  FADD.FTZ R204, R180, R207 ;  /* 0x000000cfb4cc7221 */ /* 0x000fc80000010000 */
[----:B------:R-:W-:Y:S01]  /*71f0*/  FADD.FTZ R207, R185, R204 ;  /* 0x000000ccb9cf7221 */ /* 0x000fe20000010000 */
[----:B------:R-:W2:Y:S01]  /*7200*/  MUFU.EX2 R196, R196 ;  /* 0x000000c400c47308 */ /* 0x000ea20000000800 */
[----:B0-----:R-:W-:-:S07]  /*7210*/  FADD.FTZ R2, R194, R205 ;  /* 0x000000cdc2027221 */ /* 0x001fce0000010000 */
[----:B------:R-:W0:Y:S01]  /*7220*/  MUFU.EX2 R197, R197 ;  /* 0x000000c500c57308 */ /* 0x000e220000000800 */
[----:B-1----:R-:W-:-:S01]  /*7230*/  FADD.FTZ R205, R195, R2 ;  /* 0x00000002c3cd7221 */ /* 0x002fc20000010000 */
[----:B------:R-:W-:Y:S01]  /*7240*/  @!P1 LEA R2, R208, UR41, 0x3 ;  /* 0x00000029d0029c11 */ /* 0x000fe2000f8e18ff */
[----:B------:R-:W-:-:S04]  /*7250*/  FADD.FTZ R208, R182, R207 ;  /* 0x000000cfb6d07221 */ /* 0x000fc80000010000 */
[----:B------:R-:W-:Y:S01]  /*7260*/  @!P1 VIADD R2, R2, 0x38840 ;  /* 0x0003884002029836 */ /* 0x000fe20000000000 */
[----:B------:R-:W1:Y:S01]  /*7270*/  MUFU.EX2 R198, R198 ;  /* 0x000000c600c67308 */ /* 0x000e620000000800 */
[----:B--2---:R-:W-:-:S01]  /*7280*/  FADD.FTZ R204, R196, R205 ;  /* 0x000000cdc4cc7221 */ /* 0x004fc20000010000 */
[----:B------:R-:W-:-:S04]  /*7290*/  FADD.FTZ R207, R187, R208 ;  /* 0x000000d0bbcf7221 */ /* 0x000fc80000010000 */
[----:B------:R-:W-:Y:S02]  /*72a0*/  FADD.FTZ R208, R6, R207 ;  /* 0x000000cf06d07221 */ /* 0x000fe40000010000 */
[----:B------:R-:W2:Y:S01]  /*72b0*/  MUFU.EX2 R199, R199 ;  /* 0x000000c700c77308 */ /* 0x000ea20000000800 */
[----:B0-----:R-:W-:-:S07]  /*72c0*/  FADD.FTZ R205, R197, R204 ;  /* 0x000000ccc5cd7221 */ /* 0x001fce0000010000 */
[----:B------:R-:W-:Y:S01]  /*72d0*/  MUFU.EX2 R189, R189 ;  /* 0x000000bd00bd7308 */ /* 0x000fe20000000800 */
[----:B-1----:R-:W-:-:S07]  /*72e0*/  FADD.FTZ R204, R198, R205 ;  /* 0x000000cdc6cc7221 */ /* 0x002fce0000010000 */
[----:B------:R-:W0:Y:S01]  /*72f0*/  MUFU.EX2 R200, R200 ;  /* 0x000000c800c87308 */ /* 0x000e220000000800 */
[----:B--2---:R-:W-:-:S07]  /*7300*/  FADD.FTZ R205, R199, R204 ;  /* 0x000000ccc7cd7221 */ /* 0x004fce0000010000 */
[----:B------:R-:W-:Y:S08]  /*7310*/  MUFU.EX2 R184, R184 ;  /* 0x000000b800b87308 */ /* 0x000ff00000000800 */
[----:B------:R1:W2:Y:S01]  /*7320*/  MUFU.EX2 R188, R3 ;  /* 0x0000000300bc7308 */ /* 0x0002a20000000800 */
[----:B0-----:R-:W-:-:S07]  /*7330*/  FADD.FTZ R205, R200, R205 ;  /* 0x000000cdc8cd7221 */ /* 0x001fce0000010000 */
[----:B------:R-:W-:Y:S01]  /*7340*/  MUFU.EX2 R193, R193 ;  /* 0x000000c100c17308 */ /* 0x000fe20000000800 */
[----:B-1----:R-:W-:Y:S02]  /*7350*/  @!P1 PRMT R3, RZ, 0x654, R2 ;  /* 0x00000654ff039816 */ /* 0x002fe40000000002 */
[----:B------:R-:W-:-:S05]  /*7360*/  IADD3 R2, -R231, 0xb, RZ ;  /* 0x0000000be7027810 */ /* 0x000fca0007ffe1ff */
[----:B------:R-:W0:Y:S01]  /*7370*/  MUFU.EX2 R201, R201 ;  /* 0x000000c900c97308 */ /* 0x000e220000000800 */
[----:B------:R1:W-:Y:S06]  /*7380*/  BAR.ARV R2, 0x100 ;  /* 0x000400020000751d */ /* 0x0003ec0000002000 */
[----:B------:R3:W-:Y:S01]  /*7390*/  @!P1 SYNCS.ARRIVE.TRANS64.RED.A1T0 RZ, [R3+URZ], RZ ;  /* 0x000000ff03ff99a7 */ /* 0x0007e2000810043f */
[----:B------:R-:W4:Y:S01]  /*73a0*/  MUFU.EX2 R181, R181 ;  /* 0x000000b500b57308 */ /* 0x000f220000000800 */
[----:B---3--:R-:W-:-:S07]  /*73b0*/  FADD.FTZ R3, R189, R208 ;  /* 0x000000d0bd037221 */ /* 0x008fce0000010000 */
[----:B------:R-:W1:Y:S01]  /*73c0*/  MUFU.EX2 R202, R202 ;  /* 0x000000ca00ca7308 */ /* 0x000e620000000800 */
[----:B--2---:R-:W-:-:S01]  /*73d0*/  FADD.FTZ R208, R188, R205 ;  /* 0x000000cdbcd07221 */ /* 0x004fc20000010000 */
[----:B------:R-:W-:-:S03]  /*73e0*/  FADD.FTZ R204, R184, R3 ;  /* 0x00000003b8cc7221 */ /* 0x000fc60000010000 */
[----:B0-----:R-:W-:Y:S01]  /*73f0*/  FADD.FTZ R3, R201, R208 ;  /* 0x000000d0c9037221 */ /* 0x001fe20000010000 */
[----:B------:R-:W-:-:S02]  /*7400*/  FADD.FTZ R204, R193, R204 ;  /* 0x000000ccc1cc7221 */ /* 0x000fc40000010000 */
[----:B------:R-:W0:Y:S02]  /*7410*/  MUFU.EX2 R186, R186 ;  /* 0x000000ba00ba7308 */ /* 0x000e240000000800 */
[----:B----4-:R-:W-:-:S06]  /*7420*/  FADD.FTZ R205, R181, R204 ;  /* 0x000000ccb5cd7221 */ /* 0x010fcc0000010000 */
[----:B------:R-:W2:Y:S01]  /*7430*/  MUFU.EX2 R203, R203 ;  /* 0x000000cb00cb7308 */ /* 0x000ea20000000800 */
[----:B-1----:R-:W-:-:S01]  /*7440*/  FADD.FTZ R2, R202, R3 ;  /* 0x00000003ca027221 */ /* 0x002fc20000010000 */
[----:B0-----:R-:W-:-:S03]  /*7450*/  FADD.FTZ R3, R186, R205 ;  /* 0x000000cdba037221 */ /* 0x001fc60000010000 */
[----:B--2---:R-:W-:Y:S01]  /*7460*/  FADD.FTZ R2, R203, R2 ;  /* 0x00000002cb027221 */ /* 0x004fe20000010000 */
[----:B------:R-:W-:Y:S06]  /*7470*/  @!P0 BRA `(.L_x_1967) ;  /* 0x0000000000048947 */ /* 0x000fec0003800000 */
[----:B------:R-:W-:Y:S01]  /*7480*/  BPT.TRAP 0x1 ;  /* 0x000000040000795c */ /* 0x000fe20000300000 */
.L_x_1967:
[----:B------:R-:W-:Y:S01]  /*7490*/  UISETP.GT.AND UP1, UPT, UR52, UR51, UPT ;  /* 0x000000333400728c */ /* 0x000fe2000bf24270 */
[----:B------:R-:W-:Y:S01]  /*74a0*/  F2FP.SATFINITE.E4M3.F32.PACK_AB_MERGE_C R4, R167, R4, RZ ;  /* 0x00000004a704723e */ /* 0x000fe200048070ff */
[----:B------:R-:W-:Y:S01]  /*74b0*/  ULEA UR7, UR55, UR41, 0x3 ;  /* 0x0000002937077291 */ /* 0x000fe2000f8e183f */
[----:B------:R-:W-:Y:S01]  /*74c0*/  F2FP.SATFINITE.E4M3.F32.PACK_AB_MERGE_C R8, R11, R8, RZ ;  /* 0x000000080b08723e */ /* 0x000fe200048070ff */
[----:B------:R-:W-:Y:S01]  /*74d0*/  UIADD3 UR52, UR52, -0x1, URZ ;  /* 0xffffffff34347890 */ /* 0x000fe2000fffe03f */
[----:B------:R-:W-:Y:S01]  /*74e0*/  F2FP.SATFINITE.E4M3.F32.PACK_AB_MERGE_C R9, R12, R9, RZ ;  /* 0x000000090c09723e */ /* 0x000fe200048070ff */
[----:B------:R-:W-:Y:S01]  /*74f0*/  UIADD3 UR7, UR7, 0x38860, URZ ;  /* 0x0003886007077890 */ /* 0x000fe2000fffe03f */
[----:B------:R-:W-:Y:S01]  /*7500*/  PLOP3.LUT P3, PT, PT, PT, UP1, 0x80, 0x0 ;  /* 0x000000000000781c */ /* 0x000fe20003f6f018 */
[----:B------:R-:W-:Y:S01]  /*7510*/  UMOV UR56, UR43 ;  /* 0x0000002b00387c82 */ /* 0x000fe20008000000 */
[----:B------:R-:W-:Y:S01]  /*7520*/  F2FP.SATFINITE.E4M3.F32.PACK_AB_MERGE_C R152, R153, R152, RZ ;  /* 0x000000989998723e */ /* 0x000fe200048070ff */
[----:B------:R-:W-:Y:S01]  /*7530*/  UPRMT UR7, UR39, 0x654, UR7 ;  /* 0x0000065427077896 */ /* 0x000fe20008000007 */
[----:B------:R-:W-:Y:S01]  /*7540*/  F2FP.SATFINITE.E4M3.F32.PACK_AB_MERGE_C R21, R154, R21, RZ ;  /* 0x000000159a15723e */ /* 0x000fe200048070ff */
[----:B------:R-:W-:Y:S01]  /*7550*/  UMOV UR55, UR54 ;  /* 0x0000003600377c82 */ /* 0x000fe20008000000 */
        /* <DEDUP_REMOVED lines=160> */
.L_x_1958:
[----:B------:R-:W-:-:S13]  /*7f60*/  ISETP.LE.AND P2, PT, RZ, UR52, PT ;  /* 0x00000034ff007c0c */ /* 0x000fda000bf43270 */
[----:B------:R-:W-:Y:S05]  /*7f70*/  @!P2 BRA `(.L_x_1969) ;  /* 0x0000002800c8a947 */ /* 0x000fea0003800000 */
[----:B------:R-:W-:Y:S01]  /*7f80*/  IMAD.MOV.U32 R5, RZ, RZ, R170 ;  /* 0x000000ffff057224 */ /* 0x000fe200078e00aa */
[----:B------:R-:W-:Y:S01]  /*7f90*/  UMOV UR53, UR43 ;  /* 0x0000002b00357c82 */ /* 0x000fe20008000000 */
[----:B------:R-:W-:Y:S01]  /*7fa0*/  IMAD.MOV.U32 R4, RZ, RZ, R161 ;  /* 0x000000ffff047224 */ /* 0x000fe200078e00a1 */
[----:B------:R-:W-:Y:S01]  /*7fb0*/  UMOV UR51, UR50 ;  /* 0x0000003200337c82 */ /* 0x000fe20008000000 */
[----:B------:R-:W-:-:S05]  /*7fc0*/  ULDC UR49, c[0x0][0x988] ;  /* 0x0002620000317ab9 */ /* 0x000fca0000000800 */
.L_x_1979:
        /* <DEDUP_REMOVED lines=9> */
.L_x_1971:
[----:B------:R-:W-:Y:S01]  /*8060*/  ULEA UR6, UR50, UR41, 0x3 ;  /* 0x0000002932067291 */ /* 0x000fe2000f8e183f */
[----:B------:R-:W-:-:S05]  /*8070*/  IMAD.U32 R6, RZ, RZ, UR43 ;  /* 0x0000002bff067e24 */ /* 0x000fca000f8e00ff */
[----:B------:R-:W-:-:S04]  /*8080*/  SHF.L.U32 R6, R6, 0x1f, RZ ;  /* 0x0000001f06067819 */ /* 0x000fc800000006ff */
[----:B------:R0:W1:Y:S01]  /*8090*/  SYNCS.PHASECHK.TRANS64.TRYWAIT P2, [UR6+0x38830], R6 ;  /* 0x03883006ff0075a7 */ /* 0x0000620008040146 */
[----:B------:R-:W-:Y:S05]  /*80a0*/  @!P0 BRA `(.L_x_1972) ;  /* 0x0000000000048947 */ /* 0x000fea0003800000 */
[----:B------:R-:W-:Y:S01]  /*80b0*/  BPT.TRAP 0x1 ;  /* 0x000000040000795c */ /* 0x000fe20000300000 */
.L_x_1972:
[----:B-1----:R-:W-:Y:S05]  /*80c0*/  @P2 BRA `(.L_x_1970) ;  /* 0x0000000000082947 */ /* 0x002fea0003800000 */
[----:B------:R-:W1:Y:S02]  /*80d0*/  SYNCS.PHASECHK.TRANS64.TRYWAIT P2, [UR6+0x38830], R6 ;  /* 0x03883006ff0075a7 */ /* 0x000e640008040146 */
[----:B-1----:R-:W-:Y:S05]  /*80e0*/  @!P2 BRA `(.L_x_1973) ;  /* 0x000000b400fca947 */ /* 0x002fea0003800000 */
.L_x_1970:
        /* <DEDUP_REMOVED lines=47> */
.L_x_1975:
[----:B------:R-:W-:Y:S01]  /*83e0*/  ULEA UR6, UR51, UR41, 0x3 ;  /* 0x0000002933067291 */ /* 0x000fe2000f8e183f */
[----:B------:R-:W-:-:S05]  /*83f0*/  IMAD.U32 R6, RZ, RZ, UR53 ;  /* 0x00000035ff067e24 */ /* 0x000fca000f8e00ff */
[----:B------:R-:W-:-:S04]  /*8400*/  SHF.L.U32 R6, R6, 0x1f, RZ ;  /* 0x0000001f06067819 */ /* 0x000fc800000006ff */
[----:B------:R0:W1:Y:S01]  /*8410*/  SYNCS.PHASECHK.TRANS64.TRYWAIT P2, [UR6+0x38850], R6 ;  /* 0x03885006ff0075a7 */ /* 0x0000620008040146 */
[----:B------:R-:W-:Y:S05]  /*8420*/  @!P0 BRA `(.L_x_1976) ;  /* 0x0000000000048947 */ /* 0x000fea0003800000 */
[----:B------:R-:W-:Y:S01]  /*8430*/  BPT.TRAP 0x1 ;  /* 0x000000040000795c */ /* 0x000fe20000300000 */
.L_x_1976:
[----:B-1----:R-:W-:Y:S05]  /*8440*/  @P2 BRA `(.L_x_1974) ;  /* 0x0000000000082947 */ /* 0x002fea0003800000 */
[----:B------:R-:W1:Y:S02]  /*8450*/  SYNCS.PHASECHK.TRANS64.TRYWAIT P2, [UR6+0x38850], R6 ;  /* 0x03885006ff0075a7 */ /* 0x000e640008040146 */
[----:B-1----:R-:W-:Y:S05]  /*8460*/  @!P2 BRA `(.L_x_1977) ;  /* 0x000000b40034a947 */ /* 0x002fea0003800000 */
.L_x_1974:
        /* <DEDUP_REMOVED lines=29> */
[----:B0-----:R-:W-:Y:S01]  /*8640*/  FMNMX.FTZ R161, R7, R4, !PT ;  /* 0x0000000407a17209 */ /* 0x001fe20007810000 */
[C---:B------:R-:W-:Y:S01]  /*8650*/  FMUL.FTZ R164, R0.reuse, R175 ;  /* 0x000000af00a47220 */ /* 0x040fe20000410000 */
[C---:B------:R-:W-:Y:S01]  /*8660*/  FMUL.FTZ R153, R0.reuse, R165 ;  /* 0x000000a500997220 */ /* 0x040fe20000410000 */
[C---:B------:R-:W-:Y:S01]  /*8670*/  FMUL.FTZ R175, R0.reuse, R185 ;  /* 0x000000b900af7220 */ /* 0x040fe20000410000 */
[----:B------:R-:W-:Y:S01]  /*8680*/  FMUL.FTZ R185, R0, R195 ;  /* 0x000000c300b97220 */ /* 0x000fe20000410000 */
        /* <DEDUP_REMOVED lines=12> */
[C---:B------:R-:W-:Y:S01]  /*8750*/  FMUL.FTZ R160, R0.reuse, R172 ;  /* 0x000000ac00a07220 */ /* 0x040fe20000410000 */
        /* <DEDUP_REMOVED lines=11> */
[----:B------:R-:W-:Y:S01]  /*8810*/  FMUL.FTZ R178, R0, R188 ;  /* 0x000000bc00b27220 */ /* 0x000fe20000410000 */
        /* <DEDUP_REMOVED lines=96> */
[----:B0-----:R-:W-:-:S05]  /*8e20*/  SHF.R.U32.HI R231, RZ, 0x7, R231 ;  /* 0x00000007ffe77819 */ /* 0x001fca00000116e7 */
[----:B------:R-:W0:Y:S01]  /*8e30*/  MUFU.TANH R182, R182 ;  /* 0x000000b600b67308 */ /* 0x000e220000002400 */
[----:B--2---:R-:W-:Y:S02]  /*8e40*/  FMNMX.FTZ R161, R179, R170, !PT ;  /* 0x000000aab3a17209 */ /* 0x004fe40007810000 */
[----:B------:R-:W-:-:S05]  /*8e50*/  IADD3 R210, -R231, 0xb, RZ ;  /* 0x0000000be7d27810 */ /* 0x000fca0007ffe1ff */
        /* <DEDUP_REMOVED lines=63> */
[----:B0-----:R-:W-:Y:S01]  /*9250*/  FMNMX.FTZ R161, R208, R161, !PT ;  /* 0x000000a1d0a17209 */ /* 0x001fe20007810000 */
[----:B------:R-:W-:Y:S01]  /*9260*/  IMAD.U32 R208, RZ, RZ, UR50 ;  /* 0x00000032ffd07e24 */ /* 0x000fe2000f8e00ff */
[----:B-1----:R-:W-:-:S03]  /*9270*/  FMNMX.FTZ R170, R209, R170, !PT ;  /* 0x000000aad1aa7209 */ /* 0x002fc60007810000 */
[----:B------:R-:W-:Y:S01]  /*9280*/  FADD.FTZ R4, -R161, R4 ;  /* 0x00000004a1047221 */ /* 0x000fe20000010100 */
[----:B------:R-:W-:Y:S01]  /*9290*/  @!P1 LEA R208, R208, UR41, 0x3 ;  /* 0x00000029d0d09c11 */ /* 0x000fe2000f8e18ff */
[----:B------:R-:W-:Y:S01]  /*92a0*/  FADD.FTZ R5, -R170, R5 ;  /* 0x00000005aa057221 */ /* 0x000fe20000010100 */
[----:B------:R-:W-:Y:S02]  /*92b0*/  WARPGROUP.DEPBAR.LE gsb0, 0x0 ;  /* 0x00008000000079c5 */ /* 0x000fe40000010000 */
[----:B------:R-:W-:-:S15]  /*92c0*/  WARPGROUP.ARRIVE ;  /* 0x00000000000079c5 */ /* 0x000fde0000000000 */
[----:B------:R-:W-:Y:S01]  /*92d0*/  QGMMA.64x256x32.F32.E4M3.E4M3 R24, R216, gdesc[UR4], R24, gsb0 ;  /* 0x03e00004d8187df3 */ /* 0x000fe20008000818 */
[----:B------:R-:W-:Y:S02]  /*92e0*/  UMOV UR6, UR49 ;  /* 0x0000003100067c82 */ /* 0x000fe40008000000 */
[----:B------:R-:W-:Y:S02]  /*92f0*/  IMAD.U32 R206, RZ, RZ, UR6 ;  /* 0x00000006ffce7e24 */ /* 0x000fe4000f8e00ff */
[----:B------:R-:W-:Y:S01]  /*9300*/  FMUL.FTZ R4, R4, UR6 ;  /* 0x0000000604047c20 */ /* 0x000fe20008410000 */
[----:B------:R-:W-:Y:S02]  /*9310*/  IMAD.U32 R209, RZ, RZ, UR6 ;  /* 0x00000006ffd17e24 */ /* 0x000fe4000f8e00ff */
[----:B------:R-:W-:Y:S01]  /*9320*/  FMUL.FTZ R5, R5, UR6 ;  /* 0x0000000605057c20 */ /* 0x000fe20008410000 */
[----:B------:R-:W-:Y:S02]  /*9330*/  FFMA.FTZ R206, R161, R206, -8 ;  /* 0xc1000000a1ce7423 */ /* 0x000fe400000100ce */
[----:B------:R-:W-:Y:S02]  /*9340*/  MUFU.EX2 R4, R4 ;  /* 0x0000000400047308 */ /* 0x000fe40000000800 */
        /* <DEDUP_REMOVED lines=21> */
[----:B------:R-:W-:Y:S01]  /*94a0*/  FFMA.FTZ R203, R170, R209, -8 ;  /* 0xc1000000aacb7423 */ /* 0x000fe200000100d1 */
[----:B------:R-:W-:-:S01]  /*94b0*/  FFMA.FTZ R7, R7, UR6, -R206 ;  /* 0x0000000607077c23 */ /* 0x000fc200080108ce */
[----:B------:R-:W-:Y:S01]  /*94c0*/  FFMA.FTZ R6, R6, UR6, -R206 ;  /* 0x0000000606067c23 */ /* 0x000fe200080108ce */
[----:B------:R-:W-:Y:S01]  /*94d0*/  MUFU.EX2 R5, R5 ;  /* 0x0000000500057308 */ /* 0x000fe20000000800 */
[----:B------:R-:W-:-:S01]  /*94e0*/  FFMA.FTZ R8, R8, UR6, -R203 ;  /* 0x0000000608087c23 */ /* 0x000fc200080108cb */
[----:B------:R-:W-:Y:S01]  /*94f0*/  FFMA.FTZ R9, R9, UR6, -R203 ;  /* 0x0000000609097c23 */ /* 0x000fe200080108cb */
[----:B------:R-:W-:-:S01]  /*9500*/  FFMA.FTZ R10, R10, UR6, -R206 ;  /* 0x000000060a0a7c23 */ /* 0x000fc200080108ce */
[----:B------:R-:W-:Y:S01]  /*9510*/  FFMA.FTZ R12, R12, UR6, -R203 ;  /* 0x000000060c0c7c23 */ /* 0x000fe200080108cb */
[----:B------:R-:W-:-:S01]  /*9520*/  FFMA.FTZ R11, R11, UR6, -R206 ;  /* 0x000000060b0b7c23 */ /* 0x000fc200080108ce */
[----:B------:R-:W-:Y:S01]  /*9530*/  FFMA.FTZ R13, R13, UR6, -R203 ;  /* 0x000000060d0d7c23 */ /* 0x000fe200080108cb */
[----:B------:R-:W-:-:S01]  /*9540*/  FFMA.FTZ R14, R14, UR6, -R206 ;  /* 0x000000060e0e7c23 */ /* 0x000fc200080108ce */
[----:B------:R-:W0:Y:S01]  /*9550*/  MUFU.EX2 R7, R7 ;  /* 0x0000000700077308 */ /* 0x000e220000000800 */
[----:B------:R-:W-:-:S01]  /*9560*/  FFMA.FTZ R20, R20, UR6, -R203 ;  /* 0x0000000614147c23 */ /* 0x000fc200080108cb */
[----:B------:R-:W-:Y:S01]  /*9570*/  FFMA.FTZ R15, R15, UR6, -R206 ;  /* 0x000000060f0f7c23 */ /* 0x000fe200080108ce */
[----:B------:R-:W-:-:S01]  /*9580*/  FFMA.FTZ R21, R21, UR6, -R203 ;  /* 0x0000000615157c23 */ /* 0x000fc200080108cb */
[----:B------:R-:W-:Y:S01]  /*9590*/  FFMA.FTZ R152, R152, UR6, -R206 ;  /* 0x0000000698987c23 */ /* 0x000fe200080108ce */
[----:B------:R-:W-:-:S01]  /*95a0*/  FFMA.FTZ R154, R154, UR6, -R203 ;  /* 0x000000069a9a7c23 */ /* 0x000fc200080108cb */
[----:B------:R-:W-:Y:S01]  /*95b0*/  FFMA.FTZ R153, R153, UR6, -R206 ;  /* 0x0000000699997c23 */ /* 0x000fe200080108ce */
        /* <DEDUP_REMOVED lines=27> */
[--C-:B------:R-:W-:Y:S01]  /*9770*/  FFMA.FTZ R192, R192, UR6, -R203.reuse ;  /* 0x00000006c0c07c23 */ /* 0x100fe200080108cb */
[----:B------:R-:W-:-:S01]  /*9780*/  FFMA.FTZ R193, R193, UR6, -R203 ;  /* 0x00000006c1c17c23 */ /* 0x000fc200080108cb */
[--C-:B------:R-:W-:Y:S01]  /*9790*/  FFMA.FTZ R196, R196, UR6, -R203.reuse ;  /* 0x00000006c4c47c23 */ /* 0x100fe200080108cb */
[----:B------:R-:W-:-:S01]  /*97a0*/  FFMA.FTZ R197, R197, UR6, -R203 ;  /* 0x00000006c5c57c23 */ /* 0x000fc200080108cb */
[--C-:B------:R-:W-:Y:S01]  /*97b0*/  FFMA.FTZ R200, R200, UR6, -R203.reuse ;  /* 0x00000006c8c87c23 */ /* 0x100fe200080108cb */
[----:B------:R-:W-:-:S01]  /*97c0*/  FFMA.FTZ R201, R201, UR6, -R203 ;  /* 0x00000006c9c97c23 */ /* 0x000fc200080108cb */
        /* <DEDUP_REMOVED lines=48> */
[----:B------:R-:W-:-:S06]  /*9ad0*/  WARPGROUP.DEPBAR.LE gsb0, 0x0 ;  /* 0x00008000000079c5 */ /* 0x000fcc0000010000 */
        /* <DEDUP_REMOVED lines=22> */
[--C-:B------:R-:W-:Y:S01]  /*9c40*/  FFMA.FTZ R3, R204, UR6, -R203.reuse ;  /* 0x00000006cc037c23 */ /* 0x100fe200080108cb */
[----:B------:R-:W-:-:S05]  /*9c50*/  FFMA.FTZ R204, R205, UR6, -R203 ;  /* 0x00000006cdcc7c23 */ /* 0x000fca00080108cb */
        /* <DEDUP_REMOVED lines=20> */
[----:B------:R-:W-:-:S05]  /*9da0*/  @!P1 VIADD R2, R208, 0x38840 ;  /* 0x00038840d0029836 */ /* 0x000fca0000000000 */
[----:B------:R-:W-:Y:S01]  /*9db0*/  @!P1 PRMT R2, RZ, 0x654, R2 ;  /* 0x00000654ff029816 */ /* 0x000fe20000000002 */
[----:B------:R-:W2:Y:S01]  /*9dc0*/  MUFU.EX2 R190, R190 ;  /* 0x000000be00be7308 */ /* 0x000ea20000000800 */
[----:B0-----:R-:W-:-:S01]  /*9dd0*/  FADD.FTZ R205, R187, R206 ;  /* 0x000000cebbcd7221 */ /* 0x001fc20000010000 */
[----:B------:R0:W-:Y:S06]  /*9de0*/  BAR.ARV R210, 0x100 ;  /* 0x000400d20000751d */ /* 0x0001ec0000002000 */
[----:B------:R-:W3:Y:S01]  /*9df0*/  MUFU.EX2 R193, R193 ;  /* 0x000000c100c17308 */ /* 0x000ee20000000800 */
[----:B-1----:R-:W-:-:S01]  /*9e00*/  FADD.FTZ R206, R192, R203 ;  /* 0x000000cbc0ce7221 */ /* 0x002fc20000010000 */
[----:B------:R1:W-:Y:S06]  /*9e10*/  @!P1 SYNCS.ARRIVE.TRANS64.RED.A1T0 RZ, [R2+URZ], RZ ;  /* 0x000000ff02ff99a7 */ /* 0x0003ec000810043f */
[----:B------:R-:W4:Y:S01]  /*9e20*/  MUFU.EX2 R191, R191 ;  /* 0x000000bf00bf7308 */ /* 0x000f220000000800 */
[----:B--2---:R-:W-:-:S07]  /*9e30*/  FADD.FTZ R208, R190, R205 ;  /* 0x000000cdbed07221 */ /* 0x004fce0000010000 */
[----:B------:R-:W2:Y:S01]  /*9e40*/  MUFU.EX2 R196, R196 ;  /* 0x000000c400c47308 */ /* 0x000ea20000000800 */
[----:B---3--:R-:W-:-:S07]  /*9e50*/  FADD.FTZ R205, R193, R206 ;  /* 0x000000cec1cd7221 */ /* 0x008fce0000010000 */
[----:B------:R-:W1:Y:S01]  /*9e60*/  MUFU.EX2 R194, R194 ;  /* 0x000000c200c27308 */ /* 0x000e620000000800 */
[----:B----4-:R-:W-:-:S07]  /*9e70*/  FADD.FTZ R209, R191, R208 ;  /* 0x000000d0bfd17221 */ /* 0x010fce0000010000 */
[----:B------:R-:W3:Y:S01]  /*9e80*/  MUFU.EX2 R197, R197 ;  /* 0x000000c500c57308 */ /* 0x000ee20000000800 */
[----:B--2---:R-:W-:-:S07]  /*9e90*/  FADD.FTZ R206, R196, R205 ;  /* 0x000000cdc4ce7221 */ /* 0x004fce0000010000 */
[----:B------:R-:W2:Y:S01]  /*9ea0*/  MUFU.EX2 R195, R195 ;  /* 0x000000c300c37308 */ /* 0x000ea20000000800 */
[----:B-1----:R-:W-:-:S07]  /*9eb0*/  FADD.FTZ R2, R194, R209 ;  /* 0x000000d1c2027221 */ /* 0x002fce0000010000 */
[----:B------:R-:W1:Y:S01]  /*9ec0*/  MUFU.EX2 R200, R200 ;  /* 0x000000c800c87308 */ /* 0x000e620000000800 */
[----:B---3--:R-:W-:-:S07]  /*9ed0*/  FADD.FTZ R205, R197, R206 ;  /* 0x000000cec5cd7221 */ /* 0x008fce0000010000 */
[----:B------:R-:W3:Y:S08]  /*9ee0*/  MUFU.EX2 R198, R198 ;  /* 0x000000c600c67308 */ /* 0x000ef00000000800 */
[----:B------:R-:W4:Y:S08]  /*9ef0*/  MUFU.EX2 R201, R201 ;  /* 0x000000c900c97308 */ /* 0x000f300000000800 */
[----:B------:R-:W5:Y:S08]  /*9f00*/  MUFU.EX2 R199, R199 ;  /* 0x000000c700c77308 */ /* 0x000f700000000800 */
[----:B------:R2:W0:Y:S08]  /*9f10*/  MUFU.EX2 R203, R3 ;  /* 0x0000000300cb7308 */ /* 0x0004300000000800 */
[----:B------:R-:W0:Y:S01]  /*9f20*/  MUFU.EX2 R202, R202 ;  /* 0x000000ca00ca7308 */ /* 0x000e220000000800 */
[----:B--2---:R-:W-:-:S01]  /*9f30*/  FADD.FTZ R3, R195, R2 ;  /* 0x00000002c3037221 */ /* 0x004fc20000010000 */
[----:B-1----:R-:W-:-:S03]  /*9f40*/  FADD.FTZ R2, R200, R205 ;  /* 0x000000cdc8027221 */ /* 0x002fc60000010000 */
[----:B---3--:R-:W-:Y:S01]  /*9f50*/  FADD.FTZ R206, R198, R3 ;  /* 0x00000003c6ce7221 */ /* 0x008fe20000010000 */
[----:B----4-:R-:W-:-:S02]  /*9f60*/  FADD.FTZ R2, R201, R2 ;  /* 0x00000002c9027221 */ /* 0x010fc40000010000 */
[----:B------:R-:W1:Y:S01]  /*9f70*/  MUFU.EX2 R204, R204 ;  /* 0x000000cc00cc7308 */ /* 0x000e620000000800 */
[----:B-----5:R-:W-:-:S01]  /*9f80*/  FADD.FTZ R3, R199, R206 ;  /* 0x000000cec7037221 */ /* 0x020fc20000010000 */
[----:B0-----:R-:W-:-:S03]  /*9f90*/  FADD.FTZ R205, R203, R2 ;  /* 0x00000002cbcd7221 */ /* 0x001fc60000010000 */
[----:B------:R-:W-:Y:S01]  /*9fa0*/  FADD.FTZ R3, R202, R3 ;  /* 0x00000003ca037221 */ /* 0x000fe20000010000 */
[----:B-1----:R-:W-:-:S01]  /*9fb0*/  FADD.FTZ R2, R204, R205 ;  /* 0x000000cdcc027221 */ /* 0x002fc20000010000 */
[----:B------:R-:W-:Y:S06]  /*9fc0*/  @!P0 BRA `(.L_x_1978) ;  /* 0x0000000000048947 */ /* 0x000fec0003800000 */
[----:B------:R-:W-:Y:S01]  /*9fd0*/  BPT.TRAP 0x1 ;  /* 0x000000040000795c */ /* 0x000fe20000300000 */
.L_x_1978:
        /* <DEDUP_REMOVED lines=14> */
[----:B------:R-:W-:Y:S01]  /*a0c0*/  FMUL.FTZ R24, R24, R4 ;  /* 0x0000000418187220 */ /* 0x000fe20000410000 */
        /* <DEDUP_REMOVED lines=17> */
[-C--:B------:R-:W-:Y:S01]  /*a1e0*/  FMUL.FTZ R40, R40, R4.reuse ;  /* 0x0000000428287220 */ /* 0x080fe20000410000 */
        /* <DEDUP_REMOVED lines=139> */
.L_x_1969:
[----:B------:R-:W-:Y:S06]  /*aaa0*/  BAR.ARV 0x8, 0x180 ;  /* 0x0206000000007b1d */ /* 0x000fec0000002000 */
[----:B------:R-:W-:Y:S05]  /*aab0*/  @!P0 BRA `(.L_x_1980) ;  /* 0x0000000000048947 */ /* 0x000fea0003800000 */
[----:B------:R-:W-:Y:S01]  /*aac0*/  BPT.TRAP 0x1 ;  /* 0x000000040000795c */ /* 0x000fe20000300000 */
.L_x_1980:
[----:B------:R-:W-:Y:S01]  /*aad0*/  ULEA UR11, UR50, UR41, 0x3 ;  /* 0x00000029320b7291 */ /* 0x000fe2000f8e183f */
[----:B------:R-:W-:-:S05]  /*aae0*/  IMAD.U32 R0, RZ, RZ, UR43 ;  /* 0x0000002bff007e24 */ /* 0x000fca000f8e00ff */
[----:B------:R-:W-:-:S04]  /*aaf0*/  SHF.L.U32 R0, R0, 0x1f, RZ ;  /* 0x0000001f00007819 */ /* 0x000fc800000006ff */
[----:B------:R0:W1:Y:S01]  /*ab00*/  SYNCS.PHASECHK.TRANS64.TRYWAIT P1, [UR11+0x38850], R0 ;  /* 0x03885000ff0075a7 */ /* 0x000062000802014b */
[----:B------:R-:W-:Y:S05]  /*ab10*/  @!P0 BRA `(.L_x_1981) ;  /* 0x0000000000048947 */ /* 0x000fea0003800000 */
[----:B------:R-:W-:Y:S01]  /*ab20*/  BPT.TRAP 0x1 ;  /* 0x000000040000795c */ /* 0x000fe20000300000 */
.L_x_1981:
[----:B-1----:R-:W-:Y:S05]  /*ab30*/  @P1 BRA `(.L_x_1982) ;  /* 0x0000000000081947 */ /* 0x002fea0003800000 */
[----:B------:R-:W1:Y:S02]  /*ab40*/  SYNCS.PHASECHK.TRANS64.TRYWAIT P1, [UR11+0x38850], R0 ;  /* 0x03885000ff0075a7 */ /* 0x000e64000802014b */
[----:B-1----:R-:W-:Y:S05]  /*ab50*/  @!P1 BRA `(.L_x_1983) ;  /* 0x0000008c00909947 */ /* 0x002fea0003800000 */
.L_x_1982:
[----:B------:R-:W-:Y:S01]  /*ab60*/  UIADD3 UR41, UR41, 0x400, URZ ;  /* 0x0000040029297890 */ /* 0x000fe2000fffe03f */
[----:B------:R-:W-:Y:S01]  /*ab70*/  WARPGROUP.ARRIVE ;  /* 0x00000000000079c5 */ /* 0x000fe20000000000 */
[----:B------:R-:W-:Y:S01]  /*ab80*/  UMOV UR15, 0x40000040 ;  /* 0x40000040000f7882 */ /* 0x000fe20000000000 */
[----:B------:R-:W-:Y:S01]  /*ab90*/  ULDC.64 UR12, c[0x0][0x9a0] ;  /* 0x00026800000c7ab9 */ /* 0x000fe20000000a00 */
[----:B------:R-:W-:Y:S01]  /*aba0*/  USHF.R.U32.HI UR41, URZ, 0x4, UR41 ;  /* 0x000000043f297899 */ /* 0x000fe20008011629 */
[----:B------:R-:W-:Y:S01]  /*abb0*/  IMAD.MOV.U32 R6, RZ, RZ, 0x3f800000 ;  /* 0x3f800000ff067424 */ /* 0x000fe200078e00ff */
[----:B------:R-:W-:Y:S02]  /*abc0*/  UISETP.NE.U32.AND UP0, UPT, UR12, URZ, UPT ;  /* 0x0000003f0c00728c */ /* 0x000fe4000bf05070 */
[----:B------:R-:W-:Y:S02]  /*abd0*/  ULOP3.LUT UR41, UR41, 0x3fff, URZ, 0xc0, !UPT ;  /* 0x00003fff29297892 */ /* 0x000fe4000f8ec03f */
[----:B------:R-:W-:-:S02]  /*abe0*/  UISETP.NE.AND.EX UP0, UPT, UR13, URZ, UPT, UP0 ;  /* 0x0000003f0d00728c */ /* 0x000fc4000bf05300 */
[----:B------:R-:W-:-:S04]  /*abf0*/  ULOP3.LUT UR10, UR41, 0x10000, URZ, 0xfc, !UPT ;  /* 0x00010000290a7892 */ /* 0x000fc8000f8efc3f */
[----:B------:R-:W-:Y:S01]  /*ac00*/  ULEA UR10, UR50, UR10, 0xb ;  /* 0x0000000a320a7291 */ /* 0x000fe2000f8e583f */
[----:B------:R-:W-:-:S03]  /*ac10*/  PLOP3.LUT P1, PT, PT, PT, UP0, 0x80, 0x0 ;  /* 0x000000000000781c */ /* 0x000fc60003f2f008 */
[----:B------:R-:W-:Y:S02]  /*ac20*/  UIADD3 UR4, UR10, 0x2, URZ ;  /* 0x000000020a047890 */ /* 0x000fe4000fffe03f */
[----:B------:R-:W-:Y:S01]  /*ac30*/  @UP0 USHF.R.S32.HI UR7, URZ, 0x1f, UR42 ;  /* 0x0000001f3f070899 */ /* 0x000fe2000801142a */
[----:B------:R-:W-:Y:S01]  /*ac40*/  UMOV UR14, UR10 ;  /* 0x0000000a000e7c82 */ /* 0x000fe20008000000 */
[----:B------:R-:W-:Y:S01]  /*ac50*/  @UP0 ULDC.64 UR8, c[0x0][0x9c8] ;  /* 0x0002720000080ab9 */ /* 0x000fe20000000a00 */
[----:B------:R-:W-:Y:S02]  /*ac60*/  QGMMA.64x256x32.F32.E4M3.E4M3 R24, R228, gdesc[UR12], R24, gsb0 ;  /* 0x03e0000ce4187df3 */ /* 0x000fe40008000818 */
[----:B------:R-:W-:Y:S01]  /*ac70*/  UMOV UR14, UR4 ;  /* 0x00000004000e7c82 */ /* 0x000fe20008000000 */
[----:B------:R-:W-:Y:S01]  /*ac80*/  UMOV UR15, 0x40000040 ;  /* 0x40000040000f7882 */ /* 0x000fe20000000000 */
[----:B------:R-:W-:Y:S02]  /*ac90*/  @UP0 UIMAD UR7, UR7, UR8, URZ ;  /* 0x00000008070702a4 */ /* 0x000fe4000f8e023f */
[----:B------:R-:W-:-:S02]  /*aca0*/  @UP0 UIMAD.WIDE.U32 UR4, UR42, UR8, URZ ;  /* 0x000000082a0402a5 */ /* 0x000fc4000f8e003f */
[----:B------:R-:W-:Y:S02]  /*acb0*/  @UP0 UIMAD UR7, UR42, UR9, UR7 ;  /* 0x000000092a0702a4 */ /* 0x000fe4000f8e0207 */
[----:B------:R-:W-:Y:S02]  /*acc0*/  @UP0 USHF.R.S32.HI UR8, URZ, 0x1f, UR37 ;  /* 0x0000001f3f080899 */ /* 0x000fe40008011425 */
[----:B------:R-:W-:Y:S01]  /*acd0*/  @UP0 UIADD3 UR5, UR5, UR7, URZ ;  /* 0x0000000705050290 */ /* 0x000fe2000fffe03f */
[----:B------:R-:W-:Y:S02]  /*ace0*/  WARPGROUP.DEPBAR.LE gsb0, 0x0 ;  /* 0x00008000000079c5 */ /* 0x000fe40000010000 */
[----:B------:R-:W-:-:S13]  /*acf0*/  WARPGROUP.ARRIVE ;  /* 0x00000000000079c5 */ /* 0x000fda0000000000 */
[----:B------:R-:W-:Y:S01]  /*ad00*/  QGMMA.64x256x32.F32.E4M3.E4M3 R24, R224, gdesc[UR12], R24, gsb0 ;  /* 0x03e0000ce0187df3 */ /* 0x000fe20008000818 */
[----:B------:R-:W-:Y:S02]  /*ad10*/  @UP0 ULDC.64 UR14, c[0x0][0x9d0] ;  /* 0x00027400000e0ab9 */ /* 0x000fe40000000a00 */
[----:B------:R-:W-:Y:S02]  /*ad20*/  @UP0 UIMAD UR7, UR8, UR14, URZ ;  /* 0x0000000e080702a4 */ /* 0x000fe4000f8e023f */
[----:B------:R-:W-:Y:S02]  /*ad30*/  UIADD3 UR8, UR10, 0x4, URZ ;  /* 0x000000040a087890 */ /* 0x000fe4000fffe03f */
[----:B------:R-:W-:Y:S02]  /*ad40*/  @UP0 UIMAD UR7, UR37, UR15, UR7 ;  /* 0x0000000f250702a4 */ /* 0x000fe4000f8e0207 */
[----:B------:R-:W-:Y:S01]  /*ad50*/  @UP0 UIMAD.WIDE.U32 UR4, UR37, UR14, UR4 ;  /* 0x0000000e250402a5 */ /* 0x000fe2000f8e0004 */
[----:B------:R-:W-:-:S02]  /*ad60*/  UMOV UR15, 0x40000040 ;  /* 0x40000040000f7882 */ /* 0x000fc40000000000 */
[----:B------:R-:W-:Y:S01]  /*ad70*/  UMOV UR14, UR8 ;  /* 0x00000008000e7c82 */ /* 0x000fe20008000000 */
[----:B------:R-:W-:Y:S02]  /*ad80*/  @UP0 UIADD3 UR5, UR5, UR7, URZ ;  /* 0x0000000705050290 */ /* 0x000fe4000fffe03f */
[----:B------:R-:W-:-:S04]  /*ad90*/  @UP0 ULEA UR8, UP1, UR4, UR12, 0x2 ;  /* 0x0000000c04080291 */ /* 0x000fc8000f82103f */
[----:B------:R-:W-:Y:S02]  /*ada0*/  @UP0 ULEA.HI.X UR9, UR4, UR13, UR5, 0x2, UP1 ;  /* 0x0000000d04090291 */ /* 0x000fe400088f1405 */
[----:B------:R-:W-:-:S04]  /*adb0*/  IMAD.U32 R4, RZ, RZ, UR8 ;  /* 0x00000008ff047e24 */ /* 0x000fc8000f8e00ff */
[----:B-1----:R-:W-:-:S05]  /*adc0*/  IMAD.U32 R5, RZ, RZ, UR9 ;  /* 0x00000009ff057e24 */ /* 0x002fca000f8e00ff */
[----:B------:R1:W2:Y:S01]  /*add0*/  @P1 LDG.E R6, desc[UR46][R4.64] ;  /* 0x0000002e04061981 */ /* 0x0002a2000c1e1900 */
[----:B------:R-:W-:Y:S01]  /*ade0*/  UIADD3 UR10, UR10, 0x6, URZ ;  /* 0x000000060a0a7890 */ /* 0x000fe2000fffe03f */
[----:B------:R-:W-:Y:S02]  /*adf0*/  WARPGROUP.DEPBAR.LE gsb0, 0x0 ;  /* 0x00008000000079c5 */ /* 0x000fe40000010000 */
[----:B------:R-:W-:-:S06]  /*ae00*/  WARPGROUP.ARRIVE ;  /* 0x00000000000079c5 */ /* 0x000fcc0000000000 */
[----:B------:R-:W-:Y:S01]  /*ae10*/  QGMMA.64x256x32.F32.E4M3.E4M3 R24, R220, gdesc[UR12], R24, gsb0 ;  /* 0x03e0000cdc187df3 */ /* 0x000fe20008000818 */
[----:B------:R-:W-:Y:S01]  /*ae20*/  UMOV UR14, UR10 ;  /* 0x0000000a000e7c82 */ /* 0x000fe20008000000 */
[----:B------:R-:W-:Y:S01]  /*ae30*/  UMOV UR15, 0x40000040 ;  /* 0x40000040000f7882 */ /* 0x000fe20000000000 */
[----:B0-----:R-:W0:Y:S04]  /*ae40*/  SHFL.BFLY PT, R0, R3, 0x2, 0x1f ;  /* 0x0c401f0003007f89 */ /* 0x001e2800000e0000 */
[----:B------:R-:W3:Y:S01]  /*ae50*/  SHFL.BFLY PT, R9, R2, 0x2, 0x1f ;  /* 0x0c401f0002097f89 */ /* 0x000ee200000e0000 */
[----:B0-----:R-:W-:-:S01]  /*ae60*/  FADD.FTZ R0, R0, R3 ;  /* 0x0000000300007221 */ /* 0x001fc20000010000 */
[----:B---3--:R-:W-:-:S04]  /*ae70*/  FADD.FTZ R9, R9, R2 ;  /* 0x0000000209097221 */ /* 0x008fc80000010000 */
[----:B------:R-:W0:Y:S04]  /*ae80*/  SHFL.BFLY PT, R7, R0, 0x1, 0x1f ;  /* 0x0c201f0000077f89 */ /* 0x000e2800000e0000 */
[----:B------:R-:W3:Y:S01]  /*ae90*/  SHFL.BFLY PT, R8, R9, 0x1, 0x1f ;  /* 0x0c201f0009087f89 */ /* 0x000ee200000e0000 */
[----:B------:R-:W-:Y:S02]  /*aea0*/  IMAD.MOV.U32 R3, RZ, RZ, RZ ;  /* 0x000000ffff037224 */ /* 0x000fe400078e00ff */
[----:B0-----:R-:W-:Y:S01]  /*aeb0*/  FADD.FTZ R10, R0, R7 ;  /* 0x00000007000a7221 */ /* 0x001fe20000010000 */
[----:B---3--:R-:W-:-:S04]  /*aec0*/  FADD.FTZ R11, R9, R8 ;  /* 0x00000008090b7221 */ /* 0x008fc80000010000 */
[C---:B------:R-:W-:Y:S01]  /*aed0*/  FSETP.NE.FTZ.AND P1, PT, R10.reuse, RZ, PT ;  /* 0x000000ff0a00720b */ /* 0x040fe20003f35000 */
[----:B-1----:R-:W-:Y:S01]  /*aee0*/  FMUL.FTZ R5, R10, 0.00390625 ;  /* 0x3b8000000a057820 */ /* 0x002fe20000410000 */
        /* <DEDUP_REMOVED lines=9> */
[----:B------:R-:W-:-:S02]  /*af80*/  IMAD.U32 R9, RZ, RZ, UR6 ;  /* 0x00000006ff097e24 */ /* 0x000fc4000f8e00ff */
[----:B------:R-:W-:Y:S02]  /*af90*/  IMAD.U32 R4, RZ, RZ, UR6 ;  /* 0x00000006ff047e24 */ /* 0x000fe4000f8e00ff */
[----:B0-----:R-:W-:Y:S01]  /*afa0*/  @P2 FMUL.FTZ R5, R5, 0.69314718246459960938 ;  /* 0x3f31721805052820 */ /* 0x001fe20000410000 */
[----:B------:R-:W-:Y:S01]  /*afb0*/  @P3 FMUL.FTZ R10, R9, 0.69314718246459960938 ;  /* 0x3f317218090a3820 */ /* 0x000fe20000410000 */
[----:B------:R-:W-:Y:S02]  /*afc0*/  WARPGROUP.DEPBAR.LE gsb0, 0x0 ;  /* 0x00008000000079c5 */ /* 0x000fe40000010000 */
[----:B------:R-:W-:-:S06]  /*afd0*/  WARPGROUP.ARRIVE ;  /* 0x00000000000079c5 */ /* 0x000fcc0000000000 */
[----:B------:R-:W-:Y:S01]  /*afe0*/  QGMMA.64x256x32.F32.E4M3.E4M3 R24, R216, gdesc[UR12], R24, gsb0 ;  /* 0x03e0000cd8187df3 */ /* 0x000fe20008000818 */
[----:B------:R-:W-:Y:S01]  /*aff0*/  @P2 FMUL.FTZ R4, R4, 0.69314718246459960938 ;  /* 0x3f31721804042820 */ /* 0x000fe20000410000 */
[----:B-1----:R-:W-:Y:S01]  /*b000*/  @P3 FMUL.FTZ R9, R8, 0.69314718246459960938 ;  /* 0x3f31721808093820 */ /* 0x002fe20000410000 */
[----:B------:R-:W-:Y:S02]  /*b010*/  IMAD.MOV.U32 R2, RZ, RZ, -0x800000 ;  /* 0xff800000ff027424 */ /* 0x000fe400078e00ff */
[----:B--2---:R-:W-:Y:S01]  /*b020*/  FMUL.FTZ R152, R3, R6 ;  /* 0x0000000603987220 */ /* 0x004fe20000410000 */
[----:B------:R-:W-:Y:S02]  /*b030*/  IMAD.MOV.U32 R0, RZ, RZ, -0x800000 ;  /* 0xff800000ff007424 */ /* 0x000fe400078e00ff */
[----:B------:R-:W-:Y:S01]  /*b040*/  @P2 FFMA.FTZ R2, R4, R161, R5 ;  /* 0x000000a104022223 */ /* 0x000fe20000010005 */
[----:B------:R-:W-:-:S01]  /*b050*/  @P3 FFMA.FTZ R0, R10, R170, R9 ;  /* 0x000000aa0a003223 */ /* 0x000fc20000010009 */
[----:B---3--:R-:W-:Y:S01]  /*b060*/  FMUL.FTZ R3, R7, R6 ;  /* 0x0000000607037220 */ /* 0x008fe20000410000 */
[----:B------:R-:W-:-:S02]  /*b070*/  WARPGROUP.DEPBAR.LE gsb0, 0x0 ;  /* 0x00008000000079c5 */ /* 0x000fc40000010000 */
[----:B------:R-:W-:Y:S05]  /*b080*/  @!P0 BRA `(.L_x_1984) ;  /* 0x0000000000048947 */ /* 0x000fea0003800000 */
[----:B------:R-:W-:Y:S01]  /*b090*/  BPT.TRAP 0x1 ;  /* 0x000000040000795c */ /* 0x000fe20000300000 */
.L_x_1984:
        /* <DEDUP_REMOVED lines=138> */
.L_x_1951:
        /* <DEDUP_REMOVED lines=70> */
[----:B------:R-:W-:Y:S01]  /*bda0*/  USHF.R.S32.HI UR10, URZ, 0x1f, UR37 ;  /* 0x0000001f3f0a7899 */ /* 0x000fe20008011425 */
[----:B------:R-:W-:Y:S01]  /*bdb0*/  LOP3.LUT R40, R40, 0xc, RZ, 0xc0, !PT ;  /* 0x0000000c28287812 */ /* 0x000fe200078ec0ff */
[----:B------:R-:W-:Y:S01]  /*bdc0*/  ULDC.64 UR8, c[0x0][0xb90] ;  /* 0x0002e40000087ab9 */ /* 0x000fe20000000a00 */
[----:B------:R-:W-:-:S02]  /*bdd0*/  F2FP.BF16.F32.PACK_AB R6, R148, R153 ;  /* 0x000000999406723e */ /* 0x000fc400000010ff */
[----:B------:R-:W-:Y:S02]  /*bde0*/  IADD3 R74, P0, R40, UR6, RZ ;  /* 0x00000006284a7c10 */ /* 0x000fe4000ff1e0ff */
[----:B------:R-:W-:Y:S02]  /*bdf0*/  F2FP.BF16.F32.PACK_AB R5, R156, R159 ;  /* 0x0000009f9c05723e */ /* 0x000fe400000010ff */
[----:B------:R-:W-:Y:S01]  /*be00*/  F2FP.BF16.F32.PACK_AB R4, R154, R157 ;  /* 0x0000009d9a04723e */ /* 0x000fe200000010ff */
[----:B------:R-:W-:Y:S01]  /*be10*/  IMAD.X R75, RZ, RZ, UR7, P0 ;  /* 0x00000007ff4b7e24 */ /* 0x000fe200080e06ff */
[----:B------:R-:W-:-:S04]  /*be20*/  F2FP.BF16.F32.PACK_AB R7, R152, R155 ;  /* 0x0000009b9807723e */ /* 0x000fc800000010ff */
[----:B------:R0:W2:Y:S01]  /*be30*/  LDG.E.CONSTANT R74, desc[UR46][R74.64] ;  /* 0x0000002e4a4a7981 */ /* 0x0000a2000c1e9900 */
[----:B------:R-:W-:Y:S01]  /*be40*/  LOP3.LUT P0, R40, R82, 0x3, RZ, 0xc0, !PT ;  /* 0x0000000352287812 */ /* 0x000fe2000780c0ff */
[----:B------:R-:W-:Y:S01]  /*be50*/  UIMAD UR5, UR10, UR8, URZ ;  /* 0x000000080a0572a4 */ /* 0x000fe2000f8e023f */
[----:B------:R-:W-:Y:S01]  /*be60*/  F2FP.BF16.F32.PACK_AB R49, R76, R129 ;  /* 0x000000814c31723e */ /* 0x000fe200000010ff */
[----:B------:R-:W-:Y:S01]  /*be70*/  UIMAD.WIDE.U32 UR6, UR37, UR8, URZ ;  /* 0x00000008250672a5 */ /* 0x000fe2000f8e003f */
[----:B------:R-:W-:Y:S01]  /*be80*/  ISETP.EQ.OR P0, PT, R40, 0x3, !P0 ;  /* 0x000000032800780c */ /* 0x000fe20004702670 */
[----:B------:R-:W-:Y:S01]  /*be90*/  UIMAD UR5, UR37, UR9, UR5 ;  /* 0x00000009250572a4 */ /* 0x000fe2000f8e0205 */
[----:B------:R-:W-:Y:S01]  /*bea0*/  F2FP.BF16.F32.PACK_AB R89, R84, R137 ;  /* 0x000000895459723e */ /* 0x000fe200000010ff */
[----:B------:R-:W-:Y:S01]  /*beb0*/  USHF.R.S32.HI UR12, URZ, 0x1f, UR42 ;  /* 0x0000001f3f0c7899 */ /* 0x000fe2000801142a */
[----:B------:R-:W-:Y:S01]  /*bec0*/  SEL R115, R9, R8, P0 ;  /* 0x0000000809737207 */ /* 0x000fe20000000000 */
[----:B------:R-:W-:Y:S01]  /*bed0*/  ULDC.64 UR8, c[0x0][0xb98] ;  /* 0x0002e60000087ab9 */ /* 0x000fe20000000a00 */
[----:B------:R-:W-:Y:S01]  /*bee0*/  SEL R77, R8, R9, P0 ;  /* 0x00000009084d7207 */ /* 0x000fe20000000000 */
[----:B------:R-:W-:Y:S01]  /*bef0*/  UIADD3 UR7, UR7, UR5, URZ ;  /* 0x0000000507077290 */ /* 0x000fe2000fffe03f */
[----:B------:R-:W1:Y:S01]  /*bf00*/  S2R R8, SR_SWINHI ;  /* 0x0000000000087919 */ /* 0x000e620000002f00 */
[----:B------:R-:W-:Y:S01]  /*bf10*/  SEL R141, R93, R92, P0 ;  /* 0x0000005c5d8d7207 */ /* 0x000fe20000000000 */
[----:B------:R-:W-:Y:S01]  /*bf20*/  UIMAD UR5, UR12, UR8, URZ ;  /* 0x000000080c0572a4 */ /* 0x000fe2000f8e023f */
[----:B------:R-:W-:Y:S01]  /*bf30*/  SEL R90, R92, R93, P0 ;  /* 0x0000005d5c5a7207 */ /* 0x000fe20000000000 */
[----:B------:R-:W-:Y:S01]  /*bf40*/  UIMAD.WIDE.U32 UR6, UR42, UR8, UR6 ;  /* 0x000000082a0672a5 */ /* 0x000fe2000f8e0006 */
[----:B------:R-:W-:Y:S01]  /*bf50*/  SEL R149, R124, R41, P0 ;  /* 0x000000297c957207 */ /* 0x000fe20000000000 */
[----:B------:R-:W-:Y:S01]  /*bf60*/  UIMAD UR5, UR42, UR9, UR5 ;  /* 0x000000092a0572a4 */ /* 0x000fe2000f8e0205 */
[----:B------:R-:W-:-:S02]  /*bf70*/  SEL R93, R41, R124, P0 ;  /* 0x0000007c295d7207 */ /* 0x000fc40000000000 */
[----:B------:R-:W-:Y:S01]  /*bf80*/  SEL R153, R70, R71, P0 ;  /* 0x0000004746997207 */ /* 0x000fe20000000000 */
[----:B------:R-:W-:Y:S01]  /*bf90*/  ULDC.64 UR8, c[0x0][0xae8] ;  /* 0x0002ba0000087ab9 */ /* 0x000fe20000000a00 */
[----:B------:R-:W-:Y:S02]  /*bfa0*/  SEL R95, R71, R70, P0 ;  /* 0x00000046475f7207 */ /* 0x000fe40000000000 */
[----:B------:R-:W-:Y:S02]  /*bfb0*/  SEL R125, R29, R28, P0 ;  /* 0x0000001c1d7d7207 */ /* 0x000fe40000000000 */
[----:B------:R-:W-:Y:S02]  /*bfc0*/  SEL R82, R28, R29, P0 ;  /* 0x0000001d1c527207 */ /* 0x000fe40000000000 */
[----:B------:R-:W-:Y:S02]  /*bfd0*/  SEL R143, R5, R4, P0 ;  /* 0x00000004058f7207 */ /* 0x000fe40000000000 */
[----:B------:R-:W-:Y:S01]  /*bfe0*/  SEL R96, R4, R5, P0 ;  /* 0x0000000504607207 */ /* 0x000fe20000000000 */
[----:B------:R-:W-:Y:S01]  /*bff0*/  IMAD R5, R233, 0x40, R16 ;  /* 0x00000040e9057824 */ /* 0x000fe200078e0210 */
[----:B------:R-:W-:-:S02]  /*c000*/  SEL R173, R27, R26, P0 ;  /* 0x0000001a1bad7207 */ /* 0x000fc40000000000 */
[----:B------:R-:W-:Y:S02]  /*c010*/  SEL R113, R26, R27, P0 ;  /* 0x0000001b1a717207 */ /* 0x000fe40000000000 */
[----:B------:R-:W-:Y:S02]  /*c020*/  SEL R135, R69, R68, P0 ;  /* 0x0000004445877207 */ /* 0x000fe40000000000 */
[----:B------:R-:W-:Y:S02]  /*c030*/  SEL R87, R68, R69, P0 ;  /* 0x0000004544577207 */ /* 0x000fe40000000000 */
[----:B------:R-:W-:Y:S02]  /*c040*/  SEL R107, R24, R25, P0 ;  /* 0x00000019186b7207 */ /* 0x000fe40000000000 */
[----:B0-----:R-:W-:Y:S02]  /*c050*/  SEL R75, R25, R24, P0 ;  /* 0x00000018194b7207 */ /* 0x001fe40000000000 */
[----:B------:R-:W-:-:S02]  /*c060*/  MOV R40, R3 ;  /* 0x0000000300287202 */ /* 0x000fc40000000f00 */
[----:B-1----:R-:W-:Y:S02]  /*c070*/  MOV R41, R8 ;  /* 0x0000000800297202 */ /* 0x002fe40000000f00 */
[----:B------:R-:W-:Y:S02]  /*c080*/  SEL R119, R13, R12, P0 ;  /* 0x0000000c0d777207 */ /* 0x000fe40000000000 */
[----:B------:R-:W-:Y:S01]  /*c090*/  SEL R79, R12, R13, P0 ;  /* 0x0000000d0c4f7207 */ /* 0x000fe20000000000 */
[--C-:B------:R-:W-:Y:S01]  /*c0a0*/  IMAD.WIDE R72, R237, 0x2, R40.reuse ;  /* 0x00000002ed487825 */ /* 0x100fe200078e0228 */
[----:B------:R-:W-:Y:S02]  /*c0b0*/  SEL R121, R15, R14, P0 ;  /* 0x0000000e0f797207 */ /* 0x000fe40000000000 */
[----:B------:R-:W-:Y:S01]  /*c0c0*/  SEL R80, R14, R15, P0 ;  /* 0x0000000f0e507207 */ /* 0x000fe20000000000 */
[----:B------:R-:W-:Y:S01]  /*c0d0*/  IMAD.WIDE R40, R5, 0x2, R40 ;  /* 0x0000000205287825 */ /* 0x000fe200078e0228 */
[----:B------:R-:W-:-:S02]  /*c0e0*/  IADD3 R71, P4, R72, 0xc060, RZ ;  /* 0x0000c06048477810 */ /* 0x000fc40007f9e0ff */
[C---:B------:R-:W-:Y:S02]  /*c0f0*/  IADD3 R29, P3, R72.reuse, 0xc040, RZ ;  /* 0x0000c040481d7810 */ /* 0x040fe40007f7e0ff */
[----:B------:R-:W-:Y:S02]  /*c100*/  LOP3.LUT R70, R71, 0x380, RZ, 0xc0, !PT ;  /* 0x0000038047467812 */ /* 0x000fe400078ec0ff */
[----:B------:R-:W-:Y:S01]  /*c110*/  IADD3 R27, P2, R72, 0xc020, RZ ;  /* 0x0000c020481b7810 */ /* 0x000fe20007f5e0ff */
[--C-:B------:R-:W-:Y:S01]  /*c120*/  IMAD.X R69, RZ, RZ, R73.reuse, P3 ;  /* 0x000000ffff457224 */ /* 0x100fe200018e0649 */
[----:B------:R-:W-:Y:S02]  /*c130*/  SHF.R.U64 R70, R70, 0x3, RZ ;  /* 0x0000000346467819 */ /* 0x000fe400000012ff */
[----:B------:R-:W-:Y:S01]  /*c140*/  SEL R123, R21, R20, P0 ;  /* 0x00000014157b7207 */ /* 0x000fe20000000000 */
[--C-:B------:R-:W-:Y:S01]  /*c150*/  IMAD.X R67, RZ, RZ, R73.reuse, P2 ;  /* 0x000000ffff437224 */ /* 0x100fe200010e0649 */
[----:B------:R-:W-:Y:S01]  /*c160*/  LOP3.LUT R70, R70, R71, RZ, 0x3c, !PT ;  /* 0x0000004746467212 */ /* 0x000fe200078e3cff */
[----:B------:R-:W-:Y:S01]  /*c170*/  IMAD.X R71, RZ, RZ, R73, P4 ;  /* 0x000000ffff477224 */ /* 0x000fe200020e0649 */
[----:B------:R-:W-:-:S02]  /*c180*/  SEL R81, R20, R21, P0 ;  /* 0x0000001514517207 */ /* 0x000fc40000000000 */
[----:B------:R-:W-:Y:S02]  /*c190*/  SEL R145, R7, R6, P0 ;  /* 0x0000000607917207 */ /* 0x000fe40000000000 */
[----:B------:R-:W-:Y:S02]  /*c1a0*/  SEL R92, R6, R7, P0 ;  /* 0x00000007065c7207 */ /* 0x000fe40000000000 */
[C---:B------:R-:W-:Y:S02]  /*c1b0*/  LOP3.LUT R5, R72.reuse, 0x380, RZ, 0xc0, !PT ;  /* 0x0000038048057812 */ /* 0x040fe400078ec0ff */
[C---:B------:R-:W-:Y:S02]  /*c1c0*/  IADD3 R14, P1, R72.reuse, 0xc000, RZ ;  /* 0x0000c000480e7810 */ /* 0x040fe40007f3e0ff */
[C---:B------:R-:W-:Y:S02]  /*c1d0*/  IADD3 R25, P6, R72.reuse, 0x8060, RZ ;  /* 0x0000806048197810 */ /* 0x040fe40007fde0ff */
[C---:B------:R-:W-:Y:S01]  /*c1e0*/  IADD3 R7, P5, R72.reuse, 0x20, RZ ;  /* 0x0000002048077810 */ /* 0x040fe20007fbe0ff */
[----:B------:R-:W-:Y:S01]  /*c1f0*/  IMAD.X R65, RZ, RZ, R73, P1 ;  /* 0x000000ffff417224 */ /* 0x000fe200008e0649 */
[----:B------:R-:W-:-:S02]  /*c200*/  IADD3 R21, P4, R72, 0x8040, RZ ;  /* 0x0000804048157810 */ /* 0x000fc40007f9e0ff */
[C---:B------:R-:W-:Y:S02]  /*c210*/  IADD3 R15, P3, R72.reuse, 0x8020, RZ ;  /* 0x00008020480f7810 */ /* 0x040fe40007f7e0ff */
[----:B------:R-:W-:Y:S02]  /*c220*/  IADD3 R12, P2, R72, 0x8000, RZ ;  /* 0x00008000480c7810 */ /* 0x000fe40007f5e0ff */
[----:B------:R-:W-:Y:S01]  /*c230*/  SHF.R.U64 R5, R5, 0x3, RZ ;  /* 0x0000000305057819 */ /* 0x000fe200000012ff */
[--C-:B------:R-:W-:Y:S01]  /*c240*/  IMAD.X R57, RZ, RZ, R73.reuse, P3 ;  /* 0x000000ffff397224 */ /* 0x100fe200018e0649 */
        /* <DEDUP_REMOVED lines=13> */
[----:B------:R-:W-:Y:S02]  /*c320*/  SEL R78, R10, R11, P0 ;  /* 0x0000000b0a4e7207 */ /* 0x000fe40000000000 */
[C---:B------:R-:W-:Y:S02]  /*c330*/  IADD3 R13, P1, R72.reuse, 0x4060, RZ ;  /* 0x00004060480d7810 */ /* 0x040fe40007f3e0ff */
[C---:B------:R-:W-:Y:S02]  /*c340*/  IADD3 R9, P6, R72.reuse, 0x40, RZ ;  /* 0x0000004048097810 */ /* 0x040fe40007fde0ff */
[C---:B------:R-:W-:Y:S02]  /*c350*/  IADD3 R10, P5, R72.reuse, 0x4040, RZ ;  /* 0x00004040480a7810 */ /* 0x040fe40007fbe0ff */
[C---:B------:R-:W-:Y:S02]  /*c360*/  IADD3 R8, P4, R72.reuse, 0x4020, RZ ;  /* 0x0000402048087810 */ /* 0x040fe40007f9e0ff */
[----:B------:R-:W-:-:S02]  /*c370*/  IADD3 R6, P3, R72, 0x4000, RZ ;  /* 0x0000400048067810 */ /* 0x000fc40007f7e0ff */
[----:B------:R-:W-:Y:S02]  /*c380*/  IADD3 R11, P2, R72, 0x60, RZ ;  /* 0x00000060480b7810 */ /* 0x000fe40007f5e0ff */
[----:B------:R-:W-:Y:S02]  /*c390*/  LOP3.LUT R72, R5, R72, RZ, 0x3c, !PT ;  /* 0x0000004805487212 */ /* 0x000fe400078e3cff */
[----:B------:R-:W-:Y:S02]  /*c3a0*/  LOP3.LUT R5, R14, 0x380, RZ, 0xc0, !PT ;  /* 0x000003800e057812 */ /* 0x000fe400078ec0ff */
[----:B------:R-:W-:Y:S02]  /*c3b0*/  SEL R165, R43, R42, P0 ;  /* 0x0000002a2ba57207 */ /* 0x000fe40000000000 */
[----:B------:R-:W-:Y:S02]  /*c3c0*/  SHF.R.U64 R5, R5, 0x3, RZ ;  /* 0x0000000305057819 */ /* 0x000fe400000012ff */
[----:B------:R-:W-:Y:S01]  /*c3d0*/  SEL R104, R42, R43, P0 ;  /* 0x0000002b2a687207 */ /* 0x000fe20000000000 */
[----:B------:R-:W-:Y:S01]  /*c3e0*/  IMAD.X R43, RZ, RZ, R73, P3 ;  /* 0x000000ffff2b7224 */ /* 0x000fe200018e0649 */
[----:B------:R-:W-:-:S02]  /*c3f0*/  LOP3.LUT R64, R5, R14, RZ, 0x3c, !PT ;  /* 0x0000000e05407212 */ /* 0x000fc400078e3cff */
[----:B------:R-:W-:Y:S02]  /*c400*/  LOP3.LUT R5, R12, 0x380, RZ, 0xc0, !PT ;  /* 0x000003800c057812 */ /* 0x000fe400078ec0ff */
[----:B------:R-:W-:Y:S02]  /*c410*/  SEL R127, R37, R36, P0 ;  /* 0x00000024257f7207 */ /* 0x000fe40000000000 */
[----:B------:R-:W-:Y:S02]  /*c420*/  SHF.R.U64 R5, R5, 0x3, RZ ;  /* 0x0000000305057819 */ /* 0x000fe400000012ff */
[----:B------:R-:W-:Y:S02]  /*c430*/  SEL R83, R36, R37, P0 ;  /* 0x0000002524537207 */ /* 0x000fe40000000000 */
[----:B------:R-:W-:Y:S02]  /*c440*/  LOP3.LUT R54, R5, R12, RZ, 0x3c, !PT ;  /* 0x0000000c05367212 */ /* 0x000fe400078e3cff */
[----:B------:R-:W-:-:S02]  /*c450*/  LOP3.LUT R5, R8, 0x380, RZ, 0xc0, !PT ;  /* 0x0000038008057812 */ /* 0x000fc400078ec0ff */
[----:B------:R-:W-:Y:S02]  /*c460*/  LOP3.LUT R20, R27, 0x380, RZ, 0xc0, !PT ;  /* 0x000003801b147812 */ /* 0x000fe400078ec0ff */
[----:B------:R-:W-:Y:S02]  /*c470*/  SHF.R.U64 R5, R5, 0x3, RZ ;  /* 0x0000000305057819 */ /* 0x000fe400000012ff */
[----:B------:R-:W-:Y:S02]  /*c480*/  IADD3 R37, P3, R40, 0x2000, RZ ;  /* 0x0000200028257810 */ /* 0x000fe40007f7e0ff */
[----:B------:R-:W-:Y:S02]  /*c490*/  LOP3.LUT R4, R25, 0x380, RZ, 0xc0, !PT ;  /* 0x0000038019047812 */ /* 0x000fe400078ec0ff */
[----:B------:R-:W-:Y:S02]  /*c4a0*/  SEL R129, R45, R44, P0 ;  /* 0x0000002c2d817207 */ /* 0x000fe40000000000 */
[----:B------:R-:W-:Y:S01]  /*c4b0*/  SEL R84, R44, R45, P0 ;  /* 0x0000002d2c547207 */ /* 0x000fe20000000000 */
[----:B------:R-:W-:Y:S01]  /*c4c0*/  IMAD.X R45, RZ, RZ, R73, P2 ;  /* 0x000000ffff2d7224 */ /* 0x000fe200010e0649 */
[----:B------:R-:W-:-:S02]  /*c4d0*/  SEL R151, R108, R109, P0 ;  /* 0x0000006d6c977207 */ /* 0x000fc40000000000 */
[----:B------:R-:W-:Y:S02]  /*c4e0*/  SEL R94, R109, R108, P0 ;  /* 0x0000006c6d5e7207 */ /* 0x000fe40000000000 */
[----:B------:R-:W-:Y:S02]  /*c4f0*/  SEL R163, R47, R46, P0 ;  /* 0x0000002e2fa37207 */ /* 0x000fe40000000000 */
[----:B------:R-:W-:Y:S01]  /*c500*/  SEL R102, R46, R47, P0 ;  /* 0x0000002f2e667207 */ /* 0x000fe20000000000 */
[----:B------:R-:W-:Y:S01]  /*c510*/  IMAD.X R47, RZ, RZ, R73, P4 ;  /* 0x000000ffff2f7224 */ /* 0x000fe200020e0649 */
[----:B------:R-:W-:Y:S02]  /*c520*/  SEL R169, R35, R34, P0 ;  /* 0x0000002223a97207 */ /* 0x000fe40000000000 */
[----:B------:R-:W-:Y:S02]  /*c530*/  SEL R109, R34, R35, P0 ;  /* 0x00000023226d7207 */ /* 0x000fe40000000000 */
[----:B------:R-:W-:-:S02]  /*c540*/  LOP3.LUT R46, R5, R8, RZ, 0x3c, !PT ;  /* 0x00000008052e7212 */ /* 0x000fc400078e3cff */
[----:B------:R-:W-:Y:S02]  /*c550*/  SHF.R.U64 R20, R20, 0x3, RZ ;  /* 0x0000000314147819 */ /* 0x000fe400000012ff */
[----:B------:R-:W-:Y:S02]  /*c560*/  LOP3.LUT R5, R6, 0x380, RZ, 0xc0, !PT ;  /* 0x0000038006057812 */ /* 0x000fe400078ec0ff */
[----:B------:R-:W-:Y:S02]  /*c570*/  LOP3.LUT R36, R37, 0x380, RZ, 0xc0, !PT ;  /* 0x0000038025247812 */ /* 0x000fe400078ec0ff */
[----:B------:R-:W-:Y:S02]  /*c580*/  IADD3 R35, P2, R40, 0x3000, RZ ;  /* 0x0000300028237810 */ /* 0x000fe40007f5e0ff */
[----:B------:R-:W-:Y:S02]  /*c590*/  SHF.R.U64 R4, R4, 0x3, RZ ;  /* 0x0000000304047819 */ /* 0x000fe400000012ff */
[----:B------:R-:W-:-:S02]  /*c5a0*/  LOP3.LUT R14, R15, 0x380, RZ, 0xc0, !PT ;  /* 0x000003800f0e7812 */ /* 0x000fc400078ec0ff */
[----:B------:R-:W-:Y:S02]  /*c5b0*/  LOP3.LUT R66, R20, R27, RZ, 0x3c, !PT ;  /* 0x0000001b14427212 */ /* 0x000fe400078e3cff */
[----:B------:R-:W-:Y:S02]  /*c5c0*/  SHF.R.U64 R5, R5, 0x3, RZ ;  /* 0x0000000305057819 */ /* 0x000fe400000012ff */
[----:B------:R-:W-:Y:S02]  /*c5d0*/  SHF.R.U64 R36, R36, 0x3, RZ ;  /* 0x0000000324247819 */ /* 0x000fe400000012ff */
[----:B------:R-:W-:Y:S02]  /*c5e0*/  LOP3.LUT R34, R35, 0x380, RZ, 0xc0, !PT ;  /* 0x0000038023227812 */ /* 0x000fe400078ec0ff */
[----:B------:R-:W-:Y:S02]  /*c5f0*/  LOP3.LUT R62, R4, R25, RZ, 0x3c, !PT ;  /* 0x00000019043e7212 */ /* 0x000fe400078e3cff */
[----:B------:R-:W-:-:S02]  /*c600*/  LOP3.LUT R20, R21, 0x380, RZ, 0xc0, !PT ;  /* 0x0000038015147812 */ /* 0x000fc400078ec0ff */
[----:B------:R-:W-:Y:S02]  /*c610*/  SHF.R.U64 R14, R14, 0x3, RZ ;  /* 0x000000030e0e7819 */ /* 0x000fe400000012ff */
[----:B------:R-:W-:Y:S02]  /*c620*/  LOP3.LUT R4, R7, 0x380, RZ, 0xc0, !PT ;  /* 0x0000038007047812 */ /* 0x000fe400078ec0ff */
[----:B------:R-:W-:Y:S02]  /*c630*/  LOP3.LUT R12, R13, 0x380, RZ, 0xc0, !PT ;  /* 0x000003800d0c7812 */ /* 0x000fe400078ec0ff */
[----:B------:R-:W-:Y:S02]  /*c640*/  LOP3.LUT R42, R5, R6, RZ, 0x3c, !PT ;  /* 0x00000006052a7212 */ /* 0x000fe400078e3cff */
[----:B------:R-:W-:Y:S01]  /*c650*/  LOP3.LUT R36, R36, R37, RZ, 0x3c, !PT ;  /* 0x0000002524247212 */ /* 0x000fe200078e3cff */
[----:B------:R-:W-:Y:S01]  /*c660*/  IMAD.X R37, RZ, RZ, R41, P3 ;  /* 0x000000ffff257224 */ /* 0x000fe200018e0629 */
[----:B------:R-:W-:-:S02]  /*c670*/  SHF.R.U64 R34, R34, 0x3, RZ ;  /* 0x0000000322227819 */ /* 0x000fc400000012ff */
[----:B------:R-:W-:Y:S02]  /*c680*/  SHF.R.U64 R20, R20, 0x3, RZ ;  /* 0x0000000314147819 */ /* 0x000fe400000012ff */
[----:B------:R-:W-:Y:S02]  /*c690*/  LOP3.LUT R56, R14, R15, RZ, 0x3c, !PT ;  /* 0x0000000f0e387212 */ /* 0x000fe400078e3cff */
[----:B------:R-:W-:Y:S02]  /*c6a0*/  SHF.R.U64 R4, R4, 0x3, RZ ;  /* 0x0000000304047819 */ /* 0x000fe400000012ff */
[----:B------:R-:W-:Y:S02]  /*c6b0*/  IADD3 R15, P3, R40, 0x8000, RZ ;  /* 0x00008000280f7810 */ /* 0x000fe40007f7e0ff */
[----:B------:R-:W-:Y:S02]  /*c6c0*/  SEL R147, R91, R132, P0 ;  /* 0x000000845b937207 */ /* 0x000fe40000000000 */
[----:B------:R-:W-:-:S02]  /*c6d0*/  SHF.R.U64 R12, R12, 0x3, RZ ;  /* 0x000000030c0c7819 */ /* 0x000fc400000012ff */
[----:B------:R-:W-:Y:S02]  /*c6e0*/  SEL R91, R132, R91, P0 ;  /* 0x0000005b845b7207 */ /* 0x000fe40000000000 */
[----:B------:R-:W-:Y:S01]  /*c6f0*/  LOP3.LUT R34, R34, R35, RZ, 0x3c, !PT ;  /* 0x0000002322227212 */ /* 0x000fe200078e3cff */
[----:B------:R-:W-:Y:S01]  /*c700*/  IMAD.X R35, RZ, RZ, R41, P2 ;  /* 0x000000ffff237224 */ /* 0x000fe200010e0629 */
[----:B------:R-:W-:Y:S02]  /*c710*/  SEL R131, R53, R52, P0 ;  /* 0x0000003435837207 */ /* 0x000fe40000000000 */
[----:B------:R-:W-:Y:S01]  /*c720*/  SEL R85, R52, R53, P0 ;  /* 0x0000003534557207 */ /* 0x000fe20000000000 */
[----:B------:R-:W-:Y:S01]  /*c730*/  IMAD.X R53, RZ, RZ, R73, P1 ;  /* 0x000000ffff357224 */ /* 0x000fe200008e0649 */
[----:B------:R-:W-:Y:S02]  /*c740*/  LOP3.LUT R60, R20, R21, RZ, 0x3c, !PT ;  /* 0x00000015143c7212 */ /* 0x000fe400078e3cff */
[----:B------:R-:W-:-:S02]  /*c750*/  MOV R132, R42 ;  /* 0x0000002a00847202 */ /* 0x000fc40000000f00 */
[----:B------:R-:W-:Y:S01]  /*c760*/  LOP3.LUT R58, R4, R7, RZ, 0x3c, !PT ;  /* 0x00000007043a7212 */ /* 0x000fe200078e3cff */
[----:B------:R-:W0:Y:S01]  /*c770*/  LDC R42, c[0x0][0xbe8] ;  /* 0x0002fa00ff2a7b82 */ /* 0x000e220000000800 */
[----:B------:R-:W-:Y:S02]  /*c780*/  IADD3 R21, P2, R40, 0x9000, RZ ;  /* 0x0000900028157810 */ /* 0x000fe40007f5e0ff */
[----:B------:R-:W-:Y:S02]  /*c790*/  LOP3.LUT R14, R15, 0x380, RZ, 0xc0, !PT ;  /* 0x000003800f0e7812 */ /* 0x000fe400078ec0ff */
[----:B------:R-:W-:Y:S02]  /*c7a0*/  LOP3.LUT R24, R29, 0x380, RZ, 0xc0, !PT ;  /* 0x000003801d187812 */ /* 0x000fe400078ec0ff */
[----:B------:R-:W-:Y:S02]  /*c7b0*/  LOP3.LUT R4, R9, 0x380, RZ, 0xc0, !PT ;  /* 0x0000038009047812 */ /* 0x000fe400078ec0ff */
[----:B------:R-:W-:-:S02]  /*c7c0*/  LOP3.LUT R52, R12, R13, RZ, 0x3c, !PT ;  /* 0x0000000d0c347212 */ /* 0x000fc400078e3cff */
[----:B------:R-:W-:Y:S02]  /*c7d0*/  LOP3.LUT R20, R21, 0x380, RZ, 0xc0, !PT ;  /* 0x0000038015147812 */ /* 0x000fe400078ec0ff */
[----:B------:R-:W-:Y:S02]  /*c7e0*/  SHF.R.U64 R14, R14, 0x3, RZ ;  /* 0x000000030e0e7819 */ /* 0x000fe400000012ff */
[----:B------:R-:W-:Y:S02]  /*c7f0*/  SHF.R.U64 R24, R24, 0x3, RZ ;  /* 0x0000000318187819 */ /* 0x000fe400000012ff */
[----:B------:R-:W-:Y:S02]  /*c800*/  SHF.R.U64 R4, R4, 0x3, RZ ;  /* 0x0000000304047819 */ /* 0x000fe400000012ff */
[----:B------:R-:W-:Y:S02]  /*c810*/  MOV R105, R52 ;  /* 0x0000003400697202 */ /* 0x000fe40000000f00 */
[----:B------:R-:W-:-:S02]  /*c820*/  SHF.R.U64 R20, R20, 0x3, RZ ;  /* 0x0000000314147819 */ /* 0x000fc400000012ff */
[----:B------:R-:W-:Y:S01]  /*c830*/  LOP3.LUT R14, R14, R15, RZ, 0x3c, !PT ;  /* 0x0000000f0e0e7212 */ /* 0x000fe200078e3cff */
[----:B------:R-:W-:Y:S01]  /*c840*/  IMAD.X R15, RZ, RZ, R41, P3 ;  /* 0x000000ffff0f7224 */ /* 0x000fe200018e0629 */
[----:B------:R-:W-:Y:S02]  /*c850*/  LOP3.LUT R68, R24, R29, RZ, 0x3c, !PT ;  /* 0x0000001d18447212 */ /* 0x000fe400078e3cff */
[----:B------:R-:W-:Y:S02]  /*c860*/  LOP3.LUT R7, R10, 0x380, RZ, 0xc0, !PT ;  /* 0x000003800a077812 */ /* 0x000fe400078ec0ff */
[----:B------:R-:W-:Y:S02]  /*c870*/  LOP3.LUT R48, R4, R9, RZ, 0x3c, !PT ;  /* 0x0000000904307212 */ /* 0x000fe400078e3cff */
[----:B------:R-:W-:Y:S02]  /*c880*/  IADD3 R9, P3, R40, 0xe000, RZ ;  /* 0x0000e00028097810 */ /* 0x000fe40007f7e0ff */
[----:B------:R-:W-:-:S02]  /*c890*/  MOV R114, R46 ;  /* 0x0000002e00727202 */ /* 0x000fc40000000f00 */
[----:B------:R-:W-:Y:S01]  /*c8a0*/  LOP3.LUT R20, R20, R21, RZ, 0x3c, !PT ;  /* 0x0000001514147212 */ /* 0x000fe200078e3cff */
[----:B------:R-:W-:Y:S01]  /*c8b0*/  IMAD.X R21, RZ, RZ, R41, P2 ;  /* 0x000000ffff157224 */ /* 0x000fe200010e0629 */
[----:B------:R-:W-:Y:S02]  /*c8c0*/  SHF.R.U64 R7, R7, 0x3, RZ ;  /* 0x0000000307077819 */ /* 0x000fe400000012ff */
[----:B------:R-:W-:Y:S02]  /*c8d0*/  MOV R68, R68 ;  /* 0x0000004400447202 */ /* 0x000fe40000000f00 */
[----:B------:R-:W-:Y:S02]  /*c8e0*/  LOP3.LUT R8, R9, 0x380, RZ, 0xc0, !PT ;  /* 0x0000038009087812 */ /* 0x000fe400078ec0ff */
[----:B------:R-:W-:Y:S02]  /*c8f0*/  IADD3 R103, P2, R40, 0xf000, RZ ;  /* 0x0000f00028677810 */ /* 0x000fe40007f5e0ff */
[----:B------:R-:W-:-:S02]  /*c900*/  MOV R69, R66 ;  /* 0x0000004200457202 */ /* 0x000fc40000000f00 */
[----:B------:R-:W-:Y:S02]  /*c910*/  MOV R66, R54 ;  /* 0x0000003600427202 */ /* 0x000fe40000000f00 */
[----:B------:R-:W-:Y:S02]  /*c920*/  SEL R161, R51, R50, P0 ;  /* 0x0000003233a17207 */ /* 0x000fe40000000000 */
[----:B------:R-:W-:Y:S01]  /*c930*/  SEL R101, R50, R51, P0 ;  /* 0x0000003332657207 */ /* 0x000fe20000000000 */
[----:B------:R-:W-:Y:S01]  /*c940*/  IMAD.X R51, RZ, RZ, R73, P5 ;  /* 0x000000ffff337224 */ /* 0x000fe200028e0649 */
[----:B------:R-:W-:Y:S02]  /*c950*/  LOP3.LUT R50, R7, R10, RZ, 0x3c, !PT ;  /* 0x0000000a07327212 */ /* 0x000fe400078e3cff */
[----:B------:R-:W-:Y:S02]  /*c960*/  SHF.R.U64 R8, R8, 0x3, RZ ;  /* 0x0000000308087819 */ /* 0x000fe400000012ff */
[----:B------:R-:W-:-:S02]  /*c970*/  LOP3.LUT R10, R103, 0x380, RZ, 0xc0, !PT ;  /* 0x00000380670a7812 */ /* 0x000fc400078ec0ff */
[----:B------:R-:W-:Y:S02]  /*c980*/  LOP3.LUT R4, R11, 0x380, RZ, 0xc0, !PT ;  /* 0x000003800b047812 */ /* 0x000fe400078ec0ff */
[----:B------:R-:W-:Y:S01]  /*c990*/  LOP3.LUT R8, R8, R9, RZ, 0x3c, !PT ;  /* 0x0000000908087212 */ /* 0x000fe200078e3cff */
[----:B------:R-:W-:Y:S01]  /*c9a0*/  IMAD.X R9, RZ, RZ, R41, P3 ;  /* 0x000000ffff097224 */ /* 0x000fe200018e0629 */
[----:B------:R-:W-:Y:S02]  /*c9b0*/  SHF.R.U64 R10, R10, 0x3, RZ ;  /* 0x000000030a0a7819 */ /* 0x000fe400000012ff */
[----:B--2---:R-:W-:Y:S01]  /*c9c0*/  LOP3.LUT R53, R74, 0x2, RZ, 0x3c, !PT ;  /* 0x000000024a357812 */ /* 0x004fe200078e3cff */
[----:B------:R-:W-:Y:S01]  /*c9d0*/  SHFL.IDX PT, R46, R107, R74, 0x1c1f ;  /* 0x001c1f4a6b2e7589 */ /* 0x000fe200000e0000 */
[----:B0-----:R-:W-:Y:S02]  /*c9e0*/  ISETP.NE.AND P3, PT, R42, 0x1, PT ;  /* 0x000000012a00780c */ /* 0x001fe40003f65270 */
[----:B------:R-:W-:Y:S01]  /*c9f0*/  SHF.R.U64 R4, R4, 0x3, RZ ;  /* 0x0000000304047819 */ /* 0x000fe200000012ff */
[----:B------:R-:W0:Y:S01]  /*ca00*/  SHFL.IDX PT, R75, R75, R53, 0x1c1f ;  /* 0x001c1f354b4b7589 */ /* 0x000e2200000e0000 */
[----:B------:R-:W-:-:S02]  /*ca10*/  LOP3.LUT R10, R10, R103, RZ, 0x3c, !PT ;  /* 0x000000670a0a7212 */ /* 0x000fc400078e3cff */
[----:B------:R-:W-:Y:S01]  /*ca20*/  MOV R103, R72 ;  /* 0x0000004800677202 */ /* 0x000fe20000000f00 */
[----:B------:R-:W-:Y:S01]  /*ca30*/  SHFL.IDX PT, R54, R115, R74, 0x1c1f ;  /* 0x001c1f4a73367589 */ /* 0x000fe200000e0000 */
[----:B------:R-:W-:Y:S02]  /*ca40*/  MOV R72, R70 ;  /* 0x0000004600487202 */ /* 0x000fe40000000f00 */
[----:B------:R-:W-:Y:S01]  /*ca50*/  SEL R137, R128, R49, P0 ;  /* 0x0000003180897207 */ /* 0x000fe20000000000 */
[----:B------:R-:W1:Y:S01]  /*ca60*/  SHFL.IDX PT, R77, R77, R53, 0x1c1f ;  /* 0x001c1f354d4d7589 */ /* 0x000e6200000e0000 */
[----:B------:R-:W-:Y:S01]  /*ca70*/  SEL R88, R49, R128, P0 ;  /* 0x0000008031587207 */ /* 0x000fe20000000000 */
[----:B------:R-:W-:Y:S01]  /*ca80*/  IMAD.X R49, RZ, RZ, R73, P6 ;  /* 0x000000ffff317224 */ /* 0x000fe200030e0649 */
[----:B------:R-:W-:Y:S01]  /*ca90*/  MOV R70, R64 ;  /* 0x0000004000467202 */ /* 0x000fe20000000f00 */
[----:B------:R-:W-:Y:S01]  /*caa0*/  SHFL.IDX PT, R143, R143, R74, 0x1c1f ;  /* 0x001c1f4a8f8f7589 */ /* 0x000fe200000e0000 */
[----:B------:R-:W-:Y:S01]  /*cab0*/  LOP3.LUT R44, R4, R11, RZ, 0x3c, !PT ;  /* 0x0000000b042c7212 */ /* 0x000fe200078e3cff */
[----:B------:R-:W-:Y:S01]  /*cac0*/  IMAD.X R11, RZ, RZ, R41, P2 ;  /* 0x000000ffff0b7224 */ /* 0x000fe200010e0629 */
[----:B------:R-:W-:Y:S01]  /*cad0*/  MOV R65, R56 ;  /* 0x0000003800417202 */ /* 0x000fe20000000f00 */
[----:B------:R-:W-:Y:S01]  /*cae0*/  SHFL.IDX PT, R147, R147, R74, 0x1c1f ;  /* 0x001c1f4a93937589 */ /* 0x000fe200000e0000 */
[----:B------:R-:W-:-:S02]  /*caf0*/  SEL R111, R32, R33, P0 ;  /* 0x00000021206f7207 */ /* 0x000fc40000000000 */
[----:B------:R-:W-:Y:S01]  /*cb00*/  SEL R76, R33, R32, P0 ;  /* 0x00000020214c7207 */ /* 0x000fe20000000000 */
[----:B------:R-:W2:Y:S01]  /*cb10*/  SHFL.IDX PT, R96, R96, R53, 0x1c1f ;  /* 0x001c1f3560607589 */ /* 0x000ea200000e0000 */
[----:B------:R-:W-:Y:S02]  /*cb20*/  SEL R139, R136, R89, P0 ;  /* 0x00000059888b7207 */ /* 0x000fe40000000000 */
[----:B------:R-:W-:Y:S01]  /*cb30*/  SEL R89, R89, R136, P0 ;  /* 0x0000008859597207 */ /* 0x000fe20000000000 */
[----:B------:R-:W3:Y:S01]  /*cb40*/  SHFL.IDX PT, R56, R91, R53, 0x1c1f ;  /* 0x001c1f355b387589 */ /* 0x000ee200000e0000 */
[----:B------:R-:W-:Y:S02]  /*cb50*/  MOV R134, R44 ;  /* 0x0000002c00867202 */ /* 0x000fe40000000f00 */
[----:B------:R-:W-:Y:S01]  /*cb60*/  MOV R136, R48 ;  /* 0x0000003000887202 */ /* 0x000fe20000000f00 */
[----:B------:R-:W-:Y:S01]  /*cb70*/  SHFL.IDX PT, R117, R117, R74, 0x1c1f ;  /* 0x001c1f4a75757589 */ /* 0x000fe200000e0000 */
[----:B------:R-:W-:-:S02]  /*cb80*/  MOV R110, R50 ;  /* 0x00000032006e7202 */ /* 0x000fc40000000f00 */
[----:B0-----:R-:W-:Y:S01]  /*cb90*/  SEL R44, R46, R75, P0 ;  /* 0x0000004b2e2c7207 */ /* 0x001fe20000000000 */
[----:B------:R-:W0:Y:S01]  /*cba0*/  SHFL.IDX PT, R78, R78, R53, 0x1c1f ;  /* 0x001c1f354e4e7589 */ /* 0x000e2200000e0000 */
[----:B------:R-:W-:Y:S02]  /*cbb0*/  SEL R46, R75, R46, P0 ;  /* 0x0000002e4b2e7207 */ /* 0x000fe40000000000 */
[----:B------:R-:W4:Y:S01]  /*cbc0*/  @P3 LDC R75, c[0x0][0xbec] ;  /* 0x0002fb00ff4b3b82 */ /* 0x000f220000000800 */
[----:B------:R-:W-:Y:S01]  /*cbd0*/  SHFL.IDX PT, R50, R111, R74, 0x1c1f ;  /* 0x001c1f4a6f327589 */ /* 0x000fe200000e0000 */
[----:B------:R-:W-:Y:S02]  /*cbe0*/  MOV R64, R60 ;  /* 0x0000003c00407202 */ /* 0x000fe40000000f00 */
[----:B------:R-:W-:Y:S01]  /*cbf0*/  SEL R167, R39, R38, P0 ;  /* 0x0000002627a77207 */ /* 0x000fe20000000000 */
[----:B------:R-:W0:Y:S01]  /*cc00*/  SHFL.IDX PT, R49, R76, R53, 0x1c1f ;  /* 0x001c1f354c317589 */ /* 0x000e2200000e0000 */
[----:B------:R-:W-:-:S02]  /*cc10*/  SEL R171, R31, R30, P0 ;  /* 0x0000001e1fab7207 */ /* 0x000fc40000000000 */
[----:B------:R-:W-:Y:S01]  /*cc20*/  MOV R71, R62 ;  /* 0x0000003e00477202 */ /* 0x000fe20000000f00 */
[----:B------:R-:W-:Y:S01]  /*cc30*/  SHFL.IDX PT, R145, R145, R74, 0x1c1f ;  /* 0x001c1f4a91917589 */ /* 0x000fe200000e0000 */
[----:B-1----:R-:W-:Y:S02]  /*cc40*/  SEL R52, R54, R77, P0 ;  /* 0x0000004d36347207 */ /* 0x002fe40000000000 */
[----:B------:R-:W-:Y:S01]  /*cc50*/  SEL R54, R77, R54, P0 ;  /* 0x000000364d367207 */ /* 0x000fe20000000000 */
[----:B------:R-:W1:Y:S01]  /*cc60*/  SHFL.IDX PT, R92, R92, R53, 0x1c1f ;  /* 0x001c1f355c5c7589 */ /* 0x000e6200000e0000 */
[----:B------:R-:W-:Y:S01]  /*cc70*/  SEL R108, R38, R39, P0 ;  /* 0x00000027266c7207 */ /* 0x000fe20000000000 */
[----:B------:R-:W4:Y:S01]  /*cc80*/  @P3 LDC R77, c[0x0][0xbf0] ;  /* 0x0002fc00ff4d3b82 */ /* 0x000f220000000800 */
[----:B------:R-:W-:Y:S01]  /*cc90*/  IADD3 R39, P4, R40, 0x1000, RZ ;  /* 0x0000100028277810 */ /* 0x000fe20007f9e0ff */
[----:B------:R-:W-:Y:S01]  /*cca0*/  SHFL.IDX PT, R149, R149, R74, 0x1c1f ;  /* 0x001c1f4a95957589 */ /* 0x000fe200000e0000 */
[----:B------:R-:W-:-:S02]  /*ccb0*/  SEL R112, R30, R31, P0 ;  /* 0x0000001f1e707207 */ /* 0x000fc40000000000 */
[----:B------:R-:W-:Y:S01]  /*ccc0*/  LOP3.LUT R38, R39, 0x380, RZ, 0xc0, !PT ;  /* 0x0000038027267812 */ /* 0x000fe200078ec0ff */
[----:B------:R-:W1:Y:S01]  /*ccd0*/  SHFL.IDX PT, R60, R93, R53, 0x1c1f ;  /* 0x001c1f355d3c7589 */ /* 0x000e6200000e0000 */
[----:B------:R-:W-:Y:S02]  /*cce0*/  IADD3 R31, P1, R40, 0x4000, RZ ;  /* 0x00004000281f7810 */ /* 0x000fe40007f3e0ff */
[----:B------:R-:W-:Y:S01]  /*ccf0*/  SHF.R.U64 R38, R38, 0x3, RZ ;  /* 0x0000000326267819 */ /* 0x000fe200000012ff */
[----:B------:R-:W-:Y:S01]  /*cd00*/  SHFL.IDX PT, R119, R119, R74, 0x1c1f ;  /* 0x001c1f4a77777589 */ /* 0x000fe200000e0000 */
[----:B------:R-:W-:Y:S02]  /*cd10*/  LOP3.LUT R30, R31, 0x380, RZ, 0xc0, !PT ;  /* 0x000003801f1e7812 */ /* 0x000fe400078ec0ff */
[----:B------:R-:W-:Y:S01]  /*cd20*/  LOP3.LUT R38, R38, R39, RZ, 0x3c, !PT ;  /* 0x0000002726267212 */ /* 0x000fe200078e3cff */
[----:B------:R-:W1:Y:S01]  /*cd30*/  SHFL.IDX PT, R62, R79, R53, 0x1c1f ;  /* 0x001c1f354f3e7589 */ /* 0x000e6200000e0000 */
[----:B------:R-:W-:Y:S01]  /*cd40*/  MOV R138, R58 ;  /* 0x0000003a008a7202 */ /* 0x000fe20000000f00 */
[----:B------:R-:W-:Y:S01]  /*cd50*/  IMAD.X R39, RZ, RZ, R41, P4 ;  /* 0x000000ffff277224 */ /* 0x000fe200020e0629 */
[----:B--2---:R-:W-:Y:S01]  /*cd60*/  SEL R45, R143, R96, P0 ;  /* 0x000000608f2d7207 */ /* 0x004fe20000000000 */
[----:B------:R-:W-:Y:S01]  /*cd70*/  SHFL.IDX PT, R151, R151, R74, 0x1c1f ;  /* 0x001c1f4a97977589 */ /* 0x000fe200000e0000 */
[----:B------:R-:W-:-:S02]  /*cd80*/  SEL R47, R96, R143, P0 ;  /* 0x0000008f602f7207 */ /* 0x000fc40000000000 */
[----:B---3--:R-:W-:Y:S01]  /*cd90*/  SEL R55, R56, R147, P0 ;  /* 0x0000009338377207 */ /* 0x008fe20000000000 */
[----:B------:R-:W-:Y:S01]  /*cda0*/  BAR.SYNC.DEFER_BLOCKING 0x1, 0x100 ;  /* 0x0044000000007b1d */ /* 0x000fe20000010000 */
[----:B0-----:R-:W-:Y:S02]  /*cdb0*/  SEL R58, R78, R117, P0 ;  /* 0x000000754e3a7207 */ /* 0x001fe40000000000 */
[----:B------:R-:W-:Y:S02]  /*cdc0*/  IADD3 R27, P4, R40, 0x7000, RZ ;  /* 0x00007000281b7810 */ /* 0x000fe40007f9e0ff */
[----:B------:R-:W-:Y:S02]  /*cdd0*/  SHF.R.U64 R30, R30, 0x3, RZ ;  /* 0x000000031e1e7819 */ /* 0x000fe400000012ff */
[----:B------:R-:W-:Y:S01]  /*cde0*/  SEL R48, R50, R49, P0 ;  /* 0x0000003132307207 */ /* 0x000fe20000000000 */
[----:B------:R-:W0:Y:S01]  /*cdf0*/  SHFL.IDX PT, R94, R94, R53, 0x1c1f ;  /* 0x001c1f355e5e7589 */ /* 0x000e2200000e0000 */
[----:B------:R-:W-:-:S02]  /*ce00*/  LOP3.LUT R26, R27, 0x380, RZ, 0xc0, !PT ;  /* 0x000003801b1a7812 */ /* 0x000fc400078ec0ff */
[----:B------:R-:W-:Y:S01]  /*ce10*/  SEL R50, R49, R50, P0 ;  /* 0x0000003231327207 */ /* 0x000fe20000000000 */
[----:B------:R-:W-:Y:S01]  /*ce20*/  SHFL.IDX PT, R121, R121, R74, 0x1c1f ;  /* 0x001c1f4a79797589 */ /* 0x000fe200000e0000 */
[----:B------:R-:W-:Y:S01]  /*ce30*/  LOP3.LUT R30, R30, R31, RZ, 0x3c, !PT ;  /* 0x0000001f1e1e7212 */ /* 0x000fe200078e3cff */
[----:B------:R-:W-:Y:S01]  /*ce40*/  IMAD.X R31, RZ, RZ, R41, P1 ;  /* 0x000000ffff1f7224 */ /* 0x000fe200008e0629 */
[----:B-1----:R-:W-:Y:S01]  /*ce50*/  SEL R49, R145, R92, P0 ;  /* 0x0000005c91317207 */ /* 0x002fe20000000000 */
[----:B------:R-:W-:Y:S01]  /*ce60*/  SHFL.IDX PT, R123, R123, R74, 0x1c1f ;  /* 0x001c1f4a7b7b7589 */ /* 0x000fe200000e0000 */
[----:B------:R-:W-:Y:S02]  /*ce70*/  SEL R51, R92, R145, P0 ;  /* 0x000000915c337207 */ /* 0x000fe40000000000 */
[----:B------:R-:W-:Y:S01]  /*ce80*/  SEL R57, R149, R60, P0 ;  /* 0x0000003c95397207 */ /* 0x000fe20000000000 */
[----:B------:R-:W-:Y:S01]  /*ce90*/  SHFL.IDX PT, R125, R125, R74, 0x1c1f ;  /* 0x001c1f4a7d7d7589 */ /* 0x000fe200000e0000 */
[----:B------:R-:W-:-:S02]  /*cea0*/  SEL R59, R60, R149, P0 ;  /* 0x000000953c3b7207 */ /* 0x000fc40000000000 */
[----:B------:R-:W-:Y:S01]  /*ceb0*/  IADD3 R25, P1, R40, 0xa000, RZ ;  /* 0x0000a00028197810 */ /* 0x000fe20007f3e0ff */
[----:B------:R-:W-:Y:S01]  /*cec0*/  SHFL.IDX PT, R127, R127, R74, 0x1c1f ;  /* 0x001c1f4a7f7f7589 */ /* 0x000fe200000e0000 */
[----:B------:R-:W-:Y:S02]  /*ced0*/  SEL R60, R119, R62, P0 ;  /* 0x0000003e773c7207 */ /* 0x000fe40000000000 */
[----:B------:R-:W-:Y:S01]  /*cee0*/  SHF.R.U64 R26, R26, 0x3, RZ ;  /* 0x000000031a1a7819 */ /* 0x000fe200000012ff */
[----:B------:R-:W-:Y:S01]  /*cef0*/  SHFL.IDX PT, R129, R129, R74, 0x1c1f ;  /* 0x001c1f4a81817589 */ /* 0x000fe200000e0000 */
[----:B------:R-:W-:Y:S02]  /*cf00*/  SEL R62, R62, R119, P0 ;  /* 0x000000773e3e7207 */ /* 0x000fe40000000000 */
[----:B------:R-:W-:Y:S01]  /*cf10*/  LOP3.LUT R24, R25, 0x380, RZ, 0xc0, !PT ;  /* 0x0000038019187812 */ /* 0x000fe200078ec0ff */
[----:B------:R-:W-:Y:S01]  /*cf20*/  SHFL.IDX PT, R116, R131, R74, 0x1c1f ;  /* 0x001c1f4a83747589 */ /* 0x000fe200000e0000 */
[----:B0-----:R-:W-:-:S02]  /*cf30*/  SEL R61, R151, R94, P0 ;  /* 0x0000005e973d7207 */ /* 0x001fc40000000000 */
[----:B------:R-:W-:Y:S01]  /*cf40*/  SEL R63, R94, R151, P0 ;  /* 0x000000975e3f7207 */ /* 0x000fe20000000000 */
[----:B------:R-:W-:Y:S01]  /*cf50*/  SHFL.IDX PT, R106, R133, R74, 0x1c1f ;  /* 0x001c1f4a856a7589 */ /* 0x000fe200000e0000 */
[----:B------:R-:W-:Y:S01]  /*cf60*/  LOP3.LUT R26, R26, R27, RZ, 0x3c, !PT ;  /* 0x0000001b1a1a7212 */ /* 0x000fe200078e3cff */
[--C-:B------:R-:W-:Y:S01]  /*cf70*/  IMAD.X R27, RZ, RZ, R41.reuse, P4 ;  /* 0x000000ffff1b7224 */ /* 0x100fe200020e0629 */
[----:B------:R-:W-:Y:S01]  /*cf80*/  IADD3 R7, P4, R40, 0xd000, RZ ;  /* 0x0000d00028077810 */ /* 0x000fe20007f9e0ff */
[----:B------:R-:W-:Y:S01]  /*cf90*/  SHFL.IDX PT, R67, R135, R74, 0x1c1f ;  /* 0x001c1f4a87437589 */ /* 0x000fe200000e0000 */
[----:B------:R-:W-:Y:S02]  /*cfa0*/  SHF.R.U64 R24, R24, 0x3, RZ ;  /* 0x0000000318187819 */ /* 0x000fe400000012ff */
[----:B------:R-:W-:Y:S01]  /*cfb0*/  LOP3.LUT R6, R7, 0x380, RZ, 0xc0, !PT ;  /* 0x0000038007067812 */ /* 0x000fe200078ec0ff */
[----:B------:R-:W-:Y:S01]  /*cfc0*/  SHFL.IDX PT, R100, R137, R74, 0x1c1f ;  /* 0x001c1f4a89647589 */ /* 0x000fe200000e0000 */
[----:B------:R-:W-:Y:S01]  /*cfd0*/  LOP3.LUT R24, R24, R25, RZ, 0x3c, !PT ;  /* 0x0000001918187212 */ /* 0x000fe200078e3cff */
[----:B------:R-:W-:Y:S01]  /*cfe0*/  IMAD.X R25, RZ, RZ, R41, P1 ;  /* 0x000000ffff197224 */ /* 0x000fe200008e0629 */
[C---:B------:R-:W-:Y:S01]  /*cff0*/  IADD3 R33, P6, R40.reuse, 0x5000, RZ ;  /* 0x0000500028217810 */ /* 0x040fe20007fde0ff */
[----:B------:R-:W-:Y:S01]  /*d000*/  SHFL.IDX PT, R73, R139, R74, 0x1c1f ;  /* 0x001c1f4a8b497589 */ /* 0x000fe200000e0000 */
[----:B------:R-:W-:-:S02]  /*d010*/  IADD3 R29, P5, R40, 0x6000, RZ ;  /* 0x00006000281d7810 */ /* 0x000fc40007fbe0ff */
[----:B------:R-:W-:Y:S01]  /*d020*/  SHF.R.U64 R6, R6, 0x3, RZ ;  /* 0x0000000306067819 */ /* 0x000fe200000012ff */
[----:B------:R-:W-:Y:S01]  /*d030*/  SHFL.IDX PT, R43, R141, R74, 0x1c1f ;  /* 0x001c1f4a8d2b7589 */ /* 0x000fe200000e0000 */
[----:B------:R-:W-:Y:S02]  /*d040*/  LOP3.LUT R32, R33, 0x380, RZ, 0xc0, !PT ;  /* 0x0000038021207812 */ /* 0x000fe400078ec0ff */
[----:B------:R-:W-:Y:S01]  /*d050*/  LOP3.LUT R28, R29, 0x380, RZ, 0xc0, !PT ;  /* 0x000003801d1c7812 */ /* 0x000fe200078ec0ff */
[----:B------:R-:W-:Y:S01]  /*d060*/  SHFL.IDX PT, R153, R153, R74, 0x1c1f ;  /* 0x001c1f4a99997589 */ /* 0x000fe200000e0000 */
[----:B------:R-:W-:Y:S02]  /*d070*/  LOP3.LUT R6, R6, R7, RZ, 0x3c, !PT ;  /* 0x0000000706067212 */ /* 0x000fe400078e3cff */
[----:B------:R-:W-:Y:S01]  /*d080*/  LOP3.LUT R7, R40, 0x380, RZ, 0xc0, !PT ;  /* 0x0000038028077812 */ /* 0x000fe200078ec0ff */
[----:B------:R-:W-:Y:S01]  /*d090*/  SHFL.IDX PT, R155, R155, R74, 0x1c1f ;  /* 0x001c1f4a9b9b7589 */ /* 0x000fe200000e0000 */
[----:B------:R-:W-:-:S02]  /*d0a0*/  SHF.R.U64 R32, R32, 0x3, RZ ;  /* 0x0000000320207819 */ /* 0x000fc400000012ff */
[----:B------:R-:W-:Y:S01]  /*d0b0*/  SHF.R.U64 R28, R28, 0x3, RZ ;  /* 0x000000031c1c7819 */ /* 0x000fe200000012ff */
[----:B------:R-:W-:Y:S01]  /*d0c0*/  SHFL.IDX PT, R157, R157, R74, 0x1c1f ;  /* 0x001c1f4a9d9d7589 */ /* 0x000fe200000e0000 */
[----:B------:R-:W-:Y:S02]  /*d0d0*/  SHF.R.U64 R7, R7, 0x3, RZ ;  /* 0x0000000307077819 */ /* 0x000fe400000012ff */
[----:B------:R-:W-:Y:S01]  /*d0e0*/  LOP3.LUT R32, R32, R33, RZ, 0x3c, !PT ;  /* 0x0000002120207212 */ /* 0x000fe200078e3cff */
[----:B------:R-:W-:Y:S01]  /*d0f0*/  SHFL.IDX PT, R159, R159, R74, 0x1c1f ;  /* 0x001c1f4a9f9f7589 */ /* 0x000fe200000e0000 */
[----:B------:R-:W-:Y:S01]  /*d100*/  LOP3.LUT R28, R28, R29, RZ, 0x3c, !PT ;  /* 0x0000001d1c1c7212 */ /* 0x000fe200078e3cff */
[--C-:B------:R-:W-:Y:S01]  /*d110*/  IMAD.X R33, RZ, RZ, R41.reuse, P6 ;  /* 0x000000ffff217224 */ /* 0x100fe200030e0629 */
[C---:B------:R-:W-:Y:S01]  /*d120*/  IADD3 R13, P6, R40.reuse, 0xb000, RZ ;  /* 0x0000b000280d7810 */ /* 0x040fe20007fde0ff */
[----:B------:R-:W-:Y:S01]  /*d130*/  SHFL.IDX PT, R161, R161, R74, 0x1c1f ;  /* 0x001c1f4aa1a17589 */ /* 0x000fe200000e0000 */
[----:B------:R-:W-:Y:S01]  /*d140*/  IMAD.X R29, RZ, RZ, R41, P5 ;  /* 0x000000ffff1d7224 */ /* 0x000fe200028e0629 */
[----:B------:R-:W-:-:S02]  /*d150*/  IADD3 R5, P5, R40, 0xc000, RZ ;  /* 0x0000c00028057810 */ /* 0x000fc40007fbe0ff */
[----:B------:R-:W-:Y:S01]  /*d160*/  SHFL.IDX PT, R163, R163, R74, 0x1c1f ;  /* 0x001c1f4aa3a37589 */ /* 0x000fe200000e0000 */
[----:B------:R-:W-:Y:S01]  /*d170*/  LOP3.LUT R40, R7, R40, RZ, 0x3c, !PT ;  /* 0x0000002807287212 */ /* 0x000fe200078e3cff */
[--C-:B------:R-:W-:Y:S01]  /*d180*/  IMAD.X R7, RZ, RZ, R41.reuse, P4 ;  /* 0x000000ffff077224 */ /* 0x100fe200020e0629 */
[----:B------:R-:W-:Y:S01]  /*d190*/  LOP3.LUT R4, R5, 0x380, RZ, 0xc0, !PT ;  /* 0x0000038005047812 */ /* 0x000fe200078ec0ff */
[----:B------:R-:W-:Y:S01]  /*d1a0*/  SHFL.IDX PT, R165, R165, R74, 0x1c1f ;  /* 0x001c1f4aa5a57589 */ /* 0x000fe200000e0000 */
[----:B------:R-:W-:Y:S02]  /*d1b0*/  LOP3.LUT R12, R13, 0x380, RZ, 0xc0, !PT ;  /* 0x000003800d0c7812 */ /* 0x000fe400078ec0ff */
[----:B------:R-:W-:Y:S01]  /*d1c0*/  SHF.R.U64 R4, R4, 0x3, RZ ;  /* 0x0000000304047819 */ /* 0x000fe200000012ff */
[----:B------:R-:W-:Y:S01]  /*d1d0*/  SHFL.IDX PT, R115, R167, R74, 0x1c1f ;  /* 0x001c1f4aa7737589 */ /* 0x000fe200000e0000 */
[----:B------:R-:W-:Y:S02]  /*d1e0*/  SHF.R.U64 R12, R12, 0x3, RZ ;  /* 0x000000030c0c7819 */ /* 0x000fe400000012ff */
[----:B------:R-:W-:Y:S01]  /*d1f0*/  LOP3.LUT R4, R4, R5, RZ, 0x3c, !PT ;  /* 0x0000000504047212 */ /* 0x000fe200078e3cff */
[----:B------:R-:W-:Y:S01]  /*d200*/  SHFL.IDX PT, R111, R169, R74, 0x1c1f ;  /* 0x001c1f4aa96f7589 */ /* 0x000fe200000e0000 */
[--C-:B------:R-:W-:Y:S01]  /*d210*/  IMAD.X R5, RZ, RZ, R41.reuse, P5 ;  /* 0x000000ffff057224 */ /* 0x100fe200028e0629 */
[----:B------:R-:W-:Y:S01]  /*d220*/  LOP3.LUT R12, R12, R13, RZ, 0x3c, !PT ;  /* 0x0000000d0c0c7212 */ /* 0x000fe200078e3cff */
[----:B------:R-:W-:Y:S01]  /*d230*/  IMAD.X R13, RZ, RZ, R41, P6 ;  /* 0x000000ffff0d7224 */ /* 0x000fe200030e0629 */
        /* <DEDUP_REMOVED lines=22> */
[----:B------:R-:W1:Y:S04]  /*d3a0*/  SHFL.IDX PT, R112, R112, R53, 0x1c1f ;  /* 0x001c1f3570707589 */ /* 0x000e6800000e0000 */
[----:B------:R2:W3:Y:S04]  /*d3b0*/  SHFL.IDX PT, R130, R113, R53, 0x1c1f ;  /* 0x001c1f3571827589 */ /* 0x0004e800000e0000 */
[----:B------:R4:W-:Y:S04]  /*d3c0*/  STSM.16.M88.4 [R103], R44 ;  /* 0x0000002c67007844 */ /* 0x0009e80000000200 */
[----:B------:R1:W-:Y:S01]  /*d3d0*/  STSM.16.M88.4 [R138], R48 ;  /* 0x000000308a007844 */ /* 0x0003e20000000200 */
[----:B--2---:R-:W-:-:S02]  /*d3e0*/  SEL R53, R147, R56, P0 ;  /* 0x0000003893357207 */ /* 0x004fc40000000000 */
[----:B------:R-:W-:Y:S01]  /*d3f0*/  SEL R56, R117, R78, P0 ;  /* 0x0000004e75387207 */ /* 0x000fe20000000000 */
[----:B------:R-:W-:Y:S02]  /*d400*/  VIADD R78, R18, UR36 ;  /* 0x00000024124e7c36 */ /* 0x000fe40008000000 */
[----:B------:R2:W-:Y:S01]  /*d410*/  STSM.16.M88.4 [R136], R52 ;  /* 0x0000003488007844 */ /* 0x0005e20000000200 */
[----:B0-----:R-:W-:-:S03]  /*d420*/  SEL R79, R128, R111, P0 ;  /* 0x0000006f804f7207 */ /* 0x001fc60000000000 */
[----:B------:R-:W-:Y:S01]  /*d430*/  STSM.16.M88.4 [R134], R56 ;  /* 0x0000003886007844 */ /* 0x000fe20000000200 */
[----:B----4-:R-:W-:Y:S01]  /*d440*/  @P3 IMAD.HI.U32 R44, R78, R75, RZ ;  /* 0x0000004b4e2c3227 */ /* 0x010fe200078e00ff */
[----:B------:R-:W-:Y:S02]  /*d450*/  SEL R46, R80, R121, P0 ;  /* 0x00000079502e7207 */ /* 0x000fe40000000000 */
[----:B------:R-:W-:Y:S01]  /*d460*/  SEL R45, R153, R74, P0 ;  /* 0x0000004a992d7207 */ /* 0x000fe20000000000 */
[----:B------:R-:W-:Y:S01]  /*d470*/  IMAD.MOV.U32 R75, RZ, RZ, R78 ;  /* 0x000000ffff4b7224 */ /* 0x000fe200078e004e */
[----:B------:R-:W-:Y:S01]  /*d480*/  @P3 SHF.R.U32.HI R75, RZ, R77, R44 ;  /* 0x0000004dff4b3219 */ /* 0x000fe2000001162c */
[----:B------:R0:W-:Y:S01]  /*d490*/  STSM.16.M88.4 [R132], R60 ;  /* 0x0000003c84007844 */ /* 0x0001e20000000200 */
[----:B------:R-:W-:Y:S02]  /*d4a0*/  SEL R44, R121, R80, P0 ;  /* 0x00000050792c7207 */ /* 0x000fe40000000000 */
[----:B------:R-:W-:-:S02]  /*d4b0*/  SEL R47, R74, R153, P0 ;  /* 0x000000994a2f7207 */ /* 0x000fc40000000000 */
[----:B-1----:R-:W-:Y:S02]  /*d4c0*/  SEL R48, R123, R118, P0 ;  /* 0x000000767b307207 */ /* 0x002fe40000000000 */
[----:B------:R-:W-:Y:S01]  /*d4d0*/  SEL R50, R118, R123, P0 ;  /* 0x0000007b76327207 */ /* 0x000fe20000000000 */
[----:B------:R1:W-:Y:S01]  /*d4e0*/  STSM.16.M88.4 [R114], R44 ;  /* 0x0000002c72007844 */ /* 0x0003e20000000200 */
[----:B------:R-:W-:Y:S02]  /*d4f0*/  SEL R49, R155, R124, P0 ;  /* 0x0000007c9b317207 */ /* 0x000fe40000000000 */
[----:B------:R-:W-:Y:S02]  /*d500*/  SEL R51, R124, R155, P0 ;  /* 0x0000009b7c337207 */ /* 0x000fe40000000000 */
[----:B--2---:R-:W-:Y:S02]  /*d510*/  SEL R52, R125, R82, P0 ;  /* 0x000000527d347207 */ /* 0x004fe40000000000 */
[----:B------:R-:W-:Y:S01]  /*d520*/  SEL R54, R82, R125, P0 ;  /* 0x0000007d52367207 */ /* 0x000fe20000000000 */
[----:B0-----:R-:W-:Y:S01]  /*d530*/  IMAD.MOV R61, RZ, RZ, -R75 ;  /* 0x000000ffff3d7224 */ /* 0x001fe200078e0a4b */
[----:B------:R-:W-:Y:S01]  /*d540*/  SEL R53, R157, R98, P0 ;  /* 0x000000629d357207 */ /* 0x000fe20000000000 */
[----:B------:R0:W-:Y:S01]  /*d550*/  STSM.16.M88.4 [R110], R48 ;  /* 0x000000306e007844 */ /* 0x0001e20000000200 */
[----:B------:R-:W-:Y:S01]  /*d560*/  SEL R55, R98, R157, P0 ;  /* 0x0000009d62377207 */ /* 0x000fe20000000000 */
[----:B------:R-:W-:Y:S01]  /*d570*/  IMAD R61, R42, R61, R78 ;  /* 0x0000003d2a3d7224 */ /* 0x000fe200078e024e */
[----:B------:R-:W-:-:S02]  /*d580*/  SEL R56, R127, R120, P0 ;  /* 0x000000787f387207 */ /* 0x000fc40000000000 */
[----:B------:R-:W-:Y:S01]  /*d590*/  SEL R58, R120, R127, P0 ;  /* 0x0000007f783a7207 */ /* 0x000fe20000000000 */
[----:B------:R2:W-:Y:S01]  /*d5a0*/  STSM.16.M88.4 [R105], R52 ;  /* 0x0000003469007844 */ /* 0x0005e20000000200 */
[----:B------:R-:W-:Y:S02]  /*d5b0*/  SEL R57, R159, R86, P0 ;  /* 0x000000569f397207 */ /* 0x000fe40000000000 */
[----:B------:R-:W-:Y:S02]  /*d5c0*/  SEL R59, R86, R159, P0 ;  /* 0x0000009f563b7207 */ /* 0x000fe40000000000 */
[----:B-1----:R-:W-:Y:S02]  /*d5d0*/  SEL R44, R129, R84, P0 ;  /* 0x00000054812c7207 */ /* 0x002fe40000000000 */
[----:B------:R-:W-:Y:S01]  /*d5e0*/  SEL R46, R84, R129, P0 ;  /* 0x00000081542e7207 */ /* 0x000fe20000000000 */
[----:B------:R1:W-:Y:S01]  /*d5f0*/  STSM.16.M88.4 [R66], R56 ;  /* 0x0000003842007844 */ /* 0x0003e20000000200 */
[----:B------:R-:W-:Y:S01]  /*d600*/  SEL R45, R161, R88, P0 ;  /* 0x00000058a12d7207 */ /* 0x000fe20000000000 */
[----:B0-----:R-:W-:Y:S01]  /*d610*/  VIADD R51, R236, UR36 ;  /* 0x00000024ec337c36 */ /* 0x001fe20008000000 */
[----:B------:R-:W-:-:S02]  /*d620*/  SHF.R.S32.HI R49, RZ, 0x1f, R75 ;  /* 0x0000001fff317819 */ /* 0x000fc4000001144b */
[----:B------:R-:W-:Y:S02]  /*d630*/  IADD3 R48, P1, R75, UR6, RZ ;  /* 0x000000064b307c10 */ /* 0x000fe4000ff3e0ff */
[----:B------:R-:W-:Y:S01]  /*d640*/  SHF.R.S32.HI R50, RZ, 0x1f, R61 ;  /* 0x0000001fff327819 */ /* 0x000fe2000001143d */
[----:B--2---:R-:W-:Y:S01]  /*d650*/  IMAD.U32 R52, RZ, RZ, UR5 ;  /* 0x00000005ff347e24 */ /* 0x004fe2000f8e00ff */
[----:B------:R-:W-:Y:S01]  /*d660*/  SEL R47, R88, R161, P0 ;  /* 0x000000a1582f7207 */ /* 0x000fe20000000000 */
[----:B------:R-:W-:Y:S01]  /*d670*/  ULDC UR5, c[0x0][0xa88] ;  /* 0x0002a20000057ab9 */ /* 0x000fe20000000800 */
[----:B------:R-:W-:Y:S01]  /*d680*/  SEL R54, R85, R116, P0 ;  /* 0x0000007455367207 */ /* 0x000fe20000000000 */
[----:B------:R-:W-:Y:S01]  /*d690*/  IMAD R104, R42, UR5, RZ ;  /* 0x000000052a687c24 */ /* 0x000fe2000f8e02ff */
[----:B------:R-:W-:Y:S01]  /*d6a0*/  IADD3.X R49, R49, UR7, R52, P1, !PT ;  /* 0x0000000731317c10 */ /* 0x000fe20008ffe434 */
[----:B------:R-:W-:Y:S01]  /*d6b0*/  ULDC.64 UR6, c[0x0][0xb88] ;  /* 0x0002e20000067ab9 */ /* 0x000fe20000000a00 */
[----:B------:R0:W-:Y:S01]  /*d6c0*/  STSM.16.M88.4 [R65], R44 ;  /* 0x0000002c41007844 */ /* 0x0001e20000000200 */
[----:B------:R-:W-:Y:S01]  /*d6d0*/  IMAD R50, R50, UR6, RZ ;  /* 0x0000000632327c24 */ /* 0x000fe2000f8e02ff */
[----:B------:R-:W-:Y:S01]  /*d6e0*/  SEL R52, R116, R85, P0 ;  /* 0x0000005574347207 */ /* 0x000fe20000000000 */
[----:B------:R-:W-:Y:S01]  /*d6f0*/  IMAD.WIDE.U32 R48, R61, UR6, R48 ;  /* 0x000000063d307c25 */ /* 0x000fe2000f8e0030 */
[----:B------:R-:W-:-:S02]  /*d700*/  SEL R53, R163, R102, P0 ;  /* 0x00000066a3357207 */ /* 0x000fc40000000000 */
[----:B------:R-:W-:Y:S01]  /*d710*/  SEL R55, R102, R163, P0 ;  /* 0x000000a366377207 */ /* 0x000fe20000000000 */
[----:B------:R-:W-:Y:S01]  /*d720*/  IMAD R61, R61, UR7, R50 ;  /* 0x000000073d3d7c24 */ /* 0x000fe2000f8e0232 */
[----:B------:R-:W-:Y:S01]  /*d730*/  ULDC.64 UR6, c[0x0][0xb50] ;  /* 0x0002d40000067ab9 */ /* 0x000fe20000000a00 */
[----:B------:R-:W-:Y:S02]  /*d740*/  LOP3.LUT P1, RZ, R234, 0x3, RZ, 0xc0, !PT ;  /* 0x00000003eaff7812 */ /* 0x000fe4000782c0ff */
[----:B------:R-:W-:Y:S01]  /*d750*/  LEA R50, P4, R48, UR6, 0x2 ;  /* 0x0000000630327c11 */ /* 0x000fe2000f8810ff */
[----:B------:R2:W-:Y:S01]  /*d760*/  STSM.16.M88.4 [R64], R52 ;  /* 0x0000003440007844 */ /* 0x0005e20000000200 */
[----:B------:R-:W-:Y:S02]  /*d770*/  ISETP.GE.OR P2, PT, R51, R104, P1 ;  /* 0x000000683300720c */ /* 0x000fe40000f46670 */
[----:B-1----:R-:W-:Y:S01]  /*d780*/  SEL R66, R76, R67, P0 ;  /* 0x000000434c427207 */ /* 0x002fe20000000000 */
[----:B0-----:R-:W-:Y:S01]  /*d790*/  IMAD.IADD R47, R49, 0x1, R61 ;  /* 0x00000001312f7824 */ /* 0x001fe200078e023d */
[----:B------:R-:W-:Y:S01]  /*d7a0*/  SEL R44, R106, R131, P0 ;  /* 0x000000836a2c7207 */ /* 0x000fe20000000000 */
[----:B------:R-:W-:Y:S01]  /*d7b0*/  VIADD R45, R51, 0x8 ;  /* 0x00000008332d7836 */ /* 0x000fe20000000000 */
[----:B------:R-:W-:Y:S01]  /*d7c0*/  SEL R46, R131, R106, P0 ;  /* 0x0000006a832e7207 */ /* 0x000fe20000000000 */
[----:B------:R-:W-:Y:S01]  /*d7d0*/  SHFL.IDX PT, R74, R50, RZ, 0x1c1f ;  /* 0x001c1fff324a7589 */ /* 0x000fe200000e0000 */
[----:B------:R-:W-:-:S02]  /*d7e0*/  LEA.HI.X R48, R48, UR7, R47, 0x2, P4 ;  /* 0x0000000730307c11 */ /* 0x000fc4000a0f142f */
[----:B------:R-:W-:Y:S01]  /*d7f0*/  ISETP.GE.OR P1, PT, R45, R104, P1 ;  /* 0x000000682d00720c */ /* 0x000fe20000f26670 */
[----:B------:R-:W-:Y:S01]  /*d800*/  SHFL.IDX PT, R88, R50, 0x1, 0x1c1f ;  /* 0x003c1f0032587f89 */ /* 0x000fe200000e0000 */
[----:B------:R-:W-:Y:S02]  /*d810*/  SEL R45, R165, R126, P0 ;  /* 0x0000007ea52d7207 */ /* 0x000fe40000000000 */
[----:B------:R-:W-:Y:S01]  /*d820*/  SEL R47, R126, R165, P0 ;  /* 0x000000a57e2f7207 */ /* 0x000fe20000000000 */
[----:B------:R-:W0:Y:S01]  /*d830*/  SHFL.IDX PT, R75, R48, RZ, 0x1c1f ;  /* 0x001c1fff304b7589 */ /* 0x000e2200000e0000 */
[----:B--2---:R-:W-:Y:S02]  /*d840*/  SEL R64, R67, R76, P0 ;  /* 0x0000004c43407207 */ /* 0x004fe40000000000 */
[----:B------:R-:W-:Y:S01]  /*d850*/  SEL R65, R115, R108, P0 ;  /* 0x0000006c73417207 */ /* 0x000fe20000000000 */
[----:B------:R1:W2:Y:S01]  /*d860*/  SHFL.IDX PT, R89, R48, 0x1, 0x1c1f ;  /* 0x003c1f0030597f89 */ /* 0x0002a200000e0000 */
[----:B------:R-:W-:-:S02]  /*d870*/  SEL R67, R108, R115, P0 ;  /* 0x000000736c437207 */ /* 0x000fc40000000000 */
[----:B------:R-:W-:Y:S01]  /*d880*/  SEL R76, R100, R133, P0 ;  /* 0x00000085644c7207 */ /* 0x000fe20000000000 */
[----:B------:R-:W-:Y:S01]  /*d890*/  STSM.16.M88.4 [R71], R44 ;  /* 0x0000002c47007844 */ /* 0x000fe20000000200 */
[----:B------:R-:W-:Y:S02]  /*d8a0*/  SEL R78, R133, R100, P0 ;  /* 0x00000064854e7207 */ /* 0x000fe40000000000 */
[----:B------:R-:W-:Y:S01]  /*d8b0*/  SEL R77, R111, R128, P0 ;  /* 0x000000806f4d7207 */ /* 0x000fe20000000000 */
[----:B------:R-:W-:Y:S01]  /*d8c0*/  STSM.16.M88.4 [R70], R64 ;  /* 0x0000004046007844 */ /* 0x000fe20000000200 */
[----:B------:R-:W-:Y:S02]  /*d8d0*/  SEL R120, R73, R122, P0 ;  /* 0x0000007a49787207 */ /* 0x000fe40000000000 */
[----:B------:R-:W-:Y:S01]  /*d8e0*/  SEL R122, R122, R73, P0 ;  /* 0x000000497a7a7207 */ /* 0x000fe20000000000 */
[----:B------:R-:W-:Y:S01]  /*d8f0*/  STSM.16.M88.4 [R69], R76 ;  /* 0x0000004c45007844 */ /* 0x000fe20000000200 */
[----:B------:R-:W-:-:S02]  /*d900*/  SEL R121, R107, R112, P0 ;  /* 0x000000706b797207 */ /* 0x000fc40000000000 */
[----:B------:R-:W-:Y:S02]  /*d910*/  SEL R123, R112, R107, P0 ;  /* 0x0000006b707b7207 */ /* 0x000fe40000000000 */
[----:B---3--:R-:W-:Y:S02]  /*d920*/  SEL R49, R173, R130, P0 ;  /* 0x00000082ad317207 */ /* 0x008fe40000000000 */
[----:B------:R-:W-:Y:S01]  /*d930*/  SEL R51, R130, R173, P0 ;  /* 0x000000ad82337207 */ /* 0x000fe20000000000 */
[----:B------:R3:W-:Y:S01]  /*d940*/  STSM.16.M88.4 [R68], R120 ;  /* 0x0000007844007844 */ /* 0x0007e20000000200 */
[----:B-1----:R-:W-:Y:S02]  /*d950*/  SEL R48, R43, R90, P0 ;  /* 0x0000005a2b307207 */ /* 0x002fe40000000000 */
[----:B------:R-:W-:-:S05]  /*d960*/  SEL R50, R90, R43, P0 ;  /* 0x0000002b5a327207 */ /* 0x000fca0000000000 */
[----:B------:R-:W-:Y:S01]  /*d970*/  STSM.16.M88.4 [R72], R48 ;  /* 0x0000003048007844 */ /* 0x000fe20000000200 */
[----:B------:R-:W-:Y:S01]  /*d980*/  BAR.SYNC.DEFER_BLOCKING 0x1, 0x100 ;  /* 0x0044000000007b1d */ /* 0x000fe20000010000 */
[----:B------:R-:W-:-:S05]  /*d990*/  UIMAD UR5, UR10, UR8, URZ ;  /* 0x000000080a0572a4 */ /* 0x000fca000f8e023f */
[----:B0-----:R-:W-:Y:S01]  /*d9a0*/  @!P2 ST.E desc[UR46][R74.64], R2 ;  /* 0x000000024a00a985 */ /* 0x001fe2000c10192e */
[----:B------:R-:W-:Y:S01]  /*d9b0*/  UIMAD.WIDE.U32 UR6, UR37, UR8, URZ ;  /* 0x00000008250672a5 */ /* 0x000fe2000f8e003f */
[----:B------:R-:W-:Y:S02]  /*d9c0*/  ULDC.64 UR10, c[0x0][0xaf0] ;  /* 0x0002bc00000a7ab9 */ /* 0x000fe40000000a00 */
[----:B--2---:R0:W-:Y:S04]  /*d9d0*/  @!P1 ST.E desc[UR46][R88.64], R0 ;  /* 0x0000000058009985 */ /* 0x0041e8000c10192e */
[----:B------:R1:W5:Y:S04]  /*d9e0*/  LD.E.128 R80, desc[UR46][R30.64] ;  /* 0x0000002e1e507980 */ /* 0x000368000c101d00 */
[----:B---3--:R2:W5:Y:S01]  /*d9f0*/  LD.E.128 R68, desc[UR46][R28.64] ;  /* 0x0000002e1c447980 */ /* 0x008562000c101d00 */
[----:B0-----:R-:W-:Y:S01]  /*da00*/  IMAD R0, R232, 0x20, R233 ;  /* 0x00000020e8007824 */ /* 0x001fe200078e02e9 */
[----:B------:R-:W-:Y:S01]  /*da10*/  UIMAD UR5, UR37, UR9, UR5 ;  /* 0x00000009250572a4 */ /* 0x000fe2000f8e0205 */
[----:B-1----:R-:W0:Y:S01]  /*da20*/  @P3 LDC R31, c[0x0][0xbec] ;  /* 0x0002fb00ff1f3b82 */ /* 0x002e220000000800 */
[----:B------:R-:W-:Y:S01]  /*da30*/  UIMAD UR8, UR12, UR10, URZ ;  /* 0x0000000a0c0872a4 */ /* 0x000fe2000f8e023f */
[----:B------:R1:W5:Y:S04]  /*da40*/  LD.E.128 R96, desc[UR46][R6.64] ;  /* 0x0000002e06607980 */ /* 0x000368000c101d00 */
[----:B------:R-:W5:Y:S02]  /*da50*/  LD.E.128 R88, desc[UR46][R8.64] ;  /* 0x0000002e08587980 */ /* 0x000f64000c101d00 */
[----:B--2---:R-:W2:Y:S01]  /*da60*/  @P3 LDC R29, c[0x0][0xbf0] ;  /* 0x0002fc00ff1d3b82 */ /* 0x004ea20000000800 */
[----:B------:R-:W-:Y:S01]  /*da70*/  VIADD R2, R0, UR36 ;  /* 0x0000002400027c36 */ /* 0x000fe20008000000 */
[----:B------:R-:W-:Y:S01]  /*da80*/  UIADD3 UR7, UR7, UR5, URZ ;  /* 0x0000000507077290 */ /* 0x000fe2000fffe03f */
[----:B------:R3:W5:Y:S02]  /*da90*/  LD.E.128 R100, desc[UR46][R4.64] ;  /* 0x0000002e04647980 */ /* 0x000764000c101d00 */
[----:B-1----:R-:W-:Y:S01]  /*daa0*/  IMAD.MOV.U32 R7, RZ, RZ, R2 ;  /* 0x000000ffff077224 */ /* 0x002fe200078e0002 */
[----:B------:R-:W-:Y:S01]  /*dab0*/  UIMAD UR5, UR42, UR11, UR8 ;  /* 0x0000000b2a0572a4 */ /* 0x000fe2000f8e0208 */
[----:B------:R-:W5:Y:S01]  /*dac0*/  LD.E.128 R56, desc[UR46][R38.64] ;  /* 0x0000002e26387980 */ /* 0x000f62000c101d00 */
[----:B------:R-:W-:Y:S01]  /*dad0*/  UIMAD.WIDE.U32 UR6, UR42, UR10, UR6 ;  /* 0x0000000a2a0672a5 */ /* 0x000fe2000f8e0006 */
[----:B------:R-:W-:-:S02]  /*dae0*/  ULDC.64 UR8, c[0x0][0xae0] ;  /* 0x0002b80000087ab9 */ /* 0x000fc40000000a00 */
[----:B------:R-:W5:Y:S04]  /*daf0*/  LD.E.128 R60, desc[UR46][R36.64] ;  /* 0x0000002e243c7980 */ /* 0x000f68000c101d00 */
[----:B------:R-:W5:Y:S01]  /*db00*/  LD.E.128 R52, desc[UR46][R40.64] ;  /* 0x0000002e28347980 */ /* 0x000f62000c101d00 */
[----:B0-----:R-:W-:Y:S01]  /*db10*/  @P3 IMAD.HI.U32 R0, R2, R31, RZ ;  /* 0x0000001f02003227 */ /* 0x001fe200078e00ff */
[----:B------:R-:W-:Y:S02]  /*db20*/  UIADD3 UR5, UR7, UR5, URZ ;  /* 0x0000000507057290 */ /* 0x000fe4000fffe03f */
[----:B------:R-:W5:Y:S01]  /*db30*/  LD.E.128 R44, desc[UR46][R34.64] ;  /* 0x0000002e222c7980 */ /* 0x000f62000c101d00 */
[----:B---3--:R-:W-:Y:S02]  /*db40*/  IMAD.U32 R5, RZ, RZ, UR7 ;  /* 0x00000007ff057e24 */ /* 0x008fe4000f8e00ff */
[----:B------:R-:W-:Y:S01]  /*db50*/  IMAD.U32 R4, RZ, RZ, UR6 ;  /* 0x00000006ff047e24 */ /* 0x000fe2000f8e00ff */
[----:B------:R-:W5:Y:S01]  /*db60*/  LD.E.128 R64, desc[UR46][R32.64] ;  /* 0x0000002e20407980 */ /* 0x000f62000c101d00 */
[----:B--2---:R-:W-:Y:S01]  /*db70*/  @P3 SHF.R.U32.HI R7, RZ, R29, R0 ;  /* 0x0000001dff073219 */ /* 0x004fe20000011600 */
[----:B------:R-:W-:Y:S01]  /*db80*/  IMAD.U32 R5, RZ, RZ, UR5 ;  /* 0x00000005ff057e24 */ /* 0x000fe2000f8e00ff */
[----:B------:R-:W-:Y:S01]  /*db90*/  ULDC.64 UR6, c[0x0][0xad8] ;  /* 0x0002b60000067ab9 */ /* 0x000fe20000000a00 */
[----:B------:R-:W5:Y:S01]  /*dba0*/  LD.E.128 R48, desc[UR46][R26.64] ;  /* 0x0000002e1a307980 */ /* 0x000f62000c101d00 */
[--C-:B------:R-:W-:Y:S01]  /*dbb0*/  SHF.R.S32.HI R0, RZ, 0x1f, R7.reuse ;  /* 0x0000001fff007819 */ /* 0x100fe20000011407 */
[----:B------:R-:W-:-:S02]  /*dbc0*/  IMAD.MOV R9, RZ, RZ, -R7 ;  /* 0x000000ffff097224 */ /* 0x000fc400078e0a07 */
[----:B------:R-:W5:Y:S02]  /*dbd0*/  LD.E.128 R92, desc[UR46][R14.64] ;  /* 0x0000002e0e5c7980 */ /* 0x000f64000c101d00 */
[----:B------:R-:W-:Y:S02]  /*dbe0*/  IMAD R0, R0, UR8, RZ ;  /* 0x0000000800007c24 */ /* 0x000fe4000f8e02ff */
[----:B------:R-:W-:Y:S01]  /*dbf0*/  IMAD R9, R42, R9, R2 ;  /* 0x000000092a097224 */ /* 0x000fe200078e0202 */
[----:B------:R-:W5:Y:S01]  /*dc00*/  LD.E.128 R84, desc[UR46][R20.64] ;  /* 0x0000002e14547980 */ /* 0x000f62000c101d00 */
[----:B------:R-:W-:-:S03]  /*dc10*/  IMAD.WIDE.U32 R4, R7, UR8, R4 ;  /* 0x0000000807047c25 */ /* 0x000fc6000f8e0004 */
[----:B------:R-:W5:Y:S04]  /*dc20*/  LD.E.128 R72, desc[UR46][R24.64] ;  /* 0x0000002e18487980 */ /* 0x000f68000c101d00 */
        /* <DEDUP_REMOVED lines=8> */
[----:B0-----:R-:W-:Y:S01]  /*dcb0*/  IMAD R11, R7, UR9, R0 ;  /* 0x00000009070b7c24 */ /* 0x001fe2000f8e0200 */
[----:B------:R-:W-:Y:S01]  /*dcc0*/  SHF.R.S32.HI R0, RZ, 0x1f, R9 ;  /* 0x0000001fff007819 */ /* 0x000fe20000011409 */
[----:B------:R-:W-:-:S02]  /*dcd0*/  VIADD R13, R233, UR36 ;  /* 0x00000024e90d7c36 */ /* 0x000fc40008000000 */
[----:B------:R-:W-:Y:S02]  /*dce0*/  IMAD.IADD R5, R5, 0x1, R11 ;  /* 0x0000000105057824 */ /* 0x000fe400078e020b */
[----:B------:R-:W-:Y:S02]  /*dcf0*/  IMAD R0, R0, UR6, RZ ;  /* 0x0000000600007c24 */ /* 0x000fe4000f8e02ff */
[----:B------:R-:W-:Y:S01]  /*dd00*/  IMAD.WIDE.U32 R4, R9, UR6, R4 ;  /* 0x0000000609047c25 */ /* 0x000fe2000f8e0004 */
[----:B------:R-:W-:-:S03]  /*dd10*/  ISETP.GE.AND P2, PT, R13, R104, PT ;  /* 0x000000680d00720c */ /* 0x000fc60003f46270 */
[----:B------:R-:W-:Y:S01]  /*dd20*/  IMAD R11, R9, UR7, R0 ;  /* 0x00000007090b7c24 */ /* 0x000fe2000f8e0200 */
[----:B------:R-:W-:Y:S01]  /*dd30*/  ULDC.64 UR6, c[0x0][0xa80] ;  /* 0x0002a00000067ab9 */ /* 0x000fe20000000a00 */
[----:B------:R-:W-:Y:S01]  /*dd40*/  VIADD R3, R3, 0x38820 ;  /* 0x0003882003037836 */ /* 0x000fe20000000000 */
[C---:B------:R-:W-:Y:S01]  /*dd50*/  LEA R0, P3, R4.reuse, UR6, 0x1 ;  /* 0x0000000604007c11 */ /* 0x040fe2000f8608ff */
[----:B------:R-:W-:Y:S02]  /*dd60*/  IMAD.IADD R5, R5, 0x1, R11 ;  /* 0x0000000105057824 */ /* 0x000fe400078e020b */
[----:B------:R-:W-:Y:S01]  /*dd70*/  VIADD R7, R13, 0x20 ;  /* 0x000000200d077836 */ /* 0x000fe20000000000 */
[----:B------:R-:W-:Y:S02]  /*dd80*/  PRMT R3, RZ, 0x654, R3 ;  /* 0x00000654ff037816 */ /* 0x000fe40000000003 */
[----:B------:R-:W-:Y:S02]  /*dd90*/  LEA.HI.X R10, R4, UR7, R5, 0x1, P3 ;  /* 0x00000007040a7c11 */ /* 0x000fe400098f0c05 */
[-C--:B------:R-:W-:Y:S01]  /*dda0*/  ISETP.GE.AND P1, PT, R7, R104.reuse, PT ;  /* 0x000000680700720c */ /* 0x080fe20003f26270 */
[----:B------:R-:W-:Y:S01]  /*ddb0*/  VIADD R7, R13, 0x40 ;  /* 0x000000400d077836 */ /* 0x000fe20000000000 */
[----:B-1----:R0:W-:Y:S01]  /*ddc0*/  SYNCS.ARRIVE.TRANS64.RED.A1T0 RZ, [R3+URZ], RZ ;  /* 0x000000ff03ff79a7 */ /* 0x0021e2000810043f */
[----:B------:R0:W1:Y:S01]  /*ddd0*/  SHFL.IDX PT, R8, R0, RZ, 0x181f ;  /* 0x00181fff00087589 */ /* 0x00006200000e0000 */
[----:B------:R-:W-:Y:S03]  /*dde0*/  BSSY B1, `(.L_x_1987) ;  /* 0x0000019000017945 */ /* 0x000fe60003800000 */
[----:B------:R0:W2:Y:S01]  /*ddf0*/  SHFL.IDX PT, R9, R10, RZ, 0x181f ;  /* 0x00181fff0a097589 */ /* 0x0000a200000e0000 */
[----:B------:R-:W-:-:S02]  /*de00*/  ISETP.GE.AND P0, PT, R7, R104, PT ;  /* 0x000000680700720c */ /* 0x000fc40003f06270 */
[----:B------:R-:W-:Y:S02]  /*de10*/  SHF.R.S32.HI R140, RZ, 0x1f, R23 ;  /* 0x0000001fff8c7819 */ /* 0x000fe40000011417 */
        /* <DEDUP_REMOVED lines=21> */
.L_x_1988:
[----:B------:R-:W-:Y:S05]  /*df70*/  BSYNC B1 ;  /* 0x0000000000017941 */ /* 0x000fea0003800000 */
.L_x_1987:
[----:B0-2---:R0:W2:Y:S01]  /*df80*/  SHFL.IDX PT, R9, R10, 0x1, 0x181f ;  /* 0x00381f000a097f89 */ /* 0x0050a200000e0000 */
        /* <DEDUP_REMOVED lines=10> */
[-C--:B--2---:R-:W-:Y:S02]  /*e030*/  @!P4 LEA.HI.X R3, R16, R9.reuse, R148, 0x1, P6 ;  /* 0x000000091003c211 */ /* 0x084fe400030f0c94 */
[-C--:B------:R-:W-:Y:S02]  /*e040*/  @!P2 LEA R6, P6, R19, R8.reuse, 0x1 ;  /* 0x000000081306a211 */ /* 0x080fe400078c08ff */
        /* <DEDUP_REMOVED lines=8> */
.L_x_1990:
[----:B------:R-:W-:Y:S05]  /*e0d0*/  BSYNC B1 ;  /* 0x0000000000017941 */ /* 0x000fea0003800000 */
.L_x_1989:
        /* <DEDUP_REMOVED lines=11> */
[-C--:B------:R-:W-:Y:S02]  /*e190*/  @!P1 LEA R6, P4, R19, R8.reuse, 0x1 ;  /* 0x0000000813069211 */ /* 0x080fe400078808ff */
[-C--:B---3--:R-:W-:Y:S02]  /*e1a0*/  @!P3 LEA.HI.X R3, R16, R9.reuse, R148, 0x1, P6 ;  /* 0x000000091003b211 */ /* 0x088fe400030f0c94 */
        /* <DEDUP_REMOVED lines=8> */
.L_x_1992:
[----:B------:R-:W-:Y:S05]  /*e230*/  BSYNC B1 ;  /* 0x0000000000017941 */ /* 0x000fea0003800000 */
.L_x_1991:
[----:B----4-:R-:W-:Y:S01]  /*e240*/  VIADD R3, R13, 0x60 ;  /* 0x000000600d037836 */ /* 0x010fe20000000000 */
[----:B0-2---:R-:W0:Y:S04]  /*e250*/  SHFL.IDX PT, R10, R10, 0x3, 0x181f ;  /* 0x00781f000a0a7f89 */ /* 0x005e2800000e0000 */
[----:B------:R-:W-:Y:S01]  /*e260*/  ISETP.GE.AND P0, PT, R3, R104, PT ;  /* 0x000000680300720c */ /* 0x000fe20003f06270 */
[----:B------:R-:W2:-:S12]  /*e270*/  SHFL.IDX PT, R0, R0, 0x3, 0x181f ;  /* 0x00781f0000007f89 */ /* 0x000e9800000e0000 */
[----:B------:R-:W-:Y:S05]  /*e280*/  @P0 BRA `(.L_x_1993) ;  /* 0x0000000c00380947 */ /* 0x000fea0003800000 */
[----:B------:R-:W-:Y:S02]  /*e290*/  ULDC UR5, c[0x0][0xac8] ;  /* 0x0002b20000057ab9 */ /* 0x000fe40000000800 */
[----:B------:R-:W-:Y:S02]  /*e2a0*/  ISETP.GE.AND P3, PT, R16, UR5, PT ;  /* 0x0000000510007c0c */ /* 0x000fe4000bf66270 */
[----:B------:R-:W-:Y:S02]  /*e2b0*/  ISETP.GE.AND P4, PT, R22, UR5, PT ;  /* 0x0000000516007c0c */ /* 0x000fe4000bf86270 */
[----:B------:R-:W-:-:S09]  /*e2c0*/  ISETP.GE.AND P5, PT, R19, UR5, PT ;  /* 0x0000000513007c0c */ /* 0x000fd2000bfa6270 */
[-C--:B--2---:R-:W-:Y:S02]  /*e2d0*/  @!P3 LEA R2, P0, R16, R0.reuse, 0x1 ;  /* 0x000000001002b211 */ /* 0x084fe400078008ff */
[-C--:B------:R-:W-:Y:S02]  /*e2e0*/  @!P4 LEA R4, P1, R22, R0.reuse, 0x1 ;  /* 0x000000001604c211 */ /* 0x080fe400078208ff */
[C---:B------:R-:W-:Y:S02]  /*e2f0*/  @!P5 LEA R6, P2, R19.reuse, R0, 0x1 ;  /* 0x000000001306d211 */ /* 0x040fe400078408ff */
[-C--:B0-----:R-:W-:Y:S02]  /*e300*/  @!P3 LEA.HI.X R3, R16, R10.reuse, R148, 0x1, P0 ;  /* 0x0000000a1003b211 */ /* 0x081fe400000f0c94 */
[-C--:B------:R-:W-:Y:S02]  /*e310*/  @!P4 LEA.HI.X R5, R22, R10.reuse, R146, 0x1, P1 ;  /* 0x0000000a1605c211 */ /* 0x080fe400008f0c92 */
[----:B------:R-:W-:Y:S01]  /*e320*/  @!P5 LEA.HI.X R7, R19, R10, R142, 0x1, P2 ;  /* 0x0000000a1307d211 */ /* 0x000fe200010f0c8e */
[----:B-----5:R4:W-:Y:S01]  /*e330*/  @!P3 ST.E.128 desc[UR46][R2.64], R44 ;  /* 0x0000002c0200b985 */ /* 0x0209e2000c101d2e */
        /* <DEDUP_REMOVED lines=8> */
.L_x_1986:
[----:B------:R-:W0:Y:S01]  /*e3c0*/  LDC R8, c[0x0][0xbe8] ;  /* 0x0002fa00ff087b82 */ /* 0x000e220000000800 */
[----:B------:R-:W1:Y:S01]  /*e3d0*/  S2R R0, SR_TID.X ;  /* 0x0000000000007919 */ /* 0x000e620000002100 */
[----:B------:R-:W-:Y:S01]  /*e3e0*/  USHF.R.S32.HI UR8, URZ, 0x1f, UR37 ;  /* 0x0000001f3f087899 */ /* 0x000fe20008011425 */
[----:B------:R-:W-:Y:S01]  /*e3f0*/  BSSY B1, `(.L_x_1994) ;  /* 0x0000031000017945 */ /* 0x000fe20003800000 */
[----:B------:R-:W-:Y:S01]  /*e400*/  USHF.R.S32.HI UR9, URZ, 0x1f, UR42 ;  /* 0x0000001f3f097899 */ /* 0x000fe2000801142a */
[----:B------:R-:W-:Y:S01]  /*e410*/  IMAD R6, R232, 0x20, R233 ;  /* 0x00000020e8067824 */ /* 0x000fe200078e02e9 */
[----:B0-----:R-:W-:Y:S01]  /*e420*/  ISETP.NE.AND P1, PT, R8, 0x1, PT ;  /* 0x000000010800780c */ /* 0x001fe20003f25270 */
[----:B-1----:R-:W-:-:S12]  /*e430*/  VIADD R0, R0, 0xffffff80 ;  /* 0xffffff8000007836 */ /* 0x002fd80000000000 */
[----:B------:R-:W0:Y:S01]  /*e440*/  @P1 LDC R9, c[0x0][0xbec] ;  /* 0x0002fb00ff091b82 */ /* 0x000e220000000800 */
[----:B------:R-:W-:-:S07]  /*e450*/  ISETP.GE.AND P0, PT, R0, 0x80, PT ;  /* 0x000000800000780c */ /* 0x000fce0003f06270 */
[----:B------:R-:W1:Y:S06]  /*e460*/  @P1 LDC R11, c[0x0][0xbf0] ;  /* 0x0002fc00ff0b1b82 */ /* 0x000e6c0000000800 */
        /* <DEDUP_REMOVED lines=41> */
.L_x_1995:
[----:B------:R-:W-:Y:S05]  /*e700*/  BSYNC B1 ;  /* 0x0000000000017941 */ /* 0x000fea0003800000 */
.L_x_1994:
[----:B------:R-:W-:Y:S01]  /*e710*/  ULDC.64 UR10, c[0x0][0xae8] ;  /* 0x0002ba00000a7ab9 */ /* 0x000fe20000000a00 */
[----:B------:R-:W-:Y:S01]  /*e720*/  VIADD R6, R6, UR36 ;  /* 0x0000002406067c36 */ /* 0x000fe20008000000 */
[----:B------:R-:W-:Y:S01]  /*e730*/  UIMAD UR5, UR8, UR10, URZ ;  /* 0x0000000a080572a4 */ /* 0x000fe2000f8e023f */
[----:B------:R-:W-:Y:S01]  /*e740*/  BSSY B1, `(.L_x_1996) ;  /* 0x0000040000017945 */ /* 0x000fe20003800000 */
[----:B------:R-:W-:Y:S01]  /*e750*/  UIMAD.WIDE.U32 UR6, UR37, UR10, URZ ;  /* 0x0000000a250672a5 */ /* 0x000fe2000f8e003f */
[----:B0-----:R-:W-:Y:S01]  /*e760*/  @P1 IMAD.HI.U32 R0, R6, R9, RZ ;  /* 0x0000000906001227 */ /* 0x001fe200078e00ff */
[----:B------:R-:W-:Y:S01]  /*e770*/  UIMAD UR5, UR37, UR11, UR5 ;  /* 0x0000000b250572a4 */ /* 0x000fe2000f8e0205 */
[----:B------:R-:W-:Y:S02]  /*e780*/  SHF.R.S32.HI R20, RZ, 0x1f, R23 ;  /* 0x0000001fff147819 */ /* 0x000fe40000011417 */
[----:B------:R-:W-:Y:S01]  /*e790*/  ULDC.64 UR10, c[0x0][0xaf0] ;  /* 0x0002bc00000a7ab9 */ /* 0x000fe20000000a00 */
[----:B------:R-:W-:Y:S01]  /*e7a0*/  UIADD3 UR7, UR7, UR5, URZ ;  /* 0x0000000507077290 */ /* 0x000fe2000fffe03f */
[----:B--2---:R-:W-:Y:S01]  /*e7b0*/  IMAD.MOV.U32 R5, RZ, RZ, R6 ;  /* 0x000000ffff057224 */ /* 0x004fe200078e0006 */
[----:B------:R-:W-:Y:S01]  /*e7c0*/  UIMAD UR5, UR9, UR10, URZ ;  /* 0x0000000a090572a4 */ /* 0x000fe2000f8e023f */
[----:B-1----:R-:W-:Y:S01]  /*e7d0*/  @P1 SHF.R.U32.HI R5, RZ, R11, R0 ;  /* 0x0000000bff051219 */ /* 0x002fe20000011600 */
[----:B------:R-:W-:Y:S01]  /*e7e0*/  UIMAD.WIDE.U32 UR6, UR42, UR10, UR6 ;  /* 0x0000000a2a0672a5 */ /* 0x000fe2000f8e0006 */
[----:B------:R-:W-:Y:S01]  /*e7f0*/  SHF.R.S32.HI R21, RZ, 0x1f, R19 ;  /* 0x0000001fff157819 */ /* 0x000fe20000011413 */
[----:B------:R-:W-:Y:S01]  /*e800*/  UIMAD UR5, UR42, UR11, UR5 ;  /* 0x0000000b2a0572a4 */ /* 0x000fe2000f8e0205 */
[--C-:B------:R-:W-:Y:S01]  /*e810*/  SHF.R.S32.HI R0, RZ, 0x1f, R5.reuse ;  /* 0x0000001fff007819 */ /* 0x100fe20000011405 */
[----:B------:R-:W-:Y:S01]  /*e820*/  IMAD.MOV R7, RZ, RZ, -R5 ;  /* 0x000000ffff077224 */ /* 0x000fe200078e0a05 */
[----:B------:R-:W-:Y:S01]  /*e830*/  ULDC.64 UR8, c[0x0][0xae0] ;  /* 0x0002b80000087ab9 */ /* 0x000fe20000000a00 */
[----:B------:R-:W-:-:S02]  /*e840*/  UIADD3 UR5, UR7, UR5, URZ ;  /* 0x0000000507057290 */ /* 0x000fc4000fffe03f */
[----:B------:R-:W-:Y:S01]  /*e850*/  IMAD.U32 R3, RZ, RZ, UR7 ;  /* 0x00000007ff037e24 */ /* 0x000fe2000f8e00ff */
[----:B------:R-:W-:Y:S01]  /*e860*/  SHF.R.S32.HI R24, RZ, 0x1f, R22 ;  /* 0x0000001fff187819 */ /* 0x000fe20000011416 */
[----:B------:R-:W-:Y:S01]  /*e870*/  IMAD R0, R0, UR8, RZ ;  /* 0x0000000800007c24 */ /* 0x000fe2000f8e02ff */
[----:B------:R-:W-:Y:S01]  /*e880*/  SHF.R.S32.HI R25, RZ, 0x1f, R16 ;  /* 0x0000001fff197819 */ /* 0x000fe20000011410 */
        /* <DEDUP_REMOVED lines=43> */
.L_x_1997:
[----:B------:R-:W-:Y:S05]  /*eb40*/  BSYNC B1 ;  /* 0x0000000000017941 */ /* 0x000fea0003800000 */
.L_x_1996:
        /* <DEDUP_REMOVED lines=21> */
.L_x_1999:
[----:B------:R-:W-:Y:S05]  /*eca0*/  BSYNC B1 ;  /* 0x0000000000017941 */ /* 0x000fea0003800000 */
.L_x_1998:
        /* <DEDUP_REMOVED lines=21> */
.L_x_2001:
[----:B------:R-:W-:Y:S05]  /*ee00*/  BSYNC B1 ;  /* 0x0000000000017941 */ /* 0x000fea0003800000 */
.L_x_2000:
[----:B---3--:R-:W-:Y:S01]  /*ee10*/  VIADD R3, R6, 0x60 ;  /* 0x0000006006037836 */ /* 0x008fe20000000000 */
[----:B0-----:R0:W3:Y:S04]  /*ee20*/  SHFL.IDX PT, R0, R5, 0x3, 0x181f ;  /* 0x00781f0005007f89 */ /* 0x0010e800000e0000 */
[----:B------:R-:W-:Y:S01]  /*ee30*/  ISETP.GE.AND P0, PT, R3, R9, PT ;  /* 0x000000090300720c */ /* 0x000fe20003f06270 */
[----:B-1----:R0:W1:-:S12]  /*ee40*/  SHFL.IDX PT, R2, R4, 0x3, 0x181f ;  /* 0x00781f0004027f89 */ /* 0x00205800000e0000 */
[----:B0-----:R-:W-:Y:S05]  /*ee50*/  @P0 BRA `(.L_x_1993) ;  /* 0x0000000000440947 */ /* 0x001fea0003800000 */
[----:B------:R-:W-:Y:S02]  /*ee60*/  ULDC UR5, c[0x0][0xac8] ;  /* 0x0002b20000057ab9 */ /* 0x000fe40000000800 */
[----:B------:R-:W-:Y:S02]  /*ee70*/  ISETP.GE.AND P3, PT, R16, UR5, PT ;  /* 0x0000000510007c0c */ /* 0x000fe4000bf66270 */
[----:B------:R-:W-:Y:S02]  /*ee80*/  ISETP.GE.AND P2, PT, R22, UR5, PT ;  /* 0x0000000516007c0c */ /* 0x000fe4000bf46270 */
[----:B------:R-:W-:Y:S02]  /*ee90*/  ISETP.GE.AND P1, PT, R19, UR5, PT ;  /* 0x0000000513007c0c */ /* 0x000fe4000bf26270 */
[----:B------:R-:W-:-:S07]  /*eea0*/  ISETP.GE.AND P0, PT, R23, UR5, PT ;  /* 0x0000000517007c0c */ /* 0x000fce000bf06270 */
[-C--:B-12-4-:R-:W-:Y:S02]  /*eeb0*/  @!P3 LEA R4, P6, R16, R2.reuse, 0x1 ;  /* 0x000000021004b211 */ /* 0x096fe400078c08ff */
[-C--:B------:R-:W-:Y:S02]  /*eec0*/  @!P2 LEA R6, P5, R22, R2.reuse, 0x1 ;  /* 0x000000021606a211 */ /* 0x080fe400078a08ff */
[----:B------:R-:W-:Y:S02]  /*eed0*/  @!P1 LEA R8, P4, R19, R2, 0x1 ;  /* 0x0000000213089211 */ /* 0x000fe400078808ff */
[----:B---3--:R-:W-:Y:S02]  /*eee0*/  @!P3 LEA.HI.X R5, R16, R0, R25, 0x1, P6 ;  /* 0x000000001005b211 */ /* 0x008fe400030f0c19 */
        /* <DEDUP_REMOVED lines=8> */
.L_x_1993:
[----:B------:R-:W-:Y:S05]  /*ef70*/  BSYNC B0 ;  /* 0x0000000000007941 */ /* 0x000fea0003800000 */
.L_x_1985:
[----:B------:R-:W-:Y:S02]  /*ef80*/  ULDC UR5, c[0x0][0xc38] ;  /* 0x00030e0000057ab9 */ /* 0x000fe40000000800 */
[----:B------:R-:W-:-:S06]  /*ef90*/  UISETP.GE.AND UP0, UPT, UR4, UR5, UPT ;  /* 0x000000050400728c */ /* 0x000fcc000bf06270 */
[----:B------:R-:W-:-:S13]  /*efa0*/  PLOP3.LUT P0, PT, PT, PT, UP0, 0x80, 0x0 ;  /* 0x000000000000781c */ /* 0x000fda0003f0f008 */
[----:B------:R-:W-:Y:S05]  /*efb0*/  @!P0 BRA `(.L_x_2002) ;  /* 0xffffff1c00888947 */ /* 0x000fea000383ffff */
[----:B------:R-:W-:Y:S05]  /*efc0*/  EXIT ;  /* 0x000000000000794d */ /* 0x000fea0003800000 */
.L_x_1947:
        /* <DEDUP_REMOVED lines=14> */
[----:B------:R0:W-:Y:S04]  /*f0b0*/  STL [R1+0x2c], RZ ;  /* 0x00002cff01007387 */ /* 0x0001e80000100800 */
[----:B------:R0:W-:Y:S04]  /*f0c0*/  STL [R1], RZ ;  /* 0x000000ff01007387 */ /* 0x0001e80000100800 */
        /* <DEDUP_REMOVED lines=13> */
[----:B------:R-:W-:Y:S02]  /*f1a0*/  R2P PR, R7, 0x6 ;  /* 0x0000000607007804 */ /* 0x000fe40000000000 */
[----:B------:R-:W-:Y:S02]  /*f1b0*/  SHF.R.U32.HI R3, RZ, 0x5, R6 ;  /* 0x00000005ff037819 */ /* 0x000fe40000011606 */
[C---:B------:R-:W-:Y:S02]  /*f1c0*/  LOP3.LUT R4, R2.reuse, 0x400, RZ, 0xc0, !PT ;  /* 0x0000040002047812 */ /* 0x040fe400078ec0ff */
        /* <DEDUP_REMOVED lines=28> */
[----:B------:R-:W-:-:S05]  /*f390*/  IMAD.U32 R0, RZ, RZ, UR6 ;  /* 0x00000006ff007e24 */ /* 0x000fca000f8e00ff */
[----:B------:R0:W-:Y:S04]  /*f3a0*/  STL [R1+0x28], R0 ;  /* 0x0000280001007387 */ /* 0x0001e80000100800 */
[----:B------:R-:W-:Y:S01]  /*f3b0*/  STL [R1+0x2c], RZ ;  /* 0x00002cff01007387 */ /* 0x000fe20000100800 */
[----:B0-----:R-:W-:-:S05]  /*f3c0*/  IMAD.MOV.U32 R0, RZ, RZ, 0x1 ;  /* 0x00000001ff007424 */ /* 0x001fca00078e00ff */
[----:B------:R0:W-:Y:S02]  /*f3d0*/  STL [R1+0x4], R0 ;  /* 0x0000040001007387 */ /* 0x0001e40000100800 */
[----:B0-----:R-:W-:-:S07]  /*f3e0*/  LOP3.LUT R0, R3, 0x80, RZ, 0xfc, !PT ;  /* 0x0000008003007812 */ /* 0x001fce00078efcff */
.L_x_2066:
        /* <DEDUP_REMOVED lines=14> */
[----:B0-----:R-:W-:Y:S05]  /*f4d0*/  @!P0 BRA `(.L_x_2004) ;  /* 0x0000000000208947 */ /* 0x001fea0003800000 */
        /* <DEDUP_REMOVED lines=8> */
.L_x_2004:
[----:B------:R-:W-:Y:S01]  /*f560*/  ULDC UR8, c[0x0][0xc54] ;  /* 0x0003150000087ab9 */ /* 0x000fe20000000800 */
[----:B------:R-:W-:Y:S01]  /*f570*/  UMOV UR5, UR9 ;  /* 0x0000000900057c82 */ /* 0x000fe20008000000 */
[----:B------:R-:W-:-:S11]  /*f580*/  UISETP.NE.AND UP0, UPT, UR8, 0x1, UPT ;  /* 0x000000010800788c */ /* 0x000fd6000bf05270 */
[----:B------:R-:W-:Y:S02]  /*f590*/  @UP0 ULDC.64 UR10, c[0x0][0xc58] ;  /* 0x00031600000a0ab9 */ /* 0x000fe40000000a00 */
[----:B------:R-:W-:-:S04]  /*f5a0*/  UIMAD.WIDE.U32 UR6, UR9, UR10, URZ ;  /* 0x0000000a090672a5 */ /* 0x000fc8000f8e003f */
[----:B------:R-:W-:-:S04]  /*f5b0*/  @UP0 USHF.R.U32.HI UR5, URZ, UR11, UR7 ;  /* 0x0000000b3f050299 */ /* 0x000fc80008011607 */
[----:B------:R-:W-:-:S12]  /*f5c0*/  UIMAD UR8, UR5, UR8, URZ ;  /* 0x00000008050872a4 */ /* 0x000fd8000f8e023f */
.L_x_2005:
[----:B------:R-:W-:Y:S01]  /*f5d0*/  ULOP3.LUT UR41, URZ, UR5, URZ, 0x33, !UPT ;  /* 0x000000053f297292 */ /* 0x000fe2000f8e333f */
[----:B------:R-:W-:Y:S01]  /*f5e0*/  BSSY B7, `(.L_x_2006) ;  /* 0x00003bb000077945 */ /* 0x000fe20003800000 */
[----:B------:R-:W-:Y:S01]  /*f5f0*/  ULDC UR10, c[0x0][0x448] ;  /* 0x00011200000a7ab9 */ /* 0x000fe20000000800 */
[----:B------:R-:W-:Y:S01]  /*f600*/  ULDC UR5, c[0x0][0xc3c] ;  /* 0x00030f0000057ab9 */ /* 0x000fe20000000800 */
[----:B------:R-:W-:Y:S01]  /*f610*/  UISETP.NE.AND UP1, UPT, UR10, 0x1, UPT ;  /* 0x000000010a00788c */ /* 0x000fe2000bf25270 */
[----:B------:R-:W-:Y:S01]  /*f620*/  ULDC.64 UR6, c[0x0][0x418] ;  /* 0x0001060000067ab9 */ /* 0x000fe20000000a00 */
[----:B------:R-:W-:Y:S02]  /*f630*/  UIADD3 UR41, UR41, UR5, URZ ;  /* 0x0000000529297290 */ /* 0x000fe4000fffe03f */
[----:B------:R-:W-:Y:S02]  /*f640*/  UISETP.NE.U32.AND UP0, UPT, UR6, URZ, UPT ;  /* 0x0000003f0600728c */ /* 0x000fe4000bf05070 */
[----:B------:R-:W-:-:S02]  /*f650*/  USHF.L.U32 UR5, UR41, 0x7, URZ ;  /* 0x0000000729057899 */ /* 0x000fc4000800063f */
[----:B------:R-:W-:Y:S02]  /*f660*/  UISETP.NE.AND.EX UP0, UPT, UR7, URZ, UPT, UP0 ;  /* 0x0000003f0700728c */ /* 0x000fe4000bf05300 */
[----:B------:R-:W-:Y:S01]  /*f670*/  UIADD3 UR5, UR5, 0x7f, URZ ;  /* 0x0000007f05057890 */ /* 0x000fe2000fffe03f */
[----:B------:R-:W-:Y:S01]  /*f680*/  ULDC UR7, c[0x0][0x288] ;  /* 0x0000a20000077ab9 */ /* 0x000fe20000000800 */
[----:B------:R-:W-:Y:S01]  /*f690*/  ULDC UR6, c[0x0][0x424] ;  /* 0x0001090000067ab9 */ /* 0x000fe20000000800 */
[----:B------:R-:W-:Y:S02]  /*f6a0*/  UIADD3 UR13, -UR7, 0x80, URZ ;  /* 0x00000080070d7890 */ /* 0x000fe4000fffe13f */
[----:B------:R-:W-:Y:S01]  /*f6b0*/  USEL UR11, UR6, 0x1, UP0 ;  /* 0x00000001060b7887 */ /* 0x000fe20008000000 */
[----:B------:R-:W-:Y:S01]  /*f6c0*/  @UP1 ULDC UR7, c[0x0][0x44c] ;  /* 0x0001130000071ab9 */ /* 0x000fe20000000800 */
[----:B------:R-:W-:Y:S01]  /*f6d0*/  ULDC UR12, c[0x0][0x2f0] ;  /* 0x0000bc00000c7ab9 */ /* 0x000fe20000000800 */
[----:B------:R-:W-:Y:S01]  /*f6e0*/  UIMAD.WIDE.U32 UR6, UR5, UR7, URZ ;  /* 0x00000007050672a5 */ /* 0x000fe2000f8e003f */
[----:B------:R-:W-:Y:S01]  /*f6f0*/  @UP1 ULDC UR14, c[0x0][0x450] ;  /* 0x00011400000e1ab9 */ /* 0x000fe20000000800 */
[----:B------:R-:W-:-:S02]  /*f700*/  UIMAD UR13, UR11, UR12, UR13 ;  /* 0x0000000c0b0d72a4 */ /* 0x000fc4000f8e020d */
[----:B------:R-:W-:Y:S02]  /*f710*/  @UP1 USHF.R.U32.HI UR5, URZ, UR14, UR7 ;  /* 0x0000000e3f051299 */ /* 0x000fe40008011607 */
[----:B------:R-:W-:Y:S02]  /*f720*/  UIMAD UR11, UR11, UR12, 0x7f ;  /* 0x0000007f0b0b74a4 */ /* 0x000fe4000f8e020c */
[----:B------:R-:W-:Y:S02]  /*f730*/  UIADD3 UR5, UR13, UR5, URZ ;  /* 0x000000050d057290 */ /* 0x000fe4000fffe03f */
[----:B------:R-:W-:Y:S02]  /*f740*/  UIADD3 UR8, UR9, -UR8, URZ ;  /* 0x8000000809087290 */ /* 0x000fe4000fffe03f */
[----:B------:R-:W-:Y:S02]  /*f750*/  USHF.R.S32.HI UR9, URZ, 0x1f, UR11 ;  /* 0x0000001f3f097899 */ /* 0x000fe4000801140b */
[----:B------:R-:W-:-:S02]  /*f760*/  USHF.R.S32.HI UR6, URZ, 0x1f, UR5 ;  /* 0x0000001f3f067899 */ /* 0x000fc40008011405 */
[----:B------:R-:W-:Y:S02]  /*f770*/  ULEA.HI UR9, UR9, UR11, URZ, 0x7 ;  /* 0x0000000b09097291 */ /* 0x000fe4000f8f383f */
[----:B------:R-:W-:Y:S01]  /*f780*/  ULEA.HI UR6, UR6, UR5, URZ, 0x7 ;  /* 0x0000000506067291 */ /* 0x000fe2000f8f383f */
[----:B------:R-:W-:Y:S01]  /*f790*/  ULDC UR10, c[0x0][0xc48] ;  /* 0x00031200000a7ab9 */ /* 0x000fe20000000800 */
[----:B------:R-:W-:Y:S02]  /*f7a0*/  USHF.R.S32.HI UR9, URZ, 0x7, UR9 ;  /* 0x000000073f097899 */ /* 0x000fe40008011409 */
[----:B------:R-:W-:Y:S02]  /*f7b0*/  USHF.R.S32.HI UR6, URZ, 0x7, UR6 ;  /* 0x000000073f067899 */ /* 0x000fe40008011406 */
[----:B------:R-:W-:Y:S02]  /*f7c0*/  UISETP.NE.AND UP0, UPT, UR10, 0x1, UPT ;  /* 0x000000010a00788c */ /* 0x000fe4000bf05270 */
[----:B------:R-:W-:Y:S01]  /*f7d0*/  UISETP.LT.AND UP1, UPT, UR9, UR6, UPT ;  /* 0x000000060900728c */ /* 0x000fe2000bf21270 */
[----:B------:R-:W-:-:S03]  /*f7e0*/  ULDC UR7, c[0x0][0xc54] ;  /* 0x0003150000077ab9 */ /* 0x000fc60000000800 */
[----:B------:R-:W-:Y:S02]  /*f7f0*/  USEL UR40, UR9, UR6, UP1 ;  /* 0x0000000609287287 */ /* 0x000fe40008800000 */
[----:B------:R-:W-:-:S03]  /*f800*/  UIMAD UR8, UR4, UR7, UR8 ;  /* 0x00000007040872a4 */ /* 0x000fc6000f8e0208 */
[----:B------:R-:W-:Y:S01]  /*f810*/  @UP0 ULDC UR4, c[0x0][0xc4c] ;  /* 0x0003130000040ab9 */ /* 0x000fe20000000800 */
[----:B------:R-:W-:Y:S01]  /*f820*/  ISETP.LT.AND P0, PT, RZ, UR40, PT ;  /* 0x00000028ff007c0c */ /* 0x000fe2000bf01270 */
[----:B------:R-:W-:Y:S01]  /*f830*/  UIMAD.WIDE.U32 UR4, UR8, UR4, URZ ;  /* 0x00000004080472a5 */ /* 0x000fe2000f8e003f */
[----:B------:R-:W-:Y:S01]  /*f840*/  @UP0 ULDC UR7, c[0x0][0xc50] ;  /* 0x0003140000070ab9 */ /* 0x000fe20000000800 */
[----:B------:R-:W-:Y:S02]  /*f850*/  UMOV UR43, UR8 ;  /* 0x00000008002b7c82 */ /* 0x000fe40008000000 */
[----:B------:R-:W-:-:S04]  /*f860*/  @UP0 USHF.R.U32.HI UR43, URZ, UR7, UR5 ;  /* 0x000000073f2b0299 */ /* 0x000fc80008011605 */
[----:B------:R-:W-:-:S04]  /*f870*/  UIADD3 UR36, -UR43, URZ, URZ ;  /* 0x0000003f2b247290 */ /* 0x000fc8000fffe13f */
[----:B------:R-:W-:Y:S01]  /*f880*/  UIMAD UR36, UR10, UR36, UR8 ;  /* 0x000000240a2472a4 */ /* 0x000fe2000f8e0208 */
[----:B------:R-:W-:Y:S11]  /*f890*/  @P0 BRA `(.L_x_2007) ;  /* 0x0000000000480947 */ /* 0x000ff60003800000 */
        /* <DEDUP_REMOVED lines=18> */
.L_x_2007:
        /* <DEDUP_REMOVED lines=20> */
.L_x_2010:
[----:B------:R-:W-:Y:S05]  /*fb00*/  BSYNC B6 ;  /* 0x0000000000067941 */ /* 0x000fea0003800000 */
.L_x_2009:
        /* <DEDUP_REMOVED lines=24> */
.L_x_2012:
[----:B------:R-:W-:Y:S05]  /*fc90*/  BSYNC B6 ;  /* 0x0000000000067941 */ /* 0x000fea0003800000 */
.L_x_2011:
        /* <DEDUP_REMOVED lines=20> */
.L_x_2014:
[----:B------:R-:W-:Y:S05]  /*fde0*/  BSYNC B6 ;  /* 0x0000000000067941 */ /* 0x000fea0003800000 */
.L_x_2013:
        /* <DEDUP_REMOVED lines=20> */
.L_x_2016:
[----:B------:R-:W-:Y:S05]  /*ff30*/  BSYNC B6 ;  /* 0x0000000000067941 */ /* 0x000fea0003800000 */
.L_x_2015:
        /* <DEDUP_REMOVED lines=26> */
.L_x_2085:
        /* <DEDUP_REMOVED lines=12> */
.L_x_2088:
        /* <DEDUP_REMOVED lines=20> */
.L_x_2020:
        /* <DEDUP_REMOVED lines=9> */
.L_x_2089:
        /* <DEDUP_REMOVED lines=8> */
.L_x_2022:
        /* <DEDUP_REMOVED lines=24> */
.L_x_2090:
        /* <DEDUP_REMOVED lines=8> */
.L_x_2024:
        /* <DEDUP_REMOVED lines=26> */
.L_x_2018:
        /* <DEDUP_REMOVED lines=22> */
.L_x_2026:
[----:B---3--:R-:W-:Y:S05]  /*108f0*/  BSYNC B6 ;  /* 0x0000000000067941 */ /* 0x008fea0003800000 */
.L_x_2025:
[----:B-1----:R1:W5:Y:S01]  /*10900*/  LDL R9, [R1+0x24] ;  /* 0x0000240001097983 */ /* 0x0023620000100800 */
[----:B------:R-:W2:Y:S01]  /*10910*/  LDC R7, c[0x0][0x448] ;  /* 0x00011200ff077b82 */ /* 0x000ea20000000800 */
[----:B------:R-:W3:Y:S01]  /*10920*/  S2R R2, SR_TID.X ;  /* 0x0000000000027919 */ /* 0x000ee20000002100 */
[----:B------:R-:W4:Y:S01]  /*10930*/  S2R R17, SR_TID.X ;  /* 0x0000000000117919 */ /* 0x000f220000002100 */
[----:B------:R-:W-:Y:S01]  /*10940*/  USHF.R.S32.HI UR4, URZ, 0x1f, UR36 ;  /* 0x0000001f3f047899 */ /* 0x000fe20008011424 */
[----:B------:R-:W-:Y:S01]  /*10950*/  ULDC.64 UR8, c[0x0][0x2d8] ;  /* 0x0000b60000087ab9 */ /* 0x000fe20000000a00 */
[----:B--2---:R-:W-:Y:S02]  /*10960*/  ISETP.NE.AND P0, PT, R7, 0x1, PT ;  /* 0x000000010700780c */ /* 0x004fe40003f05270 */
[----:B---3--:R-:W-:-:S11]  /*10970*/  LOP3.LUT R2, R2, 0x7f, RZ, 0xc0, !PT ;  /* 0x0000007f02027812 */ /* 0x008fd600078ec0ff */
[----:B------:R-:W2:Y:S01]  /*10980*/  @P0 LDC R3, c[0x0][0x44c] ;  /* 0x00011300ff030b82 */ /* 0x000ea20000000800 */
[----:B----4-:R-:W-:Y:S01]  /*10990*/  IMAD.SHL.U32 R17, R17, 0x10, RZ ;  /* 0x0000001011117824 */ /* 0x010fe200078e00ff */
[----:B------:R-:W-:Y:S01]  /*109a0*/  SHF.R.U32.HI R2, RZ, 0x3, R2 ;  /* 0x00000003ff027819 */ /* 0x000fe20000011602 */
[----:B------:R-:W-:-:S03]  /*109b0*/  UIMAD UR6, UR4, UR8, URZ ;  /* 0x00000008040672a4 */ /* 0x000fc6000f8e023f */
[----:B------:R-:W-:Y:S02]  /*109c0*/  LOP3.LUT R17, R2, 0x70, R17, 0xf8, !PT ;  /* 0x0000007002117812 */ /* 0x000fe400078ef811 */
[----:B------:R-:W3:Y:S01]  /*109d0*/  @P0 LDC R0, c[0x0][0x450] ;  /* 0x00011400ff000b82 */ /* 0x000ee20000000800 */
[----:B------:R-:W-:Y:S01]  /*109e0*/  IMAD.U32 R2, RZ, RZ, UR41 ;  /* 0x00000029ff027e24 */ /* 0x000fe2000f8e00ff */
[----:B0-----:R-:W0:Y:S01]  /*109f0*/  S2R R18, SR_TID.X ;  /* 0x0000000000127919 */ /* 0x001e220000002100 */
[----:B------:R-:W-:Y:S02]  /*10a00*/  UIMAD.WIDE.U32 UR4, UR36, UR8, URZ ;  /* 0x00000008240472a5 */ /* 0x000fe4000f8e003f */
[----:B------:R-:W-:Y:S01]  /*10a10*/  IMAD R2, R2, 0x80, R17 ;  /* 0x0000008002027824 */ /* 0x000fe200078e0211 */
[----:B------:R-:W-:Y:S01]  /*10a20*/  UIMAD UR6, UR36, UR9, UR6 ;  /* 0x00000009240672a4 */ /* 0x000fe2000f8e0206 */
[----:B------:R-:W4:Y:S01]  /*10a30*/  S2R R17, SR_TID.X ;  /* 0x0000000000117919 */ /* 0x000f220000002100 */
[----:B------:R-:W-:-:S02]  /*10a40*/  USHF.R.S32.HI UR7, URZ, 0x1f, UR43 ;  /* 0x0000001f3f077899 */ /* 0x000fc4000801142b */
[----:B------:R-:W-:Y:S01]  /*10a50*/  UIADD3 UR5, UR5, UR6, URZ ;  /* 0x0000000605057290 */ /* 0x000fe2000fffe03f */
[----:B------:R-:W-:Y:S01]  /*10a60*/  IMAD.MOV.U32 R6, RZ, RZ, R2 ;  /* 0x000000ffff067224 */ /* 0x000fe200078e0002 */
[----:B------:R-:W-:Y:S01]  /*10a70*/  ULDC.64 UR8, c[0x0][0x2e0] ;  /* 0x0000b80000087ab9 */ /* 0x000fe20000000a00 */
[----:B--2---:R-:W-:Y:S01]  /*10a80*/  @P0 IMAD.HI.U32 R3, R2, R3, RZ ;  /* 0x0000000302030227 */ /* 0x004fe200078e00ff */
[----:B------:R-:W-:Y:S02]  /*10a90*/  UIMAD.WIDE.U32 UR4, UR43, UR8, UR4 ;  /* 0x000000082b0472a5 */ /* 0x000fe4000f8e0004 */
[----:B------:R-:W-:Y:S02]  /*10aa0*/  UIMAD UR6, UR7, UR8, URZ ;  /* 0x00000008070672a4 */ /* 0x000fe4000f8e023f */
[----:B---3--:R-:W-:Y:S02]  /*10ab0*/  @P0 SHF.R.U32.HI R6, RZ, R0, R3 ;  /* 0x00000000ff060219 */ /* 0x008fe40000011603 */
[----:B------:R-:W-:Y:S01]  /*10ac0*/  UIMAD UR6, UR43, UR9, UR6 ;  /* 0x000000092b0672a4 */ /* 0x000fe2000f8e0206 */
[----:B------:R-:W-:-:S02]  /*10ad0*/  IMAD.U32 R4, RZ, RZ, UR4 ;  /* 0x00000004ff047e24 */ /* 0x000fc4000f8e00ff */
[----:B------:R-:W-:Y:S01]  /*10ae0*/  IMAD.MOV R0, RZ, RZ, -R6 ;  /* 0x000000ffff007224 */ /* 0x000fe200078e0a06 */
[----:B------:R-:W-:-:S03]  /*10af0*/  UIADD3 UR6, UR5, UR6, URZ ;  /* 0x0000000605067290 */ /* 0x000fc6000fffe03f */
[----:B------:R-:W-:Y:S02]  /*10b00*/  IMAD R0, R7, R0, R2 ;  /* 0x0000000007007224 */ /* 0x000fe400078e0202 */
[----:B------:R-:W-:Y:S01]  /*10b10*/  IMAD.MOV.U32 R2, RZ, RZ, R4 ;  /* 0x000000ffff027224 */ /* 0x000fe200078e0004 */
[----:B------:R-:W-:Y:S01]  /*10b20*/  SHF.R.S32.HI R4, RZ, 0x1f, R6 ;  /* 0x0000001fff047819 */ /* 0x000fe20000011406 */
[----:B------:R-:W-:Y:S01]  /*10b30*/  IMAD.U32 R5, RZ, RZ, UR5 ;  /* 0x00000005ff057e24 */ /* 0x000fe2000f8e00ff */
[----:B------:R-:W-:Y:S01]  /*10b40*/  ULDC.64 UR4, c[0x0][0x2d0] ;  /* 0x0000b40000047ab9 */ /* 0x000fe20000000a00 */
[----:B------:R-:W-:Y:S01]  /*10b50*/  IMAD.U32 R3, RZ, RZ, UR6 ;  /* 0x00000006ff037e24 */ /* 0x000fe2000f8e00ff */
[----:B------:R-:W-:Y:S01]  /*10b60*/  ULDC.64 UR6, c[0x0][0x280] ;  /* 0x0000a00000067ab9 */ /* 0x000fe20000000a00 */
[----:B------:R-:W-:Y:S02]  /*10b70*/  IMAD R4, R4, UR4, RZ ;  /* 0x0000000404047c24 */ /* 0x000fe4000f8e02ff */
[----:B------:R-:W-:-:S04]  /*10b80*/  IMAD.WIDE.U32 R2, R6, UR4, R2 ;  /* 0x0000000406027c25 */ /* 0x000fc8000f8e0002 */
[----:B------:R-:W-:Y:S01]  /*10b90*/  IMAD R4, R6, UR5, R4 ;  /* 0x0000000506047c24 */ /* 0x000fe2000f8e0204 */
[----:B------:R-:W-:Y:S01]  /*10ba0*/  ULDC.64 UR4, c[0x0][0x2c8] ;  /* 0x0000b20000047ab9 */ /* 0x000fe20000000a00 */
[----:B0-----:R-:W-:Y:S02]  /*10bb0*/  IMAD.SHL.U32 R18, R18, 0x10, RZ ;  /* 0x0000001012127824 */ /* 0x001fe400078e00ff */
[----:B------:R-:W-:Y:S01]  /*10bc0*/  IMAD.IADD R3, R3, 0x1, R4 ;  /* 0x0000000103037824 */ /* 0x000fe200078e0204 */
[----:B------:R-:W-:Y:S01]  /*10bd0*/  SHF.R.S32.HI R4, RZ, 0x1f, R0 ;  /* 0x0000001fff047819 */ /* 0x000fe20000011400 */
[----:B----4-:R-:W-:Y:S01]  /*10be0*/  IMAD.SHL.U32 R10, R17, 0x10, RZ ;  /* 0x00000010110a7824 */ /* 0x010fe200078e00ff */
        /* <DEDUP_REMOVED lines=14> */
[----:B-1----:R-:W-:Y:S06]  /*10cd0*/  BRA.DIV UR4, `(.L_x_2027) ;  /* 0x0000002e04b07947 */ /* 0x002fec000b800000 */
[----:B------:R-:W-:Y:S01]  /*10ce0*/  IMAD.U32 R4, RZ, RZ, UR41 ;  /* 0x00000029ff047e24 */ /* 0x000fe2000f8e00ff */
[----:B------:R-:W-:Y:S01]  /*10cf0*/  ULDC UR4, c[0x0][0x288] ;  /* 0x0000a20000047ab9 */ /* 0x000fe20000000800 */
[----:B------:R-:W0:Y:S01]  /*10d00*/  SHFL.IDX PT, R6, R0, RZ, 0x181f ;  /* 0x00181fff00067589 */ /* 0x000e2200000e0000 */
[----:B------:R-:W-:Y:S02]  /*10d10*/  IMAD R3, R7, UR4, RZ ;  /* 0x0000000407037c24 */ /* 0x000fe4000f8e02ff */
[----:B------:R-:W-:Y:S01]  /*10d20*/  IMAD R4, R4, 0x80, R17 ;  /* 0x0000008004047824 */ /* 0x000fe200078e0211 */
[----:B------:R-:W-:Y:S03]  /*10d30*/  SHFL.IDX PT, R8, R2, 0x1, 0x181f ;  /* 0x00381f0002087f89 */ /* 0x000fe600000e0000 */
[C---:B------:R-:W-:Y:S01]  /*10d40*/  VIADD R5, R4.reuse, 0x10 ;  /* 0x0000001004057836 */ /* 0x040fe20000000000 */
[----:B------:R-:W-:-:S04]  /*10d50*/  ISETP.GE.AND P3, PT, R4, R3, PT ;  /* 0x000000030400720c */ /* 0x000fc80003f66270 */
[----:B------:R-:W-:Y:S02]  /*10d60*/  ISETP.GE.AND P2, PT, R5, R3, PT ;  /* 0x000000030500720c */ /* 0x000fe40003f46270 */
[----:B------:R-:W1:Y:S07]  /*10d70*/  SHFL.IDX PT, R5, R2, RZ, 0x181f ;  /* 0x00181fff02057589 */ /* 0x000e6e00000e0000 */
[----:B0-----:R-:W-:-:S05]  /*10d80*/  @!P3 IADD3 R6, P4, R10, R6, RZ ;  /* 0x000000060a06b210 */ /* 0x001fca0007f9e0ff */
[----:B-1----:R-:W-:Y:S02]  /*10d90*/  @!P3 IMAD.X R7, RZ, RZ, R5, P4 ;  /* 0x000000ffff07b224 */ /* 0x002fe400020e0605 */
[----:B------:R-:W0:Y:S04]  /*10da0*/  SHFL.IDX PT, R5, R0, 0x1, 0x181f ;  /* 0x00381f0000057f89 */ /* 0x000e2800000e0000 */
[----:B-----5:R-:W-:Y:S04]  /*10db0*/  @!P3 LDGSTS.E.BYPASS.LTC128B.128 [R9+0x20400], desc[UR46][R6.64], !P1 ;  /* 0x204000000609bfae */ /* 0x020fe8000c901d6e */
[----:B------:R1:W-:Y:S01]  /*10dc0*/  @!P3 LDGSTS.E.BYPASS.LTC128B.128 [R9+0x24400], desc[UR46][R6.64+0x80], !P0 ;  /* 0x244000800609bfae */ /* 0x0003e2000c101d6e */
[----:B0-----:R-:W-:-:S05]  /*10dd0*/  @!P2 IADD3 R5, P4, R10, R5, RZ ;  /* 0x000000050a05a210 */ /* 0x001fca0007f9e0ff */
[----:B------:R-:W-:Y:S02]  /*10de0*/  @!P2 IMAD.X R8, RZ, RZ, R8, P4 ;  /* 0x000000ffff08a224 */ /* 0x000fe400020e0608 */
[----:B-1----:R-:W-:Y:S02]  /*10df0*/  @!P2 IMAD.MOV.U32 R6, RZ, RZ, R5 ;  /* 0x000000ffff06a224 */ /* 0x002fe400078e0005 */
        /* <DEDUP_REMOVED lines=50> */
.L_x_2107:
        /* <DEDUP_REMOVED lines=11> */
.L_x_2029:
[----:B------:R-:W-:Y:S05]  /*111d0*/  BSYNC B0 ;  /* 0x0000000000007941 */ /* 0x000fea0003800000 */
.L_x_2028:
[----:B------:R-:W-:Y:S01]  /*111e0*/  NOP ;  /* 0x0000000000007918 */ /* 0x000fe20000000000 */
[----:B------:R-:W-:-:S13]  /*111f0*/  PLOP3.LUT P0, PT, PT, PT, PT, 0x80, 0x0 ;  /* 0x000000000000781c */ /* 0x000fda0003f0f070 */
.L_x_2030:
        /* <DEDUP_REMOVED lines=18> */
.L_x_2108:
[----:B------:R-:W-:Y:S05]  /*11320*/  BSYNC B0 ;  /* 0x0000000000007941 */ /* 0x000fea0003800000 */
.L_x_2031:
[----:B------:R-:W-:-:S06]  /*11330*/  UISETP.GE.AND UP0, UPT, UR40, 0x2, UPT ;  /* 0x000000022800788c */ /* 0x000fcc000bf06270 */
[----:B------:R-:W-:-:S13]  /*11340*/  PLOP3.LUT P0, PT, PT, PT, UP0, 0x80, 0x0 ;  /* 0x000000000000781c */ /* 0x000fda0003f0f008 */
[----:B------:R-:W-:Y:S05]  /*11350*/  @!P0 BRA `(.L_x_2033) ;  /* 0x0000001000bc8947 */ /* 0x000fea0003800000 */
[----:B0-----:R0:W5:Y:S01]  /*11360*/  LDL.LU R0, [R1+0x4] ;  /* 0x0000040001007983 */ /* 0x0011620000300800 */
[----:B------:R-:W-:-:S03]  /*11370*/  UIADD3 UR4, UR40, -0x2, URZ ;  /* 0xfffffffe28047890 */ /* 0x000fc6000fffe03f */
[----:B------:R0:W5:Y:S03]  /*11380*/  LDL.LU R6, [R1] ;  /* 0x0000000001067983 */ /* 0x0001660000300800 */
[----:B------:R-:W-:-:S07]  /*11390*/  IMAD.U32 R17, RZ, RZ, UR4 ;  /* 0x00000004ff117e24 */ /* 0x000fce000f8e00ff */
.L_x_2055:
[----:B------:R-:W3:Y:S01]  /*113a0*/  LDL R4, [R1+0x8] ;  /* 0x0000080001047983 */ /* 0x000ee20000100800 */
[----:B-1---5:R-:W-:Y:S01]  /*113b0*/  VIADD R3, R6, 0x1 ;  /* 0x0000000106037836 */ /* 0x022fe20000000000 */
        /* <DEDUP_REMOVED lines=9> */
[----:B-1----:R-:W-:Y:S05]  /*11450*/  @!P1 BRA `(.L_x_2035) ;  /* 0x0000000800049947 */ /* 0x002fea0003800000 */
[----:B------:R-:W-:Y:S01]  /*11460*/  LOP3.LUT P1, RZ, R4, 0x1, RZ, 0xc0, !PT ;  /* 0x0000000104ff7812 */ /* 0x000fe2000782c0ff */
[----:B------:R-:W-:-:S12]  /*11470*/  IMAD.MOV.U32 R7, RZ, RZ, R17 ;  /* 0x000000ffff077224 */ /* 0x000fd800078e0011 */
[----:B------:R-:W-:Y:S05]  /*11480*/  @!P1 BRA `(.L_x_2036) ;  /* 0x0000000000509947 */ /* 0x000fea0003800000 */
[----:B------:R-:W3:Y:S01]  /*11490*/  LDL R10, [R1+0x18] ;  /* 0x00001800010a7983 */ /* 0x000ee20000100800 */
[----:B------:R-:W1:Y:S01]  /*114a0*/  LDC R7, c[0x0][0x43c] ;  /* 0x00010f00ff077b82 */ /* 0x000e620000000800 */
[----:B------:R-:W-:Y:S02]  /*114b0*/  ULDC.64 UR4, c[0x0][0x428] ;  /* 0x00010a0000047ab9 */ /* 0x000fe40000000a00 */
[----:B--2---:R-:W2:Y:S01]  /*114c0*/  LDL R5, [R1+0xc] ;  /* 0x00000c0001057983 */ /* 0x004ea20000100800 */
[----:B-1----:R-:W-:-:S13]  /*114d0*/  ISETP.NE.AND P0, PT, R7, 0x1, PT ;  /* 0x000000010700780c */ /* 0x002fda0003f05270 */
[----:B------:R-:W1:Y:S02]  /*114e0*/  @P0 LDC.64 R2, c[0x0][0x440] ;  /* 0x00011000ff020b82 */ /* 0x000e640000000a00 */
[----:B-1----:R-:W-:-:S04]  /*114f0*/  @P0 IMAD.HI.U32 R4, R17, R2, RZ ;  /* 0x0000000211040227 */ /* 0x002fc800078e00ff */
        /* <DEDUP_REMOVED lines=13> */
.L_x_2036:
[----:B-1----:R-:W-:Y:S01]  /*115d0*/  IMAD R4, R9, 0x8, R19 ;  /* 0x0000000809047824 */ /* 0x002fe200078e0213 */
[----:B------:R-:W-:Y:S01]  /*115e0*/  SHF.L.U32 R3, R8, 0x1f, RZ ;  /* 0x0000001f08037819 */ /* 0x000fe200000006ff */
[----:B------:R-:W1:Y:S01]  /*115f0*/  S2R R2, SR_TID.X ;  /* 0x0000000000027919 */ /* 0x000e620000002100 */
[----:B------:R-:W-:Y:S02]  /*11600*/  BSSY B1, `(.L_x_2037) ;  /* 0x0000005000017945 */ /* 0x000fe40003800000 */
[----:B------:R-:W3:Y:S01]  /*11610*/  SYNCS.PHASECHK.TRANS64.TRYWAIT P0, [R4+URZ+0x38880], R3 ;  /* 0x03888003040075a7 */ /* 0x000ee2000800017f */
[----:B-1----:R-:W-:-:S04]  /*11620*/  LOP3.LUT R2, R2, 0x7f, RZ, 0xc0, !PT ;  /* 0x0000007f02027812 */ /* 0x002fc800078ec0ff */
[----:B------:R-:W-:Y:S01]  /*11630*/  ISETP.NE.AND P1, PT, R2, RZ, PT ;  /* 0x000000ff0200720c */ /* 0x000fe20003f25270 */
[----:B---3--:R-:W-:-:S12]  /*11640*/  @!P0 BRA `(.L_x_2038) ;  /* 0x0000002c00f88947 */ /* 0x008fd80003800000 */
.L_x_2109:
[----:B------:R-:W-:Y:S05]  /*11650*/  BSYNC B1 ;  /* 0x0000000000017941 */ /* 0x000fea0003800000 */
.L_x_2037:
        /* <DEDUP_REMOVED lines=9> */
.L_x_2040:
[----:B------:R-:W-:Y:S05]  /*116f0*/  BSYNC B1 ;  /* 0x0000000000017941 */ /* 0x000fea0003800000 */
.L_x_2039:
        /* <DEDUP_REMOVED lines=12> */
.L_x_2041:
        /* <DEDUP_REMOVED lines=16> */
.L_x_2042:
        /* <DEDUP_REMOVED lines=13> */
.L_x_2110:
[----:B------:R-:W-:Y:S05]  /*11990*/  BSYNC B1 ;  /* 0x0000000000017941 */ /* 0x000fea0003800000 */
.L_x_2043:
[----:B------:R-:W-:Y:S01]  /*119a0*/  BSSY B1, `(.L_x_2045) ;  /* 0x000000b000017945 */ /* 0x000fe20003800000 */
[----:B------:R-:W-:Y:S02]  /*119b0*/  IMAD.MOV.U32 R8, RZ, RZ, 0x0 ;  /* 0x00000000ff087424 */ /* 0x000fe400078e00ff */
[----:B------:R-:W-:Y:S01]  /*119c0*/  IMAD.MOV.U32 R9, RZ, RZ, 0x14f00000 ;  /* 0x14f00000ff097424 */ /* 0x000fe200078e00ff */
[----:B------:R-:W-:Y:S06]  /*119d0*/  @P1 BRA `(.L_x_2046) ;  /* 0x00000000001c1947 */ /* 0x000fec0003800000 */
[----:B------:R-:W3:Y:S01]  /*119e0*/  S2R R5, SR_TID.X ;  /* 0x0000000000057919 */ /* 0x000ee20000002100 */
[----:B-12---:R-:W-:-:S04]  /*119f0*/  IMAD.MOV.U32 R3, RZ, RZ, 0x8000 ;  /* 0x00008000ff037424 */ /* 0x006fc800078e00ff */
[----:B------:R4:W-:Y:S01]  /*11a00*/  SYNCS.ARRIVE.TRANS64 RZ, [R4+URZ+0x38830], R3 ;  /* 0x0388300304ff79a7 */ /* 0x0009e2000800003f */
[----:B---3--:R-:W-:-:S04]  /*11a10*/  LOP3.LUT R5, R5, 0x1f, RZ, 0xc0, !PT ;  /* 0x0000001f05057812 */ /* 0x008fc800078ec0ff */
[----:B------:R-:W-:-:S13]  /*11a20*/  ISETP.NE.AND P0, PT, R5, RZ, PT ;  /* 0x000000ff0500720c */ /* 0x000fda0003f05270 */
[----:B----4-:R-:W-:Y:S05]  /*11a30*/  @!P0 BRA `(.L_x_2046) ;  /* 0x0000000000048947 */ /* 0x010fea0003800000 */
[----:B------:R-:W-:Y:S01]  /*11a40*/  BPT.TRAP 0x1 ;  /* 0x000000040000795c */ /* 0x000fe20000300000 */
.L_x_2046:
[----:B------:R-:W-:Y:S05]  /*11a50*/  BSYNC B1 ;  /* 0x0000000000017941 */ /* 0x000fea0003800000 */
.L_x_2045:
[----:B------:R-:W-:Y:S01]  /*11a60*/  R2UR UR10, R11 ;  /* 0x000000000b0a72ca */ /* 0x000fe200000e0000 */
[----:B------:R-:W-:Y:S01]  /*11a70*/  UIADD3 UR4, UP0, UR48, 0x370, URZ ;  /* 0x0000037030047890 */ /* 0x000fe2000ff1e03f */
[----:B------:R-:W-:Y:S01]  /*11a80*/  R2UR UR6, R8 ;  /* 0x00000000080672ca */ /* 0x000fe200000e0000 */
[----:B-12---:R-:W-:Y:S01]  /*11a90*/  VIADD R4, R4, 0x38830 ;  /* 0x0003883004047836 */ /* 0x006fe20000000000 */
[----:B------:R-:W-:Y:S01]  /*11aa0*/  R2UR UR7, R9 ;  /* 0x00000000090772ca */ /* 0x000fe200000e0000 */
[----:B------:R-:W-:Y:S01]  /*11ab0*/  VIADD R3, R2, 0x28400 ;  /* 0x0002840002037836 */ /* 0x000fe20000000000 */
[----:B------:R-:W-:Y:S01]  /*11ac0*/  PLOP3.LUT P0, PT, PT, PT, PT, 0x80, 0x0 ;  /* 0x000000000000781c */ /* 0x000fe20003f0f070 */
[----:B------:R-:W-:-:S12]  /*11ad0*/  UIADD3.X UR5, URZ, UR49, URZ, UP0, !UPT ;  /* 0x000000313f057290 */ /* 0x000fd800087fe43f */
.L_x_2047:
        /* <DEDUP_REMOVED lines=15> */
.L_x_2048:
        /* <DEDUP_REMOVED lines=10> */
.L_x_2035:
[----:B------:R-:W-:Y:S05]  /*11c70*/  BSYNC B0 ;  /* 0x0000000000007941 */ /* 0x000fea0003800000 */
.L_x_2034:
[----:B------:R-:W-:-:S06]  /*11c80*/  UISETP.NE.AND UP0, UPT, UR39, 0x3, UPT ;  /* 0x000000032700788c */ /* 0x000fcc000bf05270 */
[----:B------:R-:W-:-:S13]  /*11c90*/  PLOP3.LUT P0, PT, PT, PT, UP0, 0x80, 0x0 ;  /* 0x000000000000781c */ /* 0x000fda0003f0f008 */
[----:B------:R-:W-:Y:S05]  /*11ca0*/  @!P0 BRA `(.L_x_2049) ;  /* 0x0000000000048947 */ /* 0x000fea0003800000 */
[----:B------:R-:W-:Y:S01]  /*11cb0*/  BPT.TRAP 0x1 ;  /* 0x000000040000795c */ /* 0x000fe20000300000 */
.L_x_2049:
[----:B------:R-:W-:Y:S01]  /*11cc0*/  IMAD.U32 R2, RZ, RZ, UR44 ;  /* 0x0000002cff027e24 */ /* 0x000fe2000f8e00ff */
[----:B------:R-:W-:Y:S01]  /*11cd0*/  BSSY B0, `(.L_x_2050) ;  /* 0x0000007000007945 */ /* 0x000fe20003800000 */
[----:B------:R-:W-:-:S03]  /*11ce0*/  IMAD R20, R6, 0x8, R19 ;  /* 0x0000000806147824 */ /* 0x000fc600078e0213 */
[----:B------:R-:W-:Y:S02]  /*11cf0*/  ISETP.NE.AND P0, PT, R2, 0x3, PT ;  /* 0x000000030200780c */ /* 0x000fe40003f05270 */
[----:B------:R-:W-:-:S04]  /*11d00*/  LOP3.LUT R2, R0, 0x1, RZ, 0x3c, !PT ;  /* 0x0000000100027812 */ /* 0x000fc800078e3cff */
[----:B------:R-:W-:-:S04]  /*11d10*/  SHF.L.U32 R2, R2, 0x1f, RZ ;  /* 0x0000001f02027819 */ /* 0x000fc800000006ff */
[----:B------:R-:W1:Y:S02]  /*11d20*/  SYNCS.PHASECHK.TRANS64.TRYWAIT P1, [R20+URZ+0x38870], R2 ;  /* 0x03887002140075a7 */ /* 0x000e64000802017f */
[----:B-1----:R-:W-:Y:S05]  /*11d30*/  @!P1 BRA `(.L_x_2051) ;  /* 0x0000002800649947 */ /* 0x002fea0003800000 */
.L_x_2111:
[----:B------:R-:W-:Y:S05]  /*11d40*/  BSYNC B0 ;  /* 0x0000000000007941 */ /* 0x000fea0003800000 */
.L_x_2050:
[----:B------:R-:W-:Y:S05]  /*11d50*/  @!P0 BRA `(.L_x_2052) ;  /* 0x0000000000048947 */ /* 0x000fea0003800000 */
[----:B------:R-:W-:Y:S01]  /*11d60*/  BPT.TRAP 0x1 ;  /* 0x000000040000795c */ /* 0x000fe20000300000 */
.L_x_2052:
[----:B------:R-:W-:Y:S01]  /*11d70*/  SHF.L.U32 R0, R0, 0x1f, RZ ;  /* 0x0000001f00007819 */ /* 0x000fe200000006ff */
[----:B------:R-:W-:-:S03]  /*11d80*/  IMAD.SHL.U32 R3, R6, 0x8000, RZ ;  /* 0x0000800006037824 */ /* 0x000fc600078e00ff */
[----:B------:R-:W3:Y:S02]  /*11d90*/  SYNCS.PHASECHK.TRANS64.TRYWAIT P1, [R20+URZ+0x38860], R0 ;  /* 0x03886000140075a7 */ /* 0x000ee4000802017f */
[----:B---3--:R-:W-:Y:S05]  /*11da0*/  @!P1 BRA `(.L_x_2053) ;  /* 0x00000028005c9947 */ /* 0x008fea0003800000 */
.L_x_2112:
[----:B-1----:R-:W3:Y:S04]  /*11db0*/  LDL R2, [R1+0x20] ;  /* 0x0000200001027983 */ /* 0x002ee80000100800 */
[----:B------:R-:W4:Y:S04]  /*11dc0*/  LDL R18, [R1+0x14] ;  /* 0x0000140001127983 */ /* 0x000f280000100800 */
[----:B------:R-:W5:Y:S01]  /*11dd0*/  LDL R12, [R1+0x1c] ;  /* 0x00001c00010c7983 */ /* 0x000f620000100800 */
[----:B------:R-:W-:Y:S05]  /*11de0*/  WARPSYNC.ALL ;  /* 0x0000000000007948 */ /* 0x000fea0003800000 */
[----:B---3--:R-:W-:-:S05]  /*11df0*/  LOP3.LUT R0, R3, R2, RZ, 0xfc, !PT ;  /* 0x0000000203007212 */ /* 0x008fca00078efcff */
[----:B------:R-:W-:-:S05]  /*11e00*/  IMAD.IADD R0, R19, 0x1, R0 ;  /* 0x0000000113007824 */ /* 0x000fca00078e0200 */
[----:B------:R-:W1:Y:S01]  /*11e10*/  LDSM.16.MT88.4 R8, [R0+0x10400] ;  /* 0x010400000008783b */ /* 0x000e620000004200 */
[----:B----4-:R-:W-:Y:S01]  /*11e20*/  IMAD.IADD R2, R18, 0x1, R0 ;  /* 0x0000000112027824 */ /* 0x010fe200078e0200 */
        /* <DEDUP_REMOVED lines=117> */
.L_x_2054:
        /* <DEDUP_REMOVED lines=13> */
.L_x_2033:
        /* <DEDUP_REMOVED lines=18> */
.L_x_2057:
[----:B------:R-:W-:Y:S05]  /*12770*/  BSYNC B0 ;  /* 0x0000000000007941 */ /* 0x000fea0003800000 */
.L_x_2056:
[----:B------:R-:W-:-:S06]  /*12780*/  UISETP.NE.AND UP0, UPT, UR39, 0x3, UPT ;  /* 0x000000032700788c */ /* 0x000fcc000bf05270 */
[----:B------:R-:W-:-:S13]  /*12790*/  PLOP3.LUT P1, PT, PT, PT, UP0, 0x80, 0x0 ;  /* 0x000000000000781c */ /* 0x000fda0003f2f008 */
[----:B------:R-:W-:Y:S05]  /*127a0*/  @!P1 BRA `(.L_x_2058) ;  /* 0x0000000000049947 */ /* 0x000fea0003800000 */
[----:B------:R-:W-:Y:S01]  /*127b0*/  BPT.TRAP 0x1 ;  /* 0x000000040000795c */ /* 0x000fe20000300000 */
.L_x_2058:
        /* <DEDUP_REMOVED lines=10> */
.L_x_2113:
[----:B------:R-:W-:Y:S05]  /*12860*/  BSYNC B0 ;  /* 0x0000000000007941 */ /* 0x000fea0003800000 */
.L_x_2059:
[----:B------:R-:W-:Y:S05]  /*12870*/  @!P2 BRA `(.L_x_2061) ;  /* 0x000000000004a947 */ /* 0x000fea0003800000 */
[----:B------:R-:W-:Y:S01]  /*12880*/  BPT.TRAP 0x1 ;  /* 0x000000040000795c */ /* 0x000fe20000300000 */
.L_x_2061:
[----:B0-----:R-:W2:Y:S02]  /*12890*/  LDL R0, [R1+0x4] ;  /* 0x0000040001007983 */ /* 0x001ea40000100800 */
[----:B--2---:R-:W-:-:S04]  /*128a0*/  SHF.L.U32 R0, R0, 0x1f, RZ ;  /* 0x0000001f00007819 */ /* 0x004fc800000006ff */
[----:B------:R-:W0:Y:S02]  /*128b0*/  SYNCS.PHASECHK.TRANS64.TRYWAIT P1, [R17+URZ+0x38860], R0 ;  /* 0x03886000110075a7 */ /* 0x000e24000802017f */
[----:B0-----:R-:W-:Y:S05]  /*128c0*/  @!P1 BRA `(.L_x_2062) ;  /* 0x0000001c00bc9947 */ /* 0x001fea0003800000 */
.L_x_2114:
        /* <DEDUP_REMOVED lines=127> */
.L_x_2063:
[----:B-1----:R-:W2:Y:S01]  /*130c0*/  LDL.LU R3, [R1+0x4] ;  /* 0x0000040001037983 */ /* 0x002ea20000300800 */
[----:B0-----:R0:W-:Y:S01]  /*130d0*/  SYNCS.ARRIVE.TRANS64.A1T0 RZ, [R17+URZ+0x38850], RZ ;  /* 0x038850ff11ff79a7 */ /* 0x0011e2000810003f */
[----:B------:R-:W-:Y:S01]  /*130e0*/  VIADD R0, R18, 0x1 ;  /* 0x0000000112007836 */ /* 0x000fe20000000000 */
        /* <DEDUP_REMOVED lines=8> */
[----:B--2---:R-:W-:-:S05]  /*13170*/  LOP3.LUT R3, R3, R2, RZ, 0x3c, !PT ;  /* 0x0000000203037212 */ /* 0x004fca00078e3cff */
[----:B------:R0:W-:Y:S02]  /*13180*/  STL [R1+0x4], R3 ;  /* 0x0000040301007387 */ /* 0x0001e40000100800 */
.L_x_2008:
[----:B------:R-:W-:Y:S05]  /*13190*/  BSYNC B7 ;  /* 0x0000000000077941 */ /* 0x000fea0003800000 */
.L_x_2006:
[----:B01----:R-:W2:Y:S04]  /*131a0*/  LDL R0, [R1+0x8] ;  /* 0x0000080001007983 */ /* 0x003ea80000100800 */
        /* <DEDUP_REMOVED lines=12> */
.L_x_2064:
        /* <DEDUP_REMOVED lines=8> */
.L_x_2065:
[----:B-1----:R-:W2:Y:S01]  /*132f0*/  LDL R0, [R1+0x28] ;  /* 0x0000280001007983 */ /* 0x002ea20000100800 */
[----:B------:R-:W-:Y:S02]  /*13300*/  ULDC UR4, c[0x0][0xc38] ;  /* 0x00030e0000047ab9 */ /* 0x000fe40000000800 */
[----:B--2---:R-:W-:-:S13]  /*13310*/  ISETP.GE.AND P0, PT, R0, UR4, PT ;  /* 0x0000000400007c0c */ /* 0x004fda000bf06270 */
[----:B------:R-:W-:Y:S05]  /*13320*/  @!P0 BRA `(.L_x_2066) ;  /* 0xffffffc000308947 */ /* 0x000fea000383ffff */
.L_x_2003:
        /* <DEDUP_REMOVED lines=12> */
.L_x_2115:
[----:B------:R-:W-:Y:S05]  /*133f0*/  BSYNC B0 ;  /* 0x0000000000007941 */ /* 0x000fea0003800000 */
.L_x_2067:
[----:B------:R-:W-:-:S03]  /*13400*/  UMOV UR4, 0xffffffff ;  /* 0xffffffff00047882 */ /* 0x000fc60000000000 */
[----:B------:R-:W-:Y:S05]  /*13410*/  BRA.DIV UR4, `(.L_x_2069) ;  /* 0x0000001604107947 */ /* 0x000fea000b800000 */
[----:B------:R-:W1:Y:S02]  /*13420*/  S2R R2, SR_TID.X ;  /* 0x0000000000027919 */ /* 0x000e640000002100 */
[----:B-1----:R-:W-:-:S04]  /*13430*/  SHF.R.U32.HI R2, RZ, 0x5, R2 ;  /* 0x00000005ff027819 */ /* 0x002fc80000011602 */
[----:B------:R-:W-:-:S05]  /*13440*/  LOP3.LUT R2, R2, 0x3, RZ, 0xc0, !PT ;  /* 0x0000000302027812 */ /* 0x000fca00078ec0ff */
[----:B------:R1:W2:Y:S02]  /*13450*/  SHFL.IDX PT, R14, R2, RZ, 0x1f ;  /* 0x00001fff020e7589 */ /* 0x0002a400000e0000 */
.L_x_2118:
[----:B--2---:R-:W-:Y:S01]  /*13460*/  ISETP.NE.AND P0, PT, R14, RZ, PT ;  /* 0x000000ff0e00720c */ /* 0x004fe20003f05270 */
[----:B------:R-:W-:-:S12]  /*13470*/  BSSY B0, `(.L_x_2070) ;  /* 0x000002e000007945 */ /* 0x000fd80003800000 */
[----:B------:R-:W-:Y:S05]  /*13480*/  @P0 BRA `(.L_x_2071) ;  /* 0x0000000000b00947 */ /* 0x000fea0003800000 */
[----:B------:R-:W-:-:S03]  /*13490*/  UMOV UR4, 0xffffffff ;  /* 0xffffffff00047882 */ /* 0x000fc60000000000 */
[----:B------:R-:W-:Y:S05]  /*134a0*/  BRA.DIV UR4, `(.L_x_2072) ;  /* 0x0000001604207947 */ /* 0x000fea000b800000 */
[----:B------:R-:W-:-:S13]  /*134b0*/  ELECT P6, URZ, PT ;  /* 0x00000000003f782f */ /* 0x000fda00038c0000 */
.L_x_2121:
[----:B------:R-:W-:Y:S05]  /*134c0*/  @!P6 BRA `(.L_x_2071) ;  /* 0x0000000000a0e947 */ /* 0x000fea0003800000 */
[----:B------:R-:W-:-:S06]  /*134d0*/  ULOP3.LUT UR4, UR38, 0x2, URZ, 0xfc, !UPT ;  /* 0x0000000226047892 */ /* 0x000fcc000f8efc3f */
[----:B-1----:R-:W-:-:S05]  /*134e0*/  IMAD.U32 R2, RZ, RZ, UR4 ;  /* 0x00000004ff027e24 */ /* 0x002fca000f8e00ff */
[----:B------:R-:W-:-:S13]  /*134f0*/  ISETP.NE.AND P0, PT, R2, 0x3, PT ;  /* 0x000000030200780c */ /* 0x000fda0003f05270 */
[----:B------:R-:W-:Y:S05]  /*13500*/  @!P0 BRA `(.L_x_2073) ;  /* 0x0000000000048947 */ /* 0x000fea0003800000 */
[----:B------:R-:W-:Y:S01]  /*13510*/  BPT.TRAP 0x1 ;  /* 0x000000040000795c */ /* 0x000fe20000300000 */
.L_x_2073:
        /* <DEDUP_REMOVED lines=14> */
.L_x_2122:
[----:B------:R-:W1:Y:S02]  /*13600*/  SYNCS.PHASECHK.TRANS64.TRYWAIT P1, [R7+URZ], R2 ;  /* 0x00000002070075a7 */ /* 0x000e64000802017f */
[----:B-1----:R-:W-:Y:S05]  /*13610*/  @!P1 BRA `(.L_x_2075) ;  /* 0x0000001000f89947 */ /* 0x002fea0003800000 */
.L_x_2123:
[----:B------:R-:W-:Y:S05]  /*13620*/  @!P0 BRA `(.L_x_2076) ;  /* 0x0000000000048947 */ /* 0x000fea0003800000 */
[----:B------:R-:W-:Y:S01]  /*13630*/  BPT.TRAP 0x1 ;  /* 0x000000040000795c */ /* 0x000fe20000300000 */
.L_x_2076:
[----:B------:R-:W2:Y:S02]  /*13640*/  LDL.LU R4, [R1] ;  /* 0x0000000001047983 */ /* 0x000ea40000300800 */
[----:B--2---:R-:W-:-:S04]  /*13650*/  IMAD R4, R4, 0x8, R0 ;  /* 0x0000000804047824 */ /* 0x004fc800078e0200 */
[----:B------:R-:W2:Y:S02]  /*13660*/  SYNCS.PHASECHK.TRANS64.TRYWAIT P1, [R4+URZ+0x38860], R5 ;  /* 0x03886005040075a7 */ /* 0x000ea4000802017f */
[----:B--2---:R-:W-:Y:S05]  /*13670*/  @!P1 BRA `(.L_x_2077) ;  /* 0x0000001000f49947 */ /* 0x004fea0003800000 */
.L_x_2124:
[----:B------:R-:W-:Y:S05]  /*13680*/  @!P0 BRA `(.L_x_2078) ;  /* 0x0000000000048947 */ /* 0x000fea0003800000 */
[----:B------:R-:W-:Y:S01]  /*13690*/  BPT.TRAP 0x1 ;  /* 0x000000040000795c */ /* 0x000fe20000300000 */
.L_x_2078:
[----:B------:R-:W-:-:S04]  /*136a0*/  IMAD R3, R3, 0x8, R0 ;  /* 0x0000000803037824 */ /* 0x000fc800078e0200 */
[----:B------:R-:W3:Y:S02]  /*136b0*/  SYNCS.PHASECHK.TRANS64.TRYWAIT P1, [R3+URZ+0x38860], R2 ;  /* 0x03886002030075a7 */ /* 0x000ee4000802017f */
[----:B---3--:R-:W-:Y:S05]  /*136c0*/  @!P1 BRA `(.L_x_2079) ;  /* 0x0000001000f49947 */ /* 0x008fea0003800000 */
.L_x_2125:
[----:B------:R-:W-:Y:S05]  /*136d0*/  @!P0 BRA `(.L_x_2080) ;  /* 0x0000000000048947 */ /* 0x000fea0003800000 */
[----:B------:R-:W-:Y:S01]  /*136e0*/  BPT.TRAP 0x1 ;  /* 0x000000040000795c */ /* 0x000fe20000300000 */
.L_x_2080:
[----:B------:R-:W4:Y:S02]  /*136f0*/  SYNCS.PHASECHK.TRANS64.TRYWAIT P0, [R4+URZ+0x38880], R5 ;  /* 0x03888005040075a7 */ /* 0x000f24000800017f */
[----:B----4-:R-:W-:Y:S05]  /*13700*/  @!P0 BRA `(.L_x_2081) ;  /* 0x0000001000f88947 */ /* 0x010fea0003800000 */
.L_x_2082:
[----:B------:R0:W0:Y:S02]  /*13710*/  SYNCS.PHASECHK.TRANS64.TRYWAIT P0, [R3+URZ+0x38880], R2 ;  /* 0x03888002030075a7 */ /* 0x000024000800017f */
[----:B0-----:R-:W-:Y:S05]  /*13720*/  @!P0 NANOSLEEP.SYNCS 0x989680 ;  /* 0x009896800000895d */ /* 0x001fea0003900000 */
[----:B------:R-:W0:Y:S02]  /*13730*/  @!P0 SYNCS.PHASECHK.TRANS64 P0, [R3+URZ+0x38880], R2 ;  /* 0x03888002030085a7 */ /* 0x000e24000800007f */
[----:B0-----:R-:W-:Y:S05]  /*13740*/  @!P0 BRA `(.L_x_2082) ;  /* 0xfffffffc00f08947 */ /* 0x001fea000383ffff */
.L_x_2071:
[----:B------:R-:W-:Y:S05]  /*13750*/  BSYNC B0 ;  /* 0x0000000000007941 */ /* 0x000fea0003800000 */
.L_x_2070:
[----:B------:R-:W-:Y:S05]  /*13760*/  EXIT ;  /* 0x000000000000794d */ /* 0x000fea0003800000 */
.L_x_1953:
[----:B0-----:R-:W-:-:S04]  /*13770*/  IMAD.U32 R3, RZ, RZ, UR41 ;  /* 0x00000029ff037e24 */ /* 0x001fc8000f8e00ff */
[----:B------:R0:W1:Y:S03]  /*13780*/  SYNCS.PHASECHK.TRANS64.TRYWAIT P1, [R3+URZ+0x38800], R6 ;  /* 0x03880006030075a7 */ /* 0x000066000802017f */
[----:B-1----:R-:W-:Y:S05]  /*13790*/  @!P1 NANOSLEEP.SYNCS 0x989680 ;  /* 0x009896800000995d */ /* 0x002fea0003900000 */
[----:B------:R-:W1:Y:S02]  /*137a0*/  @!P1 SYNCS.PHASECHK.TRANS64 P1, [R3+URZ+0x38800], R6 ;  /* 0x03880006030095a7 */ /* 0x000e64000802007f */
[----:B-1----:R-:W-:Y:S05]  /*137b0*/  @!P1 BRA `(.L_x_1953) ;  /* 0xfffffffc00ec9947 */ /* 0x002fea000383ffff */
[----:B------:R-:W-:Y:S05]  /*137c0*/  BRA `(.L_x_2083) ;  /* 0xfffffee400147947 */ /* 0x000fea000383ffff */
.L_x_1957:
[----:B-1----:R1:W2:Y:S02]  /*137d0*/  SYNCS.PHASECHK.TRANS64.TRYWAIT P2, [R2+URZ+0x38830], R3 ;  /* 0x03883003020075a7 */ /* 0x0022a4000804017f */
[----:B--2---:R-:W-:Y:S05]  /*137e0*/  @!P2 NANOSLEEP.SYNCS 0x989680 ;  /* 0x009896800000a95d */ /* 0x004fea0003900000 */
[----:B------:R-:W2:Y:S02]  /*137f0*/  @!P2 SYNCS.PHASECHK.TRANS64 P2, [R2+URZ+0x38830], R3 ;  /* 0x038830030200a5a7 */ /* 0x000ea4000804007f */
[----:B--2---:R-:W-:Y:S05]  /*13800*/  @!P2 BRA `(.L_x_1957) ;  /* 0xfffffffc00f0a947 */ /* 0x004fea000383ffff */
[----:B------:R-:W-:Y:S05]  /*13810*/  BRA `(.L_x_1956) ;  /* 0xfffffee400387947 */ /* 0x000fea000383ffff */
.L_x_1962:
[----:B-1----:R-:W-:-:S04]  /*13820*/  IMAD.U32 R7, RZ, RZ, UR6 ;  /* 0x00000006ff077e24 */ /* 0x002fc8000f8e00ff */
[----:B------:R1:W2:Y:S03]  /*13830*/  SYNCS.PHASECHK.TRANS64.TRYWAIT P3, [R7+URZ+0x38830], R6 ;  /* 0x03883006070075a7 */ /* 0x0002a6000806017f */
[----:B--2---:R-:W-:Y:S05]  /*13840*/  @!P3 NANOSLEEP.SYNCS 0x989680 ;  /* 0x009896800000b95d */ /* 0x004fea0003900000 */
[----:B------:R-:W2:Y:S02]  /*13850*/  @!P3 SYNCS.PHASECHK.TRANS64 P3, [R7+URZ+0x38830], R6 ;  /* 0x038830060700b5a7 */ /* 0x000ea4000806007f */
[----:B--2---:R-:W-:Y:S05]  /*13860*/  @!P3 BRA `(.L_x_1962) ;  /* 0xfffffffc00ecb947 */ /* 0x004fea000383ffff */
[----:B------:R-:W-:Y:S05]  /*13870*/  BRA `(.L_x_1959) ;  /* 0xffffff1000e47947 */ /* 0x000fea000383ffff */
.L_x_1966:
[----:B-1----:R-:W-:-:S04]  /*13880*/  IMAD.U32 R7, RZ, RZ, UR6 ;  /* 0x00000006ff077e24 */ /* 0x002fc8000f8e00ff */
[----:B------:R1:W2:Y:S03]  /*13890*/  SYNCS.PHASECHK.TRANS64.TRYWAIT P3, [R7+URZ+0x38850], R6 ;  /* 0x03885006070075a7 */ /* 0x0002a6000806017f */
[----:B--2---:R-:W-:Y:S05]  /*138a0*/  @!P3 NANOSLEEP.SYNCS 0x989680 ;  /* 0x009896800000b95d */ /* 0x004fea0003900000 */
[----:B------:R-:W2:Y:S02]  /*138b0*/  @!P3 SYNCS.PHASECHK.TRANS64 P3, [R7+URZ+0x38850], R6 ;  /* 0x038850060700b5a7 */ /* 0x000ea4000806007f */
[----:B--2---:R-:W-:Y:S05]  /*138c0*/  @!P3 BRA `(.L_x_1966) ;  /* 0xfffffffc00ecb947 */ /* 0x004fea000383ffff */
[----:B------:R-:W-:Y:S05]  /*138d0*/  BRA `(.L_x_1963) ;  /* 0xffffff1400b87947 */ /* 0x000fea000383ffff */
.L_x_1973:
[----:B-1----:R-:W-:-:S04]  /*138e0*/  IMAD.U32 R7, RZ, RZ, UR6 ;  /* 0x00000006ff077e24 */ /* 0x002fc8000f8e00ff */
[----:B------:R1:W2:Y:S03]  /*138f0*/  SYNCS.PHASECHK.TRANS64.TRYWAIT P2, [R7+URZ+0x38830], R6 ;  /* 0x03883006070075a7 */ /* 0x0002a6000804017f */
[----:B--2---:R-:W-:Y:S05]  /*13900*/  @!P2 NANOSLEEP.SYNCS 0x989680 ;  /* 0x009896800000a95d */ /* 0x004fea0003900000 */
[----:B------:R-:W2:Y:S02]  /*13910*/  @!P2 SYNCS.PHASECHK.TRANS64 P2, [R7+URZ+0x38830], R6 ;  /* 0x038830060700a5a7 */ /* 0x000ea4000804007f */
[----:B--2---:R-:W-:Y:S05]  /*13920*/  @!P2 BRA `(.L_x_1973) ;  /* 0xfffffffc00eca947 */ /* 0x004fea000383ffff */
[----:B------:R-:W-:Y:S05]  /*13930*/  BRA `(.L_x_1970) ;  /* 0xffffff4400ec7947 */ /* 0x000fea000383ffff */
.L_x_1977:
[----:B-1----:R-:W-:-:S04]  /*13940*/  IMAD.U32 R7, RZ, RZ, UR6 ;  /* 0x00000006ff077e24 */ /* 0x002fc8000f8e00ff */
[----:B------:R1:W2:Y:S03]  /*13950*/  SYNCS.PHASECHK.TRANS64.TRYWAIT P2, [R7+URZ+0x38850], R6 ;  /* 0x03885006070075a7 */ /* 0x0002a6000804017f */
[----:B--2---:R-:W-:Y:S05]  /*13960*/  @!P2 NANOSLEEP.SYNCS 0x989680 ;  /* 0x009896800000a95d */ /* 0x004fea0003900000 */
[----:B------:R-:W2:Y:S02]  /*13970*/  @!P2 SYNCS.PHASECHK.TRANS64 P2, [R7+URZ+0x38850], R6 ;  /* 0x038850060700a5a7 */ /* 0x000ea4000804007f */
[----:B--2---:R-:W-:Y:S05]  /*13980*/  @!P2 BRA `(.L_x_1977) ;  /* 0xfffffffc00eca947 */ /* 0x004fea000383ffff */
[----:B------:R-:W-:Y:S05]  /*13990*/  BRA `(.L_x_1974) ;  /* 0xffffff4800b47947 */ /* 0x000fea000383ffff */
.L_x_1983:
[----:B-1----:R-:W-:-:S04]  /*139a0*/  IMAD.U32 R5, RZ, RZ, UR11 ;  /* 0x0000000bff057e24 */ /* 0x002fc8000f8e00ff */
[----:B------:R1:W2:Y:S03]  /*139b0*/  SYNCS.PHASECHK.TRANS64.TRYWAIT P1, [R5+URZ+0x38850], R0 ;  /* 0x03885000050075a7 */ /* 0x0002a6000802017f */
[----:B--2---:R-:W-:Y:S05]  /*139c0*/  @!P1 NANOSLEEP.SYNCS 0x989680 ;  /* 0x009896800000995d */ /* 0x004fea0003900000 */
[----:B------:R-:W2:Y:S02]  /*139d0*/  @!P1 SYNCS.PHASECHK.TRANS64 P1, [R5+URZ+0x38850], R0 ;  /* 0x03885000050095a7 */ /* 0x000ea4000802007f */
[----:B--2---:R-:W-:Y:S05]  /*139e0*/  @!P1 BRA `(.L_x_1983) ;  /* 0xfffffffc00ec9947 */ /* 0x004fea000383ffff */
[----:B------:R-:W-:Y:S05]  /*139f0*/  BRA `(.L_x_1982) ;  /* 0xffffff7000587947 */ /* 0x000fea000383ffff */
.L_x_2017:
[----:B------:R-:W-:Y:S02]  /*13a00*/  IMAD.MOV.U32 R13, RZ, RZ, R18 ;  /* 0x000000ffff0d7224 */ /* 0x000fe400078e0012 */
[----:B------:R-:W-:Y:S02]  /*13a10*/  IMAD.MOV.U32 R12, RZ, RZ, RZ ;  /* 0x000000ffff0c7224 */ /* 0x000fe400078e00ff */
[----:B------:R-:W-:Y:S02]  /*13a20*/  IMAD.MOV.U32 R11, RZ, RZ, 0x1f ;  /* 0x0000001fff0b7424 */ /* 0x000fe400078e00ff */
[----:B------:R-:W-:-:S07]  /*13a30*/  IMAD.MOV.U32 R15, RZ, RZ, -0x1 ;  /* 0xffffffffff0f7424 */ /* 0x000fce00078e00ff */
[----:B-1----:R-:W-:Y:S05]  /*13a40*/  WARPSYNC.COLLECTIVE R15, `(.L_x_2084) ;  /* 0x000000000f087348 */ /* 0x002fea0003c00000 */
[----:B------:R0:W2:Y:S02]  /*13a50*/  SHFL.IDX P6, R14, R13, R12, R11 ;  /* 0x0000000c0d0e7389 */ /* 0x0000a400000c000b */
[----:B012---:R-:W-:Y:S01]  /*13a60*/  ENDCOLLECTIVE ;  /* 0x000000000000791b */ /* 0x007fe20003800000 */
.L_x_2084:
[----:B------:R-:W-:Y:S05]  /*13a70*/  BRA `(.L_x_2085) ;  /* 0xffffffc400987947 */ /* 0x000fea000383ffff */
.L_x_2019:
[----:B------:R-:W-:Y:S01]  /*13a80*/  BSSY B0, `(.L_x_2086) ;  /* 0x0000006000007945 */ /* 0x000fe20003800000 */
[----:B------:R-:W-:-:S07]  /*13a90*/  IMAD.MOV.U32 R15, RZ, RZ, -0x1 ;  /* 0xffffffffff0f7424 */ /* 0x000fce00078e00ff */
[----:B01----:R-:W-:Y:S05]  /*13aa0*/  WARPSYNC.COLLECTIVE R15, `(.L_x_2087) ;  /* 0x000000000f0c7348 */ /* 0x003fea0003c00000 */
[----:B------:R-:W-:Y:S02]  /*13ab0*/  ELECT P6, UR62, PT ;  /* 0x00000000003e782f */ /* 0x000fe400038c0000 */
[----:B------:R-:W-:Y:S01]  /*13ac0*/  MOV R14, UR62 ;  /* 0x0000003e000e7c02 */ /* 0x000fe20008000f00 */
[----:B01----:R-:W-:Y:S10]  /*13ad0*/  ENDCOLLECTIVE ;  /* 0x000000000000791b */ /* 0x003ff40003800000 */
.L_x_2087:
[----:B------:R-:W-:Y:S05]  /*13ae0*/  BSYNC B0 ;  /* 0x0000000000007941 */ /* 0x000fea0003800000 */
.L_x_2086:
[----:B------:R-:W-:Y:S05]  /*13af0*/  BRA `(.L_x_2088) ;  /* 0xffffffc400a87947 */ /* 0x000fea000383ffff */
.L_x_2021:
[----:B--2---:R2:W3:Y:S02]  /*13b00*/  SYNCS.PHASECHK.TRANS64.TRYWAIT P1, [R4+URZ+0x38880], R3 ;  /* 0x03888003040075a7 */ /* 0x0044e4000802017f */
[----:B---3--:R-:W-:Y:S05]  /*13b10*/  @!P1 NANOSLEEP.SYNCS 0x989680 ;  /* 0x009896800000995d */ /* 0x008fea0003900000 */
[----:B------:R-:W3:Y:S02]  /*13b20*/  @!P1 SYNCS.PHASECHK.TRANS64 P1, [R4+URZ+0x38880], R3 ;  /* 0x03888003040095a7 */ /* 0x000ee4000802007f */
[----:B---3--:R-:W-:Y:S05]  /*13b30*/  @!P1 BRA `(.L_x_2021) ;  /* 0xfffffffc00f09947 */ /* 0x008fea000383ffff */
[----:B------:R-:W-:Y:S05]  /*13b40*/  BRA `(.L_x_2089) ;  /* 0xffffffc800087947 */ /* 0x000fea000383ffff */
.L_x_2023:
[----:B---3--:R3:W4:Y:S02]  /*13b50*/  SYNCS.PHASECHK.TRANS64.TRYWAIT P1, [R4+URZ+0x38840], R3 ;  /* 0x03884003040075a7 */ /* 0x008724000802017f */
[----:B----4-:R-:W-:Y:S05]  /*13b60*/  @!P1 NANOSLEEP.SYNCS 0x989680 ;  /* 0x009896800000995d */ /* 0x010fea0003900000 */
[----:B------:R-:W4:Y:S02]  /*13b70*/  @!P1 SYNCS.PHASECHK.TRANS64 P1, [R4+URZ+0x38840], R3 ;  /* 0x03884003040095a7 */ /* 0x000f24000802007f */
[----:B----4-:R-:W-:Y:S05]  /*13b80*/  @!P1 BRA `(.L_x_2023) ;  /* 0xfffffffc00f09947 */ /* 0x010fea000383ffff */
[----:B------:R-:W-:Y:S05]  /*13b90*/  BRA `(.L_x_2090) ;  /* 0xffffffc800747947 */ /* 0x000fea000383ffff */
.L_x_2027:
[----:B------:R-:W-:Y:S02]  /*13ba0*/  IMAD.MOV.U32 R13, RZ, RZ, R2 ;  /* 0x000000ffff0d7224 */ /* 0x000fe400078e0002 */
[----:B------:R-:W-:Y:S02]  /*13bb0*/  IMAD.MOV.U32 R12, RZ, RZ, RZ ;  /* 0x000000ffff0c7224 */ /* 0x000fe400078e00ff */
[----:B------:R-:W-:Y:S02]  /*13bc0*/  IMAD.MOV.U32 R11, RZ, RZ, 0x181f ;  /* 0x0000181fff0b7424 */ /* 0x000fe400078e00ff */
[----:B------:R-:W-:Y:S02]  /*13bd0*/  IMAD.MOV.U32 R15, RZ, RZ, -0x1 ;  /* 0xffffffffff0f7424 */ /* 0x000fe400078e00ff */
[----:B------:R-:W-:-:S07]  /*13be0*/  IMAD.U32 R4, RZ, RZ, UR41 ;  /* 0x00000029ff047e24 */ /* 0x000fce000f8e00ff */
[----:B-----5:R-:W-:Y:S05]  /*13bf0*/  WARPSYNC.COLLECTIVE R15, `(.L_x_2091) ;  /* 0x000000000f087348 */ /* 0x020fea0003c00000 */
[----:B------:R0:W1:Y:S02]  /*13c00*/  SHFL.IDX P6, R14, R13, R12, R11 ;  /* 0x0000000c0d0e7389 */ /* 0x00006400000c000b */
[----:B01---5:R-:W-:Y:S01]  /*13c10*/  ENDCOLLECTIVE ;  /* 0x000000000000791b */ /* 0x023fe20003800000 */
.L_x_2091:
[----:B------:R-:W-:Y:S02]  /*13c20*/  IMAD R4, R4, 0x80, R17 ;  /* 0x0000008004047824 */ /* 0x000fe400078e0211 */
[----:B------:R-:W-:Y:S02]  /*13c30*/  IMAD.MOV.U32 R13, RZ, RZ, R0 ;  /* 0x000000ffff0d7224 */ /* 0x000fe400078e0000 */
[----:B------:R-:W-:-:S07]  /*13c40*/  IMAD.MOV.U32 R5, RZ, RZ, R14 ;  /* 0x000000ffff057224 */ /* 0x000fce00078e000e */
[----:B------:R-:W-:Y:S05]  /*13c50*/  WARPSYNC.COLLECTIVE R15, `(.L_x_2092) ;  /* 0x000000000f087348 */ /* 0x000fea0003c00000 */
[----:B------:R0:W1:Y:S02]  /*13c60*/  SHFL.IDX P6, R14, R13, R12, R11 ;  /* 0x0000000c0d0e7389 */ /* 0x00006400000c000b */
[----:B01----:R-:W-:Y:S01]  /*13c70*/  ENDCOLLECTIVE ;  /* 0x000000000000791b */ /* 0x003fe20003800000 */
.L_x_2092:
        /* <DEDUP_REMOVED lines=9> */
.L_x_2093:
[----:B------:R-:W-:-:S05]  /*13d10*/  @!P2 IADD3 R6, P4, R10, R6, RZ ;  /* 0x000000060a06a210 */ /* 0x000fca0007f9e0ff */
[----:B------:R-:W-:Y:S02]  /*13d20*/  @!P2 IMAD.X R7, RZ, RZ, R5, P4 ;  /* 0x000000ffff07a224 */ /* 0x000fe400020e0605 */
[----:B------:R-:W-:-:S03]  /*13d30*/  VIADD R5, R4, 0x10 ;  /* 0x0000001004057836 */ /* 0x000fc60000000000 */
[----:B------:R-:W-:Y:S01]  /*13d40*/  @!PT LDS RZ, [RZ] ;  /* 0x00000000fffff984 */ /* 0x000fe20000000800 */
[----:B------:R-:W-:Y:S01]  /*13d50*/  @!PT LDS RZ, [RZ] ;  /* 0x00000000fffff984 */ /* 0x000fe20000000800 */
[----:B------:R-:W-:Y:S01]  /*13d60*/  @!PT LDS RZ, [RZ] ;  /* 0x00000000fffff984 */ /* 0x000fe20000000800 */
[----:B------:R0:W-:Y:S01]  /*13d70*/  @!P2 LDGSTS.E.BYPASS.LTC128B.128 [R9+0x20400], desc[UR46][R6.64], !P1 ;  /* 0x204000000609afae */ /* 0x0001e2000c901d6e */
[----:B------:R-:W-:-:S03]  /*13d80*/  IMAD.MOV.U32 R13, RZ, RZ, R0 ;  /* 0x000000ffff0d7224 */ /* 0x000fc600078e0000 */
[----:B------:R0:W-:Y:S01]  /*13d90*/  @!P2 LDGSTS.E.BYPASS.LTC128B.128 [R9+0x24400], desc[UR46][R6.64+0x80], !P0 ;  /* 0x244000800609afae */ /* 0x0001e2000c101d6e */
[----:B------:R-:W-:Y:S01]  /*13da0*/  ISETP.GE.AND P2, PT, R5, R3, PT ;  /* 0x000000030500720c */ /* 0x000fe20003f46270 */
[----:B------:R-:W-:-:S12]  /*13db0*/  IMAD.MOV.U32 R8, RZ, RZ, R14 ;  /* 0x000000ffff087224 */ /* 0x000fd800078e000e */
[----:B0-----:R-:W-:Y:S05]  /*13dc0*/  WARPSYNC.COLLECTIVE R15, `(.L_x_2094) ;  /* 0x000000000f087348 */ /* 0x001fea0003c00000 */
[----:B------:R1:W2:Y:S02]  /*13dd0*/  SHFL.IDX P6, R14, R13, R12, R11 ;  /* 0x0000000c0d0e7389 */ /* 0x0002a400000c000b */
[----:B012---:R-:W-:Y:S01]  /*13de0*/  ENDCOLLECTIVE ;  /* 0x000000000000791b */ /* 0x007fe20003800000 */
.L_x_2094:
[----:B------:R-:W-:Y:S02]  /*13df0*/  IMAD.MOV.U32 R13, RZ, RZ, R2 ;  /* 0x000000ffff0d7224 */ /* 0x000fe400078e0002 */
[----:B------:R-:W-:Y:S02]  /*13e00*/  IMAD.MOV.U32 R12, RZ, RZ, 0x2 ;  /* 0x00000002ff0c7424 */ /* 0x000fe400078e00ff */
[----:B------:R-:W-:-:S07]  /*13e10*/  IMAD.MOV.U32 R5, RZ, RZ, R14 ;  /* 0x000000ffff057224 */ /* 0x000fce00078e000e */
[----:B------:R-:W-:Y:S05]  /*13e20*/  WARPSYNC.COLLECTIVE R15, `(.L_x_2095) ;  /* 0x000000000f087348 */ /* 0x000fea0003c00000 */
[----:B------:R0:W1:Y:S02]  /*13e30*/  SHFL.IDX P6, R14, R13, R12, R11 ;  /* 0x0000000c0d0e7389 */ /* 0x00006400000c000b */
[----:B01----:R-:W-:Y:S01]  /*13e40*/  ENDCOLLECTIVE ;  /* 0x000000000000791b */ /* 0x003fe20003800000 */
.L_x_2095:
        /* <DEDUP_REMOVED lines=17> */
.L_x_2096:
[----:B------:R-:W-:Y:S02]  /*13f60*/  IMAD.MOV.U32 R13, RZ, RZ, R2 ;  /* 0x000000ffff0d7224 */ /* 0x000fe400078e0002 */
[----:B------:R-:W-:Y:S02]  /*13f70*/  IMAD.MOV.U32 R12, RZ, RZ, 0x3 ;  /* 0x00000003ff0c7424 */ /* 0x000fe400078e00ff */
[----:B------:R-:W-:-:S07]  /*13f80*/  IMAD.MOV.U32 R6, RZ, RZ, R14 ;  /* 0x000000ffff067224 */ /* 0x000fce00078e000e */
[----:B------:R-:W-:Y:S05]  /*13f90*/  WARPSYNC.COLLECTIVE R15, `(.L_x_2097) ;  /* 0x000000000f087348 */ /* 0x000fea0003c00000 */
[----:B------:R0:W1:Y:S02]  /*13fa0*/  SHFL.IDX P6, R14, R13, R12, R11 ;  /* 0x0000000c0d0e7389 */ /* 0x00006400000c000b */
[----:B01----:R-:W-:Y:S01]  /*13fb0*/  ENDCOLLECTIVE ;  /* 0x000000000000791b */ /* 0x003fe20003800000 */
.L_x_2097:
        /* <DEDUP_REMOVED lines=15> */
.L_x_2098:
[----:B------:R-:W-:Y:S02]  /*140b0*/  IMAD.MOV.U32 R13, RZ, RZ, R2 ;  /* 0x000000ffff0d7224 */ /* 0x000fe400078e0002 */
[----:B------:R-:W-:Y:S02]  /*140c0*/  IMAD.MOV.U32 R12, RZ, RZ, 0x4 ;  /* 0x00000004ff0c7424 */ /* 0x000fe400078e00ff */
[----:B------:R-:W-:-:S07]  /*140d0*/  IMAD.MOV.U32 R6, RZ, RZ, R14 ;  /* 0x000000ffff067224 */ /* 0x000fce00078e000e */
[----:B------:R-:W-:Y:S05]  /*140e0*/  WARPSYNC.COLLECTIVE R15, `(.L_x_2099) ;  /* 0x000000000f087348 */ /* 0x000fea0003c00000 */
[----:B------:R0:W1:Y:S02]  /*140f0*/  SHFL.IDX P6, R14, R13, R12, R11 ;  /* 0x0000000c0d0e7389 */ /* 0x00006400000c000b */
[----:B01----:R-:W-:Y:S01]  /*14100*/  ENDCOLLECTIVE ;  /* 0x000000000000791b */ /* 0x003fe20003800000 */
.L_x_2099:
        /* <DEDUP_REMOVED lines=15> */
.L_x_2100:
[----:B------:R-:W-:Y:S02]  /*14200*/  IMAD.MOV.U32 R13, RZ, RZ, R2 ;  /* 0x000000ffff0d7224 */ /* 0x000fe400078e0002 */
[----:B------:R-:W-:Y:S02]  /*14210*/  IMAD.MOV.U32 R12, RZ, RZ, 0x5 ;  /* 0x00000005ff0c7424 */ /* 0x000fe400078e00ff */
[----:B------:R-:W-:-:S07]  /*14220*/  IMAD.MOV.U32 R6, RZ, RZ, R14 ;  /* 0x000000ffff067224 */ /* 0x000fce00078e000e */
[----:B------:R-:W-:Y:S05]  /*14230*/  WARPSYNC.COLLECTIVE R15, `(.L_x_2101) ;  /* 0x000000000f087348 */ /* 0x000fea0003c00000 */
[----:B------:R0:W1:Y:S02]  /*14240*/  SHFL.IDX P6, R14, R13, R12, R11 ;  /* 0x0000000c0d0e7389 */ /* 0x00006400000c000b */
[----:B01----:R-:W-:Y:S01]  /*14250*/  ENDCOLLECTIVE ;  /* 0x000000000000791b */ /* 0x003fe20003800000 */
.L_x_2101:
        /* <DEDUP_REMOVED lines=15> */
.L_x_2102:
[----:B------:R-:W-:Y:S02]  /*14350*/  IMAD.MOV.U32 R13, RZ, RZ, R2 ;  /* 0x000000ffff0d7224 */ /* 0x000fe400078e0002 */
[----:B------:R-:W-:Y:S02]  /*14360*/  IMAD.MOV.U32 R12, RZ, RZ, 0x6 ;  /* 0x00000006ff0c7424 */ /* 0x000fe400078e00ff */
[----:B------:R-:W-:-:S07]  /*14370*/  IMAD.MOV.U32 R6, RZ, RZ, R14 ;  /* 0x000000ffff067224 */ /* 0x000fce00078e000e */
[----:B------:R-:W-:Y:S05]  /*14380*/  WARPSYNC.COLLECTIVE R15, `(.L_x_2103) ;  /* 0x000000000f087348 */ /* 0x000fea0003c00000 */
[----:B------:R0:W1:Y:S02]  /*14390*/  SHFL.IDX P6, R14, R13, R12, R11 ;  /* 0x0000000c0d0e7389 */ /* 0x00006400000c000b */
[----:B01----:R-:W-:Y:S01]  /*143a0*/  ENDCOLLECTIVE ;  /* 0x000000000000791b */ /* 0x003fe20003800000 */
.L_x_2103:
        /* <DEDUP_REMOVED lines=14> */
.L_x_2104:
[----:B------:R-:W-:Y:S02]  /*14490*/  IMAD.MOV.U32 R13, RZ, RZ, R2 ;  /* 0x000000ffff0d7224 */ /* 0x000fe400078e0002 */
[----:B------:R-:W-:Y:S02]  /*144a0*/  IMAD.MOV.U32 R12, RZ, RZ, 0x7 ;  /* 0x00000007ff0c7424 */ /* 0x000fe400078e00ff */
[----:B------:R-:W-:-:S07]  /*144b0*/  IMAD.MOV.U32 R6, RZ, RZ, R14 ;  /* 0x000000ffff067224 */ /* 0x000fce00078e000e */
[----:B------:R-:W-:Y:S05]  /*144c0*/  WARPSYNC.COLLECTIVE R15, `(.L_x_2105) ;  /* 0x000000000f087348 */ /* 0x000fea0003c00000 */
[----:B------:R0:W1:Y:S02]  /*144d0*/  SHFL.IDX P6, R14, R13, R12, R11 ;  /* 0x0000000c0d0e7389 */ /* 0x00006400000c000b */
[----:B01----:R-:W-:Y:S01]  /*144e0*/  ENDCOLLECTIVE ;  /* 0x000000000000791b */ /* 0x003fe20003800000 */
.L_x_2105:
        /* <DEDUP_REMOVED lines=13> */
.L_x_2106:
[----:B------:R-:W-:Y:S01]  /*145c0*/  IMAD.MOV.U32 R0, RZ, RZ, R14 ;  /* 0x000000ffff007224 */ /* 0x000fe200078e000e */
[----:B------:R-:W-:Y:S06]  /*145d0*/  BRA `(.L_x_2107) ;  /* 0xffffffc800d07947 */ /* 0x000fec000383ffff */
.L_x_2032:
[----:B0-----:R0:W1:Y:S02]  /*145e0*/  SYNCS.PHASECHK.TRANS64.TRYWAIT P0, [R19+URZ+0x38820], R0 ;  /* 0x03882000130075a7 */ /* 0x001064000800017f */
[----:B-1----:R-:W-:Y:S05]  /*145f0*/  @!P0 NANOSLEEP.SYNCS 0x989680 ;  /* 0x009896800000895d */ /* 0x002fea0003900000 */
[----:B------:R-:W1:Y:S02]  /*14600*/  @!P0 SYNCS.PHASECHK.TRANS64 P0, [R19+URZ+0x38820], R0 ;  /* 0x03882000130085a7 */ /* 0x000e64000800007f */
[----:B-1----:R-:W-:Y:S05]  /*14610*/  @!P0 BRA `(.L_x_2032) ;  /* 0xfffffffc00f08947 */ /* 0x002fea000383ffff */
[----:B------:R-:W-:Y:S05]  /*14620*/  BRA `(.L_x_2108) ;  /* 0xffffffcc003c7947 */ /* 0x000fea000383ffff */
.L_x_2038:
[----:B-1----:R1:W3:Y:S02]  /*14630*/  SYNCS.PHASECHK.TRANS64.TRYWAIT P0, [R4+URZ+0x38880], R3 ;  /* 0x03888003040075a7 */ /* 0x0022e4000800017f */
[----:B---3--:R-:W-:Y:S05]  /*14640*/  @!P0 NANOSLEEP.SYNCS 0x989680 ;  /* 0x009896800000895d */ /* 0x008fea0003900000 */
[----:B------:R-:W3:Y:S02]  /*14650*/  @!P0 SYNCS.PHASECHK.TRANS64 P0, [R4+URZ+0x38880], R3 ;  /* 0x03888003040085a7 */ /* 0x000ee4000800007f */
[----:B---3--:R-:W-:Y:S05]  /*14660*/  @!P0 BRA `(.L_x_2038) ;  /* 0xfffffffc00f08947 */ /* 0x008fea000383ffff */
[----:B------:R-:W-:Y:S05]  /*14670*/  BRA `(.L_x_2109) ;  /* 0xffffffcc00f47947 */ /* 0x000fea000383ffff */
.L_x_2044:
[----:B--2---:R2:W3:Y:S02]  /*14680*/  SYNCS.PHASECHK.TRANS64.TRYWAIT P0, [R4+URZ+0x38840], R3 ;  /* 0x03884003040075a7 */ /* 0x0044e4000800017f */
[----:B---3--:R-:W-:Y:S05]  /*14690*/  @!P0 NANOSLEEP.SYNCS 0x989680 ;  /* 0x009896800000895d */ /* 0x008fea0003900000 */
[----:B------:R-:W3:Y:S02]  /*146a0*/  @!P0 SYNCS.PHASECHK.TRANS64 P0, [R4+URZ+0x38840], R3 ;  /* 0x03884003040085a7 */ /* 0x000ee4000800007f */
[----:B---3--:R-:W-:Y:S05]  /*146b0*/  @!P0 BRA `(.L_x_2044) ;  /* 0xfffffffc00f08947 */ /* 0x008fea000383ffff */
[----:B------:R-:W-:Y:S05]  /*146c0*/  BRA `(.L_x_2110) ;  /* 0xffffffd000b07947 */ /* 0x000fea000383ffff */
.L_x_2051:
[----:B-1----:R1:W3:Y:S02]  /*146d0*/  SYNCS.PHASECHK.TRANS64.TRYWAIT P1, [R20+URZ+0x38870], R2 ;  /* 0x03887002140075a7 */ /* 0x0022e4000802017f */
[----:B---3--:R-:W-:Y:S05]  /*146e0*/  @!P1 NANOSLEEP.SYNCS 0x989680 ;  /* 0x009896800000995d */ /* 0x008fea0003900000 */
[----:B------:R-:W3:Y:S02]  /*146f0*/  @!P1 SYNCS.PHASECHK.TRANS64 P1, [R20+URZ+0x38870], R2 ;  /* 0x03887002140095a7 */ /* 0x000ee4000802007f */
[----:B---3--:R-:W-:Y:S05]  /*14700*/  @!P1 BRA `(.L_x_2051) ;  /* 0xfffffffc00f09947 */ /* 0x008fea000383ffff */
[----:B------:R-:W-:Y:S05]  /*14710*/  BRA `(.L_x_2111) ;  /* 0xffffffd400887947 */ /* 0x000fea000383ffff */
.L_x_2053:
[----:B---3--:R3:W4:Y:S02]  /*14720*/  SYNCS.PHASECHK.TRANS64.TRYWAIT P1, [R20+URZ+0x38860], R0 ;  /* 0x03886000140075a7 */ /* 0x008724000802017f */
[----:B----4-:R-:W-:Y:S05]  /*14730*/  @!P1 NANOSLEEP.SYNCS 0x989680 ;  /* 0x009896800000995d */ /* 0x010fea0003900000 */
[----:B------:R-:W4:Y:S02]  /*14740*/  @!P1 SYNCS.PHASECHK.TRANS64 P1, [R20+URZ+0x38860], R0 ;  /* 0x03886000140095a7 */ /* 0x000f24000802007f */
[----:B----4-:R-:W-:Y:S05]  /*14750*/  @!P1 BRA `(.L_x_2053) ;  /* 0xfffffffc00f09947 */ /* 0x010fea000383ffff */
[----:B------:R-:W-:Y:S05]  /*14760*/  BRA `(.L_x_2112) ;  /* 0xffffffd400907947 */ /* 0x000fea000383ffff */
.L_x_2060:
[----:B0-----:R0:W1:Y:S02]  /*14770*/  SYNCS.PHASECHK.TRANS64.TRYWAIT P1, [R17+URZ+0x38870], R0 ;  /* 0x03887000110075a7 */ /* 0x001064000802017f */
[----:B-1----:R-:W-:Y:S05]  /*14780*/  @!P1 NANOSLEEP.SYNCS 0x989680 ;  /* 0x009896800000995d */ /* 0x002fea0003900000 */
[----:B------:R-:W1:Y:S02]  /*14790*/  @!P1 SYNCS.PHASECHK.TRANS64 P1, [R17+URZ+0x38870], R0 ;  /* 0x03887000110095a7 */ /* 0x000e64000802007f */
[----:B-1----:R-:W-:Y:S05]  /*147a0*/  @!P1 BRA `(.L_x_2060) ;  /* 0xfffffffc00f09947 */ /* 0x002fea000383ffff */
[----:B------:R-:W-:Y:S05]  /*147b0*/  BRA `(.L_x_2113) ;  /* 0xffffffe000287947 */ /* 0x000fea000383ffff */
.L_x_2062:
[----:B0-----:R0:W1:Y:S02]  /*147c0*/  SYNCS.PHASECHK.TRANS64.TRYWAIT P1, [R17+URZ+0x38860], R0 ;  /* 0x03886000110075a7 */ /* 0x001064000802017f */
[----:B-1----:R-:W-:Y:S05]  /*147d0*/  @!P1 NANOSLEEP.SYNCS 0x989680 ;  /* 0x009896800000995d */ /* 0x002fea0003900000 */
[----:B------:R-:W1:Y:S02]  /*147e0*/  @!P1 SYNCS.PHASECHK.TRANS64 P1, [R17+URZ+0x38860], R0 ;  /* 0x03886000110095a7 */ /* 0x000e64000802007f */
[----:B-1----:R-:W-:Y:S05]  /*147f0*/  @!P1 BRA `(.L_x_2062) ;  /* 0xfffffffc00f09947 */ /* 0x002fea000383ffff */
[----:B------:R-:W-:Y:S05]  /*14800*/  BRA `(.L_x_2114) ;  /* 0xffffffe000307947 */ /* 0x000fea000383ffff */
.L_x_2068:
[----:B0-----:R0:W1:Y:S02]  /*14810*/  SYNCS.PHASECHK.TRANS64.TRYWAIT P0, [R0+URZ+0x38820], R3 ;  /* 0x03882003000075a7 */ /* 0x001064000800017f */
[----:B-1----:R-:W-:Y:S05]  /*14820*/  @!P0 NANOSLEEP.SYNCS 0x989680 ;  /* 0x009896800000895d */ /* 0x002fea0003900000 */
[----:B------:R-:W1:Y:S02]  /*14830*/  @!P0 SYNCS.PHASECHK.TRANS64 P0, [R0+URZ+0x38820], R3 ;  /* 0x03882003000085a7 */ /* 0x000e64000800007f */
[----:B-1----:R-:W-:Y:S05]  /*14840*/  @!P0 BRA `(.L_x_2068) ;  /* 0xfffffffc00f08947 */ /* 0x002fea000383ffff */
[----:B------:R-:W-:Y:S05]  /*14850*/  BRA `(.L_x_2115) ;  /* 0xffffffe800e47947 */ /* 0x000fea000383ffff */
.L_x_2069:
        /* <DEDUP_REMOVED lines=11> */
.L_x_2117:
[----:B------:R-:W-:Y:S05]  /*14910*/  BSYNC B0 ;  /* 0x0000000000007941 */ /* 0x000fea0003800000 */
.L_x_2116:
[----:B------:R-:W-:Y:S05]  /*14920*/  BRA `(.L_x_2118) ;  /* 0xffffffe800cc7947 */ /* 0x000fea000383ffff */
.L_x_2072:
[----:B------:R-:W-:Y:S01]  /*14930*/  BSSY B1, `(.L_x_2119) ;  /* 0x0000006000017945 */ /* 0x000fe20003800000 */
[----:B------:R-:W-:-:S07]  /*14940*/  IMAD.MOV.U32 R15, RZ, RZ, -0x1 ;  /* 0xffffffffff0f7424 */ /* 0x000fce00078e00ff */
[----:B01----:R-:W-:Y:S05]  /*14950*/  WARPSYNC.COLLECTIVE R15, `(.L_x_2120) ;  /* 0x000000000f0c7348 */ /* 0x003fea0003c00000 */
[----:B------:R-:W-:Y:S02]  /*14960*/  ELECT P6, UR62, PT ;  /* 0x00000000003e782f */ /* 0x000fe400038c0000 */
[----:B------:R-:W-:Y:S01]  /*14970*/  MOV R14, UR62 ;  /* 0x0000003e000e7c02 */ /* 0x000fe20008000f00 */
[----:B01----:R-:W-:Y:S10]  /*14980*/  ENDCOLLECTIVE ;  /* 0x000000000000791b */ /* 0x003ff40003800000 */
.L_x_2120:
[----:B------:R-:W-:Y:S05]  /*14990*/  BSYNC B1 ;  /* 0x0000000000017941 */ /* 0x000fea0003800000 */
.L_x_2119:
[----:B------:R-:W-:Y:S05]  /*149a0*/  BRA `(.L_x_2121) ;  /* 0xffffffe800c47947 */ /* 0x000fea000383ffff */
.L_x_2074:
[----:B0-----:R0:W1:Y:S02]  /*149b0*/  SYNCS.PHASECHK.TRANS64.TRYWAIT P1, [R6+URZ], R5 ;  /* 0x00000005060075a7 */ /* 0x001064000802017f */
[----:B-1----:R-:W-:Y:S05]  /*149c0*/  @!P1 NANOSLEEP.SYNCS 0x989680 ;  /* 0x009896800000995d */ /* 0x002fea0003900000 */
[----:B------:R-:W1:Y:S02]  /*149d0*/  @!P1 SYNCS.PHASECHK.TRANS64 P1, [R6+URZ], R5 ;  /* 0x00000005060095a7 */ /* 0x000e64000802007f */
[----:B-1----:R-:W-:Y:S05]  /*149e0*/  @!P1 BRA `(.L_x_2074) ;  /* 0xfffffffc00f09947 */ /* 0x002fea000383ffff */
[----:B------:R-:W-:Y:S05]  /*149f0*/  BRA `(.L_x_2122) ;  /* 0xffffffec00007947 */ /* 0x000fea000383ffff */
.L_x_2075:
[----:B-1----:R1:W2:Y:S02]  /*14a00*/  SYNCS.PHASECHK.TRANS64.TRYWAIT P1, [R7+URZ], R2 ;  /* 0x00000002070075a7 */ /* 0x0022a4000802017f */
[----:B--2---:R-:W-:Y:S05]  /*14a10*/  @!P1 NANOSLEEP.SYNCS 0x989680 ;  /* 0x009896800000995d */ /* 0x004fea0003900000 */
[----:B------:R-:W2:Y:S02]  /*14a20*/  @!P1 SYNCS.PHASECHK.TRANS64 P1, [R7+URZ], R2 ;  /* 0x00000002070095a7 */ /* 0x000ea4000802007f */
[----:B--2---:R-:W-:Y:S05]  /*14a30*/  @!P1 BRA `(.L_x_2075) ;  /* 0xfffffffc00f09947 */ /* 0x004fea000383ffff */
[----:B------:R-:W-:Y:S05]  /*14a40*/  BRA `(.L_x_2123) ;  /* 0xffffffe800f47947 */ /* 0x000fea000383ffff */
.L_x_2077:
[----:B--2---:R2:W3:Y:S02]  /*14a50*/  SYNCS.PHASECHK.TRANS64.TRYWAIT P1, [R4+URZ+0x38860], R5 ;  /* 0x03886005040075a7 */ /* 0x0044e4000802017f */
[----:B---3--:R-:W-:Y:S05]  /*14a60*/  @!P1 NANOSLEEP.SYNCS 0x989680 ;  /* 0x009896800000995d */ /* 0x008fea0003900000 */
[----:B------:R-:W3:Y:S02]  /*14a70*/  @!P1 SYNCS.PHASECHK.TRANS64 P1, [R4+URZ+0x38860], R5 ;  /* 0x03886005040095a7 */ /* 0x000ee4000802007f */
[----:B---3--:R-:W-:Y:S05]  /*14a80*/  @!P1 BRA `(.L_x_2077) ;  /* 0xfffffffc00f09947 */ /* 0x008fea000383ffff */
[----:B------:R-:W-:Y:S05]  /*14a90*/  BRA `(.L_x_2124) ;  /* 0xffffffe800f87947 */ /* 0x000fea000383ffff */
.L_x_2079:
[----:B---3--:R3:W4:Y:S02]  /*14aa0*/  SYNCS.PHASECHK.TRANS64.TRYWAIT P1, [R3+URZ+0x38860], R2 ;  /* 0x03886002030075a7 */ /* 0x008724000802017f */
[----:B----4-:R-:W-:Y:S05]  /*14ab0*/  @!P1 NANOSLEEP.SYNCS 0x989680 ;  /* 0x009896800000995d */ /* 0x010fea0003900000 */
[----:B------:R-:W4:Y:S02]  /*14ac0*/  @!P1 SYNCS.PHASECHK.TRANS64 P1, [R3+URZ+0x38860], R2 ;  /* 0x03886002030095a7 */ /* 0x000f24000802007f */
[----:B----4-:R-:W-:Y:S05]  /*14ad0*/  @!P1 BRA `(.L_x_2079) ;  /* 0xfffffffc00f09947 */ /* 0x010fea000383ffff */
[----:B------:R-:W-:Y:S05]  /*14ae0*/  BRA `(.L_x_2125) ;  /* 0xffffffe800f87947 */ /* 0x000fea000383ffff */
.L_x_2081:
[----:B----4-:R4:W0:Y:S02]  /*14af0*/  SYNCS.PHASECHK.TRANS64.TRYWAIT P0, [R4+URZ+0x38880], R5 ;  /* 0x03888005040075a7 */ /* 0x010824000800017f */
[----:B0-----:R-:W-:Y:S05]  /*14b00*/  @!P0 NANOSLEEP.SYNCS 0x989680 ;  /* 0x009896800000895d */ /* 0x001fea0003900000 */
[----:B------:R-:W0:Y:S02]  /*14b10*/  @!P0 SYNCS.PHASECHK.TRANS64 P0, [R4+URZ+0x38880], R5 ;  /* 0x03888005040085a7 */ /* 0x000e24000800007f */
[----:B0-----:R-:W-:Y:S05]  /*14b20*/  @!P0 BRA `(.L_x_2081) ;  /* 0xfffffffc00f08947 */ /* 0x001fea000383ffff */
[----:B------:R-:W-:Y:S05]  /*14b30*/  BRA `(.L_x_2082) ;  /* 0xffffffe800f47947 */ /* 0x000fea000383ffff */
.L_x_2126:
        /* <DEDUP_REMOVED lines=12> */
.L_x_2902:


//--------------------- .text._ZN7cutlass13device_kernelIN5flash11enable_sm90INS1_16FlashAttnFwdSm90INS1_25CollectiveMainloopFwdSm90ILi2EN4cute5tupleIJNS5_1CILi1EEES8_S8_EEENS6_IJNS7_ILi128EEESA_NS7_ILi256EEEEEELi256ENS_12float_e4m3_tEfNS_4arch4Sm90ELb1ELb0ELb1ELb1ELb0ELb0ELb0ELb1ELb1ELb1ELb0ELb0EEENS1_21CollectiveEpilogueFwdINS6_IJSA_SB_SA_EEES9_NS_10bfloat16_tESF_Li256ELb1ELb1ELb0ELb1EEENS1_36VarlenDynamicPersistentTileSchedulerILi128ELi128ELi256ELi128ELb0ELb1ELb1ELb1ELb1ELb1EEEEEEEEEvNT_6ParamsE --------------------------
	.section	.text._ZN7cutlass13device_kernelIN5flash11enable_sm90INS1_16FlashAttnFwdSm90INS1_25CollectiveMainloopFwdSm90ILi2EN4cute5tupleIJNS5_1CILi1EEES8_S8_EEENS6_IJNS7_ILi128EEESA_NS7_ILi256EEEEEELi256ENS_12float_e4m3_tEfNS_4arch4Sm90ELb1ELb0ELb1ELb1ELb0ELb0ELb0ELb1ELb1ELb1ELb0ELb0EEENS1_21CollectiveEpilogueFwdINS6_IJSA_SB_SA_EEES9_NS_10bfloat16_tESF_Li256ELb1ELb1ELb0ELb1EEENS1_36VarlenDynamicPersistentTileSchedulerILi128ELi128ELi256ELi128ELb0ELb1ELb1ELb1ELb1ELb1EEEEEEEEEvNT_6ParamsE,"ax",@progbits
	.align	128
.text._ZN7cutlass13device_kernelIN5flash11enable_sm90INS1_16FlashAttnFwdSm90INS1_25CollectiveMainloopFwdSm90ILi2EN4cute5tupleIJNS5_1CILi1EEES8_S8_EEENS6_IJNS7_ILi128EEESA_NS7_ILi256EEEEEELi256ENS_12float_e4m3_tEfNS_4arch4Sm90ELb1ELb0ELb1ELb1ELb0ELb0ELb0ELb1ELb1ELb1ELb0ELb0EEENS1_21CollectiveEpilogueFwdINS6_IJSA_SB_SA_EEES9_NS_10bfloat16_tESF_Li256ELb1ELb1ELb0ELb1EEENS1_36VarlenDynamicPersistentTileSchedulerILi128ELi128ELi256ELi128ELb0ELb1ELb1ELb1ELb1ELb1EEEEEEEEEvNT_6ParamsE:
        .type           _ZN7cutlass13device_kernelIN5flash11enable_sm90INS1_16FlashAttnFwdSm90INS1_25CollectiveMainloopFwdSm90ILi2EN4cute5tupleIJNS5_1CILi1EEES8_S8_EEENS6_IJNS7_ILi128EEESA_NS7_ILi256EEEEEELi256ENS_12float_e4m3_tEfNS_4arch4Sm90ELb1ELb0ELb1ELb1ELb0ELb0ELb0ELb1ELb1ELb1ELb0ELb0EEENS1_21CollectiveEpilogueFwdINS6_IJSA_SB_SA_EEES9_NS_10bfloat16_tESF_Li256ELb1ELb1ELb0ELb1EEENS1_36VarlenDynamicPersistentTileSchedulerILi128ELi128ELi256ELi128ELb0ELb1ELb1ELb1ELb1ELb1EEEEEEEEEvNT_6ParamsE,@function
        .size           _ZN7cutlass13device_kernelIN5flash11enable_sm90INS1_16FlashAttnFwdSm90INS1_25CollectiveMainloopFwdSm90ILi2EN4cute5tupleIJNS5_1CILi1EEES8_S8_EEENS6_IJNS7_ILi128EEESA_NS7_ILi256EEEEEELi256ENS_12float_e4m3_tEfNS_4arch4Sm90ELb1ELb0ELb1ELb1ELb0ELb0ELb0ELb1ELb1ELb1ELb0ELb0EEENS1_21CollectiveEpilogueFwdINS6_IJSA_SB_SA_EEES9_NS_10bfloat16_tESF_Li256ELb1ELb1ELb0ELb1EEENS1_36VarlenDynamicPersistentTileSchedulerILi128ELi128ELi256ELi128ELb0ELb1ELb1ELb1ELb1ELb1EEEEEEEEEvNT_6ParamsE,(.L_x_2903 - _ZN7cutlass13device_kernelIN5flash11enable_sm90INS1_16FlashAttnFwdSm90INS1_25CollectiveMainloopFwdSm90ILi2EN4cute5tupleIJNS5_1CILi1EEES8_S8_EEENS6_IJNS7_ILi128EEESA_NS7_ILi256EEEEEELi256ENS_12float_e4m3_tEfNS_4arch4Sm90ELb1ELb0ELb1ELb1ELb0ELb0ELb0ELb1ELb1ELb1ELb0ELb0EEENS1_21CollectiveEpilogueFwdINS6_IJSA_SB_SA_EEES9_NS_10bfloat16_tESF_Li256ELb1ELb1ELb0ELb1EEENS1_36VarlenDynamicPersistentTileSchedulerILi128ELi128ELi256ELi128ELb0ELb1ELb1ELb1ELb1ELb1EEEEEEEEEvNT_6ParamsE)
        .other          _ZN7cutlass13device_kernelIN5flash11enable_sm90INS1_16FlashAttnFwdSm90INS1_25CollectiveMainloopFwdSm90ILi2EN4cute5tupleIJNS5_1CILi1EEES8_S8_EEENS6_IJNS7_ILi128EEESA_NS7_ILi256EEEEEELi256ENS_12float_e4m3_tEfNS_4arch4Sm90ELb1ELb0ELb1ELb1ELb0ELb0ELb0ELb1ELb1ELb1ELb0ELb0EEENS1_21CollectiveEpilogueFwdINS6_IJSA_SB_SA_EEES9_NS_10bfloat16_tESF_Li256ELb1ELb1ELb0ELb1EEENS1_36VarlenDynamicPersistentTileSchedulerILi128ELi128ELi256ELi128ELb0ELb1ELb1ELb1ELb1ELb1EEEEEEEEEvNT_6ParamsE,@"STO_CUDA_ENTRY STV_DEFAULT"
_ZN7cutlass13device_kernelIN5flash11enable_sm90INS1_16FlashAttnFwdSm90INS1_25CollectiveMainloopFwdSm90ILi2EN4cute5tupleIJNS5_1CILi1EEES8_S8_EEENS6_IJNS7_ILi128EEESA_NS7_ILi256EEEEEELi256ENS_12float_e4m3_tEfNS_4arch4Sm90ELb1ELb0ELb1ELb1ELb0ELb0ELb0ELb1ELb1ELb1ELb0ELb0EEENS1_21CollectiveEpilogueFwdINS6_IJSA_SB_SA_EEES9_NS_10bfloat16_tESF_Li256ELb1ELb1ELb0ELb1EEENS1_36VarlenDynamicPersistentTileSchedulerILi128ELi128ELi256ELi128ELb0ELb1ELb1ELb1ELb1ELb1EEEEEEEEEvNT_6ParamsE:
        /* <DEDUP_REMOVED lines=18> */
.L_x_2128:
[----:B------:R-:W-:Y:S05]  /*0120*/  BSYNC B0 ;  /* 0x0000000000007941 */ /* 0x000fea0003800000 */
.L_x_2127:
        /* <DEDUP_REMOVED lines=41> */
.L_x_2129:
        /* <DEDUP_REMOVED lines=22> */
.L_x_2130:
        /* <DEDUP_REMOVED lines=18> */
.L_x_2131:
        /* <DEDUP_REMOVED lines=22> */
.L_x_2132:
        /* <DEDUP_REMOVED lines=22> */
.L_x_2133:
[----:B------:R-:W-:Y:S01]  /*0900*/  PLOP3.LUT P0, PT, PT, PT, UP0, 0x80, 0x0 ;  /* 0x000000000000781c */ /* 0x000fe20003f0f008 */
[----:B------:R-:W-:Y:S01]  /*0910*/  UMOV UR38, 0x1 ;  /* 0x0000000100267882 */ /* 0x000fe20000000000 */
[----:B------:R-:W-:Y:S01]  /*0920*/  NOP ;  /* 0x0000000000007918 */ /* 0x000fe20000000000 */
[----:B------:R-:W-:Y:S01]  /*0930*/  USEL UR38, UR38, 0x2, !UP0 ;  /* 0x0000000226267887 */ /* 0x000fe2000c000000 */
[----:B------:R-:W-:Y:S01]  /*0940*/  ULDC.64 UR50, c[0x0][0x208] ;  /* 0x0000820000327ab9 */ /* 0x000fe20000000a00 */
[----:B012-4-:R-:W-:Y:S08]  /*0950*/  BAR.SYNC.DEFER_BLOCKING 0x0 ;  /* 0x0000000000007b1d */ /* 0x017ff00000010000 */
[----:B------:R-:W-:Y:S05]  /*0960*/  @!P0 BRA `(.L_x_2134) ;  /* 0x000000e800f08947 */ /* 0x000fea0003800000 */
.L_x_2135:
        /* <DEDUP_REMOVED lines=29> */
[-C--:B------:R-:W-:Y:S01]  /*0b40*/  LEA.HI R3, R0, R12.reuse, RZ, 0x4 ;  /* 0x0000000c00037211 */ /* 0x080fe200078f20ff */
[----:B------:R-:W-:Y:S01]  /*0b50*/  IMAD.SHL.U32 R5, R4, 0x20, RZ ;  /* 0x0000002004057824 */ /* 0x000fe200078e00ff */
[----:B------:R-:W-:Y:S01]  /*0b60*/  LEA.HI R11, R0, R12, RZ, 0x2 ;  /* 0x0000000c000b7211 */ /* 0x000fe200078f10ff */
[----:B------:R-:W-:Y:S01]  /*0b70*/  IMAD.IADD R234, R12, 0x1, -R234 ;  /* 0x000000010cea7824 */ /* 0x000fe200078e0aea */
[----:B------:R-:W-:Y:S02]  /*0b80*/  SHF.R.S32.HI R6, RZ, 0x4, R3 ;  /* 0x00000004ff067819 */ /* 0x000fe40000011403 */
[----:B------:R-:W-:Y:S02]  /*0b90*/  LOP3.LUT R4, R3, 0x3fffff0, RZ, 0xc0, !PT ;  /* 0x03fffff003047812 */ /* 0x000fe400078ec0ff */
[----:B------:R-:W-:-:S02]  /*0ba0*/  SHF.R.S32.HI R7, RZ, 0x1f, R234 ;  /* 0x0000001fff077819 */ /* 0x000fc400000114ea */
[----:B------:R-:W-:Y:S01]  /*0bb0*/  LOP3.LUT R11, R11, 0xfffffffc, RZ, 0xc0, !PT ;  /* 0xfffffffc0b0b7812 */ /* 0x000fe200078ec0ff */
[----:B------:R-:W-:Y:S01]  /*0bc0*/  IMAD.IADD R4, R12, 0x1, -R4 ;  /* 0x000000010c047824 */ /* 0x000fe200078e0a04 */
[----:B------:R-:W-:Y:S02]  /*0bd0*/  LEA.HI R8, R7, R234, RZ, 0x2 ;  /* 0x000000ea07087211 */ /* 0x000fe400078f10ff */
[----:B------:R-:W-:Y:S01]  /*0be0*/  LEA.HI R0, R0, R12, RZ, 0x3 ;  /* 0x0000000c00007211 */ /* 0x000fe200078f18ff */
[----:B------:R-:W-:Y:S01]  /*0bf0*/  IMAD.IADD R11, R12, 0x1, -R11 ;  /* 0x000000010c0b7824 */ /* 0x000fe200078e0a0b */
[--C-:B------:R-:W-:Y:S02]  /*0c00*/  SHF.R.S32.HI R9, RZ, 0x2, R8.reuse ;  /* 0x00000002ff097819 */ /* 0x100fe40000011408 */
[----:B------:R-:W-:Y:S02]  /*0c10*/  SHF.R.S32.HI R10, RZ, 0x1f, R8 ;  /* 0x0000001fff0a7819 */ /* 0x000fe40000011408 */
[----:B------:R-:W-:-:S02]  /*0c20*/  SHF.R.S32.HI R235, RZ, 0x7, R2 ;  /* 0x00000007ffeb7819 */ /* 0x000fc40000011402 */
[----:B------:R-:W-:Y:S02]  /*0c30*/  LEA.HI R10, R10, R9, RZ, 0x3 ;  /* 0x000000090a0a7211 */ /* 0x000fe400078f18ff */
[----:B------:R-:W-:Y:S02]  /*0c40*/  LEA.HI R3, R3, R6, RZ, 0x1 ;  /* 0x0000000603037211 */ /* 0x000fe400078f08ff */
[----:B------:R-:W-:Y:S02]  /*0c50*/  LOP3.LUT R5, R5, 0xfffffc00, RZ, 0xc0, !PT ;  /* 0xfffffc0005057812 */ /* 0x000fe400078ec0ff */
[----:B------:R-:W-:Y:S02]  /*0c60*/  LOP3.LUT R232, R0, 0xfffffff8, RZ, 0xc0, !PT ;  /* 0xfffffff800e87812 */ /* 0x000fe400078ec0ff */
        /* <DEDUP_REMOVED lines=8> */
[----:B------:R-:W-:-:S02]  /*0cf0*/  SHF.R.S32.HI R7, RZ, 0x5, R7 ;  /* 0x00000005ff077819 */ /* 0x000fc40000011407 */
        /* <DEDUP_REMOVED lines=20> */
.L_x_2192:
        /* <DEDUP_REMOVED lines=14> */
[----:B------:R-:W-:-:S04]  /*0f20*/  @UP0 ULEA UR6, UP2, UR36, UR6, 0x2 ;  /* 0x0000000624060291 */ /* 0x000fc8000f84103f */
[----:B------:R-:W-:Y:S02]  /*0f30*/  @UP0 ULEA.HI.X UR7, UR36, UR7, UR37, 0x2, UP2 ;  /* 0x0000000724070291 */ /* 0x000fe400090f1425 */
[----:B------:R-:W-:Y:S01]  /*0f40*/  @UP1 ULEA UR8, UP0, UR36, UR8, 0x2 ;  /* 0x0000000824081291 */ /* 0x000fe2000f80103f */
[----:B------:R-:W-:-:S03]  /*0f50*/  IMAD.U32 R2, RZ, RZ, UR6 ;  /* 0x00000006ff027e24 */ /* 0x000fc6000f8e00ff */
[----:B------:R-:W-:Y:S01]  /*0f60*/  @UP1 ULEA.HI.X UR9, UR36, UR9, UR37, 0x2, UP0 ;  /* 0x0000000924091291 */ /* 0x000fe200080f1425 */
[----:B------:R-:W-:Y:S01]  /*0f70*/  IMAD.U32 R3, RZ, RZ, UR7 ;  /* 0x00000007ff037e24 */ /* 0x000fe2000f8e00ff */
[----:B------:R-:W-:Y:S01]  /*0f80*/  ULDC.64 UR6, c[0x0][0x418] ;  /* 0x0001060000067ab9 */ /* 0x000fe20000000a00 */
[----:B------:R-:W-:-:S03]  /*0f90*/  IMAD.U32 R4, RZ, RZ, UR8 ;  /* 0x00000008ff047e24 */ /* 0x000fc6000f8e00ff */
[----:B------:R-:W-:Y:S01]  /*0fa0*/  IMAD.U32 R5, RZ, RZ, UR9 ;  /* 0x00000009ff057e24 */ /* 0x000fe2000f8e00ff */
[----:B------:R-:W2:Y:S01]  /*0fb0*/  @P0 LDG.E R2, desc[UR50][R2.64] ;  /* 0x0000003202020981 */ /* 0x000ea2000c1e1900 */
[----:B------:R-:W-:Y:S01]  /*0fc0*/  UISETP.NE.U32.AND UP0, UPT, UR6, URZ, UPT ;  /* 0x0000003f0600728c */ /* 0x000fe2000bf05070 */
[----:B------:R-:W-:Y:S02]  /*0fd0*/  ULDC.64 UR8, c[0x0][0xa20] ;  /* 0x0002880000087ab9 */ /* 0x000fe40000000a00 */
[----:B---3--:R-:W3:Y:S01]  /*0fe0*/  @P2 LDG.E R4, desc[UR50][R4.64] ;  /* 0x0000003204042981 */ /* 0x008ee2000c1e1900 */
[----:B------:R-:W-:Y:S01]  /*0ff0*/  UISETP.NE.AND.EX UP0, UPT, UR7, URZ, UPT, UP0 ;  /* 0x0000003f0700728c */ /* 0x000fe2000bf05300 */
[----:B------:R-:W-:Y:S01]  /*1000*/  ISETP.NE.U32.AND P1, PT, RZ, UR8, PT ;  /* 0x00000008ff007c0c */ /* 0x000fe2000bf25070 */
[----:B------:R-:W-:Y:S01]  /*1010*/  ULDC UR6, c[0x0][0x2f0] ;  /* 0x0000bc0000067ab9 */ /* 0x000fe20000000800 */
[----:B------:R-:W-:Y:S01]  /*1020*/  UMOV UR49, URZ ;  /* 0x0000003f00317c82 */ /* 0x000fe20008000000 */
[----:B------:R-:W-:Y:S01]  /*1030*/  USEL UR4, UR4, 0x1, UP0 ;  /* 0x0000000104047887 */ /* 0x000fe20008000000 */
[----:B------:R-:W-:Y:S01]  /*1040*/  ISETP.NE.AND.EX P1, PT, RZ, UR9, PT, P1 ;  /* 0x00000009ff007c0c */ /* 0x000fe2000bf25310 */
[----:B------:R-:W-:-:S02]  /*1050*/  ULDC UR52, c[0x0][0x288] ;  /* 0x0000a20000347ab9 */ /* 0x000fc40000000800 */
[----:B------:R-:W-:Y:S01]  /*1060*/  UIMAD UR4, UR4, UR6, URZ ;  /* 0x00000006040472a4 */ /* 0x000fe2000f8e023f */
[----:B--2---:R-:W-:Y:S02]  /*1070*/  @P0 R2UR UR49, R2 ;  /* 0x00000000023102ca */ /* 0x004fe400000e0000 */
        /* <DEDUP_REMOVED lines=15> */
.L_x_2136:
[----:B------:R-:W-:Y:S01]  /*1170*/  UMOV UR42, UR47 ;  /* 0x0000002f002a7c82 */ /* 0x000fe20008000000 */
[----:B------:R-:W-:Y:S05]  /*1180*/  @!P1 BRA `(.L_x_2137) ;  /* 0x00000000001c9947 */ /* 0x000fea0003800000 */
[----:B------:R-:W-:-:S04]  /*1190*/  ULEA UR4, UP0, UR36, UR8, 0x2 ;  /* 0x0000000824047291 */ /* 0x000fc8000f80103f */
[----:B------:R-:W-:Y:S02]  /*11a0*/  ULEA.HI.X UR6, UR36, UR9, UR37, 0x2, UP0 ;  /* 0x0000000924067291 */ /* 0x000fe400080f1425 */
[----:B------:R-:W-:-:S04]  /*11b0*/  IMAD.U32 R2, RZ, RZ, UR4 ;  /* 0x00000004ff027e24 */ /* 0x000fc8000f8e00ff */
[----:B------:R-:W-:-:S05]  /*11c0*/  IMAD.U32 R3, RZ, RZ, UR6 ;  /* 0x00000006ff037e24 */ /* 0x000fca000f8e00ff */
[----:B------:R-:W2:Y:S02]  /*11d0*/  LDG.E R2, desc[UR50][R2.64] ;  /* 0x0000003202027981 */ /* 0x000ea4000c1e1900 */
[----:B--2---:R-:W-:Y:S01]  /*11e0*/  R2UR UR4, R2 ;  /* 0x00000000020472ca */ /* 0x004fe200000e0000 */
[----:B------:R-:W-:-:S14]  /*11f0*/  BRA `(.L_x_2138) ;  /* 0x0000000000347947 */ /* 0x000fdc0003800000 */
.L_x_2137:
        /* <DEDUP_REMOVED lines=13> */
.L_x_2138:
[----:B------:R-:W-:Y:S01]  /*12d0*/  UIADD3 UR49, -UR49, UR4, URZ ;  /* 0x0000000431317290 */ /* 0x000fe2000fffe13f */
[----:B------:R-:W-:Y:S01]  /*12e0*/  PLOP3.LUT P0, PT, PT, PT, PT, 0x80, 0x0 ;  /* 0x000000000000781c */ /* 0x000fe20003f0f070 */
[----:B------:R-:W-:Y:S01]  /*12f0*/  USHF.L.U32 UR39, UR5, 0x7, URZ ;  /* 0x0000000705277899 */ /* 0x000fe2000800063f */
[----:B------:R-:W-:Y:S01]  /*1300*/  IMAD.MOV.U32 R0, RZ, RZ, RZ ;  /* 0x000000ffff007224 */ /* 0x000fe200078e00ff */
[----:B------:R-:W-:Y:S01]  /*1310*/  ULDC UR4, c[0x0][0x448] ;  /* 0x0001120000047ab9 */ /* 0x000fe20000000800 */
[----:B------:R-:W-:Y:S01]  /*1320*/  UIADD3 UR7, UR49, 0x80, -UR52 ;  /* 0x0000008031077890 */ /* 0x000fe2000fffe834 */
[----:B------:R-:W-:Y:S01]  /*1330*/  IMAD.MOV.U32 R2, RZ, RZ, RZ ;  /* 0x000000ffff027224 */ /* 0x000fe200078e00ff */
[----:B------:R-:W-:Y:S01]  /*1340*/  UISETP.NE.AND UP0, UPT, UR4, 0x1, UPT ;  /* 0x000000010400788c */ /* 0x000fe2000bf05270 */
[----:B------:R-:W-:Y:S01]  /*1350*/  CS2R R150, SRZ ;  /* 0x0000000000967805 */ /* 0x000fe2000001ff00 */
[----:B------:R-:W-:Y:S01]  /*1360*/  UIADD3 UR6, UR39, 0x7f, URZ ;  /* 0x0000007f27067890 */ /* 0x000fe2000fffe03f */
        /* <DEDUP_REMOVED lines=8> */
[----:B------:R-:W-:Y:S01]  /*13f0*/  @UP0 ULDC UR4, c[0x0][0x44c] ;  /* 0x0001130000040ab9 */ /* 0x000fe20000000800 */
[----:B------:R-:W-:Y:S01]  /*1400*/  @UP0 ULDC UR8, c[0x0][0x450] ;  /* 0x0001140000080ab9 */ /* 0x000fe20000000800 */
[----:B------:R-:W-:Y:S01]  /*1410*/  UIMAD.WIDE.U32 UR4, UR6, UR4, URZ ;  /* 0x00000004060472a5 */ /* 0x000fe2000f8e003f */
[----:B------:R-:W-:Y:S01]  /*1420*/  CS2R R34, SRZ ;  /* 0x0000000000227805 */ /* 0x000fe2000001ff00 */
[----:B------:R-:W-:Y:S01]  /*1430*/  UIADD3 UR4, UR49, 0x7f, URZ ;  /* 0x0000007f31047890 */ /* 0x000fe2000fffe03f */
[----:B------:R-:W-:Y:S01]  /*1440*/  CS2R R92, SRZ ;  /* 0x00000000005c7805 */ /* 0x000fe2000001ff00 */
[----:B------:R-:W-:Y:S01]  /*1450*/  @UP0 USHF.R.U32.HI UR6, URZ, UR8, UR5 ;  /* 0x000000083f060299 */ /* 0x000fe20008011605 */
[----:B------:R-:W-:Y:S01]  /*1460*/  CS2R R128, SRZ ;  /* 0x0000000000807805 */ /* 0x000fe2000001ff00 */
[----:B------:R-:W-:Y:S01]  /*1470*/  USHF.R.S32.HI UR5, URZ, 0x1f, UR4 ;  /* 0x0000001f3f057899 */ /* 0x000fe20008011404 */
[----:B------:R-:W-:Y:S01]  /*1480*/  CS2R R126, SRZ ;  /* 0x00000000007e7805 */ /* 0x000fe2000001ff00 */
[----:B------:R-:W-:Y:S01]  /*1490*/  UIADD3 UR6, UR7, UR6, URZ ;  /* 0x0000000607067290 */ /* 0x000fe2000fffe03f */
[----:B------:R-:W-:Y:S01]  /*14a0*/  CS2R R38, SRZ ;  /* 0x0000000000267805 */ /* 0x000fe2000001ff00 */
[----:B------:R-:W-:Y:S01]  /*14b0*/  ULEA.HI UR5, UR5, UR4, URZ, 0x7 ;  /* 0x0000000405057291 */ /* 0x000fe2000f8f383f */
[----:B------:R-:W-:Y:S01]  /*14c0*/  CS2R R84, SRZ ;  /* 0x0000000000547805 */ /* 0x000fe2000001ff00 */
[----:B------:R-:W-:Y:S01]  /*14d0*/  USHF.R.S32.HI UR7, URZ, 0x1f, UR6 ;  /* 0x0000001f3f077899 */ /* 0x000fe20008011406 */
[----:B------:R-:W-:Y:S01]  /*14e0*/  CS2R R120, SRZ ;  /* 0x0000000000787805 */ /* 0x000fe2000001ff00 */
[----:B------:R-:W-:Y:S01]  /*14f0*/  USHF.R.S32.HI UR5, URZ, 0x7, UR5 ;  /* 0x000000073f057899 */ /* 0x000fe20008011405 */
[----:B------:R-:W-:Y:S01]  /*1500*/  CS2R R118, SRZ ;  /* 0x0000000000767805 */ /* 0x000fe2000001ff00 */
[----:B------:R-:W-:Y:S01]  /*1510*/  ULEA.HI UR7, UR7, UR6, URZ, 0x7 ;  /* 0x0000000607077291 */ /* 0x000fe2000f8f383f */
[----:B------:R-:W-:-:S02]  /*1520*/  CS2R R42, SRZ ;  /* 0x00000000002a7805 */ /* 0x000fc4000001ff00 */
[----:B------:R-:W-:Y:S02]  /*1530*/  CS2R R76, SRZ ;  /* 0x00000000004c7805 */ /* 0x000fe4000001ff00 */
[----:B------:R-:W-:Y:S01]  /*1540*/  CS2R R112, SRZ ;  /* 0x0000000000707805 */ /* 0x000fe2000001ff00 */
[----:B------:R-:W-:Y:S01]  /*1550*/  USHF.R.S32.HI UR7, URZ, 0x7, UR7 ;  /* 0x000000073f077899 */ /* 0x000fe20008011407 */
[----:B------:R-:W-:Y:S02]  /*1560*/  CS2R R110, SRZ ;  /* 0x00000000006e7805 */ /* 0x000fe4000001ff00 */
[----:B------:R-:W-:Y:S02]  /*1570*/  CS2R R46, SRZ ;  /* 0x00000000002e7805 */ /* 0x000fe4000001ff00 */
[----:B------:R-:W-:Y:S01]  /*1580*/  CS2R R68, SRZ ;  /* 0x0000000000447805 */ /* 0x000fe2000001ff00 */
[----:B------:R-:W-:Y:S01]  /*1590*/  UISETP.LT.AND UP0, UPT, UR5, UR7, UPT ;  /* 0x000000070500728c */ /* 0x000fe2000bf01270 */
[----:B------:R-:W-:-:S02]  /*15a0*/  CS2R R104, SRZ ;  /* 0x0000000000687805 */ /* 0x000fc4000001ff00 */
[----:B------:R-:W-:Y:S02]  /*15b0*/  CS2R R102, SRZ ;  /* 0x0000000000667805 */ /* 0x000fe4000001ff00 */
[----:B------:R-:W-:Y:S01]  /*15c0*/  CS2R R50, SRZ ;  /* 0x0000000000327805 */ /* 0x000fe2000001ff00 */
[----:B------:R-:W-:Y:S01]  /*15d0*/  USEL UR54, UR5, UR7, UP0 ;  /* 0x0000000705367287 */ /* 0x000fe20008000000 */
[----:B------:R-:W-:Y:S02]  /*15e0*/  CS2R R60, SRZ ;  /* 0x00000000003c7805 */ /* 0x000fe4000001ff00 */
[----:B------:R-:W-:Y:S02]  /*15f0*/  CS2R R96, SRZ ;  /* 0x0000000000607805 */ /* 0x000fe4000001ff00 */
[----:B------:R-:W-:Y:S01]  /*1600*/  CS2R R94, SRZ ;  /* 0x00000000005e7805 */ /* 0x000fe2000001ff00 */
[----:B------:R-:W-:Y:S01]  /*1610*/  UISETP.GE.AND UP0, UPT, UR54, 0x1, UPT ;  /* 0x000000013600788c */ /* 0x000fe2000bf06270 */
[----:B------:R-:W-:-:S02]  /*1620*/  CS2R R58, SRZ ;  /* 0x00000000003a7805 */ /* 0x000fc4000001ff00 */
[----:B------:R-:W-:Y:S02]  /*1630*/  CS2R R44, SRZ ;  /* 0x00000000002c7805 */ /* 0x000fe4000001ff00 */
[----:B------:R-:W-:Y:S02]  /*1640*/  CS2R R88, SRZ ;  /* 0x0000000000587805 */ /* 0x000fe4000001ff00 */
[----:B------:R-:W-:Y:S02]  /*1650*/  CS2R R86, SRZ ;  /* 0x0000000000567805 */ /* 0x000fe4000001ff00 */
[----:B------:R-:W-:Y:S02]  /*1660*/  CS2R R62, SRZ ;  /* 0x00000000003e7805 */ /* 0x000fe4000001ff00 */
[----:B------:R-:W-:Y:S02]  /*1670*/  PLOP3.LUT P1, PT, PT, PT, UP0, 0x80, 0x0 ;  /* 0x000000000000781c */ /* 0x000fe40003f2f008 */
        /* <DEDUP_REMOVED lines=62> */
.L_x_2140:
        /* <DEDUP_REMOVED lines=54> */
.L_x_2290:
[----:B------:R-:W-:Y:S05]  /*1dc0*/  @!P0 BRA `(.L_x_2142) ;  /* 0x0000000000048947 */ /* 0x000fea0003800000 */
[----:B------:R-:W-:Y:S01]  /*1dd0*/  BPT.TRAP 0x1 ;  /* 0x000000040000795c */ /* 0x000fe20000300000 */
.L_x_2142:
[----:B------:R-:W-:Y:S02]  /*1de0*/  IMAD.U32 R2, RZ, RZ, UR53 ;  /* 0x00000035ff027e24 */ /* 0x000fe4000f8e00ff */
[----:B0-----:R-:W-:-:S03]  /*1df0*/  IMAD.U32 R3, RZ, RZ, UR44 ;  /* 0x0000002cff037e24 */ /* 0x001fc6000f8e00ff */
[----:B------:R-:W-:Y:S02]  /*1e00*/  LEA R2, R2, UR41, 0x3 ;  /* 0x0000002902027c11 */ /* 0x000fe4000f8e18ff */
[----:B------:R-:W-:-:S04]  /*1e10*/  SHF.L.U32 R3, R3, 0x1f, RZ ;  /* 0x0000001f03037819 */ /* 0x000fc800000006ff */
[----:B------:R0:W1:Y:S01]  /*1e20*/  SYNCS.PHASECHK.TRANS64.TRYWAIT P2, [R2+URZ+0x38830], R3 ;  /* 0x03883003020075a7 */ /* 0x000062000804017f */
[----:B------:R-:W-:Y:S05]  /*1e30*/  @!P0 BRA `(.L_x_2143) ;  /* 0x0000000000048947 */ /* 0x000fea0003800000 */
[----:B------:R-:W-:Y:S01]  /*1e40*/  BPT.TRAP 0x1 ;  /* 0x000000040000795c */ /* 0x000fe20000300000 */
.L_x_2143:
[----:B------:R-:W2:Y:S02]  /*1e50*/  S2R R4, SR_TID.X ;  /* 0x0000000000047919 */ /* 0x000ea40000002100 */
[----:B--2---:R-:W-:Y:S01]  /*1e60*/  LOP3.LUT P1, RZ, R4, 0x7f, RZ, 0xc0, !PT ;  /* 0x0000007f04ff7812 */ /* 0x004fe2000782c0ff */
[----:B-1----:R-:W-:-:S12]  /*1e70*/  @P2 BRA `(.L_x_2144) ;  /* 0x0000000000082947 */ /* 0x002fd80003800000 */
[----:B------:R-:W1:Y:S02]  /*1e80*/  SYNCS.PHASECHK.TRANS64.TRYWAIT P2, [R2+URZ+0x38830], R3 ;  /* 0x03883003020075a7 */ /* 0x000e64000804017f */
[----:B-1----:R-:W-:Y:S05]  /*1e90*/  @!P2 BRA `(.L_x_2145) ;  /* 0x0000013400b4a947 */ /* 0x002fea0003800000 */
.L_x_2144:
        /* <DEDUP_REMOVED lines=88> */
[----:B------:R-:W-:Y:S02]  /*2420*/  @UP0 ULDC UR14, c[0x0][0x450] ;  /* 0x00011400000e0ab9 */ /* 0x000fe40000000800 */
        /* <DEDUP_REMOVED lines=26> */
[----:B0-----:R-:W-:-:S02]  /*25d0*/  VIADD R26, R18, UR39 ;  /* 0x00000027121a7c36 */ /* 0x001fc40008000000 */
[C---:B------:R-:W-:Y:S01]  /*25e0*/  FMUL.FTZ R24, R0.reuse, R29 ;  /* 0x0000001d00187220 */ /* 0x040fe20000410000 */
[C---:B------:R-:W-:Y:S01]  /*25f0*/  FMUL.FTZ R7, R0.reuse, R52 ;  /* 0x0000003400077220 */ /* 0x040fe20000410000 */
[----:B------:R-:W-:Y:S02]  /*2600*/  IMAD.U32 R52, RZ, RZ, UR52 ;  /* 0x00000034ff347e24 */ /* 0x000fe4000f8e00ff */
[C---:B------:R-:W-:Y:S01]  /*2610*/  FMUL.FTZ R31, R0.reuse, R31 ;  /* 0x0000001f001f7220 */ /* 0x040fe20000410000 */
[C---:B------:R-:W-:Y:S01]  /*2620*/  FMUL.FTZ R35, R0.reuse, R35 ;  /* 0x0000002300237220 */ /* 0x040fe20000410000 */
[----:B------:R-:W-:Y:S01]  /*2630*/  FMUL.FTZ R47, R0, R47 ;  /* 0x0000002f002f7220 */ /* 0x000fe20000410000 */
[----:B------:R0:W2:Y:S01]  /*2640*/  MUFU.TANH R56, R30 ;  /* 0x0000001e00387308 */ /* 0x0000a20000002400 */
[----:B-1----:R-:W-:Y:S01]  /*2650*/  @P2 IMAD.HI.U32 R27, R26, UR6, RZ ;  /* 0x000000061a1b2c27 */ /* 0x002fe2000f8e00ff */
[----:B------:R-:W-:-:S03]  /*2660*/  @UP0 ULDC UR6, c[0x0][0x450] ;  /* 0x0001140000060ab9 */ /* 0x000fc60000000800 */
[C---:B------:R-:W-:Y:S01]  /*2670*/  FMUL.FTZ R54, R0.reuse, R54 ;  /* 0x0000003600367220 */ /* 0x040fe20000410000 */
[C---:B------:R-:W-:Y:S01]  /*2680*/  FMUL.FTZ R55, R0.reuse, R55 ;  /* 0x0000003700377220 */ /* 0x040fe20000410000 */
[C---:B------:R-:W-:Y:S01]  /*2690*/  FMUL.FTZ R10, R0.reuse, R44 ;  /* 0x0000002c000a7220 */ /* 0x040fe20000410000 */
[----:B------:R-:W-:Y:S01]  /*26a0*/  @P2 SHF.R.U32.HI R26, RZ, UR6, R27 ;  /* 0x00000006ff1a2c19 */ /* 0x000fe2000801161b */
[----:B------:R-:W-:Y:S01]  /*26b0*/  UMOV UR6, 0xffffff80 ;  /* 0xffffff8000067882 */ /* 0x000fe20000000000 */
[----:B------:R1:W-:Y:S01]  /*26c0*/  MUFU.TANH R36, R34 ;  /* 0x0000002200247308 */ /* 0x0003e20000002400 */
[----:B------:R-:W-:Y:S01]  /*26d0*/  UIMAD UR6, UR54, UR6, 0x80 ;  /* 0x00000080360674a4 */ /* 0x000fe2000f8e0206 */
[C---:B------:R-:W-:Y:S01]  /*26e0*/  FMUL.FTZ R38, R0.reuse, R38 ;  /* 0x0000002600267220 */ /* 0x040fe20000410000 */
[----:B0-----:R-:W0:Y:S01]  /*26f0*/  SHFL.IDX PT, R30, R26, 0x1, 0x1c1f ;  /* 0x003c1f001a1e7f89 */ /* 0x001e2200000e0000 */
[C---:B------:R-:W-:Y:S01]  /*2700*/  FMUL.FTZ R13, R0.reuse, R37 ;  /* 0x00000025000d7220 */ /* 0x040fe20000410000 */
[----:B------:R-:W-:Y:S01]  /*2710*/  UIADD3 UR7, UR6, 0x1, URZ ;  /* 0x0000000106077890 */ /* 0x000fe2000fffe03f */
[C---:B------:R-:W-:Y:S01]  /*2720*/  FMUL.FTZ R39, R0.reuse, R39 ;  /* 0x0000002700277220 */ /* 0x040fe20000410000 */
[----:B------:R-:W-:Y:S01]  /*2730*/  UIADD3 UR6, UR49, UR6, URZ ;  /* 0x0000000631067290 */ /* 0x000fe2000fffe03f */
[----:B------:R-:W3:Y:S01]  /*2740*/  MUFU.TANH R31, R31 ;  /* 0x0000001f001f7308 */ /* 0x000ee20000002400 */
[C---:B------:R-:W-:Y:S01]  /*2750*/  FMUL.FTZ R42, R0.reuse, R42 ;  /* 0x0000002a002a7220 */ /* 0x040fe20000410000 */
[----:B------:R-:W-:Y:S01]  /*2760*/  FMUL.FTZ R3, R0, R57 ;  /* 0x0000003900037220 */ /* 0x000fe20000410000 */
[----:B------:R-:W-:-:S02]  /*2770*/  IMAD.U32 R40, RZ, RZ, UR7 ;  /* 0x00000007ff287e24 */ /* 0x000fc4000f8e00ff */
[C---:B------:R-:W-:Y:S01]  /*2780*/  FMUL.FTZ R59, R0.reuse, R59 ;  /* 0x0000003b003b7220 */ /* 0x040fe20000410000 */
[----:B-1----:R-:W-:Y:S02]  /*2790*/  IMAD.U32 R34, RZ, RZ, UR6 ;  /* 0x00000006ff227e24 */ /* 0x002fe4000f8e00ff */
[C---:B------:R-:W-:Y:S01]  /*27a0*/  FMUL.FTZ R43, R0.reuse, R43 ;  /* 0x0000002b002b7220 */ /* 0x040fe20000410000 */
[C---:B------:R-:W-:Y:S01]  /*27b0*/  IMAD R29, R17.reuse, -0x2, R40 ;  /* 0xfffffffe111d7824 */ /* 0x040fe200078e0228 */
[----:B------:R-:W-:Y:S01]  /*27c0*/  MUFU.TANH R44, R47 ;  /* 0x0000002f002c7308 */ /* 0x000fe20000002400 */
[----:B------:R-:W-:Y:S02]  /*27d0*/  IMAD R27, R17, -0x2, R34 ;  /* 0xfffffffe111b7824 */ /* 0x000fe400078e0222 */
[C---:B------:R-:W-:Y:S01]  /*27e0*/  FMUL.FTZ R62, R0.reuse, R62 ;  /* 0x0000003e003e7220 */ /* 0x040fe20000410000 */
[----:B------:R-:W-:Y:S01]  /*27f0*/  FMUL.FTZ R46, R0, R46 ;  /* 0x0000002e002e7220 */ /* 0x000fe20000410000 */
[----:B------:R-:W-:Y:S01]  /*2800*/  IADD3 R52, -R52, UR49, R29 ;  /* 0x0000003134347c10 */ /* 0x000fe2000fffe11d */
[C---:B------:R-:W-:Y:S01]  /*2810*/  FMUL.FTZ R11, R0.reuse, R41 ;  /* 0x00000029000b7220 */ /* 0x040fe20000410000 */
[C---:B------:R-:W-:Y:S01]  /*2820*/  FMUL.FTZ R63, R0.reuse, R63 ;  /* 0x0000003f003f7220 */ /* 0x040fe20000410000 */
[C---:B------:R-:W-:Y:S01]  /*2830*/  FMUL.FTZ R50, R0.reuse, R50 ;  /* 0x0000003200327220 */ /* 0x040fe20000410000 */
[----:B------:R-:W1:Y:S01]  /*2840*/  MUFU.TANH R35, R35 ;  /* 0x0000002300237308 */ /* 0x000e620000002400 */
[C---:B------:R-:W-:Y:S01]  /*2850*/  FMUL.FTZ R6, R0.reuse, R49 ;  /* 0x0000003100067220 */ /* 0x040fe20000410000 */
[----:B------:R-:W-:Y:S01]  /*2860*/  FMUL.FTZ R51, R0, R51 ;  /* 0x0000003300337220 */ /* 0x000fe20000410000 */
[----:B0-----:R-:W-:Y:S01]  /*2870*/  VIADDMNMX R34, R30, R52, R27, PT ;  /* 0x000000341e227246 */ /* 0x001fe2000380011b */
[C---:B------:R-:W-:Y:S01]  /*2880*/  FMUL.FTZ R9, R0.reuse, R48 ;  /* 0x0000003000097220 */ /* 0x040fe20000410000 */
[C---:B------:R-:W-:Y:S01]  /*2890*/  FMUL.FTZ R58, R0.reuse, R58 ;  /* 0x0000003a003a7220 */ /* 0x040fe20000410000 */
[----:B------:R-:W-:Y:S01]  /*28a0*/  FMUL.FTZ R8, R0, R45 ;  /* 0x0000002d00087220 */ /* 0x000fe20000410000 */
[C---:B------:R-:W-:Y:S01]  /*28b0*/  ISETP.GT.AND P3, PT, R34.reuse, RZ, PT ;  /* 0x000000ff2200720c */ /* 0x040fe20003f64270 */
[----:B------:R0:W-:Y:S01]  /*28c0*/  MUFU.TANH R47, R54 ;  /* 0x00000036002f7308 */ /* 0x0001e20000002400 */
[----:B------:R-:W-:Y:S01]  /*28d0*/  ISETP.GT.AND P4, PT, R34, 0x1, PT ;  /* 0x000000012200780c */ /* 0x000fe20003f84270 */
[----:B------:R-:W-:Y:S01]  /*28e0*/  FMUL.FTZ R66, R0, R66 ;  /* 0x0000004200427220 */ /* 0x000fe20000410000 */
[----:B------:R-:W-:Y:S01]  /*28f0*/  ISETP.GT.AND P5, PT, R34, 0x8, PT ;  /* 0x000000082200780c */ /* 0x000fe20003fa4270 */
[C---:B------:R-:W-:Y:S01]  /*2900*/  FMUL.FTZ R67, R0.reuse, R67 ;  /* 0x0000004300437220 */ /* 0x040fe20000410000 */
[C---:B------:R-:W-:Y:S01]  /*2910*/  FMUL.FTZ R70, R0.reuse, R70 ;  /* 0x0000004600467220 */ /* 0x040fe20000410000 */
[----:B------:R-:W-:Y:S01]  /*2920*/  FMUL.FTZ R71, R0, R71 ;  /* 0x0000004700477220 */ /* 0x000fe20000410000 */
[----:B--2---:R-:W-:Y:S01]  /*2930*/  FSEL R56, R56, -INF , P5 ;  /* 0xff80000038387808 */ /* 0x004fe20002800000 */
[----:B------:R2:W-:Y:S01]  /*2940*/  MUFU.TANH R37, R55 ;  /* 0x0000003700257308 */ /* 0x0005e20000002400 */
[----:B0-----:R-:W-:Y:S01]  /*2950*/  FSEL R54, R32, -INF , P3 ;  /* 0xff80000020367808 */ /* 0x001fe20001800000 */
[----:B------:R-:W-:Y:S01]  /*2960*/  FMUL.FTZ R74, R0, R74 ;  /* 0x0000004a004a7220 */ /* 0x000fe20000410000 */
[----:B------:R-:W-:Y:S01]  /*2970*/  ISETP.GT.AND P3, PT, R34, 0x9, PT ;  /* 0x000000092200780c */ /* 0x000fe20003f64270 */
[C---:B------:R-:W-:Y:S01]  /*2980*/  FMUL.FTZ R75, R0.reuse, R75 ;  /* 0x0000004b004b7220 */ /* 0x040fe20000410000 */
[C---:B------:R-:W-:Y:S01]  /*2990*/  FMUL.FTZ R78, R0.reuse, R78 ;  /* 0x0000004e004e7220 */ /* 0x040fe20000410000 */
[C---:B------:R-:W-:Y:S01]  /*29a0*/  FMUL.FTZ R79, R0.reuse, R79 ;  /* 0x0000004f004f7220 */ /* 0x040fe20000410000 */
[----:B---3--:R-:W-:Y:S01]  /*29b0*/  FSEL R57, R31, -INF , P3 ;  /* 0xff8000001f397808 */ /* 0x008fe20001800000 */
[----:B------:R-:W-:Y:S01]  /*29c0*/  MUFU.TANH R38, R38 ;  /* 0x0000002600267308 */ /* 0x000fe20000002400 */
[----:B--2---:R-:W-:Y:S01]  /*29d0*/  FSEL R55, R33, -INF , P4 ;  /* 0xff80000021377808 */ /* 0x004fe20002000000 */
[----:B------:R-:W-:Y:S01]  /*29e0*/  FMUL.FTZ R82, R0, R82 ;  /* 0x0000005200527220 */ /* 0x000fe20000410000 */
[----:B------:R-:W-:Y:S01]  /*29f0*/  ISETP.GT.AND P4, PT, R34, 0x10, PT ;  /* 0x000000102200780c */ /* 0x000fe20003f84270 */
[----:B------:R-:W-:Y:S01]  /*2a00*/  FMUL.FTZ R83, R0, R83 ;  /* 0x0000005300537220 */ /* 0x000fe20000410000 */
[----:B------:R-:W-:Y:S01]  /*2a10*/  FMNMX.FTZ R29, R54, R55, !PT ;  /* 0x00000037361d7209 */ /* 0x000fe20007810000 */
[----:B------:R-:W-:Y:S01]  /*2a20*/  FMUL.FTZ R86, R0, R86 ;  /* 0x0000005600567220 */ /* 0x000fe20000410000 */
[----:B------:R-:W-:Y:S01]  /*2a30*/  ISETP.GT.AND P3, PT, R34, 0x11, PT ;  /* 0x000000112200780c */ /* 0x000fe20003f64270 */
[----:B------:R-:W0:Y:S01]  /*2a40*/  MUFU.TANH R39, R39 ;  /* 0x0000002700277308 */ /* 0x000e220000002400 */
[----:B------:R-:W-:Y:S01]  /*2a50*/  FMNMX.FTZ R30, R56, R29, !PT ;  /* 0x0000001d381e7209 */ /* 0x000fe20007810000 */
[C---:B------:R-:W-:Y:S01]  /*2a60*/  FMUL.FTZ R87, R0.reuse, R87 ;  /* 0x0000005700577220 */ /* 0x040fe20000410000 */
[C---:B------:R-:W-:Y:S01]  /*2a70*/  FMUL.FTZ R5, R0.reuse, R53 ;  /* 0x0000003500057220 */ /* 0x040fe20000410000 */
[C---:B------:R-:W-:Y:S01]  /*2a80*/  FMUL.FTZ R61, R0.reuse, R61 ;  /* 0x0000003d003d7220 */ /* 0x040fe20000410000 */
[----:B------:R-:W-:Y:S01]  /*2a90*/  FMNMX.FTZ R30, R57, R30, !PT ;  /* 0x0000001e391e7209 */ /* 0x000fe20007810000 */
[C---:B------:R-:W-:Y:S01]  /*2aa0*/  FMUL.FTZ R28, R0.reuse, R28 ;  /* 0x0000001c001c7220 */ /* 0x040fe20000410000 */
[----:B------:R-:W-:Y:S01]  /*2ab0*/  ULDC UR6, c[0x0][0x988] ;  /* 0x0002620000067ab9 */ /* 0x000fe20000000800 */
        /* <DEDUP_REMOVED lines=14> */
[----:B------:R-:W-:Y:S01]  /*2ba0*/  FMUL.FTZ R85, R0, R85 ;  /* 0x0000005500557220 */ /* 0x000fe20000410000 */
[----:B------:R4:W-:Y:S01]  /*2bb0*/  @!P1 SYNCS.ARRIVE.TRANS64.RED.A1T0 RZ, [R2+URZ], RZ ;  /* 0x000000ff02ff99a7 */ /* 0x0009e2000810043f */
[----:B------:R-:W-:Y:S01]  /*2bc0*/  MUFU.TANH R43, R43 ;  /* 0x0000002b002b7308 */ /* 0x000fe20000002400 */
[----:B---3--:R-:W-:Y:S01]  /*2bd0*/  FSEL R59, R36, -INF , P4 ;  /* 0xff800000243b7808 */ /* 0x008fe20002000000 */
[----:B------:R-:W-:Y:S01]  /*2be0*/  UMOV UR7, UR39 ;  /* 0x0000002700077c82 */ /* 0x000fe20008000000 */
[----:B------:R-:W-:Y:S01]  /*2bf0*/  ISETP.GT.AND P4, PT, R34, 0x18, PT ;  /* 0x000000182200780c */ /* 0x000fe20003f84270 */
[----:B------:R-:W-:Y:S01]  /*2c00*/  @UP0 USHF.R.U32.HI UR7, URZ, UR14, UR11 ;  /* 0x0000000e3f070299 */ /* 0x000fe2000801160b */
[----:B------:R-:W-:-:S03]  /*2c10*/  FMNMX.FTZ R29, R59, R30, !PT ;  /* 0x0000001e3b1d7209 */ /* 0x000fc60007810000 */
[----:B------:R1:W-:Y:S01]  /*2c20*/  MUFU.TANH R41, R62 ;  /* 0x0000003e00297308 */ /* 0x0003e20000002400 */
[----:B------:R-:W-:-:S04]  /*2c30*/  UIADD3 UR7, UR7, UR49, -UR52 ;  /* 0x0000003107077290 */ /* 0x000fc8000fffe834 */
[----:B------:R-:W-:-:S03]  /*2c40*/  USHF.R.S32.HI UR10, URZ, 0x1f, UR7 ;  /* 0x0000001f3f0a7899 */ /* 0x000fc60008011407 */
[----:B------:R-:W3:Y:S01]  /*2c50*/  MUFU.TANH R46, R46 ;  /* 0x0000002e002e7308 */ /* 0x000ee20000002400 */
[----:B-1----:R-:W-:Y:S01]  /*2c60*/  FSEL R62, R35, -INF , P3 ;  /* 0xff800000233e7808 */ /* 0x002fe20001800000 */
[----:B------:R-:W-:Y:S01]  /*2c70*/  ULEA.HI UR10, UR10, UR7, URZ, 0x7 ;  /* 0x000000070a0a7291 */ /* 0x000fe2000f8f383f */
[----:B------:R-:W-:Y:S02]  /*2c80*/  ISETP.GT.AND P3, PT, R34, 0x19, PT ;  /* 0x000000192200780c */ /* 0x000fe40003f64270 */
[----:B------:R-:W-:Y:S01]  /*2c90*/  FMNMX.FTZ R30, R62, R29, !PT ;  /* 0x0000001d3e1e7209 */ /* 0x000fe20007810000 */
[----:B------:R-:W-:Y:S01]  /*2ca0*/  USHF.R.S32.HI UR10, URZ, 0x7, UR10 ;  /* 0x000000073f0a7899 */ /* 0x000fe2000801140a */
[----:B0-----:R-:W-:Y:S01]  /*2cb0*/  FSEL R88, R39, -INF , P3 ;  /* 0xff80000027587808 */ /* 0x001fe20001800000 */
[----:B------:R0:W-:Y:S01]  /*2cc0*/  MUFU.TANH R32, R63 ;  /* 0x0000003f00207308 */ /* 0x0001e20000002400 */
[----:B------:R-:W-:Y:S01]  /*2cd0*/  ISETP.GT.AND P3, PT, R34, 0x21, PT ;  /* 0x000000212200780c */ /* 0x000fe20003f64270 */
[----:B------:R-:W-:-:S04]  /*2ce0*/  UISETP.LT.AND UP1, UPT, URZ, UR10, UPT ;  /* 0x0000000a3f00728c */ /* 0x000fc8000bf21270 */
[----:B------:R-:W-:Y:S02]  /*2cf0*/  USEL UR54, URZ, UR10, !UP1 ;  /* 0x0000000a3f367287 */ /* 0x000fe4000c800000 */
[----:B------:R3:W1:Y:S01]  /*2d00*/  MUFU.TANH R49, R50 ;  /* 0x0000003200317308 */ /* 0x0006620000002400 */
[----:B0-----:R-:W-:Y:S01]  /*2d10*/  FSEL R63, R38, -INF , P4 ;  /* 0xff800000263f7808 */ /* 0x001fe20002000000 */
[----:B------:R-:W-:Y:S01]  /*2d20*/  UISETP.GE.AND UP1, UPT, UR55, UR54, UPT ;  /* 0x000000363700728c */ /* 0x000fe2000bf26270 */
[----:B------:R-:W-:Y:S02]  /*2d30*/  ISETP.GT.AND P4, PT, R34, 0x20, PT ;  /* 0x000000202200780c */ /* 0x000fe40003f84270 */
[----:B------:R-:W-:Y:S02]  /*2d40*/  FMNMX.FTZ R29, R63, R30, !PT ;  /* 0x0000001e3f1d7209 */ /* 0x000fe40007810000 */
[----:B--2---:R-:W-:Y:S01]  /*2d50*/  FSEL R89, R42, -INF , P4 ;  /* 0xff8000002a597808 */ /* 0x004fe20002000000 */
[----:B------:R0:W2:Y:S01]  /*2d60*/  MUFU.TANH R48, R51 ;  /* 0x0000003300307308 */ /* 0x0000a20000002400 */
[----:B------:R-:W-:-:S02]  /*2d70*/  FMNMX.FTZ R30, R88, R29, !PT ;  /* 0x0000001d581e7209 */ /* 0x000fc40007810000 */
[----:B------:R-:W-:Y:S02]  /*2d80*/  ISETP.GT.AND P4, PT, R34, 0x28, PT ;  /* 0x000000282200780c */ /* 0x000fe40003f84270 */
[----:B------:R-:W-:Y:S02]  /*2d90*/  FMNMX.FTZ R30, R89, R30, !PT ;  /* 0x0000001e591e7209 */ /* 0x000fe40007810000 */
[----:B---3--:R-:W-:Y:S01]  /*2da0*/  FSEL R50, R46, -INF , P4 ;  /* 0xff8000002e327808 */ /* 0x008fe20002000000 */
[----:B------:R-:W3:Y:S01]  /*2db0*/  MUFU.TANH R45, R58 ;  /* 0x0000003a002d7308 */ /* 0x000ee20000002400 */
[----:B0-----:R-:W-:Y:S02]  /*2dc0*/  FSEL R51, R43, -INF , P3 ;  /* 0xff8000002b337808 */ /* 0x001fe40001800000 */
[----:B------:R-:W-:Y:S02]  /*2dd0*/  ISETP.GT.AND P3, PT, R34, 0x29, PT ;  /* 0x000000292200780c */ /* 0x000fe40003f64270 */
[----:B------:R-:W-:-:S02]  /*2de0*/  FMNMX.FTZ R29, R51, R30, !PT ;  /* 0x0000001e331d7209 */ /* 0x000fc40007810000 */
[----:B------:R-:W-:Y:S01]  /*2df0*/  ISETP.GT.AND P4, PT, R34, 0x30, PT ;  /* 0x000000302200780c */ /* 0x000fe20003f84270 */
[----:B------:R-:W0:Y:S01]  /*2e00*/  MUFU.TANH R66, R66 ;  /* 0x0000004200427308 */ /* 0x000e220000002400 */
[----:B------:R-:W-:Y:S02]  /*2e10*/  FSEL R44, R44, -INF , P3 ;  /* 0xff8000002c2c7808 */ /* 0x000fe40001800000 */
[----:B------:R-:W-:Y:S02]  /*2e20*/  FMNMX.FTZ R29, R50, R29, !PT ;  /* 0x0000001d321d7209 */ /* 0x000fe40007810000 */
[----:B------:R-:W-:Y:S02]  /*2e30*/  ISETP.GT.AND P3, PT, R34, 0x31, PT ;  /* 0x000000312200780c */ /* 0x000fe40003f64270 */
[----:B-1----:R-:W-:Y:S01]  /*2e40*/  FSEL R49, R49, -INF , P4 ;  /* 0xff80000031317808 */ /* 0x002fe20002000000 */
[----:B------:R-:W1:Y:S01]  /*2e50*/  MUFU.TANH R38, R67 ;  /* 0x0000004300267308 */ /* 0x000e620000002400 */
[----:B------:R-:W-:-:S02]  /*2e60*/  FMNMX.FTZ R30, R44, R29, !PT ;  /* 0x0000001d2c1e7209 */ /* 0x000fc40007810000 */
[----:B------:R-:W-:Y:S02]  /*2e70*/  ISETP.GT.AND P4, PT, R34, 0x38, PT ;  /* 0x000000382200780c */ /* 0x000fe40003f84270 */
[----:B--2---:R-:W-:Y:S02]  /*2e80*/  FSEL R48, R48, -INF , P3 ;  /* 0xff80000030307808 */ /* 0x004fe40001800000 */
[----:B------:R-:W-:Y:S01]  /*2e90*/  FMNMX.FTZ R29, R49, R30, !PT ;  /* 0x0000001e311d7209 */ /* 0x000fe20007810000 */
[----:B------:R-:W2:Y:S01]  /*2ea0*/  MUFU.TANH R70, R70 ;  /* 0x0000004600467308 */ /* 0x000ea20000002400 */
[----:B------:R-:W-:Y:S02]  /*2eb0*/  ISETP.GT.AND P3, PT, R34, 0x39, PT ;  /* 0x000000392200780c */ /* 0x000fe40003f64270 */
[----:B------:R-:W-:Y:S02]  /*2ec0*/  FSEL R47, R47, -INF , P4 ;  /* 0xff8000002f2f7808 */ /* 0x000fe40002000000 */
[----:B------:R-:W-:-:S02]  /*2ed0*/  FMNMX.FTZ R30, R48, R29, !PT ;  /* 0x0000001d301e7209 */ /* 0x000fc40007810000 */
[C---:B------:R-:W-:Y:S01]  /*2ee0*/  ISETP.GT.AND P4, PT, R34.reuse, 0x40, PT ;  /* 0x000000402200780c */ /* 0x040fe20003f84270 */
[----:B------:R-:W5:Y:S01]  /*2ef0*/  MUFU.TANH R71, R71 ;  /* 0x0000004700477308 */ /* 0x000f620000002400 */
[----:B------:R-:W-:Y:S02]  /*2f00*/  FSEL R46, R37, -INF , P3 ;  /* 0xff800000252e7808 */ /* 0x000fe40001800000 */
[----:B------:R-:W-:Y:S02]  /*2f10*/  FMNMX.FTZ R29, R47, R30, !PT ;  /* 0x0000001e2f1d7209 */ /* 0x000fe40007810000 */
[----:B------:R-:W-:Y:S02]  /*2f20*/  ISETP.GT.AND P3, PT, R34, 0x41, PT ;  /* 0x000000412200780c */ /* 0x000fe40003f64270 */
[----:B---3--:R-:W-:Y:S01]  /*2f30*/  FSEL R45, R45, -INF , P4 ;  /* 0xff8000002d2d7808 */ /* 0x008fe20002000000 */
[----:B------:R-:W3:Y:S01]  /*2f40*/  MUFU.TANH R36, R74 ;  /* 0x0000004a00247308 */ /* 0x000ee20000002400 */
[----:B------:R-:W-:-:S02]  /*2f50*/  FMNMX.FTZ R30, R46, R29, !PT ;  /* 0x0000001d2e1e7209 */ /* 0x000fc40007810000 */
[----:B------:R-:W-:Y:S02]  /*2f60*/  ISETP.GT.AND P4, PT, R34, 0x48, PT ;  /* 0x000000482200780c */ /* 0x000fe40003f84270 */
[----:B------:R-:W-:Y:S02]  /*2f70*/  FSEL R43, R40, -INF , P3 ;  /* 0xff800000282b7808 */ /* 0x000fe40001800000 */
[----:B------:R-:W-:Y:S01]  /*2f80*/  FMNMX.FTZ R30, R45, R30, !PT ;  /* 0x0000001e2d1e7209 */ /* 0x000fe20007810000 */
[----:B------:R-:W4:Y:S01]  /*2f90*/  MUFU.TANH R75, R75 ;  /* 0x0000004b004b7308 */ /* 0x000f220000002400 */
[----:B------:R-:W-:Y:S02]  /*2fa0*/  ISETP.GT.AND P3, PT, R34, 0x49, PT ;  /* 0x000000492200780c */ /* 0x000fe40003f64270 */
[----:B------:R-:W-:Y:S02]  /*2fb0*/  FSEL R42, R41, -INF , P4 ;  /* 0xff800000292a7808 */ /* 0x000fe40002000000 */
[----:B------:R-:W-:-:S02]  /*2fc0*/  FMNMX.FTZ R29, R43, R30, !PT ;  /* 0x0000001e2b1d7209 */ /* 0x000fc40007810000 */
[----:B------:R-:W-:Y:S01]  /*2fd0*/  ISETP.GT.AND P4, PT, R34, 0x50, PT ;  /* 0x000000502200780c */ /* 0x000fe20003f84270 */
[----:B------:R-:W4:Y:S01]  /*2fe0*/  MUFU.TANH R78, R78 ;  /* 0x0000004e004e7308 */ /* 0x000f220000002400 */
[----:B------:R-:W-:Y:S02]  /*2ff0*/  FSEL R39, R32, -INF , P3 ;  /* 0xff80000020277808 */ /* 0x000fe40001800000 */
[----:B------:R-:W-:Y:S02]  /*3000*/  FMNMX.FTZ R30, R42, R29, !PT ;  /* 0x0000001d2a1e7209 */ /* 0x000fe40007810000 */
[----:B------:R-:W-:Y:S02]  /*3010*/  ISETP.GT.AND P3, PT, R34, 0x51, PT ;  /* 0x000000512200780c */ /* 0x000fe40003f64270 */
[----:B0-----:R-:W-:Y:S01]  /*3020*/  FSEL R41, R66, -INF , P4 ;  /* 0xff80000042297808 */ /* 0x001fe20002000000 */
[----:B------:R-:W0:Y:S01]  /*3030*/  MUFU.TANH R79, R79 ;  /* 0x0000004f004f7308 */ /* 0x000e220000002400 */
[----:B------:R-:W-:-:S02]  /*3040*/  FMNMX.FTZ R30, R39, R30, !PT ;  /* 0x0000001e271e7209 */ /* 0x000fc40007810000 */
[----:B------:R-:W-:Y:S02]  /*3050*/  ISETP.GT.AND P4, PT, R34, 0x58, PT ;  /* 0x000000582200780c */ /* 0x000fe40003f84270 */
[----:B-1----:R-:W-:Y:S02]  /*3060*/  FSEL R38, R38, -INF , P3 ;  /* 0xff80000026267808 */ /* 0x002fe40001800000 */
[----:B------:R-:W-:Y:S01]  /*3070*/  FMNMX.FTZ R29, R41, R30, !PT ;  /* 0x0000001e291d7209 */ /* 0x000fe20007810000 */
[----:B------:R-:W1:Y:S01]  /*3080*/  MUFU.TANH R82, R82 ;  /* 0x0000005200527308 */ /* 0x000e620000002400 */
[----:B------:R-:W-:Y:S02]  /*3090*/  ISETP.GT.AND P3, PT, R34, 0x59, PT ;  /* 0x000000592200780c */ /* 0x000fe40003f64270 */
[----:B--2---:R-:W-:Y:S02]  /*30a0*/  FSEL R40, R70, -INF , P4 ;  /* 0xff80000046287808 */ /* 0x004fe40002000000 */
[----:B------:R-:W-:-:S02]  /*30b0*/  FMNMX.FTZ R29, R38, R29, !PT ;  /* 0x0000001d261d7209 */ /* 0x000fc40007810000 */
[----:B------:R-:W-:Y:S01]  /*30c0*/  ISETP.GT.AND P4, PT, R34, 0x60, PT ;  /* 0x000000602200780c */ /* 0x000fe20003f84270 */
[----:B------:R-:W2:Y:S01]  /*30d0*/  MUFU.TANH R83, R83 ;  /* 0x0000005300537308 */ /* 0x000ea20000002400 */
[----:B-----5:R-:W-:Y:S02]  /*30e0*/  FSEL R37, R71, -INF , P3 ;  /* 0xff80000047257808 */ /* 0x020fe40001800000 */
[----:B------:R-:W-:Y:S02]  /*30f0*/  FMNMX.FTZ R30, R40, R29, !PT ;  /* 0x0000001d281e7209 */ /* 0x000fe40007810000 */
[----:B------:R-:W-:Y:S02]  /*3100*/  ISETP.GT.AND P3, PT, R34, 0x61, PT ;  /* 0x000000612200780c */ /* 0x000fe40003f64270 */
[----:B---3--:R-:W-:Y:S01]  /*3110*/  FSEL R36, R36, -INF , P4 ;  /* 0xff80000024247808 */ /* 0x008fe20002000000 */
[----:B------:R-:W3:Y:S01]  /*3120*/  MUFU.TANH R86, R86 ;  /* 0x0000005600567308 */ /* 0x000ee20000002400 */
[----:B------:R-:W-:-:S02]  /*3130*/  FMNMX.FTZ R31, R37, R30, !PT ;  /* 0x0000001e251f7209 */ /* 0x000fc40007810000 */
[----:B------:R-:W-:Y:S02]  /*3140*/  ISETP.GT.AND P4, PT, R34, 0x68, PT ;  /* 0x000000682200780c */ /* 0x000fe40003f84270 */
[----:B----4-:R-:W-:Y:S02]  /*3150*/  FSEL R29, R75, -INF , P3 ;  /* 0xff8000004b1d7808 */ /* 0x010fe40001800000 */
[----:B------:R-:W-:Y:S01]  /*3160*/  FMNMX.FTZ R32, R36, R31, !PT ;  /* 0x0000001f24207209 */ /* 0x000fe20007810000 */
[----:B------:R-:W4:Y:S01]  /*3170*/  MUFU.TANH R87, R87 ;  /* 0x0000005700577308 */ /* 0x000f220000002400 */
[----:B------:R-:W-:Y:S02]  /*3180*/  ISETP.GT.AND P3, PT, R34, 0x69, PT ;  /* 0x000000692200780c */ /* 0x000fe40003f64270 */
[----:B------:R-:W-:Y:S02]  /*3190*/  FSEL R30, R78, -INF , P4 ;  /* 0xff8000004e1e7808 */ /* 0x000fe40002000000 */
[----:B------:R-:W-:-:S02]  /*31a0*/  FMNMX.FTZ R33, R29, R32, !PT ;  /* 0x000000201d217209 */ /* 0x000fc40007810000 */
[----:B------:R-:W-:Y:S01]  /*31b0*/  ISETP.GT.AND P4, PT, R34, 0x70, PT ;  /* 0x000000702200780c */ /* 0x000fe20003f84270 */
[----:B------:R5:W-:Y:S01]  /*31c0*/  MUFU.TANH R71, R61 ;  /* 0x0000003d00477308 */ /* 0x000be20000002400 */
[----:B0-----:R-:W-:Y:S02]  /*31d0*/  FSEL R31, R79, -INF , P3 ;  /* 0xff8000004f1f7808 */ /* 0x001fe40001800000 */
[----:B------:R-:W-:Y:S02]  /*31e0*/  FMNMX.FTZ R32, R30, R33, !PT ;  /* 0x000000211e207209 */ /* 0x000fe40007810000 */
[----:B------:R-:W-:Y:S02]  /*31f0*/  ISETP.GT.AND P3, PT, R34, 0x71, PT ;  /* 0x000000712200780c */ /* 0x000fe40003f64270 */
[----:B-1----:R-:W-:Y:S01]  /*3200*/  FSEL R33, R82, -INF , P4 ;  /* 0xff80000052217808 */ /* 0x002fe20002000000 */
[----:B------:R-:W0:Y:S01]  /*3210*/  MUFU.TANH R20, R20 ;  /* 0x0000001400147308 */ /* 0x000e220000002400 */
[----:B------:R-:W-:-:S02]  /*3220*/  FMNMX.FTZ R58, R31, R32, !PT ;  /* 0x000000201f3a7209 */ /* 0x000fc40007810000 */
[C---:B------:R-:W-:Y:S02]  /*3230*/  ISETP.GT.AND P4, PT, R34.reuse, 0x78, PT ;  /* 0x000000782200780c */ /* 0x040fe40003f84270 */
[----:B--2---:R-:W-:Y:S02]  /*3240*/  FSEL R32, R83, -INF , P3 ;  /* 0xff80000053207808 */ /* 0x004fe40001800000 */
[----:B------:R-:W-:Y:S01]  /*3250*/  FMNMX.FTZ R35, R33, R58, !PT ;  /* 0x0000003a21237209 */ /* 0x000fe20007810000 */
[----:B------:R-:W1:Y:S01]  /*3260*/  MUFU.TANH R21, R21 ;  /* 0x0000001500157308 */ /* 0x000e620000002400 */
[----:B------:R-:W-:Y:S02]  /*3270*/  ISETP.GT.AND P3, PT, R34, 0x79, PT ;  /* 0x000000792200780c */ /* 0x000fe40003f64270 */
[----:B---3--:R-:W-:Y:S02]  /*3280*/  FSEL R34, R86, -INF , P4 ;  /* 0xff80000056227808 */ /* 0x008fe40002000000 */
[----:B------:R-:W-:-:S02]  /*3290*/  FMNMX.FTZ R53, R32, R35, !PT ;  /* 0x0000002320357209 */ /* 0x000fc40007810000 */
[----:B----4-:R-:W-:Y:S01]  /*32a0*/  FSEL R35, R87, -INF , P3 ;  /* 0xff80000057237808 */ /* 0x010fe20001800000 */
[----:B------:R-:W2:Y:S01]  /*32b0*/  MUFU.TANH R28, R28 ;  /* 0x0000001c001c7308 */ /* 0x000ea20000002400 */
        /* <DEDUP_REMOVED lines=25> */
[----:B0-----:R-:W-:Y:S01]  /*3450*/  FSEL R52, R20, -INF , P3 ;  /* 0xff80000014347808 */ /* 0x001fe20001800000 */
[--C-:B------:R-:W-:Y:S01]  /*3460*/  FFMA.FTZ R26, R54, UR6, -R78.reuse ;  /* 0x00000006361a7c23 */ /* 0x100fe2000801084e */
[----:B-1----:R-:W-:Y:S01]  /*3470*/  FSEL R55, R21, -INF , P4 ;  /* 0xff80000015377808 */ /* 0x002fe20002000000 */
[--C-:B------:R-:W-:Y:S01]  /*3480*/  FFMA.FTZ R20, R56, UR6, -R78.reuse ;  /* 0x0000000638147c23 */ /* 0x100fe2000801084e */
[----:B------:R-:W-:Y:S01]  /*3490*/  ISETP.GT.AND P3, PT, R53, 0x9, PT ;  /* 0x000000093500780c */ /* 0x000fe20003f64270 */
[----:B------:R0:W-:Y:S01]  /*34a0*/  MUFU.TANH R70, R60 ;  /* 0x0000003c00467308 */ /* 0x0001e20000002400 */
[----:B--2---:R-:W-:Y:S01]  /*34b0*/  FSEL R54, R28, -INF , P5 ;  /* 0xff8000001c367808 */ /* 0x004fe20002800000 */
[--C-:B------:R-:W-:Y:S01]  /*34c0*/  FFMA.FTZ R28, R57, UR6, -R78.reuse ;  /* 0x00000006391c7c23 */ /* 0x100fe2000801084e */
[----:B------:R-:W-:Y:S01]  /*34d0*/  FMNMX.FTZ R21, R52, R55, !PT ;  /* 0x0000003734157209 */ /* 0x000fe20007810000 */
[--C-:B------:R-:W-:Y:S01]  /*34e0*/  FFMA.FTZ R88, R88, UR6, -R78.reuse ;  /* 0x0000000658587c23 */ /* 0x100fe2000801084e */
[----:B------:R-:W-:Y:S01]  /*34f0*/  ISETP.GT.AND P4, PT, R53, 0x10, PT ;  /* 0x000000103500780c */ /* 0x000fe20003f84270 */
[--C-:B------:R-:W-:Y:S01]  /*3500*/  FFMA.FTZ R39, R39, UR6, -R78.reuse ;  /* 0x0000000627277c23 */ /* 0x100fe2000801084e */
[----:B---3--:R-:W-:Y:S01]  /*3510*/  FSEL R56, R24, -INF , P3 ;  /* 0xff80000018387808 */ /* 0x008fe20001800000 */
[----:B------:R-:W-:Y:S01]  /*3520*/  MUFU.TANH R9, R9 ;  /* 0x0000000900097308 */ /* 0x000fe20000002400 */
[----:B------:R-:W-:Y:S01]  /*3530*/  FMNMX.FTZ R61, R54, R21, !PT ;  /* 0x00000015363d7209 */ /* 0x000fe20007810000 */
[--C-:B------:R-:W-:Y:S01]  /*3540*/  FFMA.FTZ R44, R44, UR6, -R78.reuse ;  /* 0x000000062c2c7c23 */ /* 0x100fe2000801084e */
[----:B------:R-:W-:Y:S01]  /*3550*/  ISETP.GT.AND P3, PT, R53, 0x11, PT ;  /* 0x000000113500780c */ /* 0x000fe20003f64270 */
[--C-:B------:R-:W-:Y:S01]  /*3560*/  FFMA.FTZ R42, R42, UR6, -R78.reuse ;  /* 0x000000062a2a7c23 */ /* 0x100fe2000801084e */
[----:B------:R-:W-:Y:S01]  /*3570*/  FSEL R57, R25, -INF , P4 ;  /* 0xff80000019397808 */ /* 0x000fe20002000000 */
[--C-:B------:R-:W-:Y:S01]  /*3580*/  FFMA.FTZ R35, R35, UR6, -R78.reuse ;  /* 0x0000000623237c23 */ /* 0x100fe2000801084e */
[----:B------:R-:W-:Y:S01]  /*3590*/  FMNMX.FTZ R24, R56, R61, !PT ;  /* 0x0000003d38187209 */ /* 0x000fe20007810000 */
[----:B------:R-:W1:Y:S01]  /*35a0*/  MUFU.TANH R6, R6 ;  /* 0x0000000600067308 */ /* 0x000e620000002400 */
[----:B------:R-:W-:Y:S01]  /*35b0*/  ISETP.GT.AND P4, PT, R53, 0x18, PT ;  /* 0x000000183500780c */ /* 0x000fe20003f84270 */
[--C-:B------:R-:W-:Y:S01]  /*35c0*/  FFMA.FTZ R40, R40, UR6, -R78.reuse ;  /* 0x0000000628287c23 */ /* 0x100fe2000801084e */
[----:B------:R-:W-:Y:S01]  /*35d0*/  FSEL R58, R14, -INF , P3 ;  /* 0xff8000000e3a7808 */ /* 0x000fe20001800000 */
[--C-:B------:R-:W-:Y:S01]  /*35e0*/  FFMA.FTZ R14, R59, UR6, -R78.reuse ;  /* 0x000000063b0e7c23 */ /* 0x100fe2000801084e */
[----:B------:R-:W-:Y:S01]  /*35f0*/  FMNMX.FTZ R25, R57, R24, !PT ;  /* 0x0000001839197209 */ /* 0x000fe20007810000 */
[----:B------:R-:W-:Y:S01]  /*3600*/  FFMA.FTZ R36, R36, UR6, -R78 ;  /* 0x0000000624247c23 */ /* 0x000fe2000801084e */
[----:B------:R-:W-:Y:S01]  /*3610*/  ISETP.GT.AND P3, PT, R53, 0x19, PT ;  /* 0x000000193500780c */ /* 0x000fe20003f64270 */
[----:B------:R-:W2:Y:S01]  /*3620*/  MUFU.TANH R7, R7 ;  /* 0x0000000700077308 */ /* 0x000ea20000002400 */
[----:B------:R-:W-:-:S02]  /*3630*/  FSEL R59, R15, -INF , P4 ;  /* 0xff8000000f3b7808 */ /* 0x000fc40002000000 */
[----:B------:R-:W-:Y:S02]  /*3640*/  FMNMX.FTZ R24, R58, R25, !PT ;  /* 0x000000193a187209 */ /* 0x000fe40007810000 */
[----:B------:R-:W-:Y:S02]  /*3650*/  ISETP.GT.AND P4, PT, R53, 0x20, PT ;  /* 0x000000203500780c */ /* 0x000fe40003f84270 */
[----:B0-----:R-:W-:Y:S01]  /*3660*/  FSEL R60, R13, -INF , P3 ;  /* 0xff8000000d3c7808 */ /* 0x001fe20001800000 */
[----:B------:R-:W-:-:S01]  /*3670*/  FFMA.FTZ R13, R62, UR6, -R78 ;  /* 0x000000063e0d7c23 */ /* 0x000fc2000801084e */
[----:B------:R-:W-:Y:S01]  /*3680*/  FMNMX.FTZ R15, R59, R24, !PT ;  /* 0x000000183b0f7209 */ /* 0x000fe20007810000 */
[----:B------:R-:W0:Y:S01]  /*3690*/  MUFU.TANH R5, R5 ;  /* 0x0000000500057308 */ /* 0x000e220000002400 */
[----:B------:R-:W-:Y:S02]  /*36a0*/  ISETP.GT.AND P3, PT, R53, 0x21, PT ;  /* 0x000000213500780c */ /* 0x000fe40003f64270 */
[----:B------:R-:W-:-:S02]  /*36b0*/  FSEL R61, R12, -INF , P4 ;  /* 0xff8000000c3d7808 */ /* 0x000fc40002000000 */
[----:B------:R-:W-:Y:S01]  /*36c0*/  FMNMX.FTZ R12, R60, R15, !PT ;  /* 0x0000000f3c0c7209 */ /* 0x000fe20007810000 */
[----:B------:R-:W-:Y:S01]  /*36d0*/  FFMA.FTZ R15, R63, UR6, -R78 ;  /* 0x000000063f0f7c23 */ /* 0x000fe2000801084e */
[----:B------:R-:W-:Y:S01]  /*36e0*/  FSEL R62, R11, -INF , P3 ;  /* 0xff8000000b3e7808 */ /* 0x000fe20001800000 */
[----:B------:R5:W-:Y:S01]  /*36f0*/  MUFU.TANH R74, R64 ;  /* 0x00000040004a7308 */ /* 0x000be20000002400 */
[----:B------:R-:W-:Y:S02]  /*3700*/  ISETP.GT.AND P4, PT, R53, 0x28, PT ;  /* 0x000000283500780c */ /* 0x000fe40003f84270 */
[----:B------:R-:W-:Y:S02]  /*3710*/  FMNMX.FTZ R11, R61, R12, !PT ;  /* 0x0000000c3d0b7209 */ /* 0x000fe40007810000 */
[----:B------:R-:W-:Y:S02]  /*3720*/  ISETP.GT.AND P3, PT, R53, 0x29, PT ;  /* 0x000000293500780c */ /* 0x000fe40003f64270 */
[----:B----4-:R-:W-:Y:S01]  /*3730*/  FSEL R63, R10, -INF , P4 ;  /* 0xff8000000a3f7808 */ /* 0x010fe20002000000 */
[----:B------:R-:W3:Y:S01]  /*3740*/  MUFU.TANH R4, R4 ;  /* 0x0000000400047308 */ /* 0x000ee20000002400 */
[----:B------:R-:W-:-:S02]  /*3750*/  FMNMX.FTZ R12, R62, R11, !PT ;  /* 0x0000000b3e0c7209 */ /* 0x000fc40007810000 */
[----:B------:R-:W-:Y:S02]  /*3760*/  ISETP.GT.AND P4, PT, R53, 0x30, PT ;  /* 0x000000303500780c */ /* 0x000fe40003f84270 */
[----:B-----5:R-:W-:Y:S02]  /*3770*/  FSEL R64, R8, -INF , P3 ;  /* 0xff80000008407808 */ /* 0x020fe40001800000 */
        /* <DEDUP_REMOVED lines=21> */
[C---:B------:R-:W-:Y:S02]  /*38d0*/  ISETP.GT.AND P3, PT, R53.reuse, 0x41, PT ;  /* 0x000000413500780c */ /* 0x040fe40003f64270 */
        /* <DEDUP_REMOVED lines=14> */
[C---:B------:R-:W-:Y:S02]  /*39c0*/  ISETP.GT.AND P3, PT, R53.reuse, 0x51, PT ;  /* 0x000000513500780c */ /* 0x040fe40003f64270 */
        /* <DEDUP_REMOVED lines=15> */
[----:B------:R-:W-:Y:S02]  /*3ac0*/  ISETP.GT.AND P3, PT, R53, 0x61, PT ;  /* 0x000000613500780c */ /* 0x000fe40003f64270 */
        /* <DEDUP_REMOVED lines=17> */
[----:B------:R-:W-:Y:S02]  /*3be0*/  ISETP.GT.AND P3, PT, R53, 0x71, PT ;  /* 0x000000713500780c */ /* 0x000fe40003f64270 */
        /* <DEDUP_REMOVED lines=15> */
[----:B------:R-:W-:Y:S02]  /*3ce0*/  CS2R R84, SRZ ;  /* 0x0000000000547805 */ /* 0x000fe4000001ff00 */
[----:B------:R-:W-:Y:S01]  /*3cf0*/  FMNMX.FTZ R12, R45, R12, !PT ;  /* 0x0000000c2d0c7209 */ /* 0x000fe20007810000 */
[----:B------:R0:W-:Y:S03]  /*3d00*/  MUFU.EX2 R21, R28 ;  /* 0x0000001c00157308 */ /* 0x0001e60000000800 */
[----:B------:R-:W-:Y:S01]  /*3d10*/  FMNMX.FTZ R24, R53, R12, !PT ;  /* 0x0000000c35187209 */ /* 0x000fe20007810000 */
[--C-:B-1----:R-:W-:Y:S01]  /*3d20*/  FFMA.FTZ R15, R38, UR6, -R78.reuse ;  /* 0x00000006260f7c23 */ /* 0x102fe2000801084e */
[----:B------:R-:W-:-:S01]  /*3d30*/  FFMA.FTZ R12, R41, UR6, -R78 ;  /* 0x00000006290c7c23 */ /* 0x000fc2000801084e */
[--C-:B------:R-:W-:Y:S01]  /*3d40*/  FFMA.FTZ R41, R37, UR6, -R78.reuse ;  /* 0x0000000625297c23 */ /* 0x100fe2000801084e */
[----:B------:R-:W-:-:S01]  /*3d50*/  FFMA.FTZ R37, R30, UR6, -R78 ;  /* 0x000000061e257c23 */ /* 0x000fc2000801084e */
[----:B------:R-:W1:Y:S01]  /*3d60*/  SHFL.BFLY PT, R25, R24, 0x2, 0x1f ;  /* 0x0c401f0018197f89 */ /* 0x000e6200000e0000 */
[----:B------:R-:W-:Y:S01]  /*3d70*/  IMAD.U32 R30, RZ, RZ, UR6 ;  /* 0x00000006ff1e7e24 */ /* 0x000fe2000f8e00ff */
[----:B------:R-:W-:Y:S01]  /*3d80*/  MUFU.EX2 R26, R26 ;  /* 0x0000001a001a7308 */ /* 0x000fe20000000800 */
[----:B0-----:R-:W-:-:S01]  /*3d90*/  FFMA.FTZ R28, R31, UR6, -R78 ;  /* 0x000000061f1c7c23 */ /* 0x001fc2000801084e */
[----:B---3--:R-:W-:-:S06]  /*3da0*/  F2FP.SATFINITE.E4M3.F32.PACK_AB_MERGE_C R227, R80, R77, RZ ;  /* 0x0000004d50e3723e */ /* 0x008fcc00048070ff */
[----:B------:R-:W0:Y:S08]  /*3db0*/  MUFU.EX2 R27, R27 ;  /* 0x0000001b001b7308 */ /* 0x000e300000000800 */
[----:B------:R-:W2:Y:S01]  /*3dc0*/  MUFU.EX2 R20, R20 ;  /* 0x0000001400147308 */ /* 0x000ea20000000800 */
[----:B-1----:R-:W-:Y:S01]  /*3dd0*/  FMNMX.FTZ R25, R24, R25, !PT ;  /* 0x0000001918197209 */ /* 0x002fe20007810000 */
[----:B------:R-:W-:-:S06]  /*3de0*/  FFMA.FTZ R24, R33, UR6, -R78 ;  /* 0x0000000621187c23 */ /* 0x000fcc000801084e */
[----:B------:R-:W-:Y:S01]  /*3df0*/  MUFU.EX2 R14, R14 ;  /* 0x0000000e000e7308 */ /* 0x000fe20000000800 */
[----:B0-----:R-:W-:-:S01]  /*3e00*/  FADD.FTZ R81, R26, R27 ;  /* 0x0000001b1a517221 */ /* 0x001fc20000010000 */
[----:B------:R-:W0:Y:S06]  /*3e10*/  SHFL.BFLY PT, R38, R25, 0x1, 0x1f ;  /* 0x0c201f0019267f89 */ /* 0x000e2c00000e0000 */
[----:B------:R-:W-:Y:S01]  /*3e20*/  MUFU.EX2 R13, R13 ;  /* 0x0000000d000d7308 */ /* 0x000fe20000000800 */
[----:B--2---:R-:W-:-:S04]  /*3e30*/  F2FP.SATFINITE.E4M3.F32.PACK_AB_MERGE_C R229, R21, R20, RZ ;  /* 0x0000001415e5723e */ /* 0x004fc800048070ff */
[----:B------:R-:W-:-:S03]  /*3e40*/  F2FP.SATFINITE.E4M3.F32.PACK_AB_MERGE_C R229, R27, R26, R229 ;  /* 0x0000001a1be5723e */ /* 0x000fc600048070e5 */
[----:B------:R1:W2:Y:S08]  /*3e50*/  MUFU.EX2 R9, R88 ;  /* 0x0000005800097308 */ /* 0x0002b00000000800 */
[----:B------:R3:W-:Y:S01]  /*3e60*/  MUFU.EX2 R43, R39 ;  /* 0x00000027002b7308 */ /* 0x0007e20000000800 */
[----:B-1----:R-:W-:Y:S02]  /*3e70*/  CS2R R88, SRZ ;  /* 0x0000000000587805 */ /* 0x002fe4000001ff00 */
[----:B0-----:R-:W-:Y:S01]  /*3e80*/  FMNMX.FTZ R161, R25, R38, !PT ;  /* 0x0000002619a17209 */ /* 0x001fe20007810000 */
[----:B------:R-:W-:-:S01]  /*3e90*/  FFMA.FTZ R25, R34, UR6, -R78 ;  /* 0x0000000622197c23 */ /* 0x000fc2000801084e */
[----:B------:R-:W-:-:S02]  /*3ea0*/  FADD.FTZ R38, R20, R81 ;  /* 0x0000005114267221 */ /* 0x000fc40000010000 */
[C---:B------:R-:W-:Y:S01]  /*3eb0*/  FSETP.NEU.FTZ.AND P3, PT, R161.reuse, -INF , PT ;  /* 0xff800000a100780b */ /* 0x040fe20003f7d000 */
[----:B------:R-:W-:Y:S01]  /*3ec0*/  FFMA.FTZ R30, R161, R30, -8 ;  /* 0xc1000000a11e7423 */ /* 0x000fe2000001001e */
[----:B---3--:R-:W-:-:S01]  /*3ed0*/  FFMA.FTZ R39, R29, UR6, -R78 ;  /* 0x000000061d277c23 */ /* 0x008fc2000801084e */
[----:B------:R-:W-:Y:S01]  /*3ee0*/  MUFU.EX2 R6, R6 ;  /* 0x0000000600067308 */ /* 0x000fe20000000800 */
[----:B------:R-:W-:-:S01]  /*3ef0*/  FFMA.FTZ R29, R32, UR6, -R78 ;  /* 0x00000006201d7c23 */ /* 0x000fc2000801084e */
[----:B--2---:R-:W-:Y:S02]  /*3f00*/  F2FP.SATFINITE.E4M3.F32.PACK_AB_MERGE_C R231, R9, R10, RZ ;  /* 0x0000000a09e7723e */ /* 0x004fe400048070ff */
[----:B------:R-:W-:Y:S02]  /*3f10*/  FSEL R31, R30, RZ, P3 ;  /* 0x000000ff1e1f7208 */ /* 0x000fe40001800000 */
[----:B------:R-:W-:Y:S02]  /*3f20*/  PLOP3.LUT P3, PT, PT, PT, UP1, 0x80, 0x0 ;  /* 0x000000000000781c */ /* 0x000fe40003f6f018 */
        /* <DEDUP_REMOVED lines=38> */
[----:B------:R-:W-:-:S02]  /*4190*/  F2FP.SATFINITE.E4M3.F32.PACK_AB_MERGE_C R231, R13, R14, R231 ;  /* 0x0000000e0de7723e */ /* 0x000fc400048070e7 */
[----:B------:R-:W0:Y:S01]  /*41a0*/  MUFU.EX2 R57, R57 ;  /* 0x0000003900397308 */ /* 0x000e220000000800 */
[----:B-1----:R-:W-:-:S01]  /*41b0*/  FADD.FTZ R34, R54, R79 ;  /* 0x0000004f36227221 */ /* 0x002fc20000010000 */
[----:B------:R-:W-:-:S04]  /*41c0*/  FADD.FTZ R79, R21, R38 ;  /* 0x00000026154f7221 */ /* 0x000fc80000010000 */
[----:B------:R-:W-:Y:S02]  /*41d0*/  FADD.FTZ R38, R14, R79 ;  /* 0x0000004f0e267221 */ /* 0x000fe40000010000 */
[----:B------:R-:W1:Y:S01]  /*41e0*/  MUFU.EX2 R58, R58 ;  /* 0x0000003a003a7308 */ /* 0x000e620000000800 */
[----:B--2---:R-:W-:-:S01]  /*41f0*/  FADD.FTZ R34, R33, R34 ;  /* 0x0000002221227221 */ /* 0x004fc20000010000 */
[----:B------:R-:W-:Y:S01]  /*4200*/  FADD.FTZ R79, R13, R38 ;  /* 0x000000260d4f7221 */ /* 0x000fe20000010000 */
[----:B------:R-:W-:-:S04]  /*4210*/  F2FP.SATFINITE.E4M3.F32.PACK_AB_MERGE_C R33, R33, R54, RZ ;  /* 0x000000362121723e */ /* 0x000fc800048070ff */
[----:B------:R-:W-:Y:S01]  /*4220*/  F2FP.SATFINITE.E4M3.F32.PACK_AB_MERGE_C R228, R55, R52, R33 ;  /* 0x0000003437e4723e */ /* 0x000fe20004807021 */
[----:B------:R-:W2:Y:S01]  /*4230*/  MUFU.EX2 R59, R59 ;  /* 0x0000003b003b7308 */ /* 0x000ea20000000800 */
[----:B------:R-:W-:-:S07]  /*4240*/  CS2R R54, SRZ ;  /* 0x0000000000367805 */ /* 0x000fce000001ff00 */
[----:B------:R-:W3:Y:S08]  /*4250*/  MUFU.EX2 R60, R60 ;  /* 0x0000003c003c7308 */ /* 0x000ef00000000800 */
[----:B------:R-:W4:Y:S08]  /*4260*/  MUFU.EX2 R61, R61 ;  /* 0x0000003d003d7308 */ /* 0x000f300000000800 */
[----:B------:R0:W-:Y:S08]  /*4270*/  MUFU.EX2 R32, R69 ;  /* 0x0000004500207308 */ /* 0x0001f00000000800 */
[----:B------:R-:W5:Y:S01]  /*4280*/  MUFU.EX2 R62, R62 ;  /* 0x0000003e003e7308 */ /* 0x000f620000000800 */
[----:B0-----:R-:W-:-:S01]  /*4290*/  FADD.FTZ R69, R57, R34 ;  /* 0x0000002239457221 */ /* 0x001fc20000010000 */
[----:B------:R-:W-:-:S03]  /*42a0*/  FADD.FTZ R34, R10, R79 ;  /* 0x0000004f0a227221 */ /* 0x000fc60000010000 */
[----:B-1----:R-:W-:Y:S01]  /*42b0*/  FADD.FTZ R2, R58, R69 ;  /* 0x000000453a027221 */ /* 0x002fe20000010000 */
[----:B------:R-:W-:-:S02]  /*42c0*/  FADD.FTZ R79, R9, R34 ;  /* 0x00000022094f7221 */ /* 0x000fc40000010000 */
[----:B------:R-:W0:Y:S01]  /*42d0*/  MUFU.EX2 R3, R3 ;  /* 0x0000000300037308 */ /* 0x000e220000000800 */
[----:B--2---:R-:W-:-:S01]  /*42e0*/  FADD.FTZ R69, R59, R2 ;  /* 0x000000023b457221 */ /* 0x004fc20000010000 */
[----:B------:R-:W-:Y:S01]  /*42f0*/  FADD.FTZ R34, R6, R79 ;  /* 0x0000004f06227221 */ /* 0x000fe20000010000 */
[C---:B---3--:R-:W-:Y:S02]  /*4300*/  F2FP.SATFINITE.E4M3.F32.PACK_AB_MERGE_C R59, R60.reuse, R59, RZ ;  /* 0x0000003b3c3b723e */ /* 0x048fe400048070ff */
[----:B------:R-:W-:Y:S01]  /*4310*/  FADD.FTZ R2, R60, R69 ;  /* 0x000000453c027221 */ /* 0x000fe20000010000 */
[----:B------:R-:W-:-:S01]  /*4320*/  FADD.FTZ R38, R5, R34 ;  /* 0x0000002205267221 */ /* 0x000fc20000010000 */
[----:B------:R-:W-:Y:S01]  /*4330*/  F2FP.SATFINITE.E4M3.F32.PACK_AB_MERGE_C R230, R58, R57, R59 ;  /* 0x000000393ae6723e */ /* 0x000fe2000480703b */
[----:B------:R-:W1:Y:S01]  /*4340*/  MUFU.EX2 R63, R63 ;  /* 0x0000003f003f7308 */ /* 0x000e620000000800 */
[----:B----4-:R-:W-:-:S01]  /*4350*/  FADD.FTZ R69, R61, R2 ;  /* 0x000000023d457221 */ /* 0x010fc20000010000 */
[----:B------:R-:W-:-:S02]  /*4360*/  CS2R R58, SRZ ;  /* 0x00000000003a7805 */ /* 0x000fc4000001ff00 */
[----:B------:R-:W-:Y:S01]  /*4370*/  CS2R R56, SRZ ;  /* 0x0000000000387805 */ /* 0x000fe2000001ff00 */
[----:B-----5:R-:W-:-:S03]  /*4380*/  FADD.FTZ R34, R62, R69 ;  /* 0x000000453e227221 */ /* 0x020fc60000010000 */
[----:B------:R-:W2:Y:S01]  /*4390*/  MUFU.EX2 R44, R44 ;  /* 0x0000002c002c7308 */ /* 0x000ea20000000800 */
[----:B0-----:R-:W-:-:S07]  /*43a0*/  FADD.FTZ R79, R3, R38 ;  /* 0x00000026034f7221 */ /* 0x001fce0000010000 */
[----:B------:R-:W0:Y:S01]  /*43b0*/  MUFU.EX2 R64, R64 ;  /* 0x0000004000407308 */ /* 0x000e220000000800 */
[----:B-1----:R-:W-:-:S07]  /*43c0*/  FADD.FTZ R69, R63, R34 ;  /* 0x000000223f457221 */ /* 0x002fce0000010000 */
[----:B------:R-:W1:Y:S01]  /*43d0*/  MUFU.EX2 R65, R65 ;  /* 0x0000004100417308 */ /* 0x000e620000000800 */
[----:B--2---:R-:W-:-:S01]  /*43e0*/  FADD.FTZ R79, R44, R79 ;  /* 0x0000004f2c4f7221 */ /* 0x004fc20000010000 */
[----:B------:R-:W-:-:S03]  /*43f0*/  F2FP.SATFINITE.E4M3.F32.PACK_AB_MERGE_C R225, R44, R3, RZ ;  /* 0x000000032ce1723e */ /* 0x000fc600048070ff */
[----:B------:R-:W-:Y:S01]  /*4400*/  FADD.FTZ R38, R4, R79 ;  /* 0x0000004f04267221 */ /* 0x000fe20000010000 */
[----:B------:R-:W-:Y:S02]  /*4410*/  F2FP.SATFINITE.E4M3.F32.PACK_AB_MERGE_C R225, R5, R6, R225 ;  /* 0x0000000605e1723e */ /* 0x000fe400048070e1 */
[----:B------:R-:W-:Y:S01]  /*4420*/  CS2R R78, SRZ ;  /* 0x00000000004e7805 */ /* 0x000fe2000001ff00 */
[----:B------:R-:W2:Y:S01]  /*4430*/  MUFU.EX2 R7, R7 ;  /* 0x0000000700077308 */ /* 0x000ea20000000800 */
[----:B0-----:R-:W-:-:S01]  /*4440*/  FADD.FTZ R34, R64, R69 ;  /* 0x0000004540227221 */ /* 0x001fc20000010000 */
[----:B------:R-:W-:-:S04]  /*4450*/  F2FP.SATFINITE.E4M3.F32.PACK_AB_MERGE_C R63, R64, R63, RZ ;  /* 0x0000003f403f723e */ /* 0x000fc800048070ff */
[----:B------:R-:W-:Y:S02]  /*4460*/  F2FP.SATFINITE.E4M3.F32.PACK_AB_MERGE_C R224, R62, R61, R63 ;  /* 0x0000003d3ee0723e */ /* 0x000fe4000480703f */
[----:B------:R-:W-:Y:S01]  /*4470*/  CS2R R62, SRZ ;  /* 0x00000000003e7805 */ /* 0x000fe2000001ff00 */
[----:B------:R-:W0:Y:S01]  /*4480*/  MUFU.EX2 R66, R66 ;  /* 0x0000004200427308 */ /* 0x000e220000000800 */
[----:B-1----:R-:W-:-:S01]  /*4490*/  FADD.FTZ R53, R65, R34 ;  /* 0x0000002241357221 */ /* 0x002fc20000010000 */
[----:B------:R-:W-:-:S06]  /*44a0*/  CS2R R60, SRZ ;  /* 0x00000000003c7805 */ /* 0x000fcc000001ff00 */
[----:B------:R-:W1:Y:S01]  /*44b0*/  MUFU.EX2 R67, R67 ;  /* 0x0000004300437308 */ /* 0x000e620000000800 */
[----:B--2---:R-:W-:-:S01]  /*44c0*/  FADD.FTZ R38, R7, R38 ;  /* 0x0000002607267221 */ /* 0x004fc20000010000 */
[----:B------:R-:W-:-:S03]  /*44d0*/  F2FP.SATFINITE.E4M3.F32.PACK_AB_MERGE_C R227, R7, R4, R227 ;  /* 0x0000000407e3723e */ /* 0x000fc600048070e3 */
[----:B------:R-:W-:-:S03]  /*44e0*/  FADD.FTZ R21, R77, R38 ;  /* 0x000000264d157221 */ /* 0x000fc60000010000 */
[----:B------:R-:W2:Y:S01]  /*44f0*/  MUFU.EX2 R68, R68 ;  /* 0x0000004400447308 */ /* 0x000ea20000000800 */
[----:B0-----:R-:W-:-:S01]  /*4500*/  FADD.FTZ R10, R66, R53 ;  /* 0x00000035420a7221 */ /* 0x001fc20000010000 */
[----:B------:R-:W-:Y:S01]  /*4510*/  FADD.FTZ R21, R80, R21 ;  /* 0x0000001550157221 */ /* 0x000fe20000010000 */
[----:B------:R-:W-:Y:S02]  /*4520*/  CS2R R80, SRZ ;  /* 0x0000000000507805 */ /* 0x000fe4000001ff00 */
[----:B------:R-:W-:-:S03]  /*4530*/  CS2R R52, SRZ ;  /* 0x0000000000347805 */ /* 0x000fc6000001ff00 */
[----:B------:R-:W0:Y:S01]  /*4540*/  MUFU.EX2 R8, R8 ;  /* 0x0000000800087308 */ /* 0x000e220000000800 */
[----:B-1----:R-:W-:-:S07]  /*4550*/  FADD.FTZ R3, R67, R10 ;  /* 0x0000000a43037221 */ /* 0x002fce0000010000 */
[----:B------:R-:W1:Y:S01]  /*4560*/  MUFU.EX2 R51, R51 ;  /* 0x0000003300337308 */ /* 0x000e620000000800 */
[----:B--2---:R-:W-:-:S01]  /*4570*/  FADD.FTZ R10, R68, R3 ;  /* 0x00000003440a7221 */ /* 0x004fc20000010000 */
[----:B------:R-:W-:Y:S02]  /*4580*/  F2FP.SATFINITE.E4M3.F32.PACK_AB_MERGE_C R67, R68, R67, RZ ;  /* 0x000000434443723e */ /* 0x000fe400048070ff */
[----:B------:R-:W-:Y:S02]  /*4590*/  CS2R R68, SRZ ;  /* 0x0000000000447805 */ /* 0x000fe4000001ff00 */
[----:B------:R-:W-:Y:S02]  /*45a0*/  F2FP.SATFINITE.E4M3.F32.PACK_AB_MERGE_C R226, R66, R65, R67 ;  /* 0x0000004142e2723e */ /* 0x000fe40004807043 */
[----:B------:R-:W-:Y:S01]  /*45b0*/  CS2R R66, SRZ ;  /* 0x0000000000427805 */ /* 0x000fe2000001ff00 */
[----:B------:R-:W2:Y:S01]  /*45c0*/  MUFU.EX2 R11, R11 ;  /* 0x0000000b000b7308 */ /* 0x000ea20000000800 */
[----:B0-----:R-:W-:-:S01]  /*45d0*/  FADD.FTZ R20, R8, R21 ;  /* 0x0000001508147221 */ /* 0x001fc20000010000 */
[----:B------:R-:W-:-:S06]  /*45e0*/  CS2R R64, SRZ ;  /* 0x0000000000407805 */ /* 0x000fcc000001ff00 */
[----:B------:R-:W0:Y:S01]  /*45f0*/  MUFU.EX2 R42, R42 ;  /* 0x0000002a002a7308 */ /* 0x000e220000000800 */
[----:B-1----:R-:W-:-:S04]  /*4600*/  FADD.FTZ R3, R51, R10 ;  /* 0x0000000a33037221 */ /* 0x002fc80000010000 */
[----:B------:R-:W-:-:S03]  /*4610*/  FADD.FTZ R3, R32, R3 ;  /* 0x0000000320037221 */ /* 0x000fc60000010000 */
[----:B------:R-:W1:Y:S01]  /*4620*/  MUFU.EX2 R50, R50 ;  /* 0x0000003200327308 */ /* 0x000e620000000800 */
[----:B--2---:R-:W-:-:S07]  /*4630*/  FADD.FTZ R21, R11, R20 ;  /* 0x000000140b157221 */ /* 0x004fce0000010000 */
[----:B------:R-:W-:Y:S01]  /*4640*/  MUFU.EX2 R30, R35 ;  /* 0x00000023001e7308 */ /* 0x000fe20000000800 */
[----:B0-----:R-:W-:-:S01]  /*4650*/  FADD.FTZ R34, R42, R21 ;  /* 0x000000152a227221 */ /* 0x001fc20000010000 */
[----:B------:R-:W-:-:S03]  /*4660*/  F2FP.SATFINITE.E4M3.F32.PACK_AB_MERGE_C R221, R43, R42, RZ ;  /* 0x0000002a2bdd723e */ /* 0x000fc600048070ff */
[----:B------:R-:W-:Y:S01]  /*4670*/  FADD.FTZ R43, R43, R34 ;  /* 0x000000222b2b7221 */ /* 0x000fe20000010000 */
[----:B------:R-:W-:Y:S02]  /*4680*/  F2FP.SATFINITE.E4M3.F32.PACK_AB_MERGE_C R221, R11, R8, R221 ;  /* 0x000000080bdd723e */ /* 0x000fe400048070dd */
[----:B------:R-:W0:Y:S01]  /*4690*/  MUFU.EX2 R35, R70 ;  /* 0x0000004600237308 */ /* 0x000e220000000800 */
[----:B-1----:R-:W-:-:S07]  /*46a0*/  FADD.FTZ R20, R50, R3 ;  /* 0x0000000332147221 */ /* 0x002fce0000010000 */
[----:B------:R-:W1:Y:S08]  /*46b0*/  MUFU.EX2 R12, R12 ;  /* 0x0000000c000c7308 */ /* 0x000e700000000800 */
[----:B------:R-:W2:Y:S01]  /*46c0*/  MUFU.EX2 R71, R71 ;  /* 0x0000004700477308 */ /* 0x000ea20000000800 */
[----:B0-----:R-:W-:-:S01]  /*46d0*/  FADD.FTZ R20, R35, R20 ;  /* 0x0000001423147221 */ /* 0x001fc20000010000 */
[----:B------:R-:W-:-:S02]  /*46e0*/  F2FP.SATFINITE.E4M3.F32.PACK_AB_MERGE_C R50, R35, R50, RZ ;  /* 0x000000322332723e */ /* 0x000fc400048070ff */
[----:B------:R-:W-:Y:S02]  /*46f0*/  CS2R R34, SRZ ;  /* 0x0000000000227805 */ /* 0x000fe4000001ff00 */
[----:B------:R-:W-:Y:S02]  /*4700*/  F2FP.SATFINITE.E4M3.F32.PACK_AB_MERGE_C R220, R32, R51, R50 ;  /* 0x0000003320dc723e */ /* 0x000fe40004807032 */
[----:B------:R-:W-:Y:S01]  /*4710*/  CS2R R50, SRZ ;  /* 0x0000000000327805 */ /* 0x000fe2000001ff00 */
[----:B------:R-:W0:Y:S01]  /*4720*/  MUFU.EX2 R15, R15 ;  /* 0x0000000f000f7308 */ /* 0x000e220000000800 */
[----:B-1----:R-:W-:-:S01]  /*4730*/  FADD.FTZ R26, R12, R43 ;  /* 0x0000002b0c1a7221 */ /* 0x002fc20000010000 */
[----:B------:R-:W-:Y:S02]  /*4740*/  CS2R R42, SRZ ;  /* 0x00000000002a7805 */ /* 0x000fe4000001ff00 */
[----:B------:R-:W-:-:S04]  /*4750*/  CS2R R32, SRZ ;  /* 0x0000000000207805 */ /* 0x000fc8000001ff00 */
[----:B------:R-:W1:Y:S01]  /*4760*/  MUFU.EX2 R72, R72 ;  /* 0x0000004800487308 */ /* 0x000e620000000800 */
[----:B--2---:R-:W-:-:S07]  /*4770*/  FADD.FTZ R3, R71, R20 ;  /* 0x0000001447037221 */ /* 0x004fce0000010000 */
[----:B------:R-:W2:Y:S01]  /*4780*/  MUFU.EX2 R40, R40 ;  /* 0x0000002800287308 */ /* 0x000ea20000000800 */
[----:B0-----:R-:W-:-:S01]  /*4790*/  FADD.FTZ R5, R15, R26 ;  /* 0x0000001a0f057221 */ /* 0x001fc20000010000 */
[----:B------:R-:W-:-:S06]  /*47a0*/  CS2R R26, SRZ ;  /* 0x00000000001a7805 */ /* 0x000fcc000001ff00 */
[----:B------:R-:W0:Y:S01]  /*47b0*/  MUFU.EX2 R49, R49 ;  /* 0x0000003100317308 */ /* 0x000e220000000800 */
[----:B-1----:R-:W-:-:S07]  /*47c0*/  FADD.FTZ R4, R72, R3 ;  /* 0x0000000348047221 */ /* 0x002fce0000010000 */
[----:B------:R-:W1:Y:S01]  /*47d0*/  MUFU.EX2 R41, R41 ;  /* 0x0000002900297308 */ /* 0x000e620000000800 */
[----:B--2---:R-:W-:-:S07]  /*47e0*/  FADD.FTZ R6, R40, R5 ;  /* 0x0000000528067221 */ /* 0x004fce0000010000 */
[----:B------:R-:W2:Y:S01]  /*47f0*/  MUFU.EX2 R2, R73 ;  /* 0x0000004900027308 */ /* 0x000ea20000000800 */
[----:B0-----:R-:W-:-:S07]  /*4800*/  FADD.FTZ R5, R49, R4 ;  /* 0x0000000431057221 */ /* 0x001fce0000010000 */
[----:B------:R-:W-:Y:S01]  /*4810*/  MUFU.EX2 R37, R37 ;  /* 0x0000002500257308 */ /* 0x000fe20000000800 */
[C---:B-1----:R-:W-:Y:S01]  /*4820*/  F2FP.SATFINITE.E4M3.F32.PACK_AB_MERGE_C R40, R41.reuse, R40, RZ ;  /* 0x000000282928723e */ /* 0x042fe200048070ff */
[----:B------:R-:W-:-:S03]  /*4830*/  FADD.FTZ R41, R41, R6 ;  /* 0x0000000629297221 */ /* 0x000fc60000010000 */
[----:B------:R-:W-:-:S03]  /*4840*/  F2FP.SATFINITE.E4M3.F32.PACK_AB_MERGE_C R223, R15, R12, R40 ;  /* 0x0000000c0fdf723e */ /* 0x000fc60004807028 */
[----:B------:R-:W0:Y:S01]  /*4850*/  MUFU.EX2 R28, R28 ;  /* 0x0000001c001c7308 */ /* 0x000e220000000800 */
[----:B--2---:R-:W-:-:S01]  /*4860*/  FADD.FTZ R5, R2, R5 ;  /* 0x0000000502057221 */ /* 0x004fc20000010000 */
        /* <DEDUP_REMOVED lines=8> */
[----:B-1----:R-:W-:-:S01]  /*48f0*/  FADD.FTZ R4, R36, R41 ;  /* 0x0000002924047221 */ /* 0x002fc20000010000 */
[----:B------:R-:W-:-:S06]  /*4900*/  CS2R R40, SRZ ;  /* 0x0000000000287805 */ /* 0x000fcc000001ff00 */
[----:B------:R-:W1:Y:S01]  /*4910*/  MUFU.EX2 R9, R74 ;  /* 0x0000004a00097308 */ /* 0x000e620000000800 */
[----:B--2---:R-:W-:-:S07]  /*4920*/  FADD.FTZ R2, R48, R5 ;  /* 0x0000000530027221 */ /* 0x004fce0000010000 */
[----:B------:R-:W2:Y:S01]  /*4930*/  MUFU.EX2 R47, R47 ;  /* 0x0000002f002f7308 */ /* 0x000ea20000000800 */
[C---:B0-----:R-:W-:Y:S01]  /*4940*/  F2FP.SATFINITE.E4M3.F32.PACK_AB_MERGE_C R217, R39.reuse, R36, R6 ;  /* 0x0000002427d9723e */ /* 0x041fe20004807006 */
[----:B------:R-:W-:Y:S01]  /*4950*/  FADD.FTZ R6, R39, R4 ;  /* 0x0000000427067221 */ /* 0x000fe20000010000 */
[----:B------:R-:W-:-:S03]  /*4960*/  CS2R R38, SRZ ;  /* 0x0000000000267805 */ /* 0x000fc6000001ff00 */
[----:B------:R-:W-:Y:S02]  /*4970*/  FADD.FTZ R37, R37, R6 ;  /* 0x0000000625257221 */ /* 0x000fe40000010000 */
        /* <DEDUP_REMOVED lines=12> */
[----:B-1----:R-:W-:-:S01]  /*4a40*/  FADD.FTZ R6, R24, R37 ;  /* 0x0000002518067221 */ /* 0x002fc20000010000 */
[----:B------:R-:W-:-:S06]  /*4a50*/  CS2R R36, SRZ ;  /* 0x0000000000247805 */ /* 0x000fcc000001ff00 */
        /* <DEDUP_REMOVED lines=27> */
[----:B------:R-:W-:-:S06]  /*4c10*/  ULDC UR53, c[0x0][0x988] ;  /* 0x0002620000357ab9 */ /* 0x000fcc0000000800 */
.L_x_2156:
[----:B------:R-:W-:Y:S01]  /*4c20*/  ISETP.NE.AND P4, PT, RZ, UR43, PT ;  /* 0x0000002bff007c0c */ /* 0x000fe2000bf85270 */
[----:B------:R-:W-:-:S04]  /*4c30*/  UISETP.NE.AND UP1, UPT, UR57, 0x1, UPT ;  /* 0x000000013900788c */ /* 0x000fc8000bf25270 */
[----:B------:R-:W-:-:S04]  /*4c40*/  USEL UR44, URZ, 0x1, UP1 ;  /* 0x000000013f2c7887 */ /* 0x000fc80008800000 */
[----:B------:R-:W-:-:S04]  /*4c50*/  ULOP3.LUT UR44, UR58, UR44, URZ, 0x3c, !UPT ;  /* 0x0000002c3a2c7292 */ /* 0x000fc8000f8e3c3f */
[----:B------:R-:W-:Y:S08]  /*4c60*/  @P4 BRA `(.L_x_2147) ;  /* 0x0000000000384947 */ /* 0x000ff00003800000 */
[----:B------:R-:W-:Y:S05]  /*4c70*/  @!P0 BRA `(.L_x_2148) ;  /* 0x0000000000048947 */ /* 0x000fea0003800000 */
[----:B------:R-:W-:Y:S01]  /*4c80*/  BPT.TRAP 0x1 ;  /* 0x000000040000795c */ /* 0x000fe20000300000 */
.L_x_2148:
        /* <DEDUP_REMOVED lines=9> */
.L_x_2149:
[----:B-1----:R-:W-:Y:S05]  /*4d20*/  @P3 BRA `(.L_x_2147) ;  /* 0x0000000000083947 */ /* 0x002fea0003800000 */
[----:B------:R-:W1:Y:S02]  /*4d30*/  SYNCS.PHASECHK.TRANS64.TRYWAIT P3, [UR6+0x38830], R6 ;  /* 0x03883006ff0075a7 */ /* 0x000e640008060146 */
[----:B-1----:R-:W-:Y:S05]  /*4d40*/  @!P3 BRA `(.L_x_2150) ;  /* 0x00000108001cb947 */ /* 0x002fea0003800000 */
.L_x_2147:
        /* <DEDUP_REMOVED lines=50> */
.L_x_2152:
[----:B------:R-:W-:Y:S01]  /*5070*/  ULEA UR6, UR57, UR41, 0x3 ;  /* 0x0000002939067291 */ /* 0x000fe2000f8e183f */
[----:B------:R-:W-:-:S05]  /*5080*/  IMAD.U32 R6, RZ, RZ, UR58 ;  /* 0x0000003aff067e24 */ /* 0x000fca000f8e00ff */
[----:B------:R-:W-:-:S04]  /*5090*/  SHF.L.U32 R6, R6, 0x1f, RZ ;  /* 0x0000001f06067819 */ /* 0x000fc800000006ff */
[----:B------:R0:W1:Y:S01]  /*50a0*/  SYNCS.PHASECHK.TRANS64.TRYWAIT P3, [UR6+0x38850], R6 ;  /* 0x03885006ff0075a7 */ /* 0x0000620008060146 */
[----:B------:R-:W-:Y:S05]  /*50b0*/  @!P0 BRA `(.L_x_2153) ;  /* 0x0000000000048947 */ /* 0x000fea0003800000 */
[----:B------:R-:W-:Y:S01]  /*50c0*/  BPT.TRAP 0x1 ;  /* 0x000000040000795c */ /* 0x000fe20000300000 */
.L_x_2153:
[----:B-1----:R-:W-:Y:S05]  /*50d0*/  @P3 BRA `(.L_x_2151) ;  /* 0x0000000000083947 */ /* 0x002fea0003800000 */
[----:B------:R-:W1:Y:S02]  /*50e0*/  SYNCS.PHASECHK.TRANS64.TRYWAIT P3, [UR6+0x38850], R6 ;  /* 0x03885006ff0075a7 */ /* 0x000e640008060146 */
[----:B-1----:R-:W-:Y:S05]  /*50f0*/  @!P3 BRA `(.L_x_2154) ;  /* 0x000001040048b947 */ /* 0x002fea0003800000 */
.L_x_2151:
        /* <DEDUP_REMOVED lines=15> */
[C---:B------:R-:W-:Y:S01]  /*51f0*/  FMUL.FTZ R156, R0.reuse, R168 ;  /* 0x000000a8009c7220 */ /* 0x040fe20000410000 */
[----:B------:R-:W-:Y:S01]  /*5200*/  ULEA UR10, UR57, UR6, 0xb ;  /* 0x00000006390a7291 */ /* 0x000fe2000f8e583f */
[----:B------:R-:W-:Y:S01]  /*5210*/  FMUL.FTZ R168, R0, R180 ;  /* 0x000000b400a87220 */ /* 0x000fe20000410000 */
[----:B------:R-:W-:-:S02]  /*5220*/  IMAD.MOV.U32 R180, RZ, RZ, -0x2 ;  /* 0xfffffffeffb47424 */ /* 0x000fc400078e00ff */
[C---:B01----:R-:W-:Y:S01]  /*5230*/  FMUL.FTZ R6, R0.reuse, R152 ;  /* 0x0000009800067220 */ /* 0x043fe20000410000 */
[C---:B------:R-:W-:Y:S01]  /*5240*/  FMUL.FTZ R7, R0.reuse, R153 ;  /* 0x0000009900077220 */ /* 0x040fe20000410000 */
[C---:B------:R-:W-:Y:S01]  /*5250*/  FMUL.FTZ R153, R0.reuse, R165 ;  /* 0x000000a500997220 */ /* 0x040fe20000410000 */
[C---:B------:R-:W-:Y:S01]  /*5260*/  FMUL.FTZ R165, R0.reuse, R177 ;  /* 0x000000b100a57220 */ /* 0x040fe20000410000 */
[----:B------:R-:W-:Y:S01]  /*5270*/  UMOV UR6, UR10 ;  /* 0x0000000a00067c82 */ /* 0x000fe20008000000 */
[C---:B------:R-:W-:Y:S01]  /*5280*/  FMUL.FTZ R11, R0.reuse, R157 ;  /* 0x0000009d000b7220 */ /* 0x040fe20000410000 */
[----:B------:R-:W-:Y:S01]  /*5290*/  QGMMA.64x256x32.F32.E4M3.E4M3 R24, R228, gdesc[UR4], R24, gsb0 ;  /* 0x03e00004e4187df3 */ /* 0x000fe20008000818 */
[----:B------:R-:W-:Y:S01]  /*52a0*/  UIADD3 UR6, UR10, 0x2, URZ ;  /* 0x000000020a067890 */ /* 0x000fe2000fffe03f */
[----:B------:R-:W0:Y:S01]  /*52b0*/  MUFU.TANH R6, R6 ;  /* 0x0000000600067308 */ /* 0x000e220000002400 */
[----:B------:R-:W-:Y:S01]  /*52c0*/  UMOV UR7, 0x40000040 ;  /* 0x4000004000077882 */ /* 0x000fe20000000000 */
        /* <DEDUP_REMOVED lines=35> */
[----:B------:R-:W-:-:S03]  /*5500*/  FMUL.FTZ R195, R0, R195 ;  /* 0x000000c300c37220 */ /* 0x000fc60000410000 */
        /* <DEDUP_REMOVED lines=31> */
[----:B------:R-:W0:Y:S01]  /*5700*/  S2R R231, SR_TID.X ;  /* 0x0000000000e77919 */ /* 0x000e220000002100 */
[----:B------:R-:W-:Y:S01]  /*5710*/  MUFU.TANH R163, R163 ;  /* 0x000000a300a37308 */ /* 0x000fe20000002400 */
[----:B------:R-:W-:Y:S01]  /*5720*/  QGMMA.64x256x32.F32.E4M3.E4M3 R24, R224, gdesc[UR4], R24, gsb0 ;  /* 0x03e00004e0187df3 */ /* 0x000fe20008000818 */
[----:B------:R-:W-:Y:S01]  /*5730*/  UIADD3 UR6, UR10, 0x4, URZ ;  /* 0x000000040a067890 */ /* 0x000fe2000fffe03f */
[----:B------:R-:W-:-:S05]  /*5740*/  UMOV UR7, 0x40000040 ;  /* 0x4000004000077882 */ /* 0x000fca0000000000 */
        /* <DEDUP_REMOVED lines=30> */
[----:B------:R-:W-:Y:S01]  /*5930*/  UMOV UR6, UR53 ;  /* 0x0000003500067c82 */ /* 0x000fe20008000000 */
[----:B------:R-:W-:-:S02]  /*5940*/  IMAD.U32 R180, RZ, RZ, UR52 ;  /* 0x00000034ffb47e24 */ /* 0x000fc4000f8e00ff */
[----:B------:R-:W-:-:S03]  /*5950*/  IMAD.U32 R206, RZ, RZ, UR6 ;  /* 0x00000006ffce7e24 */ /* 0x000fc6000f8e00ff */
[----:B------:R-:W-:Y:S01]  /*5960*/  IADD3 R177, -R180, UR49, R177 ;  /* 0x00000031b4b17c10 */ /* 0x000fe2000fffe1b1 */
[C---:B------:R-:W-:Y:S01]  /*5970*/  FMUL.FTZ R180, R0.reuse, R192 ;  /* 0x000000c000b47220 */ /* 0x040fe20000410000 */
[----:B------:R-:W-:Y:S01]  /*5980*/  MUFU.TANH R186, R186 ;  /* 0x000000ba00ba7308 */ /* 0x000fe20000002400 */
[----:B------:R-:W-:-:S07]  /*5990*/  FMUL.FTZ R192, R0, R208 ;  /* 0x000000d000c07220 */ /* 0x000fce0000410000 */
[----:B------:R-:W5:Y:S01]  /*59a0*/  MUFU.TANH R180, R180 ;  /* 0x000000b400b47308 */ /* 0x000f620000002400 */
[----:B0-----:R-:W-:-:S05]  /*59b0*/  IMAD.IADD R181, R177, 0x1, R182 ;  /* 0x00000001b1b57824 */ /* 0x001fca00078e02b6 */
[C---:B------:R-:W-:Y:S02]  /*59c0*/  ISETP.GT.AND P3, PT, R181.reuse, RZ, PT ;  /* 0x000000ffb500720c */ /* 0x040fe40003f64270 */
[----:B------:R-:W-:Y:S01]  /*59d0*/  MUFU.TANH R192, R192 ;  /* 0x000000c000c07308 */ /* 0x000fe20000002400 */
[C---:B------:R-:W-:Y:S02]  /*59e0*/  ISETP.GT.AND P4, PT, R181.reuse, 0x1, PT ;  /* 0x00000001b500780c */ /* 0x040fe40003f84270 */
[----:B------:R-:W-:Y:S02]  /*59f0*/  FSEL R183, R6, -INF , P3 ;  /* 0xff80000006b77808 */ /* 0x000fe40001800000 */
[----:B------:R-:W-:Y:S02]  /*5a00*/  ISETP.GT.AND P3, PT, R181, 0x8, PT ;  /* 0x00000008b500780c */ /* 0x000fe40003f64270 */
[----:B-1----:R-:W-:Y:S01]  /*5a10*/  FSEL R7, R7, -INF , P4 ;  /* 0xff80000007077808 */ /* 0x002fe20002000000 */
[----:B------:R0:W1:Y:S01]  /*5a20*/  MUFU.TANH R6, R193 ;  /* 0x000000c100067308 */ /* 0x0000620000002400 */
[----:B------:R-:W-:-:S02]  /*5a30*/  FMNMX.FTZ R182, R183, R4, !PT ;  /* 0x00000004b7b67209 */ /* 0x000fc40007810000 */
[----:B------:R-:W-:Y:S02]  /*5a40*/  ISETP.GT.AND P4, PT, R181, 0x9, PT ;  /* 0x00000009b500780c */ /* 0x000fe40003f84270 */
[----:B--2---:R-:W-:Y:S02]  /*5a50*/  FSEL R10, R10, -INF , P3 ;  /* 0xff8000000a0a7808 */ /* 0x004fe40001800000 */
[----:B------:R-:W-:Y:S02]  /*5a60*/  FMNMX.FTZ R187, R7, R182, !PT ;  /* 0x000000b607bb7209 */ /* 0x000fe40007810000 */
[----:B------:R-:W-:Y:S02]  /*5a70*/  ISETP.GT.AND P3, PT, R181, 0x10, PT ;  /* 0x00000010b500780c */ /* 0x000fe40003f64270 */
[----:B---3--:R-:W-:Y:S02]  /*5a80*/  FSEL R11, R11, -INF , P4 ;  /* 0xff8000000b0b7808 */ /* 0x008fe40002000000 */
[----:B------:R-:W-:Y:S01]  /*5a90*/  FMNMX.FTZ R182, R10, R187, !PT ;  /* 0x000000bb0ab67209 */ /* 0x000fe20007810000 */
[----:B------:R-:W-:Y:S01]  /*5aa0*/  FMUL.FTZ R187, R0, R200 ;  /* 0x000000c800bb7220 */ /* 0x000fe20000410000 */
[----:B------:R-:W-:-:S02]  /*5ab0*/  ISETP.GT.AND P4, PT, R181, 0x11, PT ;  /* 0x00000011b500780c */ /* 0x000fc40003f84270 */
[----:B----4-:R-:W-:Y:S02]  /*5ac0*/  FSEL R14, R14, -INF , P3 ;  /* 0xff8000000e0e7808 */ /* 0x010fe40001800000 */
[----:B------:R-:W-:Y:S01]  /*5ad0*/  FMNMX.FTZ R189, R11, R182, !PT ;  /* 0x000000b60bbd7209 */ /* 0x000fe20007810000 */
[----:B------:R-:W2:Y:S01]  /*5ae0*/  MUFU.TANH R187, R187 ;  /* 0x000000bb00bb7308 */ /* 0x000ea20000002400 */
[----:B------:R-:W-:Y:S02]  /*5af0*/  ISETP.GT.AND P3, PT, R181, 0x18, PT ;  /* 0x00000018b500780c */ /* 0x000fe40003f64270 */
[----:B-----5:R-:W-:Y:S02]  /*5b00*/  FSEL R15, R15, -INF , P4 ;  /* 0xff8000000f0f7808 */ /* 0x020fe40002000000 */
        /* <DEDUP_REMOVED lines=51> */
[----:B------:R-:W-:-:S02]  /*5e40*/  FSEL R180, R180, -INF , P4 ;  /* 0xff800000b4b47808 */ /* 0x000fc40002000000 */
[----:B------:R-:W-:Y:S02]  /*5e50*/  FMNMX.FTZ R197, R179, R184, !PT ;  /* 0x000000b8b3c57209 */ /* 0x000fe40007810000 */
[C---:B------:R-:W-:Y:S02]  /*5e60*/  ISETP.GT.AND P6, PT, R181.reuse, 0x58, PT ;  /* 0x00000058b500780c */ /* 0x040fe40003fc4270 */
[----:B-1----:R-:W-:Y:S02]  /*5e70*/  FSEL R184, R6, -INF , P5 ;  /* 0xff80000006b87808 */ /* 0x002fe40002800000 */
        /* <DEDUP_REMOVED lines=10> */
[----:B--2---:R-:W-:Y:S02]  /*5f20*/  FSEL R187, R187, -INF , P4 ;  /* 0xff800000bbbb7808 */ /* 0x004fe40002000000 */
        /* <DEDUP_REMOVED lines=35> */
[C---:B------:R-:W-:Y:S02]  /*6160*/  FMUL.FTZ R203, R0.reuse, R210 ;  /* 0x000000d200cb7220 */ /* 0x040fe40000410000 */
[----:B------:R-:W0:Y:S03]  /*6170*/  SHFL.IDX PT, R210, R175, 0x1, 0x1c1f ;  /* 0x003c1f00afd27f89 */ /* 0x000e2600000e0000 */
[----:B------:R-:W3:Y:S01]  /*6180*/  MUFU.TANH R200, R200 ;  /* 0x000000c800c87308 */ /* 0x000ee20000002400 */
[----:B------:R-:W4:Y:S07]  /*6190*/  SHFL.BFLY PT, R208, R205, 0x1, 0x1f ;  /* 0x0c201f00cdd07f89 */ /* 0x000f2e00000e0000 */
[----:B------:R-:W5:Y:S01]  /*61a0*/  MUFU.TANH R203, R203 ;  /* 0x000000cb00cb7308 */ /* 0x000f620000002400 */
[----:B0-----:R-:W-:Y:S01]  /*61b0*/  IMAD.IADD R177, R177, 0x1, R210 ;  /* 0x00000001b1b17824 */ /* 0x001fe200078e02d2 */
[----:B----4-:R-:W-:Y:S01]  /*61c0*/  FMNMX.FTZ R161, R205, R208, !PT ;  /* 0x000000d0cda17209 */ /* 0x010fe20007810000 */
[----:B------:R-:W-:-:S03]  /*61d0*/  FMUL.FTZ R205, R0, R214 ;  /* 0x000000d600cd7220 */ /* 0x000fc60000410000 */
[----:B------:R-:W-:Y:S01]  /*61e0*/  ISETP.GT.AND P5, PT, R177, RZ, PT ;  /* 0x000000ffb100720c */ /* 0x000fe20003fa4270 */
[----:B------:R-:W-:Y:S01]  /*61f0*/  FMUL.FTZ R208, R0, R215 ;  /* 0x000000d700d07220 */ /* 0x000fe20000410000 */
[C---:B------:R-:W-:Y:S01]  /*6200*/  FSETP.NEU.FTZ.AND P3, PT, R161.reuse, -INF , PT ;  /* 0xff800000a100780b */ /* 0x040fe20003f7d000 */
[----:B------:R-:W-:-:S01]  /*6210*/  FFMA.FTZ R207, R161, R206, -8 ;  /* 0xc1000000a1cf7423 */ /* 0x000fc200000100ce */
[C---:B------:R-:W-:Y:S01]  /*6220*/  ISETP.GT.AND P4, PT, R177.reuse, 0x1, PT ;  /* 0x00000001b100780c */ /* 0x040fe20003f84270 */
[----:B------:R-:W0:Y:S01]  /*6230*/  MUFU.TANH R205, R205 ;  /* 0x000000cd00cd7308 */ /* 0x000e220000002400 */
[----:B------:R-:W-:Y:S02]  /*6240*/  ISETP.GT.AND P6, PT, R177, 0x8, PT ;  /* 0x00000008b100780c */ /* 0x000fe40003fc4270 */
[----:B------:R-:W-:Y:S02]  /*6250*/  FSEL R207, R207, RZ, P3 ;  /* 0x000000ffcfcf7208 */ /* 0x000fe40001800000 */
[----:B------:R-:W-:-:S02]  /*6260*/  FSEL R9, R9, -INF , P4 ;  /* 0xff80000009097808 */ /* 0x000fc40002000000 */
        /* <DEDUP_REMOVED lines=310> */
.L_x_2155:
        /* <DEDUP_REMOVED lines=173> */
.L_x_2146:
[----:B------:R-:W-:-:S13]  /*80a0*/  ISETP.LE.AND P2, PT, RZ, UR55, PT ;  /* 0x00000037ff007c0c */ /* 0x000fda000bf43270 */
[----:B------:R-:W-:Y:S05]  /*80b0*/  @!P2 BRA `(.L_x_2157) ;  /* 0x0000002800c8a947 */ /* 0x000fea0003800000 */
[----:B------:R-:W-:Y:S01]  /*80c0*/  IMAD.MOV.U32 R5, RZ, RZ, R170 ;  /* 0x000000ffff057224 */ /* 0x000fe200078e00aa */
[----:B------:R-:W-:Y:S01]  /*80d0*/  UMOV UR54, UR44 ;  /* 0x0000002c00367c82 */ /* 0x000fe20008000000 */
[----:B------:R-:W-:Y:S01]  /*80e0*/  IMAD.MOV.U32 R4, RZ, RZ, R161 ;  /* 0x000000ffff047224 */ /* 0x000fe200078e00a1 */
[----:B------:R-:W-:Y:S01]  /*80f0*/  UMOV UR52, UR53 ;  /* 0x0000003500347c82 */ /* 0x000fe20008000000 */
[----:B------:R-:W-:-:S05]  /*8100*/  ULDC UR49, c[0x0][0x988] ;  /* 0x0002620000317ab9 */ /* 0x000fca0000000800 */
.L_x_2167:
        /* <DEDUP_REMOVED lines=9> */
.L_x_2159:
[----:B------:R-:W-:Y:S01]  /*81a0*/  ULEA UR6, UR53, UR41, 0x3 ;  /* 0x0000002935067291 */ /* 0x000fe2000f8e183f */
[----:B------:R-:W-:-:S05]  /*81b0*/  IMAD.U32 R6, RZ, RZ, UR44 ;  /* 0x0000002cff067e24 */ /* 0x000fca000f8e00ff */
[----:B------:R-:W-:-:S04]  /*81c0*/  SHF.L.U32 R6, R6, 0x1f, RZ ;  /* 0x0000001f06067819 */ /* 0x000fc800000006ff */
[----:B------:R0:W1:Y:S01]  /*81d0*/  SYNCS.PHASECHK.TRANS64.TRYWAIT P2, [UR6+0x38830], R6 ;  /* 0x03883006ff0075a7 */ /* 0x0000620008040146 */
[----:B------:R-:W-:Y:S05]  /*81e0*/  @!P0 BRA `(.L_x_2160) ;  /* 0x0000000000048947 */ /* 0x000fea0003800000 */
[----:B------:R-:W-:Y:S01]  /*81f0*/  BPT.TRAP 0x1 ;  /* 0x000000040000795c */ /* 0x000fe20000300000 */
.L_x_2160:
[----:B-1----:R-:W-:Y:S05]  /*8200*/  @P2 BRA `(.L_x_2158) ;  /* 0x0000000000082947 */ /* 0x002fea0003800000 */
[----:B------:R-:W1:Y:S02]  /*8210*/  SYNCS.PHASECHK.TRANS64.TRYWAIT P2, [UR6+0x38830], R6 ;  /* 0x03883006ff0075a7 */ /* 0x000e640008040146 */
[----:B-1----:R-:W-:Y:S05]  /*8220*/  @!P2 BRA `(.L_x_2161) ;  /* 0x000000d40014a947 */ /* 0x002fea0003800000 */
.L_x_2158:
        /* <DEDUP_REMOVED lines=47> */
.L_x_2163:
[----:B------:R-:W-:Y:S01]  /*8520*/  ULEA UR6, UR52, UR41, 0x3 ;  /* 0x0000002934067291 */ /* 0x000fe2000f8e183f */
[----:B------:R-:W-:-:S05]  /*8530*/  IMAD.U32 R6, RZ, RZ, UR54 ;  /* 0x00000036ff067e24 */ /* 0x000fca000f8e00ff */
[----:B------:R-:W-:-:S04]  /*8540*/  SHF.L.U32 R6, R6, 0x1f, RZ ;  /* 0x0000001f06067819 */ /* 0x000fc800000006ff */
[----:B------:R0:W1:Y:S01]  /*8550*/  SYNCS.PHASECHK.TRANS64.TRYWAIT P2, [UR6+0x38850], R6 ;  /* 0x03885006ff0075a7 */ /* 0x0000620008040146 */
[----:B------:R-:W-:Y:S05]  /*8560*/  @!P0 BRA `(.L_x_2164) ;  /* 0x0000000000048947 */ /* 0x000fea0003800000 */
[----:B------:R-:W-:Y:S01]  /*8570*/  BPT.TRAP 0x1 ;  /* 0x000000040000795c */ /* 0x000fe20000300000 */
.L_x_2164:
[----:B-1----:R-:W-:Y:S05]  /*8580*/  @P2 BRA `(.L_x_2162) ;  /* 0x0000000000082947 */ /* 0x002fea0003800000 */
[----:B------:R-:W1:Y:S02]  /*8590*/  SYNCS.PHASECHK.TRANS64.TRYWAIT P2, [UR6+0x38850], R6 ;  /* 0x03885006ff0075a7 */ /* 0x000e640008040146 */
[----:B-1----:R-:W-:Y:S05]  /*85a0*/  @!P2 BRA `(.L_x_2165) ;  /* 0x000000d0004ca947 */ /* 0x002fea0003800000 */
.L_x_2162:
        /* <DEDUP_REMOVED lines=439> */
.L_x_2166:
        /* <DEDUP_REMOVED lines=172> */
.L_x_2157:
[----:B------:R-:W-:Y:S06]  /*abe0*/  BAR.ARV 0x8, 0x180 ;  /* 0x0206000000007b1d */ /* 0x000fec0000002000 */
[----:B------:R-:W-:Y:S05]  /*abf0*/  @!P0 BRA `(.L_x_2168) ;  /* 0x0000000000048947 */ /* 0x000fea0003800000 */
[----:B------:R-:W-:Y:S01]  /*ac00*/  BPT.TRAP 0x1 ;  /* 0x000000040000795c */ /* 0x000fe20000300000 */
.L_x_2168:
[----:B------:R-:W-:Y:S01]  /*ac10*/  ULEA UR16, UR53, UR41, 0x3 ;  /* 0x0000002935107291 */ /* 0x000fe2000f8e183f */
[----:B------:R-:W-:-:S05]  /*ac20*/  IMAD.U32 R0, RZ, RZ, UR44 ;  /* 0x0000002cff007e24 */ /* 0x000fca000f8e00ff */
[----:B------:R-:W-:-:S04]  /*ac30*/  SHF.L.U32 R0, R0, 0x1f, RZ ;  /* 0x0000001f00007819 */ /* 0x000fc800000006ff */
[----:B------:R0:W1:Y:S01]  /*ac40*/  SYNCS.PHASECHK.TRANS64.TRYWAIT P1, [UR16+0x38850], R0 ;  /* 0x03885000ff0075a7 */ /* 0x0000620008020150 */
[----:B------:R-:W-:Y:S05]  /*ac50*/  @!P0 BRA `(.L_x_2169) ;  /* 0x0000000000048947 */ /* 0x000fea0003800000 */
[----:B------:R-:W-:Y:S01]  /*ac60*/  BPT.TRAP 0x1 ;  /* 0x000000040000795c */ /* 0x000fe20000300000 */
.L_x_2169:
[----:B-1----:R-:W-:Y:S05]  /*ac70*/  @P1 BRA `(.L_x_2170) ;  /* 0x0000000000081947 */ /* 0x002fea0003800000 */
[----:B------:R-:W1:Y:S02]  /*ac80*/  SYNCS.PHASECHK.TRANS64.TRYWAIT P1, [UR16+0x38850], R0 ;  /* 0x03885000ff0075a7 */ /* 0x000e640008020150 */
[----:B-1----:R-:W-:Y:S05]  /*ac90*/  @!P1 BRA `(.L_x_2171) ;  /* 0x000000a800a89947 */ /* 0x002fea0003800000 */
.L_x_2170:
        /* <DEDUP_REMOVED lines=11> */
[----:B------:R-:W-:-:S04]  /*ad50*/  PLOP3.LUT P1, PT, PT, PT, UP0, 0x80, 0x0 ;  /* 0x000000000000781c */ /* 0x000fc80003f2f008 */
[----:B------:R-:W-:Y:S01]  /*ad60*/  @UP0 ULDC.64 UR12, c[0x0][0x9c8] ;  /* 0x00027200000c0ab9 */ /* 0x000fe20000000a00 */
[----:B------:R-:W-:Y:S01]  /*ad70*/  @UP0 ULDC.64 UR14, c[0x0][0x9d0] ;  /* 0x00027400000e0ab9 */ /* 0x000fe20000000a00 */
[----:B------:R-:W-:Y:S01]  /*ad80*/  UMOV UR10, UR7 ;  /* 0x00000007000a7c82 */ /* 0x000fe20008000000 */
[----:B------:R-:W-:-:S09]  /*ad90*/  @UP0 UIMAD.WIDE.U32 UR8, UR36, UR12, URZ ;  /* 0x0000000c240802a5 */ /* 0x000fd2000f8e003f */
[----:B------:R-:W-:Y:S01]  /*ada0*/  QGMMA.64x256x32.F32.E4M3.E4M3 R24, R228, gdesc[UR8], R24, gsb0 ;  /* 0x03e00008e4187df3 */ /* 0x000fe20008000818 */
[----:B------:R-:W-:Y:S01]  /*adb0*/  UIADD3 UR10, UR7, 0x2, URZ ;  /* 0x00000002070a7890 */ /* 0x000fe2000fffe03f */
[----:B------:R-:W-:Y:S01]  /*adc0*/  UMOV UR11, 0x40000040 ;  /* 0x40000040000b7882 */ /* 0x000fe20000000000 */
[----:B------:R-:W-:Y:S02]  /*add0*/  WARPGROUP.DEPBAR.LE gsb0, 0x0 ;  /* 0x00008000000079c5 */ /* 0x000fe40000010000 */
[----:B------:R-:W-:-:S15]  /*ade0*/  WARPGROUP.ARRIVE ;  /* 0x00000000000079c5 */ /* 0x000fde0000000000 */
[----:B------:R-:W-:-:S08]  /*adf0*/  NOP ;  /* 0x0000000000007918 */ /* 0x000fd00000000000 */
[----:B------:R-:W-:Y:S01]  /*ae00*/  QGMMA.64x256x32.F32.E4M3.E4M3 R24, R224, gdesc[UR8], R24, gsb0 ;  /* 0x03e00008e0187df3 */ /* 0x000fe20008000818 */
[----:B------:R-:W-:Y:S02]  /*ae10*/  @UP0 UIMAD UR10, UR37, UR12, URZ ;  /* 0x0000000c250a02a4 */ /* 0x000fe4000f8e023f */
[----:B------:R-:W-:Y:S02]  /*ae20*/  @UP0 USHF.R.S32.HI UR11, URZ, 0x1f, UR47 ;  /* 0x0000001f3f0b0899 */ /* 0x000fe4000801142f */
[----:B------:R-:W-:Y:S02]  /*ae30*/  @UP0 UIMAD UR10, UR36, UR13, UR10 ;  /* 0x0000000d240a02a4 */ /* 0x000fe4000f8e020a */
[----:B------:R-:W-:Y:S02]  /*ae40*/  @UP0 UIMAD UR11, UR11, UR14, URZ ;  /* 0x0000000e0b0b02a4 */ /* 0x000fe4000f8e023f */
[----:B------:R-:W-:Y:S02]  /*ae50*/  @UP0 UIADD3 UR9, UR9, UR10, URZ ;  /* 0x0000000a09090290 */ /* 0x000fe4000fffe03f */
[----:B------:R-:W-:-:S02]  /*ae60*/  UIADD3 UR10, UR7, 0x4, URZ ;  /* 0x00000004070a7890 */ /* 0x000fc4000fffe03f */
[----:B------:R-:W-:Y:S02]  /*ae70*/  @UP0 UIMAD UR12, UR47, UR15, UR11 ;  /* 0x0000000f2f0c02a4 */ /* 0x000fe4000f8e020b */
[----:B------:R-:W-:Y:S01]  /*ae80*/  @UP0 UIMAD.WIDE.U32 UR8, UR47, UR14, UR8 ;  /* 0x0000000e2f0802a5 */ /* 0x000fe2000f8e0008 */
[----:B------:R-:W-:-:S03]  /*ae90*/  UMOV UR11, 0x40000040 ;  /* 0x40000040000b7882 */ /* 0x000fc60000000000 */
        /* <DEDUP_REMOVED lines=50> */
.L_x_2172:
        /* <DEDUP_REMOVED lines=138> */
.L_x_2139:
        /* <DEDUP_REMOVED lines=21> */
[----:B------:R-:W-:Y:S02]  /*bbb0*/  F2FP.BF16.F32.PACK_AB R8, R8, R41 ;  /* 0x000000290808723e */ /* 0x000fe400000010ff */
[----:B------:R-:W-:Y:S01]  /*bbc0*/  F2FP.BF16.F32.PACK_AB R9, R9, R40 ;  /* 0x000000280909723e */ /* 0x000fe200000010ff */
[----:B------:R-:W-:Y:S01]  /*bbd0*/  UISETP.NE.AND.EX UP0, UPT, UR7, URZ, UPT, UP0 ;  /* 0x0000003f0700728c */ /* 0x000fe2000bf05300 */
[----:B------:R-:W-:Y:S02]  /*bbe0*/  ISETP.EQ.OR P0, PT, R6, 0x3, !P0 ;  /* 0x000000030600780c */ /* 0x000fe40004702670 */
[----:B------:R-:W-:Y:S01]  /*bbf0*/  F2FP.BF16.F32.PACK_AB R78, R78, R67 ;  /* 0x000000434e4e723e */ /* 0x000fe200000010ff */
[----:B------:R-:W-:Y:S01]  /*bc00*/  ULDC.64 UR6, c[0x0][0xc00] ;  /* 0x0003000000067ab9 */ /* 0x000fe20000000a00 */
[----:B------:R-:W-:Y:S01]  /*bc10*/  F2FP.BF16.F32.PACK_AB R36, R36, R81 ;  /* 0x000000512424723e */ /* 0x000fe200000010ff */
[----:B------:R-:W-:Y:S01]  /*bc20*/  UIMAD.WIDE UR6, UR36, 0x4, UR6 ;  /* 0x00000004240678a5 */ /* 0x000fe2000f8e0206 */
[----:B------:R-:W-:-:S02]  /*bc30*/  SEL R81, R9, R8, P0 ;  /* 0x0000000809517207 */ /* 0x000fc40000000000 */
[----:B------:R-:W-:Y:S02]  /*bc40*/  SEL R67, R8, R9, P0 ;  /* 0x0000000908437207 */ /* 0x000fe40000000000 */
[----:B------:R-:W1:Y:S01]  /*bc50*/  S2R R8, SR_SWINHI ;  /* 0x0000000000087919 */ /* 0x000e620000002f00 */
[----:B------:R-:W-:Y:S02]  /*bc60*/  F2FP.BF16.F32.PACK_AB R24, R5, R24 ;  /* 0x000000180518723e */ /* 0x000fe400000010ff */
[----:B------:R-:W-:Y:S02]  /*bc70*/  F2FP.BF16.F32.PACK_AB R25, R4, R25 ;  /* 0x000000190419723e */ /* 0x000fe400000010ff */
[----:B------:R-:W-:Y:S02]  /*bc80*/  F2FP.BF16.F32.PACK_AB R5, R162, R163 ;  /* 0x000000a3a205723e */ /* 0x000fe400000010ff */
[----:B------:R-:W-:Y:S02]  /*bc90*/  F2FP.BF16.F32.PACK_AB R4, R160, R161 ;  /* 0x000000a1a004723e */ /* 0x000fe400000010ff */
[----:B------:R-:W-:-:S02]  /*bca0*/  F2FP.BF16.F32.PACK_AB R37, R37, R80 ;  /* 0x000000502525723e */ /* 0x000fc400000010ff */
[----:B------:R-:W-:Y:S02]  /*bcb0*/  F2FP.BF16.F32.PACK_AB R42, R119, R42 ;  /* 0x0000002a772a723e */ /* 0x000fe400000010ff */
[----:B------:R-:W-:Y:S02]  /*bcc0*/  SEL R119, R5, R4, P0 ;  /* 0x0000000405777207 */ /* 0x000fe40000000000 */
        /* <DEDUP_REMOVED lines=10> */
[----:B-1----:R-:W-:Y:S02]  /*bd70*/  MOV R5, R8 ;  /* 0x0000000800057202 */ /* 0x002fe40000000f00 */
[----:B------:R-:W-:Y:S02]  /*bd80*/  F2FP.BF16.F32.PACK_AB R21, R21, R64 ;  /* 0x000000401515723e */ /* 0x000fe400000010ff */
[----:B------:R-:W-:Y:S01]  /*bd90*/  F2FP.BF16.F32.PACK_AB R20, R20, R65 ;  /* 0x000000411414723e */ /* 0x000fe200000010ff */
[----:B------:R-:W-:Y:S01]  /*bda0*/  IMAD.WIDE R56, R237, 0x2, R4 ;  /* 0x00000002ed387825 */ /* 0x000fe200078e0204 */
        /* <DEDUP_REMOVED lines=19> */
[----:B------:R-:W-:Y:S02]  /*bee0*/  SEL R83, R11, R10, P0 ;  /* 0x0000000a0b537207 */ /* 0x000fe40000000000 */
[----:B------:R-:W-:-:S02]  /*bef0*/  SEL R6, R10, R11, P0 ;  /* 0x0000000b0a067207 */ /* 0x000fc40000000000 */
[----:B------:R-:W-:Y:S02]  /*bf00*/  SEL R85, R15, R14, P0 ;  /* 0x0000000e0f557207 */ /* 0x000fe40000000000 */
[----:B0-----:R-:W-:Y:S02]  /*bf10*/  SEL R13, R14, R15, P0 ;  /* 0x0000000f0e0d7207 */ /* 0x001fe40000000000 */
[----:B------:R-:W-:Y:S02]  /*bf20*/  SEL R109, R148, R141, P0 ;  /* 0x0000008d946d7207 */ /* 0x000fe40000000000 */
[----:B------:R-:W-:Y:S02]  /*bf30*/  SEL R64, R141, R148, P0 ;  /* 0x000000948d407207 */ /* 0x000fe40000000000 */
[----:B------:R-:W-:Y:S02]  /*bf40*/  F2FP.BF16.F32.PACK_AB R59, R94, R59 ;  /* 0x0000003b5e3b723e */ /* 0x000fe400000010ff */
        /* <DEDUP_REMOVED lines=14> */
[----:B------:R-:W-:Y:S02]  /*c030*/  SEL R91, R37, R36, P0 ;  /* 0x00000024255b7207 */ /* 0x000fe40000000000 */
[----:B------:R-:W-:Y:S02]  /*c040*/  SEL R20, R36, R37, P0 ;  /* 0x0000002524147207 */ /* 0x000fe40000000000 */
        /* <DEDUP_REMOVED lines=14> */
[----:B------:R-:W-:Y:S02]  /*c130*/  F2FP.BF16.F32.PACK_AB R44, R44, R89 ;  /* 0x000000592c2c723e */ /* 0x000fe400000010ff */
[----:B------:R-:W-:-:S02]  /*c140*/  SEL R99, R61, R60, P0 ;  /* 0x0000003c3d637207 */ /* 0x000fc40000000000 */
[----:B------:R-:W-:Y:S01]  /*c150*/  SEL R32, R60, R61, P0 ;  /* 0x0000003d3c207207 */ /* 0x000fe20000000000 */
[--C-:B------:R-:W-:Y:S01]  /*c160*/  IMAD.X R61, RZ, RZ, R57.reuse, P2 ;  /* 0x000000ffff3d7224 */ /* 0x100fe200010e0639 */
[----:B------:R-:W-:Y:S02]  /*c170*/  SEL R156, R156, R7, P0 ;  /* 0x000000079c9c7207 */ /* 0x000fe40000000000 */
[----:B------:R-:W-:Y:S02]  /*c180*/  SEL R125, R59, R58, P0 ;  /* 0x0000003a3b7d7207 */ /* 0x000fe40000000000 */
[----:B------:R-:W-:Y:S01]  /*c190*/  SEL R65, R58, R59, P0 ;  /* 0x0000003b3a417207 */ /* 0x000fe20000000000 */
[----:B------:R-:W-:Y:S01]  /*c1a0*/  IMAD.X R59, RZ, RZ, R57, P3 ;  /* 0x000000ffff3b7224 */ /* 0x000fe200018e0639 */
[----:B------:R-:W-:Y:S02]  /*c1b0*/  SEL R127, R134, R135, P0 ;  /* 0x00000087867f7207 */ /* 0x000fe40000000000 */
[----:B------:R-:W-:-:S02]  /*c1c0*/  SEL R73, R135, R134, P0 ;  /* 0x0000008687497207 */ /* 0x000fc40000000000 */
        /* <DEDUP_REMOVED lines=15> */
[C---:B------:R-:W-:Y:S02]  /*c2c0*/  IADD3 R28, P5, R56.reuse, 0x4000, RZ ;  /* 0x00004000381c7810 */ /* 0x040fe40007fbe0ff */
[C---:B------:R-:W-:Y:S02]  /*c2d0*/  IADD3 R145, P6, R56.reuse, 0x4020, RZ ;  /* 0x0000402038917810 */ /* 0x040fe40007fde0ff */
[----:B------:R-:W-:-:S02]  /*c2e0*/  IADD3 R147, P1, R56, 0x4040, RZ ;  /* 0x0000404038937810 */ /* 0x000fc40007f3e0ff */
[C---:B------:R-:W-:Y:S01]  /*c2f0*/  IADD3 R149, P2, R56.reuse, 0x4060, RZ ;  /* 0x0000406038957810 */ /* 0x040fe20007f5e0ff */
[--C-:B------:R-:W-:Y:S01]  /*c300*/  IMAD.X R49, RZ, RZ, R57.reuse, P6 ;  /* 0x000000ffff317224 */ /* 0x100fe200030e0639 */
[C---:B------:R-:W-:Y:S02]  /*c310*/  IADD3 R30, P3, R56.reuse, 0x8000, RZ ;  /* 0x00008000381e7810 */ /* 0x040fe40007f7e0ff */
[----:B------:R-:W-:Y:S02]  /*c320*/  IADD3 R151, P4, R56, 0x8020, RZ ;  /* 0x0000802038977810 */ /* 0x000fe40007f9e0ff */
[----:B------:R-:W-:Y:S02]  /*c330*/  F2FP.BF16.F32.PACK_AB R154, R154, R155 ;  /* 0x0000009b9a9a723e */ /* 0x000fe400000010ff */
[----:B------:R-:W-:Y:S01]  /*c340*/  F2FP.BF16.F32.PACK_AB R153, R152, R153 ;  /* 0x000000999899723e */ /* 0x000fe200000010ff */
[----:B------:R-:W-:Y:S01]  /*c350*/  IMAD.X R29, RZ, RZ, R57, P4 ;  /* 0x000000ffff1d7224 */ /* 0x000fe200020e0639 */
[----:B------:R-:W-:-:S02]  /*c360*/  F2FP.BF16.F32.PACK_AB R45, R45, R88 ;  /* 0x000000582d2d723e */ /* 0x000fc400000010ff */
[----:B------:R-:W-:Y:S02]  /*c370*/  SEL R97, R69, R68, P0 ;  /* 0x0000004445617207 */ /* 0x000fe40000000000 */
[----:B------:R-:W-:Y:S02]  /*c380*/  SEL R33, R68, R69, P0 ;  /* 0x0000004544217207 */ /* 0x000fe40000000000 */
[----:B------:R-:W-:Y:S02]  /*c390*/  SEL R105, R120, R121, P0 ;  /* 0x0000007978697207 */ /* 0x000fe40000000000 */
[----:B------:R-:W-:Y:S02]  /*c3a0*/  SEL R35, R121, R120, P0 ;  /* 0x0000007879237207 */ /* 0x000fe40000000000 */
[----:B------:R-:W-:Y:S02]  /*c3b0*/  SEL R107, R128, R129, P0 ;  /* 0x00000081806b7207 */ /* 0x000fe40000000000 */
[----:B------:R-:W-:-:S02]  /*c3c0*/  SEL R36, R129, R128, P0 ;  /* 0x0000008081247207 */ /* 0x000fc40000000000 */
[----:B------:R-:W-:Y:S02]  /*c3d0*/  SHF.R.U64 R7, R7, 0x3, RZ ;  /* 0x0000000307077819 */ /* 0x000fe400000012ff */
        /* <DEDUP_REMOVED lines=12> */
[----:B------:R-:W-:Y:S02]  /*c4a0*/  LOP3.LUT R8, R10, 0x380, RZ, 0xc0, !PT ;  /* 0x000003800a087812 */ /* 0x000fe400078ec0ff */
[----:B------:R-:W-:Y:S02]  /*c4b0*/  SEL R93, R45, R44, P0 ;  /* 0x0000002c2d5d7207 */ /* 0x000fe40000000000 */
[----:B------:R-:W-:-:S02]  /*c4c0*/  SEL R21, R44, R45, P0 ;  /* 0x0000002d2c157207 */ /* 0x000fc40000000000 */
[----:B------:R-:W-:Y:S02]  /*c4d0*/  SEL R111, R154, R153, P0 ;  /* 0x000000999a6f7207 */ /* 0x000fe40000000000 */
[----:B------:R-:W-:Y:S02]  /*c4e0*/  SEL R76, R153, R154, P0 ;  /* 0x0000009a994c7207 */ /* 0x000fe40000000000 */
[C---:B------:R-:W-:Y:S02]  /*c4f0*/  IADD3 R153, P5, R56.reuse, 0x8040, RZ ;  /* 0x0000804038997810 */ /* 0x040fe40007fbe0ff */
[C---:B------:R-:W-:Y:S02]  /*c500*/  IADD3 R155, P6, R56.reuse, 0x8060, RZ ;  /* 0x00008060389b7810 */ /* 0x040fe40007fde0ff */
[C---:B------:R-:W-:Y:S01]  /*c510*/  IADD3 R44, P1, R56.reuse, 0xc000, RZ ;  /* 0x0000c000382c7810 */ /* 0x040fe20007f3e0ff */
[----:B------:R-:W-:Y:S01]  /*c520*/  IMAD.X R31, RZ, RZ, R57, P5 ;  /* 0x000000ffff1f7224 */ /* 0x000fe200028e0639 */
[----:B------:R-:W-:-:S02]  /*c530*/  IADD3 R157, P2, R56, 0xc020, RZ ;  /* 0x0000c020389d7810 */ /* 0x000fc40007f5e0ff */
[C---:B------:R-:W-:Y:S02]  /*c540*/  IADD3 R159, P3, R56.reuse, 0xc040, RZ ;  /* 0x0000c040389f7810 */ /* 0x040fe40007f7e0ff */
[----:B------:R-:W-:Y:S01]  /*c550*/  IADD3 R161, P4, R56, 0xc060, RZ ;  /* 0x0000c06038a17810 */ /* 0x000fe20007f9e0ff */
[--C-:B------:R-:W-:Y:S01]  /*c560*/  IMAD.X R45, RZ, RZ, R57.reuse, P2 ;  /* 0x000000ffff2d7224 */ /* 0x100fe200010e0639 */
[----:B------:R-:W-:Y:S01]  /*c570*/  LOP3.LUT R56, R7, R56, RZ, 0x3c, !PT ;  /* 0x0000003807387212 */ /* 0x000fe200078e3cff */
[--C-:B------:R-:W-:Y:S01]  /*c580*/  IMAD.X R11, RZ, RZ, R57.reuse, P3 ;  /* 0x000000ffff0b7224 */ /* 0x100fe200018e0639 */
[----:B------:R-:W-:Y:S01]  /*c590*/  SHF.R.U64 R7, R8, 0x3, RZ ;  /* 0x0000000308077819 */ /* 0x000fe200000012ff */
[----:B------:R-:W-:Y:S01]  /*c5a0*/  IMAD.X R9, RZ, RZ, R57, P4 ;  /* 0x000000ffff097224 */ /* 0x000fe200020e0639 */
[----:B------:R-:W-:Y:S02]  /*c5b0*/  SEL R77, R24, R25, P0 ;  /* 0x00000019184d7207 */ /* 0x000fe40000000000 */
[----:B------:R-:W-:-:S02]  /*c5c0*/  LOP3.LUT R60, R7, R10, RZ, 0x3c, !PT ;  /* 0x0000000a073c7212 */ /* 0x000fc400078e3cff */
[----:B------:R-:W-:Y:S02]  /*c5d0*/  LOP3.LUT R7, R28, 0x380, RZ, 0xc0, !PT ;  /* 0x000003801c077812 */ /* 0x000fe400078ec0ff */
[----:B------:R-:W-:Y:S01]  /*c5e0*/  SEL R72, R25, R24, P0 ;  /* 0x0000001819487207 */ /* 0x000fe20000000000 */
[----:B------:R-:W-:Y:S01]  /*c5f0*/  IMAD.X R25, RZ, RZ, R57, P1 ;  /* 0x000000ffff197224 */ /* 0x000fe200008e0639 */
[----:B------:R-:W-:Y:S02]  /*c600*/  SHF.R.U64 R7, R7, 0x3, RZ ;  /* 0x0000000307077819 */ /* 0x000fe400000012ff */
[----:B------:R-:W-:Y:S02]  /*c610*/  LOP3.LUT R24, R141, 0x380, RZ, 0xc0, !PT ;  /* 0x000003808d187812 */ /* 0x000fe400078ec0ff */
[----:B------:R-:W-:Y:S02]  /*c620*/  LOP3.LUT R50, R7, R28, RZ, 0x3c, !PT ;  /* 0x0000001c07327212 */ /* 0x000fe400078e3cff */
[----:B------:R-:W-:Y:S01]  /*c630*/  LOP3.LUT R7, R30, 0x380, RZ, 0xc0, !PT ;  /* 0x000003801e077812 */ /* 0x000fe200078ec0ff */
[----:B--2---:R-:W-:Y:S01]  /*c640*/  SHFL.IDX PT, R111, R111, R12, 0x1c1f ;  /* 0x001c1f0c6f6f7589 */ /* 0x004fe200000e0000 */
[----:B------:R-:W-:-:S02]  /*c650*/  SHF.R.U64 R8, R24, 0x3, RZ ;  /* 0x0000000318087819 */ /* 0x000fc400000012ff */
[----:B------:R-:W-:Y:S01]  /*c660*/  SHF.R.U64 R7, R7, 0x3, RZ ;  /* 0x0000000307077819 */ /* 0x000fe200000012ff */
[----:B------:R-:W-:Y:S01]  /*c670*/  SHFL.IDX PT, R119, R119, R12, 0x1c1f ;  /* 0x001c1f0c77777589 */ /* 0x000fe200000e0000 */
[----:B------:R-:W-:Y:S02]  /*c680*/  F2FP.BF16.F32.PACK_AB R27, R150, R27 ;  /* 0x0000001b961b723e */ /* 0x000fe400000010ff */
[----:B------:R-:W-:Y:S01]  /*c690*/  LOP3.LUT R58, R8, R141, RZ, 0x3c, !PT ;  /* 0x0000008d083a7212 */ /* 0x000fe200078e3cff */
[----:B------:R-:W-:Y:S01]  /*c6a0*/  SHFL.IDX PT, R79, R79, R12, 0x1c1f ;  /* 0x001c1f0c4f4f7589 */ /* 0x000fe200000e0000 */
[----:B------:R-:W-:Y:S02]  /*c6b0*/  LOP3.LUT R40, R7, R30, RZ, 0x3c, !PT ;  /* 0x0000001e07287212 */ /* 0x000fe400078e3cff */
[----:B------:R-:W-:Y:S01]  /*c6c0*/  SEL R139, R27, R26, P0 ;  /* 0x0000001a1b8b7207 */ /* 0x000fe20000000000 */
[----:B------:R-:W-:Y:S01]  /*c6d0*/  SHFL.IDX PT, R77, R77, R12, 0x1c1f ;  /* 0x001c1f0c4d4d7589 */ /* 0x000fe200000e0000 */
[----:B------:R-:W-:Y:S01]  /*c6e0*/  SEL R75, R26, R27, P0 ;  /* 0x0000001b1a4b7207 */ /* 0x000fe20000000000 */
[----:B------:R-:W-:Y:S01]  /*c6f0*/  IMAD.X R27, RZ, RZ, R57, P6 ;  /* 0x000000ffff1b7224 */ /* 0x000fe200030e0639 */
[----:B------:R-:W-:Y:S01]  /*c700*/  LOP3.LUT R26, R143, 0x380, RZ, 0xc0, !PT ;  /* 0x000003808f1a7812 */ /* 0x000fe200078ec0ff */
[----:B------:R-:W-:Y:S01]  /*c710*/  SHFL.IDX PT, R81, R81, R12, 0x1c1f ;  /* 0x001c1f0c51517589 */ /* 0x000fe200000e0000 */
[----:B------:R-:W-:-:S02]  /*c720*/  MOV R96, R58 ;  /* 0x0000003a00607202 */ /* 0x000fc40000000f00 */
[----:B------:R-:W-:Y:S01]  /*c730*/  MOV R59, R40 ;  /* 0x00000028003b7202 */ /* 0x000fe20000000f00 */
[----:B------:R-:W-:Y:S01]  /*c740*/  SHFL.IDX PT, R117, R117, R12, 0x1c1f ;  /* 0x001c1f0c75757589 */ /* 0x000fe200000e0000 */
[----:B------:R-:W-:Y:S02]  /*c750*/  LOP3.LUT R8, R145, 0x380, RZ, 0xc0, !PT ;  /* 0x0000038091087812 */ /* 0x000fe400078ec0ff */
[----:B------:R-:W-:Y:S01]  /*c760*/  LOP3.LUT R41, R12, 0x2, RZ, 0x3c, !PT ;  /* 0x000000020c297812 */ /* 0x000fe200078e3cff */
[----:B------:R-:W-:Y:S01]  /*c770*/  SHFL.IDX PT, R83, R83, R12, 0x1c1f ;  /* 0x001c1f0c53537589 */ /* 0x000fe200000e0000 */
[----:B------:R-:W-:Y:S02]  /*c780*/  LOP3.LUT R10, R147, 0x380, RZ, 0xc0, !PT ;  /* 0x00000380930a7812 */ /* 0x000fe400078ec0ff */
[----:B------:R-:W-:Y:S01]  /*c790*/  F2FP.BF16.F32.PACK_AB R63, R86, R63 ;  /* 0x0000003f563f723e */ /* 0x000fe200000010ff */
[----:B------:R-:W0:Y:S01]  /*c7a0*/  SHFL.IDX PT, R76, R76, R41, 0x1c1f ;  /* 0x001c1f294c4c7589 */ /* 0x000e2200000e0000 */
[----:B------:R-:W-:-:S02]  /*c7b0*/  SHF.R.U64 R24, R26, 0x3, RZ ;  /* 0x000000031a187819 */ /* 0x000fc400000012ff */
[----:B------:R-:W-:Y:S01]  /*c7c0*/  SHF.R.U64 R8, R8, 0x3, RZ ;  /* 0x0000000308087819 */ /* 0x000fe200000012ff */
[----:B------:R-:W1:Y:S01]  /*c7d0*/  SHFL.IDX PT, R80, R80, R41, 0x1c1f ;  /* 0x001c1f2950507589 */ /* 0x000e6200000e0000 */
[----:B------:R-:W-:Y:S02]  /*c7e0*/  SHF.R.U64 R10, R10, 0x3, RZ ;  /* 0x000000030a0a7819 */ /* 0x000fe400000012ff */
[----:B------:R-:W-:Y:S01]  /*c7f0*/  SEL R123, R63, R48, P0 ;  /* 0x000000303f7b7207 */ /* 0x000fe20000000000 */
[----:B------:R-:W2:Y:S01]  /*c800*/  SHFL.IDX PT, R70, R70, R41, 0x1c1f ;  /* 0x001c1f2946467589 */ /* 0x000ea200000e0000 */
[----:B------:R-:W-:Y:S02]  /*c810*/  LOP3.LUT R52, R24, R143, RZ, 0x3c, !PT ;  /* 0x0000008f18347212 */ /* 0x000fe400078e3cff */
[----:B------:R-:W-:Y:S01]  /*c820*/  SEL R63, R48, R63, P0 ;  /* 0x0000003f303f7207 */ /* 0x000fe20000000000 */
[----:B------:R-:W3:Y:S01]  /*c830*/  SHFL.IDX PT, R72, R72, R41, 0x1c1f ;  /* 0x001c1f2948487589 */ /* 0x000ee200000e0000 */
[----:B------:R-:W-:-:S02]  /*c840*/  LOP3.LUT R24, R149, 0x380, RZ, 0xc0, !PT ;  /* 0x0000038095187812 */ /* 0x000fc400078ec0ff */
[----:B------:R-:W-:Y:S01]  /*c850*/  LOP3.LUT R48, R8, R145, RZ, 0x3c, !PT ;  /* 0x0000009108307212 */ /* 0x000fe200078e3cff */
[----:B------:R-:W4:Y:S01]  /*c860*/  SHFL.IDX PT, R156, R156, R41, 0x1c1f ;  /* 0x001c1f299c9c7589 */ /* 0x000f2200000e0000 */
[----:B------:R-:W-:Y:S02]  /*c870*/  LOP3.LUT R46, R10, R147, RZ, 0x3c, !PT ;  /* 0x000000930a2e7212 */ /* 0x000fe400078e3cff */
[----:B------:R-:W-:Y:S01]  /*c880*/  LOP3.LUT R8, R151, 0x380, RZ, 0xc0, !PT ;  /* 0x0000038097087812 */ /* 0x000fe200078ec0ff */
[----:B------:R-:W-:Y:S01]  /*c890*/  SHFL.IDX PT, R109, R109, R12, 0x1c1f ;  /* 0x001c1f0c6d6d7589 */ /* 0x000fe200000e0000 */
[----:B------:R-:W-:Y:S02]  /*c8a0*/  LOP3.LUT R10, R153, 0x380, RZ, 0xc0, !PT ;  /* 0x00000380990a7812 */ /* 0x000fe400078ec0ff */
[----:B------:R-:W-:Y:S01]  /*c8b0*/  SHF.R.U64 R24, R24, 0x3, RZ ;  /* 0x0000000318187819 */ /* 0x000fe200000012ff */
[----:B------:R-:W-:Y:S01]  /*c8c0*/  SHFL.IDX PT, R6, R6, R41, 0x1c1f ;  /* 0x001c1f2906067589 */ /* 0x000fe200000e0000 */
[----:B------:R-:W-:-:S02]  /*c8d0*/  SHF.R.U64 R8, R8, 0x3, RZ ;  /* 0x0000000308087819 */ /* 0x000fc400000012ff */
[----:B------:R-:W-:Y:S01]  /*c8e0*/  SHF.R.U64 R10, R10, 0x3, RZ ;  /* 0x000000030a0a7819 */ /* 0x000fe200000012ff */
[----:B------:R-:W-:Y:S01]  /*c8f0*/  SHFL.IDX PT, R64, R64, R41, 0x1c1f ;  /* 0x001c1f2940407589 */ /* 0x000fe200000e0000 */
[----:B------:R-:W-:Y:S02]  /*c900*/  LOP3.LUT R42, R24, R149, RZ, 0x3c, !PT ;  /* 0x00000095182a7212 */ /* 0x000fe400078e3cff */
[----:B------:R-:W-:Y:S01]  /*c910*/  LOP3.LUT R24, R155, 0x380, RZ, 0xc0, !PT ;  /* 0x000003809b187812 */ /* 0x000fe200078ec0ff */
[----:B------:R-:W-:Y:S01]  /*c920*/  SHFL.IDX PT, R85, R85, R12, 0x1c1f ;  /* 0x001c1f0c55557589 */ /* 0x000fe200000e0000 */
[----:B------:R-:W-:Y:S02]  /*c930*/  LOP3.LUT R28, R8, R151, RZ, 0x3c, !PT ;  /* 0x00000097081c7212 */ /* 0x000fe400078e3cff */
[----:B------:R-:W-:Y:S01]  /*c940*/  LOP3.LUT R7, R44, 0x380, RZ, 0xc0, !PT ;  /* 0x000003802c077812 */ /* 0x000fe200078ec0ff */
[----:B------:R-:W-:Y:S01]  /*c950*/  SHFL.IDX PT, R113, R113, R12, 0x1c1f ;  /* 0x001c1f0c71717589 */ /* 0x000fe200000e0000 */
[----:B------:R-:W-:-:S02]  /*c960*/  LOP3.LUT R30, R10, R153, RZ, 0x3c, !PT ;  /* 0x000000990a1e7212 */ /* 0x000fc400078e3cff */
[----:B------:R-:W-:Y:S01]  /*c970*/  LOP3.LUT R8, R157, 0x380, RZ, 0xc0, !PT ;  /* 0x000003809d087812 */ /* 0x000fe200078ec0ff */
[----:B------:R-:W-:Y:S01]  /*c980*/  SHFL.IDX PT, R40, R13, R41, 0x1c1f ;  /* 0x001c1f290d287589 */ /* 0x000fe200000e0000 */
[----:B------:R-:W-:Y:S02]  /*c990*/  LOP3.LUT R10, R159, 0x380, RZ, 0xc0, !PT ;  /* 0x000003809f0a7812 */ /* 0x000fe400078ec0ff */
[----:B------:R-:W-:Y:S01]  /*c9a0*/  LOP3.LUT R78, R161, 0x380, RZ, 0xc0, !PT ;  /* 0x00000380a14e7812 */ /* 0x000fe200078ec0ff */
[----:B------:R-:W-:Y:S01]  /*c9b0*/  SHFL.IDX PT, R54, R54, R41, 0x1c1f ;  /* 0x001c1f2936367589 */ /* 0x000fe200000e0000 */
[----:B------:R-:W-:Y:S02]  /*c9c0*/  SHF.R.U64 R24, R24, 0x3, RZ ;  /* 0x0000000318187819 */ /* 0x000fe400000012ff */
[----:B------:R-:W-:Y:S01]  /*c9d0*/  SHF.R.U64 R7, R7, 0x3, RZ ;  /* 0x0000000307077819 */ /* 0x000fe200000012ff */
[----:B------:R-:W-:Y:S01]  /*c9e0*/  SHFL.IDX PT, R87, R87, R12, 0x1c1f ;  /* 0x001c1f0c57577589 */ /* 0x000fe200000e0000 */
[----:B------:R-:W-:-:S02]  /*c9f0*/  SHF.R.U64 R8, R8, 0x3, RZ ;  /* 0x0000000308087819 */ /* 0x000fc400000012ff */
[----:B------:R-:W-:Y:S01]  /*ca00*/  SHF.R.U64 R10, R10, 0x3, RZ ;  /* 0x000000030a0a7819 */ /* 0x000fe200000012ff */
[----:B------:R-:W-:Y:S01]  /*ca10*/  SHFL.IDX PT, R115, R115, R12, 0x1c1f ;  /* 0x001c1f0c73737589 */ /* 0x000fe200000e0000 */
[----:B------:R-:W-:Y:S02]  /*ca20*/  SHF.R.U64 R78, R78, 0x3, RZ ;  /* 0x000000034e4e7819 */ /* 0x000fe400000012ff */
[----:B------:R-:W-:Y:S01]  /*ca30*/  MOV R92, R50 ;  /* 0x00000032005c7202 */ /* 0x000fe20000000f00 */
[----:B------:R-:W-:Y:S01]  /*ca40*/  SHFL.IDX PT, R89, R89, R12, 0x1c1f ;  /* 0x001c1f0c59597589 */ /* 0x000fe200000e0000 */
[----:B------:R-:W-:Y:S02]  /*ca50*/  LOP3.LUT R26, R24, R155, RZ, 0x3c, !PT ;  /* 0x0000009b181a7212 */ /* 0x000fe400078e3cff */
[----:B------:R-:W-:Y:S01]  /*ca60*/  MOV R51, R30 ;  /* 0x0000001e00337202 */ /* 0x000fe20000000f00 */
[----:B------:R-:W-:Y:S01]  /*ca70*/  SHFL.IDX PT, R121, R121, R12, 0x1c1f ;  /* 0x001c1f0c79797589 */ /* 0x000fe200000e0000 */
[----:B------:R-:W-:-:S02]  /*ca80*/  LOP3.LUT R24, R7, R44, RZ, 0x3c, !PT ;  /* 0x0000002c07187212 */ /* 0x000fc400078e3cff */
[----:B------:R-:W-:Y:S01]  /*ca90*/  LOP3.LUT R44, R8, R157, RZ, 0x3c, !PT ;  /* 0x0000009d082c7212 */ /* 0x000fe200078e3cff */
[----:B------:R-:W4:Y:S01]  /*caa0*/  SHFL.IDX PT, R30, R67, R41, 0x1c1f ;  /* 0x001c1f29431e7589 */ /* 0x000f2200000e0000 */
[----:B------:R-:W-:Y:S02]  /*cab0*/  LOP3.LUT R10, R10, R159, RZ, 0x3c, !PT ;  /* 0x0000009f0a0a7212 */ /* 0x000fe400078e3cff */
[----:B------:R-:W-:Y:S01]  /*cac0*/  LOP3.LUT R8, R78, R161, RZ, 0x3c, !PT ;  /* 0x000000a14e087212 */ /* 0x000fe200078e3cff */
[----:B------:R-:W-:Y:S01]  /*cad0*/  SHFL.IDX PT, R62, R62, R41, 0x1c1f ;  /* 0x001c1f293e3e7589 */ /* 0x000fe200000e0000 */
[----:B------:R-:W-:Y:S02]  /*cae0*/  MOV R94, R52 ;  /* 0x00000034005e7202 */ /* 0x000fe40000000f00 */
[----:B------:R-:W-:Y:S01]  /*caf0*/  MOV R100, R56 ;  /* 0x0000003800647202 */ /* 0x000fe20000000f00 */
[----:B------:R-:W-:Y:S01]  /*cb00*/  SHFL.IDX PT, R91, R91, R12, 0x1c1f ;  /* 0x001c1f0c5b5b7589 */ /* 0x000fe200000e0000 */
[----:B------:R-:W-:-:S02]  /*cb10*/  MOV R53, R28 ;  /* 0x0000001c00357202 */ /* 0x000fc40000000f00 */
[----:B------:R-:W-:Y:S01]  /*cb20*/  MOV R98, R60 ;  /* 0x0000003c00627202 */ /* 0x000fe20000000f00 */
[----:B------:R-:W-:Y:S01]  /*cb30*/  SHFL.IDX PT, R123, R123, R12, 0x1c1f ;  /* 0x001c1f0c7b7b7589 */ /* 0x000fe200000e0000 */
[----:B------:R-:W-:Y:S02]  /*cb40*/  MOV R57, R42 ;  /* 0x0000002a00397202 */ /* 0x000fe40000000f00 */
[----:B0-----:R-:W-:Y:S01]  /*cb50*/  SEL R29, R111, R76, P0 ;  /* 0x0000004c6f1d7207 */ /* 0x001fe20000000000 */
[----:B------:R0:W-:Y:S01]  /*cb60*/  SHFL.IDX PT, R42, R14, R41, 0x1c1f ;  /* 0x001c1f290e2a7589 */ /* 0x0001e200000e0000 */
[----:B------:R-:W-:Y:S02]  /*cb70*/  SEL R31, R76, R111, P0 ;  /* 0x0000006f4c1f7207 */ /* 0x000fe40000000000 */
[----:B------:R-:W-:Y:S01]  /*cb80*/  MOV R61, R46 ;  /* 0x0000002e003d7202 */ /* 0x000fe20000000f00 */
[----:B------:R-:W-:Y:S01]  /*cb90*/  SHFL.IDX PT, R76, R39, R41, 0x1c1f ;  /* 0x001c1f29274c7589 */ /* 0x000fe200000e0000 */
[----:B------:R-:W-:-:S02]  /*cba0*/  MOV R44, R44 ;  /* 0x0000002c002c7202 */ /* 0x000fc40000000f00 */
[----:B------:R-:W-:Y:S01]  /*cbb0*/  MOV R45, R10 ;  /* 0x0000000a002d7202 */ /* 0x000fe20000000f00 */
[----:B------:R0:W-:Y:S01]  /*cbc0*/  SHFL.IDX PT, R46, R15, R41, 0x1c1f ;  /* 0x001c1f290f2e7589 */ /* 0x0001e200000e0000 */
[----:B------:R-:W-:Y:S02]  /*cbd0*/  MOV R47, R8 ;  /* 0x00000008002f7202 */ /* 0x000fe40000000f00 */
[----:B------:R-:W-:Y:S01]  /*cbe0*/  MOV R90, R48 ;  /* 0x00000030005a7202 */ /* 0x000fe20000000f00 */
[----:B------:R-:W-:Y:S01]  /*cbf0*/  SHFL.IDX PT, R20, R20, R41, 0x1c1f ;  /* 0x001c1f2914147589 */ /* 0x000fe200000e0000 */
[----:B-1----:R-:W-:Y:S02]  /*cc00*/  SEL R9, R119, R80, P0 ;  /* 0x0000005077097207 */ /* 0x002fe40000000000 */
[----:B------:R-:W-:Y:S01]  /*cc10*/  SEL R11, R80, R119, P0 ;  /* 0x00000077500b7207 */ /* 0x000fe20000000000 */
[----:B------:R-:W-:Y:S01]  /*cc20*/  SHFL.IDX PT, R78, R63, R41, 0x1c1f ;  /* 0x001c1f293f4e7589 */ /* 0x000fe200000e0000 */
[----:B------:R-:W-:-:S02]  /*cc30*/  MOV R49, R26 ;  /* 0x0000001a00317202 */ /* 0x000fc40000000f00 */
[----:B------:R-:W-:Y:S01]  /*cc40*/  MOV R7, R24 ;  /* 0x0000001800077202 */ /* 0x000fe20000000f00 */
[----:B------:R-:W-:Y:S01]  /*cc50*/  SHFL.IDX PT, R93, R93, R12, 0x1c1f ;  /* 0x001c1f0c5d5d7589 */ /* 0x000fe200000e0000 */
[----:B--2---:R-:W-:Y:S02]  /*cc60*/  SEL R24, R79, R70, P0 ;  /* 0x000000464f187207 */ /* 0x004fe40000000000 */
[----:B------:R-:W-:Y:S01]  /*cc70*/  SEL R26, R70, R79, P0 ;  /* 0x0000004f461a7207 */ /* 0x000fe20000000000 */
[----:B------:R-:W-:Y:S01]  /*cc80*/  SHFL.IDX PT, R125, R125, R12, 0x1c1f ;  /* 0x001c1f0c7d7d7589 */ /* 0x000fe200000e0000 */
[----:B---3--:R-:W-:Y:S02]  /*cc90*/  SEL R8, R77, R72, P0 ;  /* 0x000000484d087207 */ /* 0x008fe40000000000 */
[----:B------:R-:W-:Y:S01]  /*cca0*/  SEL R10, R72, R77, P0 ;  /* 0x0000004d480a7207 */ /* 0x000fe20000000000 */
[----:B------:R-:W-:Y:S01]  /*ccb0*/  BAR.SYNC.DEFER_BLOCKING 0x1, 0x100 ;  /* 0x0044000000007b1d */ /* 0x000fe20000010000 */
[----:B----4-:R-:W-:-:S02]  /*ccc0*/  SEL R25, R117, R156, P0 ;  /* 0x0000009c75197207 */ /* 0x010fc40000000000 */
[----:B------:R-:W-:Y:S02]  /*ccd0*/  SEL R27, R156, R117, P0 ;  /* 0x000000759c1b7207 */ /* 0x000fe40000000000 */
[----:B------:R-:W-:Y:S02]  /*cce0*/  SEL R28, R81, R30, P0 ;  /* 0x0000001e511c7207 */ /* 0x000fe40000000000 */
[----:B------:R-:W-:Y:S01]  /*ccf0*/  SEL R30, R30, R81, P0 ;  /* 0x000000511e1e7207 */ /* 0x000fe20000000000 */
[----:B------:R-:W-:Y:S01]  /*cd00*/  SHFL.IDX PT, R48, R21, R41, 0x1c1f ;  /* 0x001c1f2915307589 */ /* 0x000fe200000e0000 */
[----:B0-----:R-:W-:Y:S01]  /*cd10*/  SEL R14, R6, R83, P0 ;  /* 0x00000053060e7207 */ /* 0x001fe20000000000 */
[----:B------:R-:W-:Y:S01]  /*cd20*/  ULDC UR8, c[0x0][0xa88] ;  /* 0x0002a20000087ab9 */ /* 0x000fe20000000800 */
[----:B------:R-:W-:Y:S01]  /*cd30*/  SEL R13, R109, R64, P0 ;  /* 0x000000406d0d7207 */ /* 0x000fe20000000000 */
[----:B------:R-:W0:Y:S01]  /*cd40*/  SHFL.IDX PT, R80, R65, R41, 0x1c1f ;  /* 0x001c1f2941507589 */ /* 0x000e2200000e0000 */
[----:B------:R-:W-:Y:S01]  /*cd50*/  SEL R15, R64, R109, P0 ;  /* 0x0000006d400f7207 */ /* 0x000fe20000000000 */
[----:B------:R-:W1:Y:S01]  /*cd60*/  LDC R81, c[0x0][0xbe8] ;  /* 0x0002fa00ff517b82 */ /* 0x000e620000000800 */
[----:B------:R-:W-:Y:S01]  /*cd70*/  PLOP3.LUT P2, PT, PT, PT, UP0, 0x80, 0x0 ;  /* 0x000000000000781c */ /* 0x000fe20003f4f008 */
[----:B------:R-:W-:Y:S04]  /*cd80*/  SHFL.IDX PT, R99, R99, R12, 0x1c1f ;  /* 0x001c1f0c63637589 */ /* 0x000fe800000e0000 */
[----:B------:R-:W-:Y:S04]  /*cd90*/  SHFL.IDX PT, R129, R129, R12, 0x1c1f ;  /* 0x001c1f0c81817589 */ /* 0x000fe800000e0000 */
[----:B------:R2:W-:Y:S04]  /*cda0*/  SHFL.IDX PT, R50, R32, R41, 0x1c1f ;  /* 0x001c1f2920327589 */ /* 0x0005e800000e0000 */
[----:B------:R-:W3:Y:S04]  /*cdb0*/  SHFL.IDX PT, R66, R66, R41, 0x1c1f ;  /* 0x001c1f2942427589 */ /* 0x000ee800000e0000 */
[----:B------:R-:W-:Y:S01]  /*cdc0*/  SHFL.IDX PT, R97, R97, R12, 0x1c1f ;  /* 0x001c1f0c61617589 */ /* 0x000fe200000e0000 */
[----:B--2---:R-:W-:-:S03]  /*cdd0*/  SEL R32, R85, R40, P0 ;  /* 0x0000002855207207 */ /* 0x004fc60000000000 */
[----:B------:R-:W-:Y:S01]  /*cde0*/  SHFL.IDX PT, R101, R101, R12, 0x1c1f ;  /* 0x001c1f0c65657589 */ /* 0x000fe200000e0000 */
[----:B0-----:R-:W-:-:S03]  /*cdf0*/  SEL R39, R80, R125, P0 ;  /* 0x0000007d50277207 */ /* 0x001fc60000000000 */
[----:B------:R-:W-:Y:S04]  /*ce00*/  SHFL.IDX PT, R131, R131, R12, 0x1c1f ;  /* 0x001c1f0c83837589 */ /* 0x000fe800000e0000 */
[----:B------:R0:W-:Y:S04]  /*ce10*/  SHFL.IDX PT, R52, R33, R41, 0x1c1f ;  /* 0x001c1f2921347589 */ /* 0x0001e800000e0000 */
[----:B------:R2:W-:Y:S04]  /*ce20*/  SHFL.IDX PT, R56, R34, R41, 0x1c1f ;  /* 0x001c1f2922387589 */ /* 0x0005e800000e0000 */
[----:B------:R-:W-:Y:S01]  /*ce30*/  SHFL.IDX PT, R68, R68, R41, 0x1c1f ;  /* 0x001c1f2944447589 */ /* 0x000fe200000e0000 */
[----:B---3--:R-:W-:-:S02]  /*ce40*/  SEL R43, R66, R129, P0 ;  /* 0x00000081422b7207 */ /* 0x008fc40000000000 */
[----:B0-----:R-:W-:Y:S01]  /*ce50*/  SEL R33, R113, R54, P0 ;  /* 0x0000003671217207 */ /* 0x001fe20000000000 */
[----:B------:R-:W-:Y:S01]  /*ce60*/  SHFL.IDX PT, R105, R105, R12, 0x1c1f ;  /* 0x001c1f0c69697589 */ /* 0x000fe200000e0000 */
[----:B--2---:R-:W-:-:S03]  /*ce70*/  SEL R34, R40, R85, P0 ;  /* 0x0000005528227207 */ /* 0x004fc60000000000 */
[----:B------:R-:W-:Y:S01]  /*ce80*/  SHFL.IDX PT, R133, R133, R12, 0x1c1f ;  /* 0x001c1f0c85857589 */ /* 0x000fe200000e0000 */
[----:B------:R-:W-:-:S03]  /*ce90*/  SEL R40, R99, R50, P0 ;  /* 0x0000003263287207 */ /* 0x000fc60000000000 */
[----:B------:R0:W-:Y:S04]  /*cea0*/  SHFL.IDX PT, R58, R35, R41, 0x1c1f ;  /* 0x001c1f29233a7589 */ /* 0x0001e800000e0000 */
[----:B------:R-:W-:Y:S04]  /*ceb0*/  SHFL.IDX PT, R82, R69, R41, 0x1c1f ;  /* 0x001c1f2945527589 */ /* 0x000fe800000e0000 */
[----:B------:R-:W-:Y:S01]  /*cec0*/  SHFL.IDX PT, R137, R137, R12, 0x1c1f ;  /* 0x001c1f0c89897589 */ /* 0x000fe200000e0000 */
[----:B0-----:R-:W-:-:S03]  /*ced0*/  SEL R35, R54, R113, P0 ;  /* 0x0000007136237207 */ /* 0x001fc60000000000 */
[----:B------:R-:W-:Y:S04]  /*cee0*/  SHFL.IDX PT, R84, R71, R41, 0x1c1f ;  /* 0x001c1f2947547589 */ /* 0x000fe800000e0000 */
[----:B------:R-:W-:Y:S04]  /*cef0*/  SHFL.IDX PT, R107, R107, R12, 0x1c1f ;  /* 0x001c1f0c6b6b7589 */ /* 0x000fe800000e0000 */
[----:B------:R-:W-:Y:S04]  /*cf00*/  SHFL.IDX PT, R103, R103, R12, 0x1c1f ;  /* 0x001c1f0c67677589 */ /* 0x000fe800000e0000 */
[----:B------:R-:W-:Y:S04]  /*cf10*/  SHFL.IDX PT, R127, R127, R12, 0x1c1f ;  /* 0x001c1f0c7f7f7589 */ /* 0x000fe800000e0000 */
[----:B------:R0:W-:Y:S04]  /*cf20*/  SHFL.IDX PT, R60, R36, R41, 0x1c1f ;  /* 0x001c1f29243c7589 */ /* 0x0001e800000e0000 */
[----:B------:R2:W-:Y:S04]  /*cf30*/  SHFL.IDX PT, R70, R37, R41, 0x1c1f ;  /* 0x001c1f2925467589 */ /* 0x0005e800000e0000 */
[----:B------:R-:W-:Y:S01]  /*cf40*/  SHFL.IDX PT, R86, R73, R41, 0x1c1f ;  /* 0x001c1f2949567589 */ /* 0x000fe200000e0000 */
[----:B0-----:R-:W-:-:S03]  /*cf50*/  SEL R36, R93, R48, P0 ;  /* 0x000000305d247207 */ /* 0x001fc60000000000 */
[----:B------:R-:W-:Y:S01]  /*cf60*/  SHFL.IDX PT, R135, R135, R12, 0x1c1f ;  /* 0x001c1f0c87877589 */ /* 0x000fe200000e0000 */
[----:B--2---:R-:W-:-:S03]  /*cf70*/  SEL R37, R125, R80, P0 ;  /* 0x000000507d257207 */ /* 0x004fc60000000000 */
[----:B------:R-:W0:Y:S04]  /*cf80*/  SHFL.IDX PT, R74, R74, R41, 0x1c1f ;  /* 0x001c1f294a4a7589 */ /* 0x000e2800000e0000 */
[----:B------:R-:W-:Y:S04]  /*cf90*/  SHFL.IDX PT, R95, R95, R12, 0x1c1f ;  /* 0x001c1f0c5f5f7589 */ /* 0x000fe800000e0000 */
[----:B------:R2:W-:Y:S04]  /*cfa0*/  SHFL.IDX PT, R139, R139, R12, 0x1c1f ;  /* 0x001c1f0c8b8b7589 */ /* 0x0005e800000e0000 */
[----:B------:R3:W-:Y:S04]  /*cfb0*/  SHFL.IDX PT, R72, R38, R41, 0x1c1f ;  /* 0x001c1f2926487589 */ /* 0x0007e800000e0000 */
[----:B------:R4:W1:Y:S01]  /*cfc0*/  SHFL.IDX PT, R88, R75, R41, 0x1c1f ;  /* 0x001c1f294b587589 */ /* 0x00086200000e0000 */
[----:B--2---:R-:W-:-:S03]  /*cfd0*/  SEL R12, R83, R6, P0 ;  /* 0x00000006530c7207 */ /* 0x004fc60000000000 */
[----:B------:R2:W-:Y:S01]  /*cfe0*/  STSM.16.M88.4 [R100], R8 ;  /* 0x0000000864007844 */ /* 0x0005e20000000200 */
[----:B---3--:R-:W-:-:S03]  /*cff0*/  SEL R38, R48, R93, P0 ;  /* 0x0000005d30267207 */ /* 0x008fc60000000000 */
[----:B------:R3:W-:Y:S01]  /*d000*/  STSM.16.M88.4 [R98], R24 ;  /* 0x0000001862007844 */ /* 0x0007e20000000200 */
[----:B0-----:R-:W-:Y:S02]  /*d010*/  SEL R69, R135, R74, P0 ;  /* 0x0000004a87457207 */ /* 0x001fe40000000000 */
[----:B----4-:R-:W-:Y:S01]  /*d020*/  SEL R41, R129, R66, P0 ;  /* 0x0000004281297207 */ /* 0x010fe20000000000 */
[----:B------:R0:W-:Y:S01]  /*d030*/  STSM.16.M88.4 [R96], R28 ;  /* 0x0000001c60007844 */ /* 0x0001e20000000200 */
[----:B------:R-:W-:-:S03]  /*d040*/  SEL R71, R74, R135, P0 ;  /* 0x000000874a477207 */ /* 0x000fc60000000000 */
[----:B------:R4:W-:Y:S01]  /*d050*/  STSM.16.M88.4 [R94], R12 ;  /* 0x0000000c5e007844 */ /* 0x0009e20000000200 */
[----:B--2---:R-:W-:-:S03]  /*d060*/  SEL R8, R87, R42, P0 ;  /* 0x0000002a57087207 */ /* 0x004fc60000000000 */
[----:B------:R-:W-:Y:S01]  /*d070*/  STSM.16.M88.4 [R92], R32 ;  /* 0x000000205c007844 */ /* 0x000fe20000000200 */
[----:B------:R-:W-:Y:S02]  /*d080*/  SEL R10, R42, R87, P0 ;  /* 0x000000572a0a7207 */ /* 0x000fe40000000000 */
[----:B------:R-:W-:Y:S02]  /*d090*/  SEL R9, R115, R76, P0 ;  /* 0x0000004c73097207 */ /* 0x000fe40000000000 */
[----:B------:R-:W-:Y:S02]  /*d0a0*/  SEL R11, R76, R115, P0 ;  /* 0x000000734c0b7207 */ /* 0x000fe40000000000 */
[----:B---3--:R-:W-:Y:S02]  /*d0b0*/  SEL R24, R89, R46, P0 ;  /* 0x0000002e59187207 */ /* 0x008fe40000000000 */
[----:B------:R-:W-:Y:S01]  /*d0c0*/  SEL R26, R46, R89, P0 ;  /* 0x000000592e1a7207 */ /* 0x000fe20000000000 */
[----:B------:R2:W-:Y:S01]  /*d0d0*/  STSM.16.M88.4 [R90], R8 ;  /* 0x000000085a007844 */ /* 0x0005e20000000200 */
[----:B------:R-:W-:-:S02]  /*d0e0*/  SEL R25, R121, R62, P0 ;  /* 0x0000003e79197207 */ /* 0x000fc40000000000 */
[----:B------:R-:W-:Y:S02]  /*d0f0*/  SEL R27, R62, R121, P0 ;  /* 0x000000793e1b7207 */ /* 0x000fe40000000000 */
[----:B0-----:R-:W-:Y:S02]  /*d100*/  SEL R28, R91, R20, P0 ;  /* 0x000000145b1c7207 */ /* 0x001fe40000000000 */
[----:B------:R-:W-:Y:S01]  /*d110*/  SEL R30, R20, R91, P0 ;  /* 0x0000005b141e7207 */ /* 0x000fe20000000000 */
[----:B------:R-:W-:Y:S01]  /*d120*/  STSM.16.M88.4 [R61], R24 ;  /* 0x000000183d007844 */ /* 0x000fe20000000200 */
[----:B------:R-:W-:Y:S02]  /*d130*/  SEL R29, R123, R78, P0 ;  /* 0x0000004e7b1d7207 */ /* 0x000fe40000000000 */
[----:B------:R-:W-:Y:S02]  /*d140*/  SEL R31, R78, R123, P0 ;  /* 0x0000007b4e1f7207 */ /* 0x000fe40000000000 */
[----:B------:R-:W-:-:S02]  /*d150*/  SEL R42, R50, R99, P0 ;  /* 0x00000063322a7207 */ /* 0x000fc40000000000 */
[----:B----4-:R-:W-:Y:S01]  /*d160*/  SEL R12, R101, R56, P0 ;  /* 0x00000038650c7207 */ /* 0x010fe20000000000 */
[----:B------:R0:W-:Y:S01]  /*d170*/  STSM.16.M88.4 [R57], R28 ;  /* 0x0000001c39007844 */ /* 0x0001e20000000200 */
[----:B--2---:R-:W-:Y:S02]  /*d180*/  SEL R8, R97, R52, P0 ;  /* 0x0000003461087207 */ /* 0x004fe40000000000 */
[----:B------:R-:W-:Y:S01]  /*d190*/  SEL R10, R52, R97, P0 ;  /* 0x00000061340a7207 */ /* 0x000fe20000000000 */
[----:B------:R2:W-:Y:S01]  /*d1a0*/  STSM.16.M88.4 [R59], R36 ;  /* 0x000000243b007844 */ /* 0x0005e20000000200 */
[----:B------:R-:W-:Y:S02]  /*d1b0*/  SEL R9, R131, R68, P0 ;  /* 0x0000004483097207 */ /* 0x000fe40000000000 */
[----:B------:R-:W-:Y:S01]  /*d1c0*/  SEL R11, R68, R131, P0 ;  /* 0x00000083440b7207 */ /* 0x000fe20000000000 */
[----:B------:R-:W-:Y:S01]  /*d1d0*/  STSM.16.M88.4 [R53], R40 ;  /* 0x0000002835007844 */ /* 0x000fe20000000200 */
[----:B------:R-:W-:-:S02]  /*d1e0*/  SEL R14, R56, R101, P0 ;  /* 0x00000065380e7207 */ /* 0x000fc40000000000 */
[----:B------:R-:W-:Y:S01]  /*d1f0*/  SEL R13, R133, R82, P0 ;  /* 0x00000052850d7207 */ /* 0x000fe20000000000 */
[----:B------:R3:W-:Y:S01]  /*d200*/  STSM.16.M88.4 [R51], R8 ;  /* 0x0000000833007844 */ /* 0x0007e20000000200 */
[----:B------:R-:W-:Y:S02]  /*d210*/  SEL R15, R82, R133, P0 ;  /* 0x00000085520f7207 */ /* 0x000fe40000000000 */
[----:B------:R-:W-:Y:S02]  /*d220*/  SEL R56, R105, R58, P0 ;  /* 0x0000003a69387207 */ /* 0x000fe40000000000 */
[----:B------:R-:W-:Y:S01]  /*d230*/  SEL R58, R58, R105, P0 ;  /* 0x000000693a3a7207 */ /* 0x000fe20000000000 */
[----:B------:R4:W-:Y:S01]  /*d240*/  STSM.16.M88.4 [R49], R12 ;  /* 0x0000000c31007844 */ /* 0x0009e20000000200 */
[----:B0-----:R-:W-:Y:S02]  /*d250*/  SEL R57, R137, R84, P0 ;  /* 0x0000005489397207 */ /* 0x001fe40000000000 */
[----:B--2---:R-:W-:-:S02]  /*d260*/  SEL R59, R84, R137, P0 ;  /* 0x00000089543b7207 */ /* 0x004fc40000000000 */
[----:B------:R-:W-:Y:S02]  /*d270*/  SEL R24, R107, R60, P0 ;  /* 0x0000003c6b187207 */ /* 0x000fe40000000000 */
[----:B------:R-:W-:Y:S01]  /*d280*/  SEL R26, R60, R107, P0 ;  /* 0x0000006b3c1a7207 */ /* 0x000fe20000000000 */
[----:B------:R0:W-:Y:S01]  /*d290*/  STSM.16.M88.4 [R7], R56 ;  /* 0x0000003807007844 */ /* 0x0001e20000000200 */
[----:B------:R-:W-:Y:S01]  /*d2a0*/  SEL R25, R127, R86, P0 ;  /* 0x000000567f197207 */ /* 0x000fe20000000000 */
[----:B---3--:R-:W-:Y:S01]  /*d2b0*/  IMAD.U32 R8, RZ, RZ, UR6 ;  /* 0x00000006ff087e24 */ /* 0x008fe2000f8e00ff */
[----:B------:R-:W-:Y:S01]  /*d2c0*/  SEL R27, R86, R127, P0 ;  /* 0x0000007f561b7207 */ /* 0x000fe20000000000 */
[----:B------:R-:W-:Y:S01]  /*d2d0*/  IMAD.U32 R9, RZ, RZ, UR7 ;  /* 0x00000007ff097e24 */ /* 0x000fe2000f8e00ff */
[----:B------:R-:W-:Y:S01]  /*d2e0*/  SEL R68, R103, R70, P0 ;  /* 0x0000004667447207 */ /* 0x000fe20000000000 */
[----:B------:R-:W-:Y:S01]  /*d2f0*/  ULDC.64 UR6, c[0x0][0xc08] ;  /* 0x0003020000067ab9 */ /* 0x000fe20000000a00 */
[----:B------:R-:W-:Y:S01]  /*d300*/  SEL R70, R70, R103, P0 ;  /* 0x0000006746467207 */ /* 0x000fe20000000000 */
[----:B------:R2:W-:Y:S01]  /*d310*/  STSM.16.M88.4 [R44], R24 ;  /* 0x000000182c007844 */ /* 0x0005e20000000200 */
[----:B-1----:R-:W-:-:S02]  /*d320*/  SEL R29, R139, R88, P0 ;  /* 0x000000588b1d7207 */ /* 0x002fc40000000000 */
[----:B------:R-:W-:Y:S01]  /*d330*/  SEL R31, R88, R139, P0 ;  /* 0x0000008b581f7207 */ /* 0x000fe20000000000 */
[----:B------:R2:W-:Y:S01]  /*d340*/  STSM.16.M88.4 [R45], R68 ;  /* 0x000000442d007844 */ /* 0x0005e20000000200 */
[----:B------:R-:W-:Y:S02]  /*d350*/  SEL R28, R95, R72, P0 ;  /* 0x000000485f1c7207 */ /* 0x000fe40000000000 */
[----:B------:R-:W-:Y:S01]  /*d360*/  SEL R30, R72, R95, P0 ;  /* 0x0000005f481e7207 */ /* 0x000fe20000000000 */
[----:B------:R-:W-:-:S04]  /*d370*/  UISETP.NE.U32.AND UP1, UPT, UR6, URZ, UPT ;  /* 0x0000003f0600728c */ /* 0x000fc8000bf25070 */
[----:B------:R2:W-:Y:S01]  /*d380*/  STSM.16.M88.4 [R47], R28 ;  /* 0x0000001c2f007844 */ /* 0x0005e20000000200 */
[----:B------:R-:W-:Y:S01]  /*d390*/  BAR.SYNC.DEFER_BLOCKING 0x1, 0x100 ;  /* 0x0044000000007b1d */ /* 0x000fe20000010000 */
[----:B------:R-:W-:-:S06]  /*d3a0*/  UISETP.NE.AND.EX UP1, UPT, UR7, URZ, UPT, UP1 ;  /* 0x0000003f0700728c */ /* 0x000fcc000bf25310 */
[----:B------:R-:W-:-:S05]  /*d3b0*/  PLOP3.LUT P0, PT, PT, PT, UP1, 0x80, 0x0 ;  /* 0x000000000000781c */ /* 0x000fca0003f0f018 */
[----:B------:R-:W-:-:S04]  /*d3c0*/  @UP1 ULEA UR6, UP2, UR36, UR6, 0x2 ;  /* 0x0000000624061291 */ /* 0x000fc8000f84103f */
[----:B------:R-:W-:Y:S01]  /*d3d0*/  @UP1 ULEA.HI.X UR7, UR36, UR7, UR37, 0x2, UP2 ;  /* 0x0000000724071291 */ /* 0x000fe200090f1425 */
[----:B------:R-:W-:Y:S02]  /*d3e0*/  IMAD.U32 R10, RZ, RZ, UR8 ;  /* 0x00000008ff0a7e24 */ /* 0x000fe4000f8e00ff */
[----:B----4-:R-:W-:-:S03]  /*d3f0*/  IMAD.U32 R14, RZ, RZ, UR6 ;  /* 0x00000006ff0e7e24 */ /* 0x010fc6000f8e00ff */
[----:B------:R-:W-:Y:S01]  /*d400*/  IMAD.U32 R15, RZ, RZ, UR7 ;  /* 0x00000007ff0f7e24 */ /* 0x000fe2000f8e00ff */
[----:B------:R-:W3:Y:S01]  /*d410*/  @P2 LDG.E R6, desc[UR50][R8.64] ;  /* 0x0000003208062981 */ /* 0x000ee2000c1e1900 */
[----:B------:R-:W-:Y:S01]  /*d420*/  ISETP.NE.AND P1, PT, R81, 0x1, PT ;  /* 0x000000015100780c */ /* 0x000fe20003f25270 */
[----:B------:R-:W-:Y:S02]  /*d430*/  UMOV UR4, URZ ;  /* 0x0000003f00047c82 */ /* 0x000fe40008000000 */
[----:B------:R2:W5:Y:S10]  /*d440*/  @P0 LDG.E R10, desc[UR50][R14.64] ;  /* 0x000000320e0a0981 */ /* 0x000574000c1e1900 */
[----:B0-----:R-:W0:Y:S08]  /*d450*/  @P1 LDC R7, c[0x0][0xbec] ;  /* 0x0002fb00ff071b82 */ /* 0x001e300000000800 */
[----:B------:R-:W1:Y:S01]  /*d460*/  @P1 LDC R12, c[0x0][0xbf0] ;  /* 0x0002fc00ff0c1b82 */ /* 0x000e620000000800 */
[----:B---3--:R-:W-:Y:S01]  /*d470*/  @P2 R2UR UR4, R6 ;  /* 0x00000000060422ca */ /* 0x008fe200000e0000 */
[----:B012---:R-:W-:-:S14]  /*d480*/  @P0 BRA `(.L_x_2175) ;  /* 0x0000000000100947 */ /* 0x007fdc0003800000 */
[----:B------:R-:W-:Y:S05]  /*d490*/  @!P2 BRA `(.L_x_2175) ;  /* 0x00000000000ca947 */ /* 0x000fea0003800000 */
[----:B------:R-:W2:Y:S04]  /*d4a0*/  LDG.E R11, desc[UR50][R8.64] ;  /* 0x00000032080b7981 */ /* 0x000ea8000c1e1900 */
[----:B-----5:R-:W2:Y:S02]  /*d4b0*/  LDG.E R10, desc[UR50][R8.64+0x4] ;  /* 0x00000432080a7981 */ /* 0x020ea4000c1e1900 */
[----:B--2---:R-:W-:-:S07]  /*d4c0*/  IMAD.IADD R10, R10, 0x1, -R11 ;  /* 0x000000010a0a7824 */ /* 0x004fce00078e0a0b */
.L_x_2175:
[----:B------:R-:W-:Y:S01]  /*d4d0*/  USHF.R.S32.HI UR14, URZ, 0x1f, UR42 ;  /* 0x0000001f3f0e7899 */ /* 0x000fe2000801142a */
[----:B------:R-:W-:Y:S01]  /*d4e0*/  VIADD R14, R18, UR39 ;  /* 0x00000027120e7c36 */ /* 0x000fe20008000000 */
[----:B------:R-:W-:Y:S01]  /*d4f0*/  ULDC.64 UR12, c[0x0][0xb90] ;  /* 0x0002e400000c7ab9 */ /* 0x000fe20000000a00 */
[----:B------:R-:W-:Y:S01]  /*d500*/  USHF.R.S32.HI UR9, URZ, 0x1f, UR4 ;  /* 0x0000001f3f097899 */ /* 0x000fe20008011404 */
[----:B------:R-:W-:Y:S01]  /*d510*/  VIADD R26, R236, UR39 ;  /* 0x00000027ec1a7c36 */ /* 0x000fe20008000000 */
[----:B------:R-:W-:Y:S01]  /*d520*/  UIMAD UR10, UR14, UR12, URZ ;  /* 0x0000000c0e0a72a4 */ /* 0x000fe2000f8e023f */
[----:B------:R-:W-:Y:S01]  /*d530*/  @P1 IMAD.HI.U32 R7, R14, R7, RZ ;  /* 0x000000070e071227 */ /* 0x000fe200078e00ff */
        /* <DEDUP_REMOVED lines=19> */
[----:B-----5:R-:W-:Y:S01]  /*d670*/  IMAD R85, R10, R81, RZ ;  /* 0x000000510a557224 */ /* 0x020fe200078e02ff */
[----:B------:R-:W-:Y:S01]  /*d680*/  IADD3 R6, P0, R6, UR6, RZ ;  /* 0x0000000606067c10 */ /* 0x000fe2000ff1e0ff */
[----:B------:R-:W-:Y:S01]  /*d690*/  ULDC.64 UR10, c[0x0][0xaa0] ;  /* 0x0002a800000a7ab9 */ /* 0x000fe20000000a00 */
[----:B------:R-:W-:Y:S01]  /*d6a0*/  IMAD.U32 R12, RZ, RZ, UR8 ;  /* 0x00000008ff0c7e24 */ /* 0x000fe2000f8e00ff */
[----:B------:R-:W-:-:S02]  /*d6b0*/  SHF.R.S32.HI R8, RZ, 0x1f, R9 ;  /* 0x0000001fff087819 */ /* 0x000fc40000011409 */
[----:B------:R-:W-:Y:S02]  /*d6c0*/  LOP3.LUT R28, R29, 0x380, RZ, 0xc0, !PT ;  /* 0x000003801d1c7812 */ /* 0x000fe400078ec0ff */
[----:B------:R-:W-:Y:S01]  /*d6d0*/  IADD3.X R7, R7, UR7, R12, P0, !PT ;  /* 0x0000000707077c10 */ /* 0x000fe200087fe40c */
[----:B------:R-:W-:Y:S01]  /*d6e0*/  ULDC.64 UR6, c[0x0][0xb88] ;  /* 0x0002e20000067ab9 */ /* 0x000fe20000000a00 */
[----:B------:R-:W-:Y:S01]  /*d6f0*/  SHF.R.U64 R28, R28, 0x3, RZ ;  /* 0x000000031c1c7819 */ /* 0x000fe200000012ff */
[----:B------:R-:W-:Y:S01]  /*d700*/  IMAD R14, R8, UR6, RZ ;  /* 0x00000006080e7c24 */ /* 0x000fe2000f8e02ff */
[----:B------:R-:W-:Y:S01]  /*d710*/  IADD3 R13, P4, R4, 0x2000, RZ ;  /* 0x00002000040d7810 */ /* 0x000fe20007f9e0ff */
[C---:B------:R-:W-:Y:S01]  /*d720*/  IMAD.WIDE.U32 R6, R9.reuse, UR6, R6 ;  /* 0x0000000609067c25 */ /* 0x040fe2000f8e0006 */
[----:B------:R-:W-:Y:S02]  /*d730*/  LOP3.LUT R28, R28, R29, RZ, 0x3c, !PT ;  /* 0x0000001d1c1c7212 */ /* 0x000fe400078e3cff */
[----:B------:R-:W-:Y:S01]  /*d740*/  IADD3 R57, P3, R4, 0x4000, RZ ;  /* 0x0000400004397810 */ /* 0x000fe20007f7e0ff */
[----:B------:R-:W-:Y:S01]  /*d750*/  IMAD R15, R9, UR7, R14 ;  /* 0x00000007090f7c24 */ /* 0x000fe2000f8e020e */
[----:B------:R-:W-:Y:S01]  /*d760*/  ULDC.64 UR6, c[0x0][0xb50] ;  /* 0x0002d40000067ab9 */ /* 0x000fe20000000a00 */
[----:B------:R-:W-:Y:S01]  /*d770*/  IMAD.X R29, RZ, RZ, R5, P2 ;  /* 0x000000ffff1d7224 */ /* 0x000fe200010e0605 */
[----:B------:R-:W-:Y:S01]  /*d780*/  LEA R14, P0, R6, UR6, 0x2 ;  /* 0x00000006060e7c11 */ /* 0x000fe2000f8010ff */
[----:B------:R-:W-:Y:S01]  /*d790*/  IMAD.IADD R7, R7, 0x1, R15 ;  /* 0x0000000107077824 */ /* 0x000fe200078e020f */
[----:B------:R-:W-:-:S02]  /*d7a0*/  IADD3 R41, P2, R4, 0xb000, RZ ;  /* 0x0000b00004297810 */ /* 0x000fc40007f5e0ff */
[----:B------:R-:W-:Y:S01]  /*d7b0*/  LOP3.LUT R12, R13, 0x380, RZ, 0xc0, !PT ;  /* 0x000003800d0c7812 */ /* 0x000fe200078ec0ff */
[----:B------:R-:W-:Y:S01]  /*d7c0*/  SHFL.IDX PT, R20, R14, RZ, 0x1c1f ;  /* 0x001c1fff0e147589 */ /* 0x000fe200000e0000 */
[----:B------:R-:W-:Y:S01]  /*d7d0*/  LEA.HI.X R15, R6, UR7, R7, 0x2, P0 ;  /* 0x00000007060f7c11 */ /* 0x000fe200080f1407 */
[----:B------:R-:W-:Y:S01]  /*d7e0*/  VIADD R6, R26, 0x8 ;  /* 0x000000081a067836 */ /* 0x000fe20000000000 */
[----:B------:R-:W-:Y:S01]  /*d7f0*/  IADD3 R25, P0, R4, 0x3000, RZ ;  /* 0x0000300004197810 */ /* 0x000fe20007f1e0ff */
[----:B------:R-:W-:Y:S01]  /*d800*/  SHFL.IDX PT, R42, R14, 0x1, 0x1c1f ;  /* 0x003c1f000e2a7f89 */ /* 0x000fe200000e0000 */
[----:B------:R-:W-:Y:S02]  /*d810*/  LOP3.LUT R40, R41, 0x380, RZ, 0xc0, !PT ;  /* 0x0000038029287812 */ /* 0x000fe400078ec0ff */
[----:B------:R-:W-:Y:S01]  /*d820*/  LOP3.LUT R24, R25, 0x380, RZ, 0xc0, !PT ;  /* 0x0000038019187812 */ /* 0x000fe200078ec0ff */
[----:B------:R-:W1:Y:S01]  /*d830*/  SHFL.IDX PT, R21, R15, RZ, 0x1c1f ;  /* 0x001c1fff0f157589 */ /* 0x000e6200000e0000 */
[----:B------:R-:W-:-:S02]  /*d840*/  SHF.R.U64 R40, R40, 0x3, RZ ;  /* 0x0000000328287819 */ /* 0x000fc400000012ff */
[----:B------:R-:W-:Y:S01]  /*d850*/  SHF.R.U64 R24, R24, 0x3, RZ ;  /* 0x0000000318187819 */ /* 0x000fe200000012ff */
[----:B------:R-:W2:Y:S01]  /*d860*/  SHFL.IDX PT, R43, R15, 0x1, 0x1c1f ;  /* 0x003c1f000f2b7f89 */ /* 0x000ea200000e0000 */
[----:B------:R-:W-:Y:S01]  /*d870*/  LOP3.LUT R40, R40, R41, RZ, 0x3c, !PT ;  /* 0x0000002928287212 */ /* 0x000fe200078e3cff */
[--C-:B------:R-:W-:Y:S01]  /*d880*/  IMAD.X R41, RZ, RZ, R5.reuse, P2 ;  /* 0x000000ffff297224 */ /* 0x100fe200010e0605 */
[----:B------:R-:W-:Y:S01]  /*d890*/  LOP3.LUT R24, R24, R25, RZ, 0x3c, !PT ;  /* 0x0000001918187212 */ /* 0x000fe200078e3cff */
[----:B------:R-:W-:Y:S01]  /*d8a0*/  IMAD.X R25, RZ, RZ, R5, P0 ;  /* 0x000000ffff197224 */ /* 0x000fe200000e0605 */
[----:B------:R-:W-:Y:S02]  /*d8b0*/  IADD3 R61, P0, R4, 0x9000, RZ ;  /* 0x00009000043d7810 */ /* 0x000fe40007f1e0ff */
[----:B------:R-:W-:Y:S02]  /*d8c0*/  LOP3.LUT R56, R57, 0x380, RZ, 0xc0, !PT ;  /* 0x0000038039387812 */ /* 0x000fe400078ec0ff */
[----:B------:R-:W-:-:S02]  /*d8d0*/  LOP3.LUT R60, R61, 0x380, RZ, 0xc0, !PT ;  /* 0x000003803d3c7812 */ /* 0x000fc400078ec0ff */
[----:B------:R-:W-:Y:S02]  /*d8e0*/  IADD3 R11, P5, R4, 0x1000, RZ ;  /* 0x00001000040b7810 */ /* 0x000fe40007fbe0ff */
[----:B------:R-:W-:Y:S02]  /*d8f0*/  SHF.R.U64 R60, R60, 0x3, RZ ;  /* 0x000000033c3c7819 */ /* 0x000fe400000012ff */
[----:B------:R-:W-:Y:S01]  /*d900*/  SHF.R.U64 R12, R12, 0x3, RZ ;  /* 0x000000030c0c7819 */ /* 0x000fe200000012ff */
[--C-:B------:R-:W-:Y:S01]  /*d910*/  IMAD.X R9, RZ, RZ, R5.reuse, P5 ;  /* 0x000000ffff097224 */ /* 0x100fe200028e0605 */
[----:B------:R-:W-:Y:S01]  /*d920*/  LOP3.LUT R60, R60, R61, RZ, 0x3c, !PT ;  /* 0x0000003d3c3c7212 */ /* 0x000fe200078e3cff */
[----:B------:R-:W-:Y:S01]  /*d930*/  IMAD.X R61, RZ, RZ, R5, P0 ;  /* 0x000000ffff3d7224 */ /* 0x000fe200000e0605 */
[----:B------:R-:W-:Y:S02]  /*d940*/  LOP3.LUT P0, RZ, R234, 0x3, RZ, 0xc0, !PT ;  /* 0x00000003eaff7812 */ /* 0x000fe4000780c0ff */
[----:B------:R-:W-:-:S02]  /*d950*/  SHF.R.U64 R56, R56, 0x3, RZ ;  /* 0x0000000338387819 */ /* 0x000fc400000012ff */
[-C--:B------:R-:W-:Y:S02]  /*d960*/  ISETP.GE.OR P2, PT, R26, R85.reuse, P0 ;  /* 0x000000551a00720c */ /* 0x080fe40000746670 */
[----:B------:R-:W-:Y:S02]  /*d970*/  ISETP.GE.OR P0, PT, R6, R85, P0 ;  /* 0x000000550600720c */ /* 0x000fe40000706670 */
        /* <DEDUP_REMOVED lines=8> */
[----:B-1----:R1:W-:Y:S01]  /*da00*/  @!P2 ST.E desc[UR50][R20.64], R2 ;  /* 0x000000021400a985 */ /* 0x0023e2000c101932 */
        /* <DEDUP_REMOVED lines=8> */
[----:B------:R-:W-:-:S02]  /*da90*/  LOP3.LUT R44, R45, 0x380, RZ, 0xc0, !PT ;  /* 0x000003802d2c7812 */ /* 0x000fc400078ec0ff */
[----:B------:R-:W-:Y:S01]  /*daa0*/  LOP3.LUT R8, R11, 0x380, RZ, 0xc0, !PT ;  /* 0x000003800b087812 */ /* 0x000fe200078ec0ff */
[----:B-1----:R-:W1:Y:S01]  /*dab0*/  @P1 LDC R21, c[0x0][0xbec] ;  /* 0x0002fb00ff151b82 */ /* 0x002e620000000800 */
[----:B------:R-:W-:Y:S01]  /*dac0*/  SHF.R.U64 R32, R32, 0x3, RZ ;  /* 0x0000000320207819 */ /* 0x000fe200000012ff */
[----:B------:R-:W-:Y:S01]  /*dad0*/  UIADD3 UR7, UR7, UR8, URZ ;  /* 0x0000000807077290 */ /* 0x000fe2000fffe03f */
[----:B------:R-:W-:Y:S01]  /*dae0*/  SHF.R.U64 R36, R36, 0x3, RZ ;  /* 0x0000000324247819 */ /* 0x000fe200000012ff */
[----:B------:R-:W-:Y:S01]  /*daf0*/  UIMAD UR4, UR14, UR10, URZ ;  /* 0x0000000a0e0472a4 */ /* 0x000fe2000f8e023f */
[----:B------:R-:W-:Y:S01]  /*db00*/  SHF.R.U64 R68, R68, 0x3, RZ ;  /* 0x0000000344447819 */ /* 0x000fe200000012ff */
[----:B--2---:R-:W-:Y:S01]  /*db10*/  IMAD R0, R232, 0x20, R233 ;  /* 0x00000020e8007824 */ /* 0x004fe200078e02e9 */
[----:B------:R-:W-:Y:S01]  /*db20*/  SHF.R.U64 R44, R44, 0x3, RZ ;  /* 0x000000032c2c7819 */ /* 0x000fe200000012ff */
[----:B------:R-:W-:Y:S01]  /*db30*/  UIMAD UR4, UR42, UR11, UR4 ;  /* 0x0000000b2a0472a4 */ /* 0x000fe2000f8e0204 */
[----:B------:R-:W-:Y:S01]  /*db40*/  LOP3.LUT R32, R32, R33, RZ, 0x3c, !PT ;  /* 0x0000002120207212 */ /* 0x000fe200078e3cff */
[----:B------:R-:W-:Y:S01]  /*db50*/  VIADD R52, R0, UR39 ;  /* 0x0000002700347c36 */ /* 0x000fe20008000000 */
[----:B------:R-:W-:Y:S01]  /*db60*/  LOP3.LUT R36, R36, R37, RZ, 0x3c, !PT ;  /* 0x0000002524247212 */ /* 0x000fe200078e3cff */
[--C-:B------:R-:W-:Y:S01]  /*db70*/  IMAD.X R33, RZ, RZ, R5.reuse, P6 ;  /* 0x000000ffff217224 */ /* 0x100fe200030e0605 */
[----:B------:R-:W-:Y:S01]  /*db80*/  LOP3.LUT R68, R68, R69, RZ, 0x3c, !PT ;  /* 0x0000004544447212 */ /* 0x000fe200078e3cff */
[--C-:B------:R-:W-:Y:S01]  /*db90*/  IMAD.X R37, RZ, RZ, R5.reuse, P5 ;  /* 0x000000ffff257224 */ /* 0x100fe200028e0605 */
[----:B------:R-:W-:Y:S01]  /*dba0*/  LOP3.LUT R44, R44, R45, RZ, 0x3c, !PT ;  /* 0x0000002d2c2c7212 */ /* 0x000fe200078e3cff */
[--C-:B------:R-:W-:Y:S01]  /*dbb0*/  IMAD.X R69, RZ, RZ, R5.reuse, P4 ;  /* 0x000000ffff457224 */ /* 0x100fe200020e0605 */
[----:B------:R-:W-:Y:S01]  /*dbc0*/  UIMAD.WIDE.U32 UR6, UR42, UR10, UR6 ;  /* 0x0000000a2a0672a5 */ /* 0x000fe2000f8e0006 */
[----:B------:R-:W-:Y:S01]  /*dbd0*/  SHF.R.U64 R8, R8, 0x3, RZ ;  /* 0x0000000308087819 */ /* 0x000fe200000012ff */
[--C-:B------:R-:W-:Y:S01]  /*dbe0*/  IMAD.X R45, RZ, RZ, R5.reuse, P3 ;  /* 0x000000ffff2d7224 */ /* 0x100fe200018e0605 */
[C---:B------:R-:W-:Y:S01]  /*dbf0*/  IADD3 R77, P6, R4.reuse, 0xc000, RZ ;  /* 0x0000c000044d7810 */ /* 0x040fe20007fde0ff */
[----:B------:R-:W-:Y:S01]  /*dc00*/  ULDC.64 UR8, c[0x0][0xaf0] ;  /* 0x0002bc0000087ab9 */ /* 0x000fe20000000a00 */
[C---:B------:R-:W-:Y:S01]  /*dc10*/  IADD3 R73, P5, R4.reuse, 0xd000, RZ ;  /* 0x0000d00004497810 */ /* 0x040fe20007fbe0ff */
[----:B------:R-:W5:Y:S01]  /*dc20*/  LD.E.128 R12, desc[UR50][R12.64] ;  /* 0x000000320c0c7980 */ /* 0x000f62000c101d00 */
[----:B------:R-:W-:Y:S01]  /*dc30*/  IADD3 R65, P4, R4, 0xe000, RZ ;  /* 0x0000e00004417810 */ /* 0x000fe20007f9e0ff */
[----:B-1----:R-:W-:Y:S01]  /*dc40*/  @P1 IMAD.HI.U32 R0, R52, R21, RZ ;  /* 0x0000001534001227 */ /* 0x002fe200078e00ff */
[----:B------:R-:W-:Y:S01]  /*dc50*/  IADD3 R7, P3, R4, 0xf000, RZ ;  /* 0x0000f00004077810 */ /* 0x000fe20007f7e0ff */
[----:B------:R-:W-:Y:S01]  /*dc60*/  UIADD3 UR7, UR7, UR4, URZ ;  /* 0x0000000407077290 */ /* 0x000fe2000fffe03f */
[----:B------:R-:W-:Y:S01]  /*dc70*/  LOP3.LUT R8, R8, R11, RZ, 0x3c, !PT ;  /* 0x0000000b08087212 */ /* 0x000fe200078e3cff */
[----:B------:R-:W-:Y:S01]  /*dc80*/  UIMAD UR4, UR37, UR8, URZ ;  /* 0x00000008250472a4 */ /* 0x000fe2000f8e023f */
[----:B------:R-:W-:Y:S01]  /*dc90*/  LOP3.LUT R76, R77, 0x380, RZ, 0xc0, !PT ;  /* 0x000003804d4c7812 */ /* 0x000fe200078ec0ff */
[----:B------:R-:W-:Y:S01]  /*dca0*/  IMAD.MOV.U32 R53, RZ, RZ, R52 ;  /* 0x000000ffff357224 */ /* 0x000fe200078e0034 */
[----:B------:R-:W-:Y:S01]  /*dcb0*/  LOP3.LUT R72, R73, 0x380, RZ, 0xc0, !PT ;  /* 0x0000038049487812 */ /* 0x000fe200078ec0ff */
[----:B------:R-:W-:Y:S01]  /*dcc0*/  IMAD.X R49, RZ, RZ, R5, P3 ;  /* 0x000000ffff317224 */ /* 0x000fe200018e0605 */
[----:B------:R-:W-:Y:S01]  /*dcd0*/  LOP3.LUT R64, R65, 0x380, RZ, 0xc0, !PT ;  /* 0x0000038041407812 */ /* 0x000fe200078ec0ff */
[----:B------:R-:W5:Y:S01]  /*dce0*/  LD.E.128 R24, desc[UR50][R24.64] ;  /* 0x0000003218187980 */ /* 0x000f62000c101d00 */
[----:B------:R-:W-:-:S02]  /*dcf0*/  LOP3.LUT R11, R4, 0x380, RZ, 0xc0, !PT ;  /* 0x00000380040b7812 */ /* 0x000fc400078ec0ff */
[----:B------:R-:W-:Y:S01]  /*dd00*/  LOP3.LUT R6, R7, 0x380, RZ, 0xc0, !PT ;  /* 0x0000038007067812 */ /* 0x000fe200078ec0ff */
[----:B------:R-:W-:Y:S01]  /*dd10*/  UIMAD UR4, UR36, UR9, UR4 ;  /* 0x00000009240472a4 */ /* 0x000fe2000f8e0204 */
[----:B0-----:R-:W-:Y:S01]  /*dd20*/  @P1 SHF.R.U32.HI R53, RZ, R83, R0 ;  /* 0x00000053ff351219 */ /* 0x001fe20000011600 */
[----:B------:R-:W-:Y:S01]  /*dd30*/  UIMAD.WIDE.U32 UR6, UR36, UR8, UR6 ;  /* 0x00000008240672a5 */ /* 0x000fe2000f8e0006 */
[----:B------:R-:W-:Y:S01]  /*dd40*/  SHF.R.U64 R76, R76, 0x3, RZ ;  /* 0x000000034c4c7819 */ /* 0x000fe200000012ff */
[----:B------:R-:W5:Y:S01]  /*dd50*/  LD.E.128 R56, desc[UR50][R56.64] ;  /* 0x0000003238387980 */ /* 0x000f62000c101d00 */
[----:B------:R-:W-:Y:S02]  /*dd60*/  SHF.R.U64 R72, R72, 0x3, RZ ;  /* 0x0000000348487819 */ /* 0x000fe400000012ff */
[----:B------:R-:W-:Y:S01]  /*dd70*/  SHF.R.U64 R64, R64, 0x3, RZ ;  /* 0x0000000340407819 */ /* 0x000fe200000012ff */
[----:B------:R-:W5:Y:S01]  /*dd80*/  LD.E.128 R28, desc[UR50][R28.64] ;  /* 0x000000321c1c7980 */ /* 0x000f62000c101d00 */
[----:B------:R-:W-:-:S02]  /*dd90*/  SHF.R.U64 R11, R11, 0x3, RZ ;  /* 0x000000030b0b7819 */ /* 0x000fc400000012ff */
        /* <DEDUP_REMOVED lines=11> */
[----:B------:R-:W-:Y:S01]  /*de50*/  ULDC.64 UR8, c[0x0][0xae0] ;  /* 0x0002b80000087ab9 */ /* 0x000fe20000000a00 */
[----:B------:R-:W-:Y:S01]  /*de60*/  LOP3.LUT R48, R6, R7, RZ, 0x3c, !PT ;  /* 0x0000000706307212 */ /* 0x000fe200078e3cff */
[----:B------:R-:W-:Y:S01]  /*de70*/  IMAD R0, R0, UR8, RZ ;  /* 0x0000000800007c24 */ /* 0x000fe2000f8e02ff */
[----:B------:R-:W5:Y:S01]  /*de80*/  LD.E.128 R8, desc[UR50][R8.64] ;  /* 0x0000003208087980 */ /* 0x000f62000c101d00 */
[----:B------:R-:W-:-:S02]  /*de90*/  IMAD R81, R81, R2, R52 ;  /* 0x0000000251517224 */ /* 0x000fc400078e0234 */
[----:B------:R-:W-:Y:S01]  /*dea0*/  IMAD.U32 R21, RZ, RZ, UR7 ;  /* 0x00000007ff157e24 */ /* 0x000fe2000f8e00ff */
[----:B------:R-:W5:Y:S01]  /*deb0*/  LD.E.128 R4, desc[UR50][R4.64] ;  /* 0x0000003204047980 */ /* 0x000f62000c101d00 */
[----:B------:R-:W-:Y:S01]  /*dec0*/  IMAD.U32 R20, RZ, RZ, UR6 ;  /* 0x00000006ff147e24 */ /* 0x000fe2000f8e00ff */
[----:B------:R-:W-:Y:S01]  /*ded0*/  ULDC.64 UR6, c[0x0][0xad8] ;  /* 0x0002b60000067ab9 */ /* 0x000fe20000000a00 */
[----:B------:R-:W-:Y:S01]  /*dee0*/  IMAD.U32 R21, RZ, RZ, UR4 ;  /* 0x00000004ff157e24 */ /* 0x000fe2000f8e00ff */
[----:B------:R-:W5:Y:S01]  /*def0*/  LD.E.128 R32, desc[UR50][R32.64] ;  /* 0x0000003220207980 */ /* 0x000f62000c101d00 */
[C---:B------:R-:W-:Y:S01]  /*df00*/  IMAD R83, R53.reuse, UR9, R0 ;  /* 0x0000000935537c24 */ /* 0x040fe2000f8e0200 */
[----:B------:R-:W-:Y:S02]  /*df10*/  SHF.R.S32.HI R0, RZ, 0x1f, R81 ;  /* 0x0000001fff007819 */ /* 0x000fe40000011451 */
[----:B------:R-:W5:Y:S01]  /*df20*/  LD.E.128 R36, desc[UR50][R36.64] ;  /* 0x0000003224247980 */ /* 0x000f62000c101d00 */
[----:B------:R-:W-:-:S03]  /*df30*/  IMAD.WIDE.U32 R20, R53, UR8, R20 ;  /* 0x0000000835147c25 */ /* 0x000fc6000f8e0014 */
        /* <DEDUP_REMOVED lines=16> */
[----:B------:R-:W-:Y:S02]  /*e040*/  VIADD R84, R233, UR39 ;  /* 0x00000027e9547c36 */ /* 0x000fe40008000000 */
        /* <DEDUP_REMOVED lines=39> */
.L_x_2177:
[----:B------:R-:W-:Y:S05]  /*e2c0*/  BSYNC B1 ;  /* 0x0000000000017941 */ /* 0x000fea0003800000 */
.L_x_2176:
        /* <DEDUP_REMOVED lines=21> */
.L_x_2179:
[----:B------:R-:W-:Y:S05]  /*e420*/  BSYNC B1 ;  /* 0x0000000000017941 */ /* 0x000fea0003800000 */
.L_x_2178:
        /* <DEDUP_REMOVED lines=21> */
.L_x_2181:
[----:B------:R-:W-:Y:S05]  /*e580*/  BSYNC B1 ;  /* 0x0000000000017941 */ /* 0x000fea0003800000 */
.L_x_2180:
        /* <DEDUP_REMOVED lines=24> */
.L_x_2174:
        /* <DEDUP_REMOVED lines=35> */
.L_x_2183:
[----:B------:R-:W-:Y:S01]  /*e940*/  USEL UR36, UR36, URZ, !UP0 ;  /* 0x0000003f24247287 */ /* 0x000fe2000c000000 */
[----:B------:R-:W-:Y:S01]  /*e950*/  BSSY B1, `(.L_x_2184) ;  /* 0x000002c000017945 */ /* 0x000fe20003800000 */
[----:B------:R-:W-:-:S03]  /*e960*/  USEL UR37, UR37, URZ, !UP0 ;  /* 0x0000003f25257287 */ /* 0x000fc6000c000000 */
[----:B------:R-:W-:Y:S09]  /*e970*/  @P1 BRA `(.L_x_2185) ;  /* 0x0000000000a41947 */ /* 0x000ff20003800000 */
        /* <DEDUP_REMOVED lines=41> */
.L_x_2185:
[----:B------:R-:W-:Y:S05]  /*ec10*/  BSYNC B1 ;  /* 0x0000000000017941 */ /* 0x000fea0003800000 */
.L_x_2184:
[----:B0-----:R-:W0:Y:S01]  /*ec20*/  @P0 LDC R3, c[0x0][0xbf0] ;  /* 0x0002fc00ff030b82 */ /* 0x001e220000000800 */
[----:B------:R-:W-:Y:S01]  /*ec30*/  ULDC.64 UR12, c[0x0][0xaa0] ;  /* 0x0002a800000c7ab9 */ /* 0x000fe20000000a00 */
[----:B------:R-:W-:Y:S01]  /*ec40*/  IMAD R2, R232, 0x20, R233 ;  /* 0x00000020e8027824 */ /* 0x000fe200078e02e9 */
[----:B------:R-:W-:Y:S01]  /*ec50*/  UIMAD UR8, UR9, UR12, URZ ;  /* 0x0000000c090872a4 */ /* 0x000fe2000f8e023f */
[----:B------:R-:W-:Y:S01]  /*ec60*/  BSSY B1, `(.L_x_2186) ;  /* 0x0000045000017945 */ /* 0x000fe20003800000 */
[----:B------:R-:W-:Y:S01]  /*ec70*/  UIMAD.WIDE.U32 UR6, UR4, UR12, URZ ;  /* 0x0000000c040672a5 */ /* 0x000fe2000f8e003f */
[----:B------:R-:W-:Y:S01]  /*ec80*/  VIADD R6, R2, UR39 ;  /* 0x0000002702067c36 */ /* 0x000fe20008000000 */
[----:B------:R-:W-:Y:S01]  /*ec90*/  UIMAD UR8, UR4, UR13, UR8 ;  /* 0x0000000d040872a4 */ /* 0x000fe2000f8e0208 */
[----:B------:R-:W-:Y:S02]  /*eca0*/  SHF.R.S32.HI R20, RZ, 0x1f, R23 ;  /* 0x0000001fff147819 */ /* 0x000fe40000011417 */
        /* <DEDUP_REMOVED lines=64> */
.L_x_2187:
[----:B------:R-:W-:Y:S05]  /*f0b0*/  BSYNC B1 ;  /* 0x0000000000017941 */ /* 0x000fea0003800000 */
.L_x_2186:
        /* <DEDUP_REMOVED lines=21> */
.L_x_2189:
[----:B------:R-:W-:Y:S05]  /*f210*/  BSYNC B1 ;  /* 0x0000000000017941 */ /* 0x000fea0003800000 */
.L_x_2188:
        /* <DEDUP_REMOVED lines=21> */
.L_x_2191:
[----:B------:R-:W-:Y:S05]  /*f370*/  BSYNC B1 ;  /* 0x0000000000017941 */ /* 0x000fea0003800000 */
.L_x_2190:
        /* <DEDUP_REMOVED lines=22> */
.L_x_2182:
[----:B------:R-:W-:Y:S05]  /*f4e0*/  BSYNC B0 ;  /* 0x0000000000007941 */ /* 0x000fea0003800000 */
.L_x_2173:
[----:B------:R-:W-:Y:S02]  /*f4f0*/  ULDC UR4, c[0x0][0xc3c] ;  /* 0x00030f0000047ab9 */ /* 0x000fe40000000800 */
[----:B------:R-:W-:-:S13]  /*f500*/  ISETP.GE.AND P0, PT, R55, UR4, PT ;  /* 0x0000000437007c0c */ /* 0x000fda000bf06270 */
[----:B------:R-:W-:Y:S05]  /*f510*/  @!P0 BRA `(.L_x_2192) ;  /* 0xffffff1800488947 */ /* 0x000fea000383ffff */
[----:B------:R-:W-:Y:S05]  /*f520*/  EXIT ;  /* 0x000000000000794d */ /* 0x000fea0003800000 */
.L_x_2134:
[----:B------:R-:W-:-:S08]  /*f530*/  NOP ;  /* 0x0000000000007918 */ /* 0x000fd00000000000 */
[----:B------:R-:W0:-:S00]  /*f540*/  USETMAXREG.DEALLOC.CTAPOOL 0x18 ;  /* 0x00000018000079c8 */ /* 0x000e0000080e0500 */
[----:B0-----:R-:W-:Y:S01]  /*f550*/  LOP3.LUT R0, R0, 0x3, RZ, 0xc0, !PT ;  /* 0x0000000300007812 */ /* 0x001fe200078ec0ff */
[----:B------:R-:W-:-:S05]  /*f560*/  IMAD.MOV.U32 R6, RZ, RZ, RZ ;  /* 0x000000ffff067224 */ /* 0x000fca00078e00ff */
[----:B------:R-:W0:Y:S02]  /*f570*/  SHFL.IDX PT, R0, R0, RZ, 0x1f ;  /* 0x00001fff00007589 */ /* 0x000e2400000e0000 */
[----:B0-----:R-:W-:-:S04]  /*f580*/  ISETP.NE.AND P0, PT, R0, RZ, PT ;  /* 0x000000ff0000720c */ /* 0x001fc80003f05270 */
[----:B------:R-:W-:-:S05]  /*f590*/  P2R R0, PR, RZ, 0x1 ;  /* 0x00000001ff007803 */ /* 0x000fca0000000000 */
[----:B------:R0:W-:Y:S04]  /*f5a0*/  STL [R1+0x38], R0 ;  /* 0x0000380001007387 */ /* 0x0001e80000100800 */
        /* <DEDUP_REMOVED lines=12> */
.L_x_2193:
[----:B0-----:R-:W0:Y:S01]  /*f670*/  S2R R0, SR_TID.X ;  /* 0x0000000000007919 */ /* 0x001e220000002100 */
        /* <DEDUP_REMOVED lines=40> */
.L_x_2199:
        /* <DEDUP_REMOVED lines=14> */
.L_x_2198:
[----:B------:R-:W-:Y:S05]  /*f9e0*/  BSYNC B0 ;  /* 0x0000000000007941 */ /* 0x000fea0003800000 */
.L_x_2197:
        /* <DEDUP_REMOVED lines=22> */
.L_x_2195:
        /* <DEDUP_REMOVED lines=25> */
.L_x_2200:
        /* <DEDUP_REMOVED lines=58> */
.L_x_2196:
[----:B------:R0:W-:Y:S01]  /*10080*/  STL [R1+0x10], R0 ;  /* 0x0000100001007387 */ /* 0x0001e20000100800 */
[----:B------:R-:W-:-:S03]  /*10090*/  UMOV UR36, URZ ;  /* 0x0000003f00247c82 */ /* 0x000fc60008000000 */
[----:B------:R0:W-:Y:S02]  /*100a0*/  STL [R1+0x14], RZ ;  /* 0x000014ff01007387 */ /* 0x0001e40000100800 */
.L_x_2201:
        /* <DEDUP_REMOVED lines=11> */
.L_x_2194:
[----:B0-2---:R-:W-:Y:S01]  /*10160*/  IMAD.MOV.U32 R0, RZ, RZ, 0x1 ;  /* 0x00000001ff007424 */ /* 0x005fe200078e00ff */
[----:B------:R-:W-:Y:S01]  /*10170*/  ULDC UR4, c[0x0][0xc3c] ;  /* 0x00030f0000047ab9 */ /* 0x000fe20000000800 */
[----:B------:R0:W-:Y:S01]  /*10180*/  STL [R1+0x34], RZ ;  /* 0x000034ff01007387 */ /* 0x0001e20000100800 */
[----:B------:R-:W-:-:S03]  /*10190*/  UISETP.GE.AND UP0, UPT, UR42, UR4, UPT ;  /* 0x000000042a00728c */ /* 0x000fc6000bf06270 */
[----:B------:R0:W-:Y:S03]  /*101a0*/  STL [R1+0x4], R0 ;  /* 0x0000040001007387 */ /* 0x0001e60000100800 */
[----:B------:R-:W-:Y:S01]  /*101b0*/  PLOP3.LUT P0, PT, PT, PT, UP0, 0x80, 0x0 ;  /* 0x000000000000781c */ /* 0x000fe20003f0f008 */
[----:B------:R0:W-:-:S12]  /*101c0*/  STL [R1], RZ ;  /* 0x000000ff01007387 */ /* 0x0001d80000100800 */
[----:B0-----:R-:W-:Y:S05]  /*101d0*/  @P0 BRA `(.L_x_2202) ;  /* 0x0000004c00bc0947 */ /* 0x001fea0003800000 */
[----:B------:R-:W0:Y:S01]  /*101e0*/  S2R R7, SR_TID.X ;  /* 0x0000000000077919 */ /* 0x000e220000002100 */
        /* <DEDUP_REMOVED lines=8> */
[C---:B0-----:R-:W-:Y:S01]  /*10270*/  LOP3.LUT R6, R7.reuse, 0x7f, RZ, 0xc0, !PT ;  /* 0x0000007f07067812 */ /* 0x041fe200078ec0ff */
[C---:B------:R-:W-:Y:S01]  /*10280*/  IMAD.SHL.U32 R2, R7.reuse, 0x80, RZ ;  /* 0x0000008007027824 */ /* 0x040fe200078e00ff */
        /* <DEDUP_REMOVED lines=35> */
.L_x_2273:
[----:B------:R-:W-:Y:S01]  /*104c0*/  ULDC.64 UR4, c[0x0][0xc88] ;  /* 0x0003220000047ab9 */ /* 0x000fe20000000a00 */
[----:B------:R-:W-:Y:S01]  /*104d0*/  IMAD.MOV.U32 R0, RZ, RZ, RZ ;  /* 0x000000ffff007224 */ /* 0x000fe200078e00ff */
[----:B------:R-:W-:Y:S01]  /*104e0*/  UIMAD.WIDE UR4, UR42, 0x4, UR4 ;  /* 0x000000042a0478a5 */ /* 0x000fe2000f8e0204 */
[----:B------:R-:W-:Y:S01]  /*104f0*/  ULDC.64 UR8, c[0x0][0xa18] ;  /* 0x0002860000087ab9 */ /* 0x000fe20000000a00 */
[----:B------:R-:W-:-:S04]  /*10500*/  ULDC.64 UR6, c[0x0][0xa08] ;  /* 0x0002820000067ab9 */ /* 0x000fc80000000a00 */
[----:B------:R-:W-:Y:S02]  /*10510*/  IMAD.U32 R2, RZ, RZ, UR4 ;  /* 0x00000004ff027e24 */ /* 0x000fe4000f8e00ff */
[----:B------:R-:W-:Y:S01]  /*10520*/  IMAD.U32 R3, RZ, RZ, UR5 ;  /* 0x00000005ff037e24 */ /* 0x000fe2000f8e00ff */
[----:B------:R-:W-:-:S04]  /*10530*/  ULDC.64 UR4, c[0x0][0xa28] ;  /* 0x00028a0000047ab9 */ /* 0x000fc80000000a00 */
[----:B--2---:R-:W2:Y:S01]  /*10540*/  LDG.E R2, desc[UR50][R2.64] ;  /* 0x0000003202027981 */ /* 0x004ea2000c1e1900 */
[----:B------:R-:W-:-:S04]  /*10550*/  UISETP.NE.U32.AND UP0, UPT, UR4, URZ, UPT ;  /* 0x0000003f0400728c */ /* 0x000fc8000bf05070 */
[----:B------:R-:W-:-:S06]  /*10560*/  UISETP.NE.AND.EX UP0, UPT, UR5, URZ, UPT, UP0 ;  /* 0x0000003f0500728c */ /* 0x000fcc000bf05300 */
[----:B------:R-:W-:Y:S02]  /*10570*/  PLOP3.LUT P0, PT, PT, PT, UP0, 0x80, 0x0 ;  /* 0x000000000000781c */ /* 0x000fe40003f0f008 */
[----:B------:R-:W-:-:S04]  /*10580*/  ISETP.NE.U32.AND P1, PT, RZ, UR6, PT ;  /* 0x00000006ff007c0c */ /* 0x000fc8000bf25070 */
[----:B------:R-:W-:Y:S01]  /*10590*/  ISETP.NE.AND.EX P1, PT, RZ, UR7, PT, P1 ;  /* 0x00000007ff007c0c */ /* 0x000fe2000bf25310 */
[----:B------:R-:W-:Y:S01]  /*105a0*/  IMAD.MOV.U32 R8, RZ, RZ, RZ ;  /* 0x000000ffff087224 */ /* 0x000fe200078e00ff */
[----:B--2---:R-:W-:-:S13]  /*105b0*/  R2UR UR43, R2 ;  /* 0x00000000022b72ca */ /* 0x004fda00000e0000 */
[----:B------:R-:W-:Y:S02]  /*105c0*/  USHF.R.S32.HI UR46, URZ, 0x1f, UR43 ;  /* 0x0000001f3f2e7899 */ /* 0x000fe4000801142b */
[----:B------:R-:W-:-:S04]  /*105d0*/  @UP0 ULEA UR4, UP1, UR43, UR4, 0x2 ;  /* 0x000000042b040291 */ /* 0x000fc8000f82103f */
[----:B------:R-:W-:Y:S02]  /*105e0*/  @UP0 ULEA.HI.X UR5, UR43, UR5, UR46, 0x2, UP1 ;  /* 0x000000052b050291 */ /* 0x000fe400088f142e */
[----:B------:R-:W-:Y:S01]  /*105f0*/  IMAD.U32 R2, RZ, RZ, UR4 ;  /* 0x00000004ff027e24 */ /* 0x000fe2000f8e00ff */
[----:B------:R-:W-:-:S03]  /*10600*/  USHF.L.U32 UR44, UR43, 0x2, URZ ;  /* 0x000000022b2c7899 */ /* 0x000fc6000800063f */
[----:B------:R-:W-:Y:S01]  /*10610*/  IMAD.U32 R3, RZ, RZ, UR5 ;  /* 0x00000005ff037e24 */ /* 0x000fe2000f8e00ff */
[----:B------:R-:W-:Y:S01]  /*10620*/  ULDC.64 UR4, c[0x0][0xa00] ;  /* 0x0002800000047ab9 */ /* 0x000fe20000000a00 */
[----:B------:R-:W-:-:S03]  /*10630*/  USHF.L.U64.HI UR45, UR43, 0x2, UR46 ;  /* 0x000000022b2d7899 */ /* 0x000fc6000801022e */
[----:B0-----:R0:W5:Y:S01]  /*10640*/  @P0 LDG.E R0, desc[UR50][R2.64] ;  /* 0x0000003202000981 */ /* 0x001162000c1e1900 */
[----:B------:R-:W-:Y:S01]  /*10650*/  ISETP.NE.U32.AND P0, PT, RZ, UR4, PT ;  /* 0x00000004ff007c0c */ /* 0x000fe2000bf05070 */
[----:B------:R-:W-:Y:S02]  /*10660*/  UIADD3 UR4, UP0, UR44, UR4, URZ ;  /* 0x000000042c047290 */ /* 0x000fe4000ff1e03f */
[----:B------:R-:W-:Y:S01]  /*10670*/  UIADD3 UR6, UP1, UR44, UR6, URZ ;  /* 0x000000062c067290 */ /* 0x000fe2000ff3e03f */
[----:B------:R-:W-:Y:S01]  /*10680*/  ISETP.NE.AND.EX P0, PT, RZ, UR5, PT, P0 ;  /* 0x00000005ff007c0c */ /* 0x000fe2000bf05300 */
[----:B------:R-:W-:Y:S02]  /*10690*/  UIADD3.X UR5, UR45, UR5, URZ, UP0, !UPT ;  /* 0x000000052d057290 */ /* 0x000fe400087fe43f */
[----:B------:R-:W-:Y:S02]  /*106a0*/  UISETP.NE.U32.AND UP0, UPT, UR8, URZ, UPT ;  /* 0x0000003f0800728c */ /* 0x000fe4000bf05070 */
[----:B------:R-:W-:Y:S01]  /*106b0*/  UIADD3.X UR7, UR45, UR7, URZ, UP1, !UPT ;  /* 0x000000072d077290 */ /* 0x000fe20008ffe43f */
[----:B0-----:R-:W-:Y:S01]  /*106c0*/  IMAD.U32 R2, RZ, RZ, UR4 ;  /* 0x00000004ff027e24 */ /* 0x001fe2000f8e00ff */
[----:B------:R-:W-:Y:S01]  /*106d0*/  UISETP.NE.AND.EX UP0, UPT, UR9, URZ, UPT, UP0 ;  /* 0x0000003f0900728c */ /* 0x000fe2000bf05300 */
[----:B------:R-:W-:-:S02]  /*106e0*/  IMAD.U32 R3, RZ, RZ, UR5 ;  /* 0x00000005ff037e24 */ /* 0x000fc4000f8e00ff */
[----:B------:R-:W-:Y:S02]  /*106f0*/  IMAD.U32 R4, RZ, RZ, UR6 ;  /* 0x00000006ff047e24 */ /* 0x000fe4000f8e00ff */
[----:B------:R-:W-:Y:S01]  /*10700*/  IMAD.U32 R5, RZ, RZ, UR7 ;  /* 0x00000007ff057e24 */ /* 0x000fe2000f8e00ff */
[----:B------:R-:W-:-:S05]  /*10710*/  PLOP3.LUT P2, PT, PT, PT, UP0, 0x80, 0x0 ;  /* 0x000000000000781c */ /* 0x000fca0003f4f008 */
[----:B------:R-:W-:Y:S01]  /*10720*/  @UP0 UIADD3 UR4, UP1, UR44, UR8, URZ ;  /* 0x000000082c040290 */ /* 0x000fe2000ff3e03f */
[----:B------:R0:W5:Y:S03]  /*10730*/  @P1 LDG.E R8, desc[UR50][R4.64] ;  /* 0x0000003204081981 */ /* 0x000166000c1e1900 */
[----:B------:R-:W-:Y:S01]  /*10740*/  @UP0 UIADD3.X UR5, UR45, UR9, URZ, UP1, !UPT ;  /* 0x000000092d050290 */ /* 0x000fe20008ffe43f */
[----:B------:R0:W5:Y:S01]  /*10750*/  @P0 LDG.E R9, desc[UR50][R2.64] ;  /* 0x0000003202090981 */ /* 0x000162000c1e1900 */
[----:B------:R-:W-:Y:S01]  /*10760*/  ULDC UR6, c[0x0][0x288] ;  /* 0x0000a20000067ab9 */ /* 0x000fe20000000800 */
[----:B------:R-:W-:Y:S02]  /*10770*/  IMAD.U32 R6, RZ, RZ, UR4 ;  /* 0x00000004ff067e24 */ /* 0x000fe4000f8e00ff */
[----:B------:R-:W-:Y:S02]  /*10780*/  IMAD.U32 R18, RZ, RZ, UR6 ;  /* 0x00000006ff127e24 */ /* 0x000fe4000f8e00ff */
[----:B------:R-:W-:-:S05]  /*10790*/  IMAD.U32 R7, RZ, RZ, UR5 ;  /* 0x00000005ff077e24 */ /* 0x000fca000f8e00ff */
[----:B------:R0:W5:Y:S01]  /*107a0*/  @P2 LDG.E R18, desc[UR50][R6.64] ;  /* 0x0000003206122981 */ /* 0x000162000c1e1900 */
[----:B------:R-:W-:Y:S05]  /*107b0*/  @P2 BRA `(.L_x_2203) ;  /* 0x0000000000102947 */ /* 0x000fea0003800000 */
[----:B------:R-:W-:Y:S05]  /*107c0*/  @!P0 BRA `(.L_x_2203) ;  /* 0x00000000000c8947 */ /* 0x000fea0003800000 */
[----:B-----5:R-:W2:Y:S04]  /*107d0*/  LDG.E R18, desc[UR50][R2.64] ;  /* 0x0000003202127981 */ /* 0x020ea8000c1e1900 */
[----:B0-----:R-:W2:Y:S02]  /*107e0*/  LDG.E R2, desc[UR50][R2.64+0x4] ;  /* 0x0000043202027981 */ /* 0x001ea4000c1e1900 */
[----:B--2---:R-:W-:-:S07]  /*107f0*/  IMAD.IADD R18, R2, 0x1, -R18 ;  /* 0x0000000102127824 */ /* 0x004fce00078e0a12 */
.L_x_2203:
[----:B0----5:R-:W-:Y:S01]  /*10800*/  IMAD.IADD R6, R8, 0x1, R0 ;  /* 0x0000000108067824 */ /* 0x021fe200078e0200 */
[----:B------:R-:W-:Y:S01]  /*10810*/  ULDC.64 UR4, c[0x0][0x418] ;  /* 0x0001060000047ab9 */ /* 0x000fe20000000a00 */
[----:B------:R-:W-:Y:S01]  /*10820*/  IMAD.U32 R3, RZ, RZ, UR43 ;  /* 0x0000002bff037e24 */ /* 0x000fe2000f8e00ff */
[----:B------:R-:W-:Y:S01]  /*10830*/  UISETP.NE.U32.AND UP0, UPT, UR4, URZ, UPT ;  /* 0x0000003f0400728c */ /* 0x000fe2000bf05070 */
[----:B------:R-:W-:Y:S01]  /*10840*/  UMOV UR47, URZ ;  /* 0x0000003f002f7c82 */ /* 0x000fe20008000000 */
[----:B------:R-:W-:Y:S01]  /*10850*/  ULDC.64 UR6, c[0x0][0xa20] ;  /* 0x0002880000067ab9 */ /* 0x000fe20000000a00 */
[----:B------:R0:W-:Y:S01]  /*10860*/  STL [R1+0x24], R6 ;  /* 0x0000240601007387 */ /* 0x0001e20000100800 */
[----:B------:R-:W-:Y:S01]  /*10870*/  @P0 R2UR UR47, R9 ;  /* 0x00000000092f02ca */ /* 0x000fe200000e0000 */
[----:B------:R-:W-:Y:S01]  /*10880*/  UISETP.NE.AND.EX UP0, UPT, UR5, URZ, UPT, UP0 ;  /* 0x0000003f0500728c */ /* 0x000fe2000bf05300 */
[----:B------:R-:W-:Y:S01]  /*10890*/  ISETP.NE.U32.AND P0, PT, RZ, UR6, PT ;  /* 0x00000006ff007c0c */ /* 0x000fe2000bf05070 */
[----:B------:R0:W-:Y:S01]  /*108a0*/  STL [R1+0x8], R3 ;  /* 0x0000080301007387 */ /* 0x0001e20000100800 */
[----:B------:R-:W-:Y:S01]  /*108b0*/  ULDC UR4, c[0x0][0x424] ;  /* 0x0001090000047ab9 */ /* 0x000fe20000000800 */
[----:B------:R-:W-:Y:S01]  /*108c0*/  ULDC UR5, c[0x0][0x2f0] ;  /* 0x0000bc0000057ab9 */ /* 0x000fe20000000800 */
[----:B------:R-:W-:Y:S01]  /*108d0*/  ISETP.NE.AND.EX P0, PT, RZ, UR7, PT, P0 ;  /* 0x00000007ff007c0c */ /* 0x000fe2000bf05300 */
[----:B------:R-:W-:-:S04]  /*108e0*/  USEL UR4, UR4, 0x1, UP0 ;  /* 0x0000000104047887 */ /* 0x000fc80008000000 */
[----:B------:R-:W-:-:S06]  /*108f0*/  UIMAD UR4, UR4, UR5, URZ ;  /* 0x00000005040472a4 */ /* 0x000fcc000f8e023f */
[----:B------:R-:W-:Y:S02]  /*10900*/  IMAD.U32 R2, RZ, RZ, UR4 ;  /* 0x00000004ff027e24 */ /* 0x000fe4000f8e00ff */
[----:B0-----:R-:W-:Y:S05]  /*10910*/  @!P0 BRA `(.L_x_2204) ;  /* 0x0000000000188947 */ /* 0x001fea0003800000 */
[----:B------:R-:W-:-:S04]  /*10920*/  UIADD3 UR4, UP0, UR44, UR6, URZ ;  /* 0x000000062c047290 */ /* 0x000fc8000ff1e03f */
[----:B------:R-:W-:Y:S02]  /*10930*/  UIADD3.X UR5, UR45, UR7, URZ, UP0, !UPT ;  /* 0x000000072d057290 */ /* 0x000fe400087fe43f */
[----:B------:R-:W-:-:S04]  /*10940*/  IMAD.U32 R2, RZ, RZ, UR4 ;  /* 0x00000004ff027e24 */ /* 0x000fc8000f8e00ff */
[----:B------:R-:W-:-:S05]  /*10950*/  IMAD.U32 R3, RZ, RZ, UR5 ;  /* 0x00000005ff037e24 */ /* 0x000fca000f8e00ff */
[----:B------:R0:W5:Y:S01]  /*10960*/  LDG.E R2, desc[UR50][R2.64] ;  /* 0x0000003202027981 */ /* 0x000162000c1e1900 */
[----:B------:R-:W-:Y:S05]  /*10970*/  BRA `(.L_x_2205) ;  /* 0x0000000000107947 */ /* 0x000fea0003800000 */
.L_x_2204:
[----:B------:R-:W-:Y:S05]  /*10980*/  @!P1 BRA `(.L_x_2205) ;  /* 0x00000000000c9947 */ /* 0x000fea0003800000 */
[----:B------:R-:W2:Y:S04]  /*10990*/  LDG.E R2, desc[UR50][R4.64] ;  /* 0x0000003204027981 */ /* 0x000ea8000c1e1900 */
[----:B------:R-:W2:Y:S02]  /*109a0*/  LDG.E R4, desc[UR50][R4.64+0x4] ;  /* 0x0000043204047981 */ /* 0x000ea4000c1e1900 */
[----:B--2---:R-:W-:-:S07]  /*109b0*/  IMAD.IADD R2, R4, 0x1, -R2 ;  /* 0x0000000104027824 */ /* 0x004fce00078e0a02 */
.L_x_2205:
[----:B0-----:R-:W2:Y:S01]  /*109c0*/  LDL R3, [R1+0x14] ;  /* 0x0000140001037983 */ /* 0x001ea20000100800 */
[----:B-----5:R-:W-:Y:S01]  /*109d0*/  IMAD.IADD R2, R2, 0x1, -R0 ;  /* 0x0000000102027824 */ /* 0x020fe200078e0a00 */
[----:B------:R-:W-:Y:S01]  /*109e0*/  BSSY B7, `(.L_x_2206) ;  /* 0x00003a6000077945 */ /* 0x000fe20003800000 */
[----:B------:R-:W0:Y:S02]  /*109f0*/  LDC R0, c[0x0][0x448] ;  /* 0x00011200ff007b82 */ /* 0x000e240000000800 */
[----:B0-----:R-:W-:-:S13]  /*10a00*/  ISETP.NE.AND P0, PT, R0, 0x1, PT ;  /* 0x000000010000780c */ /* 0x001fda0003f05270 */
[----:B------:R-:W0:Y:S08]  /*10a10*/  @P0 LDC R4, c[0x0][0x44c] ;  /* 0x00011300ff040b82 */ /* 0x000e300000000800 */
[----:B------:R-:W3:Y:S01]  /*10a20*/  @P0 LDC R0, c[0x0][0x450] ;  /* 0x00011400ff000b82 */ /* 0x000ee20000000800 */
[----:B--2---:R-:W-:-:S04]  /*10a30*/  IMAD.SHL.U32 R3, R3, 0x80, RZ ;  /* 0x0000008003037824 */ /* 0x004fc800078e00ff */
[----:B------:R-:W-:-:S04]  /*10a40*/  VIADD R3, R3, 0x7f ;  /* 0x0000007f03037836 */ /* 0x000fc80000000000 */
[----:B0-----:R-:W-:-:S05]  /*10a50*/  @P0 IMAD.HI.U32 R4, R3, R4, RZ ;  /* 0x0000000403040227 */ /* 0x001fca00078e00ff */
[----:B---3--:R-:W-:Y:S02]  /*10a60*/  @P0 SHF.R.U32.HI R3, RZ, R0, R4 ;  /* 0x00000000ff030219 */ /* 0x008fe40000011604 */
[C---:B------:R-:W-:Y:S01]  /*10a70*/  IADD3 R0, R2.reuse, 0x80, -R18 ;  /* 0x0000008002007810 */ /* 0x040fe20007ffe812 */
[----:B------:R-:W-:-:S04]  /*10a80*/  VIADD R2, R2, 0x7f ;  /* 0x0000007f02027836 */ /* 0x000fc80000000000 */
[----:B------:R-:W-:Y:S01]  /*10a90*/  IMAD.IADD R0, R0, 0x1, R3 ;  /* 0x0000000100007824 */ /* 0x000fe200078e0203 */
[----:B------:R-:W-:-:S04]  /*10aa0*/  SHF.R.S32.HI R3, RZ, 0x1f, R2 ;  /* 0x0000001fff037819 */ /* 0x000fc80000011402 */
[----:B------:R-:W-:Y:S02]  /*10ab0*/  LEA.HI R3, R3, R2, RZ, 0x7 ;  /* 0x0000000203037211 */ /* 0x000fe400078f38ff */
[----:B------:R-:W-:Y:S02]  /*10ac0*/  SHF.R.S32.HI R2, RZ, 0x1f, R0 ;  /* 0x0000001fff027819 */ /* 0x000fe40000011400 */
[----:B------:R-:W-:Y:S02]  /*10ad0*/  SHF.R.S32.HI R3, RZ, 0x7, R3 ;  /* 0x00000007ff037819 */ /* 0x000fe40000011403 */
[----:B------:R-:W-:-:S04]  /*10ae0*/  LEA.HI R2, R2, R0, RZ, 0x7 ;  /* 0x0000000002027211 */ /* 0x000fc800078f38ff */
[----:B------:R-:W-:-:S04]  /*10af0*/  SHF.R.S32.HI R2, RZ, 0x7, R2 ;  /* 0x00000007ff027819 */ /* 0x000fc80000011402 */
[----:B------:R-:W-:-:S04]  /*10b00*/  VIMNMX R17, R3, R2, PT ;  /* 0x0000000203117248 */ /* 0x000fc80003fe0100 */
[----:B------:R-:W-:-:S13]  /*10b10*/  ISETP.GT.AND P0, PT, R17, RZ, PT ;  /* 0x000000ff1100720c */ /* 0x000fda0003f04270 */
        /* <DEDUP_REMOVED lines=19> */
.L_x_2207:
        /* <DEDUP_REMOVED lines=20> */
.L_x_2210:
[----:B------:R-:W-:Y:S05]  /*10d90*/  BSYNC B6 ;  /* 0x0000000000067941 */ /* 0x000fea0003800000 */
.L_x_2209:
[----:B------:R-:W-:Y:S01]  /*10da0*/  VIADD R0, R19, 0x10400 ;  /* 0x0001040013007836 */ /* 0x000fe20000000000 */
[----:B------:R-:W-:Y:S04]  /*10db0*/  BSSY B6, `(.L_x_2211) ;  /* 0x0000014000067945 */ /* 0x000fe80003800000 */
[----:B------:R-:W-:-:S04]  /*10dc0*/  LOP3.LUT P0, RZ, R0, 0x3ff, RZ, 0xc0, !PT ;  /* 0x000003ff00ff7812 */ /* 0x000fc8000780c0ff */
[----:B------:R-:W-:-:S09]  /*10dd0*/  P2R R16, PR, RZ, 0x1 ;  /* 0x00000001ff107803 */ /* 0x000fd20000000000 */
        /* <DEDUP_REMOVED lines=17> */
.L_x_2212:
[----:B------:R-:W-:Y:S05]  /*10ef0*/  BSYNC B6 ;  /* 0x0000000000067941 */ /* 0x000fea0003800000 */
.L_x_2211:
        /* <DEDUP_REMOVED lines=20> */
.L_x_2214:
[----:B------:R-:W-:Y:S05]  /*11040*/  BSYNC B6 ;  /* 0x0000000000067941 */ /* 0x000fea0003800000 */
.L_x_2213:
[----:B------:R-:W-:Y:S01]  /*11050*/  ISETP.NE.AND P6, PT, R16, RZ, PT ;  /* 0x000000ff1000720c */ /* 0x000fe20003fc5270 */
[----:B------:R-:W-:-:S12]  /*11060*/  BSSY B6, `(.L_x_2215) ;  /* 0x0000012000067945 */ /* 0x000fd80003800000 */
        /* <DEDUP_REMOVED lines=17> */
.L_x_2216:
[----:B------:R-:W-:Y:S05]  /*11180*/  BSYNC B6 ;  /* 0x0000000000067941 */ /* 0x000fea0003800000 */
.L_x_2215:
        /* <DEDUP_REMOVED lines=9> */
[----:B------:R-:W0:Y:S01]  /*11220*/  S2R R0, SR_TID.X ;  /* 0x0000000000007919 */ /* 0x000e220000002100 */
[----:B------:R-:W-:-:S03]  /*11230*/  ULDC.64 UR4, c[0x0][0xa08] ;  /* 0x0002820000047ab9 */ /* 0x000fc60000000a00 */
[----:B--2---:R2:W3:Y:S01]  /*11240*/  @P0 LDG.E R8, desc[UR50][R2.64] ;  /* 0x0000003202080981 */ /* 0x0044e2000c1e1900 */
[----:B0-----:R-:W-:-:S04]  /*11250*/  SHF.R.U32.HI R0, RZ, 0x5, R0 ;  /* 0x00000005ff007819 */ /* 0x001fc80000011600 */
[----:B------:R-:W-:Y:S01]  /*11260*/  LOP3.LUT R0, R0, 0x3, RZ, 0xc0, !PT ;  /* 0x0000000300007812 */ /* 0x000fe200078ec0ff */
[----:B--2---:R-:W0:Y:S01]  /*11270*/  LDC.64 R2, c[0x0][0x418] ;  /* 0x00010600ff027b82 */ /* 0x004e220000000a00 */
[----:B---3--:R-:W-:Y:S01]  /*11280*/  SHF.R.S32.HI R9, RZ, 0x1f, R8 ;  /* 0x0000001fff097819 */ /* 0x008fe20000011408 */
[----:B------:R2:W-:Y:S01]  /*11290*/  @P0 STL [R1+0x8], R8 ;  /* 0x0000080801000387 */ /* 0x0005e20000100800 */
[----:B0-----:R-:W-:Y:S01]  /*112a0*/  LOP3.LUT P0, RZ, R2, UR4, RZ, 0xfc, !PT ;  /* 0x0000000402ff7c12 */ /* 0x001fe2000f80fcff */
[----:B------:R-:W-:Y:S02]  /*112b0*/  UMOV UR4, 0xffffffff ;  /* 0xffffffff00047882 */ /* 0x000fe40000000000 */
[----:B------:R2:W-:Y:S01]  /*112c0*/  STL [R1+0x18], R9 ;  /* 0x0000180901007387 */ /* 0x0005e20000100800 */
[----:B------:R-:W-:-:S04]  /*112d0*/  LOP3.LUT P0, RZ, R3, UR5, RZ, 0xfc, P0 ;  /* 0x0000000503ff7c12 */ /* 0x000fc8000800fcff */
[----:B------:R-:W-:Y:S01]  /*112e0*/  SEL R16, R8, RZ, !P0 ;  /* 0x000000ff08107207 */ /* 0x000fe20004000000 */
[----:B------:R-:W-:Y:S08]  /*112f0*/  BRA.DIV UR4, `(.L_x_2217) ;  /* 0x0000004604287947 */ /* 0x000ff0000b800000 */
[----:B------:R0:W3:Y:S02]  /*11300*/  SHFL.IDX PT, R14, R0, RZ, 0x1f ;  /* 0x00001fff000e7589 */ /* 0x0000e400000e0000 */
.L_x_2292:
[----:B------:R-:W-:Y:S02]  /*11310*/  PLOP3.LUT P1, PT, PT, PT, PT, 0x8, 0x0 ;  /* 0x000000000000781c */ /* 0x000fe40003f2e170 */
[----:B---3--:R-:W-:Y:S02]  /*11320*/  ISETP.NE.AND P0, PT, R14, RZ, PT ;  /* 0x000000ff0e00720c */ /* 0x008fe40003f05270 */
[----:B0-----:R-:W-:-:S05]  /*11330*/  P2R R0, PR, RZ, 0x2 ;  /* 0x00000002ff007803 */ /* 0x001fca0000000000 */
[----:B------:R0:W-:Y:S06]  /*11340*/  STL [R1+0x1c], R0 ;  /* 0x00001c0001007387 */ /* 0x0001ec0000100800 */
[----:B------:R-:W-:Y:S05]  /*11350*/  @P0 BRA `(.L_x_2218) ;  /* 0x00000004008c0947 */ /* 0x000fea0003800000 */
[----:B------:R-:W-:Y:S01]  /*11360*/  UMOV UR4, 0xffffffff ;  /* 0xffffffff00047882 */ /* 0x000fe20000000000 */
[----:B0-----:R-:W-:Y:S02]  /*11370*/  VIADD R0, R17, 0xffffffff ;  /* 0xffffffff11007836 */ /* 0x001fe40000000000 */
[----:B------:R-:W-:Y:S05]  /*11380*/  BRA.DIV UR4, `(.L_x_2219) ;  /* 0x0000004604247947 */ /* 0x000fea000b800000 */
[----:B------:R-:W-:-:S13]  /*11390*/  ELECT P6, URZ, PT ;  /* 0x00000000003f782f */ /* 0x000fda00038c0000 */
.L_x_2295:
        /* <DEDUP_REMOVED lines=21> */
.L_x_2220:
[----:B0-----:R-:W3:Y:S04]  /*114f0*/  LDL R3, [R1] ;  /* 0x0000000001037983 */ /* 0x001ee80000100800 */
[----:B------:R-:W4:Y:S01]  /*11500*/  LDL R2, [R1+0x4] ;  /* 0x0000040001027983 */ /* 0x000f220000100800 */
[----:B--2---:R-:W0:Y:S02]  /*11510*/  S2R R8, SR_TID.X ;  /* 0x0000000000087919 */ /* 0x004e240000002100 */
[----:B0-----:R-:W-:-:S04]  /*11520*/  LOP3.LUT R8, R8, 0x7f, RZ, 0xc0, !PT ;  /* 0x0000007f08087812 */ /* 0x001fc800078ec0ff */
[----:B------:R-:W-:Y:S01]  /*11530*/  ISETP.NE.AND P1, PT, R8, RZ, PT ;  /* 0x000000ff0800720c */ /* 0x000fe20003f25270 */
[----:B---3--:R-:W-:Y:S01]  /*11540*/  IMAD R4, R3, 0x8, R19 ;  /* 0x0000000803047824 */ /* 0x008fe200078e0213 */
[----:B----4-:R-:W-:-:S04]  /*11550*/  SHF.L.U32 R3, R2, 0x1f, RZ ;  /* 0x0000001f02037819 */ /* 0x010fc800000006ff */
[----:B------:R-:W0:Y:S02]  /*11560*/  SYNCS.PHASECHK.TRANS64.TRYWAIT P0, [R4+URZ+0x38880], R3 ;  /* 0x03888003040075a7 */ /* 0x000e24000800017f */
[----:B0-----:R-:W-:Y:S05]  /*11570*/  @!P0 BRA `(.L_x_2221) ;  /* 0x0000004000c88947 */ /* 0x001fea0003800000 */
.L_x_2296:
        /* <DEDUP_REMOVED lines=8> */
.L_x_2222:
[----:B------:R-:W2:Y:S04]  /*11600*/  LDL R2, [R1] ;  /* 0x0000000001027983 */ /* 0x000ea80000100800 */
[----:B------:R-:W3:Y:S01]  /*11610*/  LDL R5, [R1+0x24] ;  /* 0x0000240001057983 */ /* 0x000ee20000100800 */
        /* <DEDUP_REMOVED lines=13> */
[----:B---3--:R-:W-:-:S03]  /*116f0*/  IMAD R0, R0, 0x80, R5 ;  /* 0x0000008000007824 */ /* 0x008fc600078e0205 */
[----:B------:R-:W-:Y:S02]  /*11700*/  R2UR UR8, R2 ;  /* 0x00000000020872ca */ /* 0x000fe400000e0000 */
[----:B------:R-:W-:-:S11]  /*11710*/  R2UR UR35, R0 ;  /* 0x00000000002372ca */ /* 0x000fd600000e0000 */
[----:B------:R-:W-:Y:S02]  /*11720*/  UIADD3 UR32, UR8, 0x10400, URZ ;  /* 0x0001040008207890 */ /* 0x000fe4000fffe03f */
[----:B------:R-:W-:Y:S01]  /*11730*/  UIADD3 UR8, UR8, 0x14400, URZ ;  /* 0x0001440008087890 */ /* 0x000fe2000fffe03f */
[----:B------:R-:W-:-:S06]  /*11740*/  UMOV UR11, UR35 ;  /* 0x00000023000b7c82 */ /* 0x000fcc0008000000 */
[----:B------:R2:W-:Y:S02]  /*11750*/  UTMALDG.4D [UR32], [UR4], desc[UR6] ;  /* 0x00000620040075b4 */ /* 0x0005e40008019000 */
[----:B------:R2:W-:Y:S01]  /*11760*/  UTMALDG.4D [UR8], [UR4], desc[UR6] ;  /* 0x00000608040075b4 */ /* 0x0005e20008019000 */
[----:B------:R-:W3:Y:S02]  /*11770*/  SYNCS.PHASECHK.TRANS64.TRYWAIT P0, [R4+URZ+0x38840], R3 ;  /* 0x03884003040075a7 */ /* 0x000ee4000800017f */
[----:B--23--:R-:W-:Y:S05]  /*11780*/  @!P0 BRA `(.L_x_2223) ;  /* 0x0000004000588947 */ /* 0x00cfea0003800000 */
.L_x_2297:
[----:B------:R-:W-:Y:S05]  /*11790*/  @P1 BRA `(.L_x_2224) ;  /* 0x00000000001c1947 */ /* 0x000fea0003800000 */
[----:B------:R-:W3:Y:S01]  /*117a0*/  S2R R5, SR_TID.X ;  /* 0x0000000000057919 */ /* 0x000ee20000002100 */
[----:B0-2---:R-:W-:-:S04]  /*117b0*/  IMAD.MOV.U32 R3, RZ, RZ, 0x8000 ;  /* 0x00008000ff037424 */ /* 0x005fc800078e00ff */
[----:B------:R4:W-:Y:S01]  /*117c0*/  SYNCS.ARRIVE.TRANS64 RZ, [R4+URZ+0x38830], R3 ;  /* 0x0388300304ff79a7 */ /* 0x0009e2000800003f */
[----:B---3--:R-:W-:-:S04]  /*117d0*/  LOP3.LUT R5, R5, 0x1f, RZ, 0xc0, !PT ;  /* 0x0000001f05057812 */ /* 0x008fc800078ec0ff */
[----:B------:R-:W-:-:S13]  /*117e0*/  ISETP.NE.AND P0, PT, R5, RZ, PT ;  /* 0x000000ff0500720c */ /* 0x000fda0003f05270 */
[----:B----4-:R-:W-:Y:S05]  /*117f0*/  @!P0 BRA `(.L_x_2224) ;  /* 0x0000000000048947 */ /* 0x010fea0003800000 */
[----:B------:R-:W-:Y:S01]  /*11800*/  BPT.TRAP 0x1 ;  /* 0x000000040000795c */ /* 0x000fe20000300000 */
.L_x_2224:
[----:B------:R-:W-:Y:S01]  /*11810*/  R2UR UR8, R2 ;  /* 0x00000000020872ca */ /* 0x000fe200000e0000 */
[----:B------:R-:W-:Y:S01]  /*11820*/  UIADD3 UR4, UP0, UR48, 0x370, URZ ;  /* 0x0000037030047890 */ /* 0x000fe2000ff1e03f */
[----:B------:R-:W-:Y:S01]  /*11830*/  R2UR UR17, R4 ;  /* 0x00000000041172ca */ /* 0x000fe200000e0000 */
[----:B------:R-:W-:Y:S01]  /*11840*/  UMOV UR6, 0x0 ;  /* 0x0000000000067882 */ /* 0x000fe20000000000 */
[----:B------:R-:W-:Y:S01]  /*11850*/  R2UR UR19, R0 ;  /* 0x00000000001372ca */ /* 0x000fe200000e0000 */
[----:B------:R-:W-:Y:S01]  /*11860*/  UIADD3.X UR5, URZ, UR49, URZ, UP0, !UPT ;  /* 0x000000313f057290 */ /* 0x000fe200087fe43f */
[----:B------:R-:W-:Y:S01]  /*11870*/  R2UR UR21, R16 ;  /* 0x00000000101572ca */ /* 0x000fe200000e0000 */
[----:B------:R-:W-:Y:S01]  /*11880*/  UMOV UR7, 0x14f00000 ;  /* 0x14f0000000077882 */ /* 0x000fe20000000000 */
[----:B------:R-:W-:Y:S01]  /*11890*/  PLOP3.LUT P0, PT, PT, PT, PT, 0x80, 0x0 ;  /* 0x000000000000781c */ /* 0x000fe20003f0f070 */
[----:B------:R-:W-:Y:S01]  /*118a0*/  UMOV UR18, URZ ;  /* 0x0000003f00127c82 */ /* 0x000fe20008000000 */
[----:B------:R-:W-:Y:S01]  /*118b0*/  UMOV UR20, UR36 ;  /* 0x0000002400147c82 */ /* 0x000fe20008000000 */
[----:B------:R-:W-:Y:S01]  /*118c0*/  UMOV UR10, 0x80 ;  /* 0x00000080000a7882 */ /* 0x000fe20000000000 */
[----:B------:R-:W-:Y:S01]  /*118d0*/  P2R R0, PR, RZ, 0x1 ;  /* 0x00000001ff007803 */ /* 0x000fe20000000000 */
[----:B------:R-:W-:-:S02]  /*118e0*/  UIADD3 UR16, UR8, 0x28400, URZ ;  /* 0x0002840008107890 */ /* 0x000fc4000fffe03f */
[----:B------:R-:W-:Y:S02]  /*118f0*/  UIADD3 UR17, UR17, 0x38830, URZ ;  /* 0x0003883011117890 */ /* 0x000fe4000fffe03f */
[----:B------:R-:W-:Y:S01]  /*11900*/  UIADD3 UR8, UR8, 0x2c400, URZ ;  /* 0x0002c40008087890 */ /* 0x000fe2000fffe03f */
[----:B------:R3:W-:Y:S01]  /*11910*/  STL [R1+0x1c], R0 ;  /* 0x00001c0001007387 */ /* 0x0007e20000100800 */
[----:B------:R-:W-:Y:S01]  /*11920*/  UMOV UR12, UR36 ;  /* 0x00000024000c7c82 */ /* 0x000fe20008000000 */
[----:B------:R-:W-:Y:S01]  /*11930*/  UMOV UR11, UR19 ;  /* 0x00000013000b7c82 */ /* 0x000fe20008000000 */
[----:B------:R-:W-:Y:S01]  /*11940*/  UMOV UR13, UR21 ;  /* 0x00000015000d7c82 */ /* 0x000fe20008000000 */
[----:B------:R-:W-:Y:S02]  /*11950*/  UMOV UR9, UR17 ;  /* 0x0000001100097c82 */ /* 0x000fe40008000000 */
[----:B------:R3:W-:Y:S02]  /*11960*/  UTMALDG.4D [UR16], [UR4], desc[UR6] ;  /* 0x00000610040075b4 */ /* 0x0007e40008019000 */
[----:B------:R3:W-:Y:S01]  /*11970*/  UTMALDG.4D [UR8], [UR4], desc[UR6] ;  /* 0x00000608040075b4 */ /* 0x0007e20008019000 */
[----:B------:R-:W-:-:S02]  /*11980*/  NOP ;  /* 0x0000000000007918 */ /* 0x000fc40000000000 */
.L_x_2218:
[----:B------:R-:W-:Y:S05]  /*11990*/  WARPSYNC.ALL ;  /* 0x0000000000007948 */ /* 0x000fea0003800000 */
[----:B0--3--:R-:W-:Y:S01]  /*119a0*/  VIADD R0, R19, 0x20400 ;  /* 0x0002040013007836 */ /* 0x009fe20000000000 */
[----:B------:R-:W-:Y:S01]  /*119b0*/  USHF.R.S32.HI UR4, URZ, 0x1f, UR47 ;  /* 0x0000001f3f047899 */ /* 0x000fe2000801142f */
        /* <DEDUP_REMOVED lines=19> */
[----:B--2---:R-:W-:Y:S02]  /*11af0*/  IMAD.U32 R4, RZ, RZ, UR6 ;  /* 0x00000006ff047e24 */ /* 0x004fe4000f8e00ff */
        /* <DEDUP_REMOVED lines=11> */
.L_x_2226:
[----:B------:R-:W-:Y:S05]  /*11bb0*/  BSYNC B6 ;  /* 0x0000000000067941 */ /* 0x000fea0003800000 */
.L_x_2225:
[----:B--2---:R-:W2:Y:S01]  /*11bc0*/  LDL R8, [R1+0x14] ;  /* 0x0000140001087983 */ /* 0x004ea20000100800 */
[----:B------:R-:W0:Y:S01]  /*11bd0*/  LDC R5, c[0x0][0x448] ;  /* 0x00011200ff057b82 */ /* 0x000e220000000800 */
[----:B------:R-:W-:Y:S02]  /*11be0*/  ULDC.64 UR8, c[0x0][0x2d8] ;  /* 0x0000b60000087ab9 */ /* 0x000fe40000000a00 */
[----:B------:R3:W5:Y:S01]  /*11bf0*/  LDL R9, [R1+0x30] ;  /* 0x0000300001097983 */ /* 0x0007620000100800 */
[----:B------:R-:W4:Y:S01]  /*11c00*/  S2R R2, SR_TID.X ;  /* 0x0000000000027919 */ /* 0x000f220000002100 */
[----:B0-----:R-:W-:-:S13]  /*11c10*/  ISETP.NE.AND P0, PT, R5, 0x1, PT ;  /* 0x000000010500780c */ /* 0x001fda0003f05270 */
[----:B------:R-:W0:Y:S01]  /*11c20*/  @P0 LDC R3, c[0x0][0x44c] ;  /* 0x00011300ff030b82 */ /* 0x000e220000000800 */
[C---:B----4-:R-:W-:Y:S01]  /*11c30*/  LOP3.LUT R0, R2.reuse, 0x7f, RZ, 0xc0, !PT ;  /* 0x0000007f02007812 */ /* 0x050fe200078ec0ff */
[----:B------:R-:W-:-:S03]  /*11c40*/  IMAD.SHL.U32 R2, R2, 0x10, RZ ;  /* 0x0000001002027824 */ /* 0x000fc600078e00ff */
[----:B------:R-:W-:-:S03]  /*11c50*/  SHF.R.U32.HI R0, RZ, 0x3, R0 ;  /* 0x00000003ff007819 */ /* 0x000fc60000011600 */
[----:B------:R-:W4:Y:S01]  /*11c60*/  @P0 LDC R4, c[0x0][0x450] ;  /* 0x00011400ff040b82 */ /* 0x000f220000000800 */
[----:B------:R-:W-:Y:S01]  /*11c70*/  LOP3.LUT R2, R0, 0x70, R2, 0xf8, !PT ;  /* 0x0000007000027812 */ /* 0x000fe200078ef802 */
[----:B------:R-:W-:Y:S01]  /*11c80*/  UIMAD UR6, UR44, UR8, URZ ;  /* 0x000000082c0672a4 */ /* 0x000fe2000f8e023f */
[----:B------:R-:W1:Y:S01]  /*11c90*/  S2R R6, SR_TID.X ;  /* 0x0000000000067919 */ /* 0x000e620000002100 */
[----:B------:R-:W-:Y:S01]  /*11ca0*/  UMOV UR4, UR52 ;  /* 0x0000003400047c82 */ /* 0x000fe20008000000 */
[----:B------:R-:W-:Y:S01]  /*11cb0*/  UMOV UR5, UR45 ;  /* 0x0000002d00057c82 */ /* 0x000fe20008000000 */
[----:B------:R-:W-:Y:S01]  /*11cc0*/  UIMAD UR6, UR36, UR9, UR6 ;  /* 0x00000009240672a4 */ /* 0x000fe2000f8e0206 */
[----:B------:R-:W3:Y:S01]  /*11cd0*/  S2R R7, SR_TID.X ;  /* 0x0000000000077919 */ /* 0x000ee20000002100 */
[----:B------:R-:W-:-:S03]  /*11ce0*/  UIMAD.WIDE.U32 UR4, UR36, UR8, UR4 ;  /* 0x00000008240472a5 */ /* 0x000fc6000f8e0004 */
[----:B------:R-:W-:Y:S01]  /*11cf0*/  ULDC.64 UR8, c[0x0][0x2e0] ;  /* 0x0000b80000087ab9 */ /* 0x000fe20000000a00 */
[----:B------:R-:W-:Y:S02]  /*11d00*/  UIADD3 UR5, UR5, UR6, URZ ;  /* 0x0000000605057290 */ /* 0x000fe4000fffe03f */
[----:B------:R-:W-:Y:S02]  /*11d10*/  UIMAD UR6, UR37, UR8, URZ ;  /* 0x00000008250672a4 */ /* 0x000fe4000f8e023f */
[----:B------:R-:W-:Y:S02]  /*11d20*/  UIMAD.WIDE.U32 UR4, UR43, UR8, UR4 ;  /* 0x000000082b0472a5 */ /* 0x000fe4000f8e0004 */
[----:B------:R-:W-:-:S03]  /*11d30*/  UIMAD UR6, UR43, UR9, UR6 ;  /* 0x000000092b0672a4 */ /* 0x000fc6000f8e0206 */
[----:B------:R-:W-:Y:S01]  /*11d40*/  ULDC.64 UR8, c[0x0][0x2d0] ;  /* 0x0000b40000087ab9 */ /* 0x000fe20000000a00 */
[----:B------:R-:W-:Y:S01]  /*11d50*/  UIADD3 UR5, UR5, UR6, URZ ;  /* 0x0000000605057290 */ /* 0x000fe2000fffe03f */
[----:B-1----:R-:W-:Y:S02]  /*11d60*/  IMAD.SHL.U32 R6, R6, 0x10, RZ ;  /* 0x0000001006067824 */ /* 0x002fe400078e00ff */
[----:B---3--:R-:W-:-:S03]  /*11d70*/  IMAD.SHL.U32 R10, R7, 0x10, RZ ;  /* 0x00000010070a7824 */ /* 0x008fc600078e00ff */
[----:B------:R-:W-:Y:S02]  /*11d80*/  LOP3.LUT R6, R6, 0x70, RZ, 0xc0, !PT ;  /* 0x0000007006067812 */ /* 0x000fe400078ec0ff */
[----:B------:R-:W-:Y:S02]  /*11d90*/  LOP3.LUT R10, R10, 0x70, RZ, 0xc0, !PT ;  /* 0x000000700a0a7812 */ /* 0x000fe400078ec0ff */
[----:B------:R-:W-:Y:S01]  /*11da0*/  LOP3.LUT R6, R6, 0x80, RZ, 0xfc, !PT ;  /* 0x0000008006067812 */ /* 0x000fe200078efcff */
[----:B--2---:R-:W-:-:S04]  /*11db0*/  IMAD R0, R8, 0x80, R2 ;  /* 0x0000008008007824 */ /* 0x004fc800078e0202 */
[----:B0-----:R-:W-:-:S04]  /*11dc0*/  @P0 IMAD.HI.U32 R3, R0, R3, RZ ;  /* 0x0000000300030227 */ /* 0x001fc800078e00ff */
[----:B------:R-:W-:Y:S01]  /*11dd0*/  IMAD.MOV.U32 R2, RZ, RZ, R0 ;  /* 0x000000ffff027224 */ /* 0x000fe200078e0000 */
[----:B----4-:R-:W-:-:S04]  /*11de0*/  @P0 SHF.R.U32.HI R2, RZ, R4, R3 ;  /* 0x00000004ff020219 */ /* 0x010fc80000011603 */
        /* <DEDUP_REMOVED lines=10> */
[----:B------:R-:W-:-:S04]  /*11e90*/  IMAD.WIDE.U32 R2, R0, UR4, R2 ;  /* 0x0000000400027c25 */ /* 0x000fc8000f8e0002 */
[----:B------:R-:W-:-:S04]  /*11ea0*/  IMAD R4, R4, UR4, RZ ;  /* 0x0000000404047c24 */ /* 0x000fc8000f8e02ff */
[----:B------:R-:W-:Y:S01]  /*11eb0*/  IMAD R0, R0, UR5, R4 ;  /* 0x0000000500007c24 */ /* 0x000fe2000f8e0204 */
[----:B------:R-:W-:Y:S02]  /*11ec0*/  ULDC.64 UR4, c[0x0][0x280] ;  /* 0x0000a00000047ab9 */ /* 0x000fe40000000a00 */
[----:B------:R-:W-:Y:S01]  /*11ed0*/  IADD3 R2, P0, R2, UR4, RZ ;  /* 0x0000000402027c10 */ /* 0x000fe2000ff1e0ff */
[----:B------:R-:W-:Y:S02]  /*11ee0*/  ULDC UR4, c[0x0][0x2b8] ;  /* 0x0000ae0000047ab9 */ /* 0x000fe40000000800 */
[----:B------:R-:W-:Y:S02]  /*11ef0*/  ISETP.GE.AND P1, PT, R6, UR4, PT ;  /* 0x0000000406007c0c */ /* 0x000fe4000bf26270 */
[----:B------:R-:W-:Y:S02]  /*11f00*/  IADD3.X R0, R3, UR5, R0, P0, !PT ;  /* 0x0000000503007c10 */ /* 0x000fe400087fe400 */
[----:B------:R-:W-:Y:S01]  /*11f10*/  ISETP.GE.AND P0, PT, R10, UR4, PT ;  /* 0x000000040a007c0c */ /* 0x000fe2000bf06270 */
[----:B------:R-:W-:-:S03]  /*11f20*/  UMOV UR4, 0xffffffff ;  /* 0xffffffff00047882 */ /* 0x000fc60000000000 */
[----:B------:R-:W-:Y:S09]  /*11f30*/  BRA.DIV UR4, `(.L_x_2227) ;  /* 0x0000003a04807947 */ /* 0x000ff2000b800000 */
[----:B------:R-:W0:Y:S02]  /*11f40*/  S2R R6, SR_TID.X ;  /* 0x0000000000067919 */ /* 0x000e240000002100 */
[----:B0-----:R-:W-:-:S04]  /*11f50*/  LOP3.LUT R6, R6, 0x7f, RZ, 0xc0, !PT ;  /* 0x0000007f06067812 */ /* 0x001fc800078ec0ff */
[----:B------:R-:W-:Y:S02]  /*11f60*/  SHF.R.U32.HI R7, RZ, 0x3, R6 ;  /* 0x00000003ff077819 */ /* 0x000fe40000011606 */
[----:B------:R-:W2:Y:S01]  /*11f70*/  LDL.LU R6, [R1+0x14] ;  /* 0x0000140001067983 */ /* 0x000ea20000300800 */
[----:B------:R-:W-:-:S03]  /*11f80*/  IMAD R3, R18, R5, RZ ;  /* 0x0000000512037224 */ /* 0x000fc600078e02ff */
[----:B------:R-:W-:Y:S01]  /*11f90*/  SHFL.IDX PT, R8, R0, 0x1, 0x181f ;  /* 0x00381f0000087f89 */ /* 0x000fe200000e0000 */
[----:B--2---:R-:W-:-:S03]  /*11fa0*/  IMAD R4, R6, 0x80, R7 ;  /* 0x0000008006047824 */ /* 0x004fc600078e0207 */
[----:B------:R-:W0:Y:S01]  /*11fb0*/  SHFL.IDX PT, R7, R2, RZ, 0x181f ;  /* 0x00181fff02077589 */ /* 0x000e2200000e0000 */
[C---:B------:R-:W-:Y:S01]  /*11fc0*/  VIADD R5, R4.reuse, 0x10 ;  /* 0x0000001004057836 */ /* 0x040fe20000000000 */
[-C--:B------:R-:W-:Y:S02]  /*11fd0*/  ISETP.GE.AND P4, PT, R4, R3.reuse, PT ;  /* 0x000000030400720c */ /* 0x080fe40003f86270 */
[----:B------:R-:W1:Y:S02]  /*11fe0*/  SHFL.IDX PT, R6, R0, RZ, 0x181f ;  /* 0x00181fff00067589 */ /* 0x000e6400000e0000 */
[----:B------:R-:W-:Y:S02]  /*11ff0*/  ISETP.GE.AND P2, PT, R5, R3, PT ;  /* 0x000000030500720c */ /* 0x000fe40003f46270 */
[----:B------:R-:W2:Y:S07]  /*12000*/  SHFL.IDX PT, R5, R2, 0x1, 0x181f ;  /* 0x00381f0002057f89 */ /* 0x000eae00000e0000 */
[----:B0-----:R-:W-:-:S05]  /*12010*/  @!P4 IADD3 R7, P3, R10, R7, RZ ;  /* 0x000000070a07c210 */ /* 0x001fca0007f7e0ff */
[----:B-1----:R-:W-:Y:S01]  /*12020*/  @!P4 IMAD.X R6, RZ, RZ, R6, P3 ;  /* 0x000000ffff06c224 */ /* 0x002fe200018e0606 */
[----:B--2---:R-:W-:-:S04]  /*12030*/  @!P2 IADD3 R5, P3, R10, R5, RZ ;  /* 0x000000050a05a210 */ /* 0x004fc80007f7e0ff */
[----:B------:R-:W-:-:S04]  /*12040*/  @!P4 LOP3.LUT R7, R7, R6, RZ, 0x3c, !PT ;  /* 0x000000060707c212 */ /* 0x000fc800078e3cff */
        /* <DEDUP_REMOVED lines=56> */
.L_x_2314:
        /* <DEDUP_REMOVED lines=11> */
.L_x_2229:
[----:B------:R-:W-:Y:S05]  /*12480*/  BSYNC B0 ;  /* 0x0000000000007941 */ /* 0x000fea0003800000 */
.L_x_2228:
[----:B------:R-:W-:Y:S01]  /*12490*/  NOP ;  /* 0x0000000000007918 */ /* 0x000fe20000000000 */
[----:B------:R-:W-:-:S13]  /*124a0*/  PLOP3.LUT P0, PT, PT, PT, PT, 0x80, 0x0 ;  /* 0x000000000000781c */ /* 0x000fda0003f0f070 */
.L_x_2230:
[----:B------:R-:W-:Y:S02]  /*124b0*/  PLOP3.LUT P1, PT, P1, P0, PT, 0xa2, 0x0 ;  /* 0x000000000000781c */ /* 0x000fe40000f21472 */
[----:B------:R-:W-:-:S08]  /*124c0*/  @P0 R2UR P1, UR4, R19 ;  /* 0x00000000130402ca */ /* 0x000fd00000020000 */
[----:B------:R-:W-:-:S05]  /*124d0*/  @P0 PLOP3.LUT P0, PT, P1, PT, PT, 0x80, 0x0 ;  /* 0x000000000000081c */ /* 0x000fca0000f0f070 */
[----:B------:R-:W-:Y:S01]  /*124e0*/  @!P1 SYNCS.ARRIVE.TRANS64.RED.A0T1 RZ, [UR4+0x38800], RZ ;  /* 0x038800ffffff99a7 */ /* 0x000fe20008200404 */
[----:B------:R-:W-:Y:S07]  /*124f0*/  @!P1 ARRIVES.LDGSTSBAR.64.TRANSCNT [UR4+0x38800] ;  /* 0x03880000ff0099b0 */ /* 0x000fee0008000a84 */
[----:B------:R-:W-:Y:S05]  /*12500*/  @P0 BRA.U.ANY `(.L_x_2230) ;  /* 0xfffffffd00e80947 */ /* 0x000fea000393ffff */
[----:B-1----:R-:W2:Y:S02]  /*12510*/  LDL.LU R2, [R1+0x34] ;  /* 0x0000340001027983 */ /* 0x002ea40000300800 */
        /* <DEDUP_REMOVED lines=9> */
[----:B------:R-:W2:Y:S03]  /*125b0*/  SYNCS.PHASECHK.TRANS64.TRYWAIT P0, [R19+URZ+0x38820], R0 ;  /* 0x03882000130075a7 */ /* 0x000ea6000800017f */
[----:B-12---:R-:W-:Y:S05]  /*125c0*/  @!P0 BRA `(.L_x_2232) ;  /* 0x0000003c00788947 */ /* 0x006fea0003800000 */
.L_x_2315:
[----:B------:R-:W-:Y:S05]  /*125d0*/  BSYNC B0 ;  /* 0x0000000000007941 */ /* 0x000fea0003800000 */
.L_x_2231:
[----:B------:R-:W-:-:S13]  /*125e0*/  ISETP.GE.AND P0, PT, R17, 0x2, PT ;  /* 0x000000021100780c */ /* 0x000fda0003f06270 */
[----:B------:R-:W-:Y:S05]  /*125f0*/  @!P0 BRA `(.L_x_2233) ;  /* 0x0000001000c08947 */ /* 0x000fea0003800000 */
[----:B0-----:R0:W5:Y:S01]  /*12600*/  LDL.LU R6, [R1+0x4] ;  /* 0x0000040001067983 */ /* 0x0011620000300800 */
[----:B------:R-:W-:-:S03]  /*12610*/  VIADD R17, R17, 0xfffffffe ;  /* 0xfffffffe11117836 */ /* 0x000fc60000000000 */
[----:B-1----:R0:W5:Y:S04]  /*12620*/  LDL.LU R0, [R1] ;  /* 0x0000000001007983 */ /* 0x0021680000300800 */
.L_x_2255:
[----:B------:R-:W2:Y:S01]  /*12630*/  LDL R2, [R1+0x1c] ;  /* 0x00001c0001027983 */ /* 0x000ea20000100800 */
[----:B-1---5:R-:W-:Y:S01]  /*12640*/  VIADD R3, R0, 0x1 ;  /* 0x0000000100037836 */ /* 0x022fe20000000000 */
[----:B------:R-:W-:Y:S05]  /*12650*/  YIELD ;  /* 0x0000000000007946 */ /* 0x000fea0003800000 */
[C---:B------:R-:W-:Y:S01]  /*12660*/  ISETP.NE.AND P0, PT, R3.reuse, 0x2, PT ;  /* 0x000000020300780c */ /* 0x040fe20003f05270 */
[----:B------:R-:W-:Y:S03]  /*12670*/  BSSY B0, `(.L_x_2234) ;  /* 0x000008b000007945 */ /* 0x000fe60003800000 */
[----:B------:R-:W-:-:S02]  /*12680*/  SEL R9, R3, RZ, P0 ;  /* 0x000000ff03097207 */ /* 0x000fc40000000000 */
[----:B--2---:R-:W-:Y:S02]  /*12690*/  ISETP.NE.AND P1, PT, R2, RZ, PT ;  /* 0x000000ff0200720c */ /* 0x004fe40003f25270 */
        /* <DEDUP_REMOVED lines=10> */
[----:B------:R-:W2:Y:S01]  /*12740*/  LDL R10, [R1+0x18] ;  /* 0x00001800010a7983 */ /* 0x000ea20000100800 */
[----:B------:R-:W3:Y:S01]  /*12750*/  LDC R7, c[0x0][0x43c] ;  /* 0x00010f00ff077b82 */ /* 0x000ee20000000800 */
[----:B------:R-:W-:Y:S02]  /*12760*/  ULDC.64 UR6, c[0x0][0x428] ;  /* 0x00010a0000067ab9 */ /* 0x000fe40000000a00 */
[----:B------:R-:W4:Y:S01]  /*12770*/  LDL R5, [R1+0x8] ;  /* 0x0000080001057983 */ /* 0x000f220000100800 */
[----:B---3--:R-:W-:-:S13]  /*12780*/  ISETP.NE.AND P0, PT, R7, 0x1, PT ;  /* 0x000000010700780c */ /* 0x008fda0003f05270 */
[----:B------:R-:W3:Y:S02]  /*12790*/  @P0 LDC.64 R2, c[0x0][0x440] ;  /* 0x00011000ff020b82 */ /* 0x000ee40000000a00 */
[----:B---3--:R-:W-:-:S04]  /*127a0*/  @P0 IMAD.HI.U32 R4, R17, R2, RZ ;  /* 0x0000000211040227 */ /* 0x008fc800078e00ff */
[----:B------:R-:W-:Y:S01]  /*127b0*/  IMAD.MOV.U32 R2, RZ, RZ, R17 ;  /* 0x000000ffff027224 */ /* 0x000fe200078e0011 */
[----:B------:R-:W-:-:S05]  /*127c0*/  @P0 SHF.R.U32.HI R2, RZ, R3, R4 ;  /* 0x00000003ff020219 */ /* 0x000fca0000011604 */
[----:B------:R-:W-:-:S04]  /*127d0*/  IMAD.MOV R3, RZ, RZ, -R2 ;  /* 0x000000ffff037224 */ /* 0x000fc800078e0a02 */
[----:B------:R-:W-:Y:S01]  /*127e0*/  IMAD R7, R7, R3, R17 ;  /* 0x0000000307077224 */ /* 0x000fe200078e0211 */
[----:B------:R-:W-:Y:S01]  /*127f0*/  SHF.R.S32.HI R3, RZ, 0x1f, R2 ;  /* 0x0000001fff037819 */ /* 0x000fe20000011402 */
[----:B--2---:R-:W-:-:S04]  /*12800*/  IMAD R4, R10, UR6, RZ ;  /* 0x000000060a047c24 */ /* 0x004fc8000f8e02ff */
[C---:B----4-:R-:W-:Y:S02]  /*12810*/  IMAD R4, R5.reuse, UR7, R4 ;  /* 0x0000000705047c24 */ /* 0x050fe4000f8e0204 */
[----:B------:R-:W-:-:S04]  /*12820*/  IMAD.WIDE.U32 R2, R5, UR6, R2 ;  /* 0x0000000605027c25 */ /* 0x000fc8000f8e0002 */
[----:B------:R-:W-:Y:S01]  /*12830*/  IMAD.IADD R3, R4, 0x1, R3 ;  /* 0x0000000104037824 */ /* 0x000fe200078e0203 */
[----:B------:R-:W-:-:S04]  /*12840*/  LEA R4, P0, R2, UR4, 0x2 ;  /* 0x0000000402047c11 */ /* 0x000fc8000f8010ff */
[----:B------:R-:W-:-:S05]  /*12850*/  LEA.HI.X R5, R2, UR5, R3, 0x2, P0 ;  /* 0x0000000502057c11 */ /* 0x000fca00080f1403 */
[----:B------:R2:W5:Y:S04]  /*12860*/  LDG.E R16, desc[UR50][R4.64] ;  /* 0x0000003204107981 */ /* 0x000568000c1e1900 */
.L_x_2236:
[----:B--2---:R-:W-:Y:S01]  /*12870*/  IMAD R4, R9, 0x8, R19 ;  /* 0x0000000809047824 */ /* 0x004fe200078e0213 */
[----:B------:R-:W-:Y:S01]  /*12880*/  SHF.L.U32 R3, R8, 0x1f, RZ ;  /* 0x0000001f08037819 */ /* 0x000fe200000006ff */
[----:B------:R-:W2:Y:S01]  /*12890*/  S2R R2, SR_TID.X ;  /* 0x0000000000027919 */ /* 0x000ea20000002100 */
[----:B------:R-:W-:Y:S02]  /*128a0*/  BSSY B1, `(.L_x_2237) ;  /* 0x0000005000017945 */ /* 0x000fe40003800000 */
[----:B------:R-:W3:Y:S01]  /*128b0*/  SYNCS.PHASECHK.TRANS64.TRYWAIT P0, [R4+URZ+0x38880], R3 ;  /* 0x03888003040075a7 */ /* 0x000ee2000800017f */
[----:B--2---:R-:W-:-:S04]  /*128c0*/  LOP3.LUT R2, R2, 0x7f, RZ, 0xc0, !PT ;  /* 0x0000007f02027812 */ /* 0x004fc800078ec0ff */
[----:B------:R-:W-:Y:S01]  /*128d0*/  ISETP.NE.AND P1, PT, R2, RZ, PT ;  /* 0x000000ff0200720c */ /* 0x000fe20003f25270 */
[----:B---3--:R-:W-:-:S12]  /*128e0*/  @!P0 BRA `(.L_x_2238) ;  /* 0x0000003800c48947 */ /* 0x008fd80003800000 */
.L_x_2316:
[----:B------:R-:W-:Y:S05]  /*128f0*/  BSYNC B1 ;  /* 0x0000000000017941 */ /* 0x000fea0003800000 */
.L_x_2237:
[----:B------:R-:W-:Y:S04]  /*12900*/  BSSY B1, `(.L_x_2239) ;  /* 0x0000009000017945 */ /* 0x000fe80003800000 */
        /* <DEDUP_REMOVED lines=8> */
.L_x_2240:
[----:B------:R-:W-:Y:S05]  /*12990*/  BSYNC B1 ;  /* 0x0000000000017941 */ /* 0x000fea0003800000 */
.L_x_2239:
[----:B------:R-:W3:Y:S04]  /*129a0*/  LDL R2, [R1] ;  /* 0x0000000001027983 */ /* 0x000ee80000100800 */
[----:B------:R-:W4:Y:S01]  /*129b0*/  LDL R5, [R1+0x24] ;  /* 0x0000240001057983 */ /* 0x000f220000100800 */
        /* <DEDUP_REMOVED lines=8> */
[----:B----4-:R-:W-:Y:S02]  /*12a40*/  IMAD R7, R7, 0x80, R5 ;  /* 0x0000008007077824 */ /* 0x010fe400078e0205 */
[----:B------:R-:W-:Y:S02]  /*12a50*/  VIADD R5, R4, 0x38870 ;  /* 0x0003887004057836 */ /* 0x000fe40000000000 */
[----:B-1----:R-:W-:-:S07]  /*12a60*/  VIADD R8, R2, 0x10400 ;  /* 0x0001040002087836 */ /* 0x002fce0000000000 */
.L_x_2241:
        /* <DEDUP_REMOVED lines=16> */
.L_x_2242:
        /* <DEDUP_REMOVED lines=13> */
.L_x_2317:
[----:B------:R-:W-:Y:S05]  /*12c40*/  BSYNC B1 ;  /* 0x0000000000017941 */ /* 0x000fea0003800000 */
.L_x_2243:
        /* <DEDUP_REMOVED lines=11> */
.L_x_2246:
[----:B------:R-:W-:Y:S05]  /*12d00*/  BSYNC B1 ;  /* 0x0000000000017941 */ /* 0x000fea0003800000 */
.L_x_2245:
        /* <DEDUP_REMOVED lines=8> */
.L_x_2247:
        /* <DEDUP_REMOVED lines=15> */
.L_x_2248:
        /* <DEDUP_REMOVED lines=10> */
.L_x_2235:
[----:B------:R-:W-:Y:S05]  /*12f20*/  BSYNC B0 ;  /* 0x0000000000007941 */ /* 0x000fea0003800000 */
.L_x_2234:
[----:B------:R-:W-:-:S06]  /*12f30*/  UISETP.NE.AND UP0, UPT, UR39, 0x3, UPT ;  /* 0x000000032700788c */ /* 0x000fcc000bf05270 */
[----:B------:R-:W-:-:S13]  /*12f40*/  PLOP3.LUT P0, PT, PT, PT, UP0, 0x80, 0x0 ;  /* 0x000000000000781c */ /* 0x000fda0003f0f008 */
[----:B------:R-:W-:Y:S05]  /*12f50*/  @!P0 BRA `(.L_x_2249) ;  /* 0x0000000000048947 */ /* 0x000fea0003800000 */
[----:B------:R-:W-:Y:S01]  /*12f60*/  BPT.TRAP 0x1 ;  /* 0x000000040000795c */ /* 0x000fe20000300000 */
.L_x_2249:
[----:B------:R-:W-:Y:S01]  /*12f70*/  IMAD.U32 R2, RZ, RZ, UR41 ;  /* 0x00000029ff027e24 */ /* 0x000fe2000f8e00ff */
[----:B------:R-:W-:Y:S01]  /*12f80*/  BSSY B0, `(.L_x_2250) ;  /* 0x0000007000007945 */ /* 0x000fe20003800000 */
[----:B------:R-:W-:-:S03]  /*12f90*/  IMAD R20, R0, 0x8, R19 ;  /* 0x0000000800147824 */ /* 0x000fc600078e0213 */
[----:B------:R-:W-:Y:S02]  /*12fa0*/  ISETP.NE.AND P1, PT, R2, 0x3, PT ;  /* 0x000000030200780c */ /* 0x000fe40003f25270 */
[----:B------:R-:W-:-:S04]  /*12fb0*/  LOP3.LUT R2, R6, 0x1, RZ, 0x3c, !PT ;  /* 0x0000000106027812 */ /* 0x000fc800078e3cff */
[----:B------:R-:W-:-:S04]  /*12fc0*/  SHF.L.U32 R2, R2, 0x1f, RZ ;  /* 0x0000001f02027819 */ /* 0x000fc800000006ff */
[----:B------:R-:W2:Y:S02]  /*12fd0*/  SYNCS.PHASECHK.TRANS64.TRYWAIT P0, [R20+URZ+0x38870], R2 ;  /* 0x03887002140075a7 */ /* 0x000ea4000800017f */
[----:B--2---:R-:W-:Y:S05]  /*12fe0*/  @!P0 BRA `(.L_x_2251) ;  /* 0x00000034002c8947 */ /* 0x004fea0003800000 */
.L_x_2318:
[----:B------:R-:W-:Y:S05]  /*12ff0*/  BSYNC B0 ;  /* 0x0000000000007941 */ /* 0x000fea0003800000 */
.L_x_2250:
[----:B------:R-:W-:Y:S05]  /*13000*/  @!P1 BRA `(.L_x_2252) ;  /* 0x0000000000049947 */ /* 0x000fea0003800000 */
[----:B------:R-:W-:Y:S01]  /*13010*/  BPT.TRAP 0x1 ;  /* 0x000000040000795c */ /* 0x000fe20000300000 */
.L_x_2252:
[----:B--2---:R-:W-:Y:S01]  /*13020*/  SHF.L.U32 R2, R6, 0x1f, RZ ;  /* 0x0000001f06027819 */ /* 0x004fe200000006ff */
[----:B------:R-:W-:-:S03]  /*13030*/  IMAD.SHL.U32 R3, R0, 0x8000, RZ ;  /* 0x0000800000037824 */ /* 0x000fc600078e00ff */
[----:B------:R-:W2:Y:S02]  /*13040*/  SYNCS.PHASECHK.TRANS64.TRYWAIT P0, [R20+URZ+0x38860], R2 ;  /* 0x03886002140075a7 */ /* 0x000ea4000800017f */
[----:B--2---:R-:W-:Y:S05]  /*13050*/  @!P0 BRA `(.L_x_2253) ;  /* 0x0000003400248947 */ /* 0x004fea0003800000 */
.L_x_2319:
[----:B------:R-:W3:Y:S04]  /*13060*/  LDL R0, [R1+0x2c] ;  /* 0x00002c0001007983 */ /* 0x000ee80000100800 */
[----:B------:R-:W2:Y:S04]  /*13070*/  LDL R18, [R1+0x20] ;  /* 0x0000200001127983 */ /* 0x000ea80000100800 */
[----:B------:R-:W4:Y:S01]  /*13080*/  LDL R12, [R1+0x28] ;  /* 0x00002800010c7983 */ /* 0x000f220000100800 */
[----:B------:R-:W-:Y:S05]  /*13090*/  WARPSYNC.ALL ;  /* 0x0000000000007948 */ /* 0x000fea0003800000 */
[----:B---3--:R-:W-:-:S05]  /*130a0*/  LOP3.LUT R0, R3, R0, RZ, 0xfc, !PT ;  /* 0x0000000003007212 */ /* 0x008fca00078efcff */
[----:B------:R-:W-:-:S05]  /*130b0*/  IMAD.IADD R0, R19, 0x1, R0 ;  /* 0x0000000113007824 */ /* 0x000fca00078e0200 */
[----:B-1----:R-:W1:Y:S01]  /*130c0*/  LDSM.16.MT88.4 R8, [R0+0x10400] ;  /* 0x010400000008783b */ /* 0x002e620000004200 */
[----:B--2---:R-:W-:Y:S01]  /*130d0*/  IMAD.IADD R2, R18, 0x1, R0 ;  /* 0x0000000112027824 */ /* 0x004fe200078e0200 */
[C-C-:B-1----:R-:W-:Y:S02]  /*130e0*/  PRMT R4, R8.reuse, 0x6420, R9.reuse ;  /* 0x0000642008047816 */ /* 0x142fe40000000009 */
[----:B------:R-:W-:Y:S02]  /*130f0*/  PRMT R5, R8, 0x7531, R9 ;  /* 0x0000753108057816 */ /* 0x000fe40000000009 */
[C-C-:B------:R-:W-:Y:S02]  /*13100*/  PRMT R6, R10.reuse, 0x6420, R11.reuse ;  /* 0x000064200a067816 */ /* 0x140fe4000000000b */
[----:B------:R-:W-:Y:S02]  /*13110*/  PRMT R7, R10, 0x7531, R11 ;  /* 0x000075310a077816 */ /* 0x000fe4000000000b */
[----:B------:R-:W1:Y:S01]  /*13120*/  LDSM.16.MT88.4 R8, [R2+0x10400] ;  /* 0x010400000208783b */ /* 0x000e620000004200 */
[----:B----4-:R-:W-:-:S05]  /*13130*/  IADD3 R3, R19, R3, R12 ;  /* 0x0000000313037210 */ /* 0x010fca0007ffe00c */
        /* <DEDUP_REMOVED lines=111> */
.L_x_2254:
[----:B------:R-:W3:Y:S01]  /*13830*/  S2R R0, SR_TID.X ;  /* 0x0000000000007919 */ /* 0x000ee20000002100 */
[----:B--2---:R2:W-:Y:S01]  /*13840*/  SYNCS.ARRIVE.TRANS64.A1T0 RZ, [R20+URZ+0x38850], RZ ;  /* 0x038850ff14ff79a7 */ /* 0x0045e2000810003f */
[----:B------:R4:W5:Y:S01]  /*13850*/  LDL R6, [R1+0x4] ;  /* 0x0000040001067983 */ /* 0x0009620000100800 */
[----:B---3--:R-:W-:Y:S01]  /*13860*/  LOP3.LUT R0, R0, 0x7f, RZ, 0xc0, !PT ;  /* 0x0000007f00007812 */ /* 0x008fe200078ec0ff */
[----:B------:R-:W-:Y:S03]  /*13870*/  BAR.SYNC.DEFER_BLOCKING 0x2, 0x80 ;  /* 0x0082000000007b1d */ /* 0x000fe60000010000 */
[----:B------:R-:W-:-:S03]  /*13880*/  ISETP.NE.AND P0, PT, R0, RZ, PT ;  /* 0x000000ff0000720c */ /* 0x000fc60003f05270 */
[----:B------:R4:W5:Y:S10]  /*13890*/  LDL R0, [R1] ;  /* 0x0000000001007983 */ /* 0x0009740000100800 */
[----:B--2---:R-:W-:-:S05]  /*138a0*/  @!P0 VIADD R20, R20, 0x38880 ;  /* 0x0003888014148836 */ /* 0x004fca0000000000 */
[----:B------:R-:W-:-:S04]  /*138b0*/  @!P0 PRMT R20, RZ, 0x654, R20 ;  /* 0x00000654ff148816 */ /* 0x000fc80000000014 */
[----:B------:R4:W-:Y:S01]  /*138c0*/  @!P0 SYNCS.ARRIVE.TRANS64.RED.A1T0 RZ, [R20+URZ], RZ ;  /* 0x000000ff14ff89a7 */ /* 0x0009e2000810043f */
[C---:B------:R-:W-:Y:S01]  /*138d0*/  ISETP.GT.AND P0, PT, R17.reuse, RZ, PT ;  /* 0x000000ff1100720c */ /* 0x040fe20003f04270 */
[----:B------:R-:W-:-:S12]  /*138e0*/  VIADD R17, R17, 0xffffffff ;  /* 0xffffffff11117836 */ /* 0x000fd80000000000 */
[----:B----4-:R-:W-:Y:S05]  /*138f0*/  @P0 BRA `(.L_x_2255) ;  /* 0xffffffec004c0947 */ /* 0x010fea000383ffff */
.L_x_2233:
[----:B------:R-:W2:Y:S01]  /*13900*/  S2R R2, SR_TID.X ;  /* 0x0000000000027919 */ /* 0x000ea20000002100 */
[----:B------:R-:W-:Y:S01]  /*13910*/  BSSY B0, `(.L_x_2256) ;  /* 0x0000011000007945 */ /* 0x000fe20003800000 */
[----:B--2---:R-:W-:-:S04]  /*13920*/  LOP3.LUT R2, R2, 0x7f, RZ, 0xc0, !PT ;  /* 0x0000007f02027812 */ /* 0x004fc800078ec0ff */
[----:B------:R-:W-:-:S13]  /*13930*/  ISETP.NE.AND P0, PT, R2, RZ, PT ;  /* 0x000000ff0200720c */ /* 0x000fda0003f05270 */
[----:B------:R-:W-:Y:S05]  /*13940*/  @P0 BRA `(.L_x_2257) ;  /* 0x0000000000340947 */ /* 0x000fea0003800000 */
[----:B-1----:R-:W1:Y:S01]  /*13950*/  S2R R3, SR_LANEID ;  /* 0x0000000000037919 */ /* 0x002e620000000000 */
[----:B------:R-:W-:Y:S02]  /*13960*/  VOTEU.ANY UR4, UPT, PT ;  /* 0x0000000000047886 */ /* 0x000fe400038e0100 */
[----:B-----5:R-:W1:Y:S08]  /*13970*/  FLO.U32 R0, UR4 ;  /* 0x0000000400007d00 */ /* 0x020e7000080e0000 */
[----:B------:R-:W2:Y:S01]  /*13980*/  POPC R5, UR4 ;  /* 0x0000000400057d09 */ /* 0x000ea20008000000 */
[----:B-1----:R-:W-:-:S02]  /*13990*/  ISETP.EQ.U32.AND P1, PT, R0, R3, PT ;  /* 0x000000030000720c */ /* 0x002fc40003f22070 */
[----:B------:R-:W2:Y:S11]  /*139a0*/  LDC.64 R2, c[0x0][0xc60] ;  /* 0x00031800ff027b82 */ /* 0x000eb60000000a00 */
[----:B--2---:R-:W2:Y:S01]  /*139b0*/  @P1 ATOMG.E.ADD.STRONG.GPU PT, R3, desc[UR50][R2.64], R5 ;  /* 0x00000005020319a8 */ /* 0x004ea200081ee1f2 */
[----:B------:R-:W1:Y:S02]  /*139c0*/  S2R R4, SR_LTMASK ;  /* 0x0000000000047919 */ /* 0x000e640000003900 */
[----:B-1----:R-:W-:-:S04]  /*139d0*/  LOP3.LUT R4, R4, UR4, RZ, 0xc0, !PT ;  /* 0x0000000404047c12 */ /* 0x002fc8000f8ec0ff */
[----:B0-----:R-:W0:Y:S01]  /*139e0*/  POPC R7, R4 ;  /* 0x0000000400077309 */ /* 0x001e220000000000 */
[----:B--2---:R-:W0:Y:S02]  /*139f0*/  SHFL.IDX PT, R0, R3, R0, 0x1f ;  /* 0x00001f0003007589 */ /* 0x004e2400000e0000 */
[----:B0-----:R-:W-:-:S05]  /*13a00*/  IADD3 R0, R0, UR40, R7 ;  /* 0x0000002800007c10 */ /* 0x001fca000fffe007 */
[----:B------:R2:W-:Y:S02]  /*13a10*/  STL [R1+0x10], R0 ;  /* 0x0000100001007387 */ /* 0x0005e40000100800 */
.L_x_2257:
[----:B------:R-:W-:Y:S05]  /*13a20*/  BSYNC B0 ;  /* 0x0000000000007941 */ /* 0x000fea0003800000 */
.L_x_2256:
[----:B------:R-:W-:-:S06]  /*13a30*/  UISETP.NE.AND UP0, UPT, UR39, 0x3, UPT ;  /* 0x000000032700788c */ /* 0x000fcc000bf05270 */
[----:B------:R-:W-:-:S13]  /*13a40*/  PLOP3.LUT P1, PT, PT, PT, UP0, 0x80, 0x0 ;  /* 0x000000000000781c */ /* 0x000fda0003f2f008 */
[----:B------:R-:W-:Y:S05]  /*13a50*/  @!P1 BRA `(.L_x_2258) ;  /* 0x0000000000049947 */ /* 0x000fea0003800000 */
[----:B------:R-:W-:Y:S01]  /*13a60*/  BPT.TRAP 0x1 ;  /* 0x000000040000795c */ /* 0x000fe20000300000 */
.L_x_2258:
[----:B-1----:R-:W3:Y:S04]  /*13a70*/  LDL R3, [R1+0x4] ;  /* 0x0000040001037983 */ /* 0x002ee80000100800 */
[----:B------:R-:W4:Y:S01]  /*13a80*/  LDL R2, [R1] ;  /* 0x0000000001027983 */ /* 0x000f220000100800 */
[----:B--2--5:R-:W-:Y:S01]  /*13a90*/  IMAD.U32 R0, RZ, RZ, UR41 ;  /* 0x00000029ff007e24 */ /* 0x024fe2000f8e00ff */
[----:B------:R-:W-:Y:S04]  /*13aa0*/  BSSY B0, `(.L_x_2259) ;  /* 0x0000007000007945 */ /* 0x000fe80003800000 */
[----:B------:R-:W-:-:S02]  /*13ab0*/  ISETP.NE.AND P2, PT, R0, 0x3, PT ;  /* 0x000000030000780c */ /* 0x000fc40003f45270 */
[----:B---3--:R-:W-:-:S04]  /*13ac0*/  LOP3.LUT R0, R3, 0x1, RZ, 0x3c, !PT ;  /* 0x0000000103007812 */ /* 0x008fc800078e3cff */
[----:B------:R-:W-:Y:S01]  /*13ad0*/  SHF.L.U32 R0, R0, 0x1f, RZ ;  /* 0x0000001f00007819 */ /* 0x000fe200000006ff */
[----:B----4-:R-:W-:-:S04]  /*13ae0*/  IMAD R17, R2, 0x8, R19 ;  /* 0x0000000802117824 */ /* 0x010fc800078e0213 */
[----:B------:R-:W1:Y:S02]  /*13af0*/  SYNCS.PHASECHK.TRANS64.TRYWAIT P1, [R17+URZ+0x38870], R0 ;  /* 0x03887000110075a7 */ /* 0x000e64000802017f */
[----:B-1----:R-:W-:Y:S05]  /*13b00*/  @!P1 BRA `(.L_x_2260) ;  /* 0x00000028008c9947 */ /* 0x002fea0003800000 */
.L_x_2320:
[----:B------:R-:W-:Y:S05]  /*13b10*/  BSYNC B0 ;  /* 0x0000000000007941 */ /* 0x000fea0003800000 */
.L_x_2259:
[----:B------:R-:W-:Y:S05]  /*13b20*/  @!P2 BRA `(.L_x_2261) ;  /* 0x000000000004a947 */ /* 0x000fea0003800000 */
[----:B------:R-:W-:Y:S01]  /*13b30*/  BPT.TRAP 0x1 ;  /* 0x000000040000795c */ /* 0x000fe20000300000 */
.L_x_2261:
[----:B-1----:R-:W2:Y:S02]  /*13b40*/  LDL R0, [R1+0x4] ;  /* 0x0000040001007983 */ /* 0x002ea40000100800 */
[----:B--2---:R-:W-:-:S04]  /*13b50*/  SHF.L.U32 R0, R0, 0x1f, RZ ;  /* 0x0000001f00007819 */ /* 0x004fc800000006ff */
[----:B------:R-:W1:Y:S02]  /*13b60*/  SYNCS.PHASECHK.TRANS64.TRYWAIT P1, [R17+URZ+0x38860], R0 ;  /* 0x03886000110075a7 */ /* 0x000e64000802017f */
[----:B-1----:R-:W-:Y:S05]  /*13b70*/  @!P1 BRA `(.L_x_2262) ;  /* 0x0000002800849947 */ /* 0x002fea0003800000 */
.L_x_2321:
[----:B------:R-:W2:Y:S04]  /*13b80*/  LDL R18, [R1] ;  /* 0x0000000001127983 */ /* 0x000ea80000100800 */
[----:B------:R-:W1:Y:S04]  /*13b90*/  LDL R2, [R1+0x2c] ;  /* 0x00002c0001027983 */ /* 0x000e680000100800 */
[----:B------:R-:W3:Y:S04]  /*13ba0*/  LDL R16, [R1+0x20] ;  /* 0x0000200001107983 */ /* 0x000ee80000100800 */
[----:B------:R-:W4:Y:S01]  /*13bb0*/  LDL R12, [R1+0x28] ;  /* 0x00002800010c7983 */ /* 0x000f220000100800 */
[----:B------:R-:W-:Y:S05]  /*13bc0*/  WARPSYNC.ALL ;  /* 0x0000000000007948 */ /* 0x000fea0003800000 */
[----:B--2---:R-:W-:-:S05]  /*13bd0*/  IMAD.SHL.U32 R3, R18, 0x8000, RZ ;  /* 0x0000800012037824 */ /* 0x004fca00078e00ff */
[----:B-1----:R-:W-:-:S05]  /*13be0*/  LOP3.LUT R0, R3, R2, RZ, 0xfc, !PT ;  /* 0x0000000203007212 */ /* 0x002fca00078efcff */
[----:B------:R-:W-:-:S05]  /*13bf0*/  IMAD.IADD R0, R19, 0x1, R0 ;  /* 0x0000000113007824 */ /* 0x000fca00078e0200 */
[----:B0-----:R-:W0:Y:S01]  /*13c00*/  LDSM.16.MT88.4 R4, [R0+0x10400] ;  /* 0x010400000004783b */ /* 0x001e220000004200 */
        /* <DEDUP_REMOVED lines=118> */
.L_x_2263:
        /* <DEDUP_REMOVED lines=13> */
.L_x_2208:
[----:B------:R-:W-:Y:S05]  /*14440*/  BSYNC B7 ;  /* 0x0000000000077941 */ /* 0x000fea0003800000 */
.L_x_2206:
[----:B0--3--:R-:W2:Y:S02]  /*14450*/  LDL R0, [R1+0x38] ;  /* 0x0000380001007983 */ /* 0x009ea40000100800 */
[----:B--2---:R-:W-:-:S13]  /*14460*/  ISETP.NE.AND P0, PT, R0, RZ, PT ;  /* 0x000000ff0000720c */ /* 0x004fda0003f05270 */
        /* <DEDUP_REMOVED lines=14> */
.L_x_2264:
        /* <DEDUP_REMOVED lines=41> */
.L_x_2270:
        /* <DEDUP_REMOVED lines=14> */
.L_x_2269:
[----:B------:R-:W-:Y:S05]  /*148c0*/  BSYNC B0 ;  /* 0x0000000000007941 */ /* 0x000fea0003800000 */
.L_x_2268:
        /* <DEDUP_REMOVED lines=21> */
.L_x_2266:
        /* <DEDUP_REMOVED lines=21> */
.L_x_2271:
[----:B------:R-:W3:Y:S01]  /*14b70*/  I2F.RP R3, R8 ;  /* 0x0000000800037306 */ /* 0x000ee20000209400 */
[----:B0-2---:R-:W-:-:S04]  /*14b80*/  IMAD R9, R2, R10, R6 ;  /* 0x0000000a02097224 */ /* 0x005fc800078e0206 */
[----:B------:R-:W-:Y:S01]  /*14b90*/  IMAD.IADD R0, R0, 0x1, -R9 ;  /* 0x0000000100007824 */ /* 0x000fe200078e0a09 */
[----:B------:R2:W-:Y:S02]  /*14ba0*/  STL [R1+0x10], R9 ;  /* 0x0000100901007387 */ /* 0x0005e40000100800 */
[----:B---3--:R-:W0:Y:S02]  /*14bb0*/  MUFU.RCP R3, R3 ;  /* 0x0000000300037308 */ /* 0x008e240000001000 */
        /* <DEDUP_REMOVED lines=27> */
[----:B------:R-:W0:Y:S08]  /*14d70*/  I2F.RP R3, R8 ;  /* 0x0000000800037306 */ /* 0x000e300000209400 */
        /* <DEDUP_REMOVED lines=30> */
.L_x_2267:
[----:B------:R0:W-:Y:S01]  /*14f60*/  STL [R1+0x10], R0 ;  /* 0x0000100001007387 */ /* 0x0001e20000100800 */
[----:B------:R-:W-:Y:S01]  /*14f70*/  ULDC UR42, c[0x0][0xc3c] ;  /* 0x00030f00002a7ab9 */ /* 0x000fe20000000800 */
[----:B------:R-:W-:Y:S02]  /*14f80*/  UMOV UR36, URZ ;  /* 0x0000003f00247c82 */ /* 0x000fe40008000000 */
[----:B------:R0:W-:Y:S03]  /*14f90*/  STL [R1+0x14], RZ ;  /* 0x000014ff01007387 */ /* 0x0001e60000100800 */
.L_x_2272:
        /* <DEDUP_REMOVED lines=15> */
.L_x_2265:
[----:B------:R-:W-:Y:S02]  /*15090*/  ULDC UR4, c[0x0][0xc3c] ;  /* 0x00030f0000047ab9 */ /* 0x000fe40000000800 */
[----:B------:R-:W-:-:S06]  /*150a0*/  UISETP.GE.AND UP0, UPT, UR42, UR4, UPT ;  /* 0x000000042a00728c */ /* 0x000fcc000bf06270 */
[----:B------:R-:W-:-:S13]  /*150b0*/  PLOP3.LUT P0, PT, PT, PT, UP0, 0x80, 0x0 ;  /* 0x000000000000781c */ /* 0x000fda0003f0f008 */
[----:B------:R-:W-:Y:S05]  /*150c0*/  @!P0 BRA `(.L_x_2273) ;  /* 0xffffffb000fc8947 */ /* 0x000fea000383ffff */
.L_x_2202:
        /* <DEDUP_REMOVED lines=12> */
.L_x_2322:
[----:B------:R-:W-:Y:S05]  /*15190*/  BSYNC B0 ;  /* 0x0000000000007941 */ /* 0x000fea0003800000 */
.L_x_2274:
[----:B------:R-:W-:-:S03]  /*151a0*/  UMOV UR4, 0xffffffff ;  /* 0xffffffff00047882 */ /* 0x000fc60000000000 */
[----:B------:R-:W-:Y:S05]  /*151b0*/  BRA.DIV UR4, `(.L_x_2276) ;  /* 0x00000016041c7947 */ /* 0x000fea000b800000 */
[----:B------:R-:W1:Y:S02]  /*151c0*/  S2R R2, SR_TID.X ;  /* 0x0000000000027919 */ /* 0x000e640000002100 */
[----:B-1----:R-:W-:-:S04]  /*151d0*/  SHF.R.U32.HI R2, RZ, 0x5, R2 ;  /* 0x00000005ff027819 */ /* 0x002fc80000011602 */
[----:B------:R-:W-:-:S05]  /*151e0*/  LOP3.LUT R2, R2, 0x3, RZ, 0xc0, !PT ;  /* 0x0000000302027812 */ /* 0x000fca00078ec0ff */
[----:B------:R1:W2:Y:S02]  /*151f0*/  SHFL.IDX PT, R14, R2, RZ, 0x1f ;  /* 0x00001fff020e7589 */ /* 0x0002a400000e0000 */
.L_x_2325:
[----:B--2---:R-:W-:Y:S01]  /*15200*/  ISETP.NE.AND P0, PT, R14, RZ, PT ;  /* 0x000000ff0e00720c */ /* 0x004fe20003f05270 */
[----:B------:R-:W-:-:S12]  /*15210*/  BSSY B0, `(.L_x_2277) ;  /* 0x000002e000007945 */ /* 0x000fd80003800000 */
[----:B------:R-:W-:Y:S05]  /*15220*/  @P0 BRA `(.L_x_2278) ;  /* 0x0000000000b00947 */ /* 0x000fea0003800000 */
[----:B------:R-:W-:-:S03]  /*15230*/  UMOV UR4, 0xffffffff ;  /* 0xffffffff00047882 */ /* 0x000fc60000000000 */
[----:B------:R-:W-:Y:S05]  /*15240*/  BRA.DIV UR4, `(.L_x_2279) ;  /* 0x00000016042c7947 */ /* 0x000fea000b800000 */
[----:B------:R-:W-:-:S13]  /*15250*/  ELECT P6, URZ, PT ;  /* 0x00000000003f782f */ /* 0x000fda00038c0000 */
.L_x_2328:
[----:B------:R-:W-:Y:S05]  /*15260*/  @!P6 BRA `(.L_x_2278) ;  /* 0x0000000000a0e947 */ /* 0x000fea0003800000 */
[----:B------:R-:W-:-:S06]  /*15270*/  ULOP3.LUT UR4, UR38, 0x2, URZ, 0xfc, !UPT ;  /* 0x0000000226047892 */ /* 0x000fcc000f8efc3f */
[----:B-1----:R-:W-:-:S05]  /*15280*/  IMAD.U32 R2, RZ, RZ, UR4 ;  /* 0x00000004ff027e24 */ /* 0x002fca000f8e00ff */
[----:B------:R-:W-:-:S13]  /*15290*/  ISETP.NE.AND P0, PT, R2, 0x3, PT ;  /* 0x000000030200780c */ /* 0x000fda0003f05270 */
[----:B------:R-:W-:Y:S05]  /*152a0*/  @!P0 BRA `(.L_x_2280) ;  /* 0x0000000000048947 */ /* 0x000fea0003800000 */
[----:B------:R-:W-:Y:S01]  /*152b0*/  BPT.TRAP 0x1 ;  /* 0x000000040000795c */ /* 0x000fe20000300000 */
.L_x_2280:
        /* <DEDUP_REMOVED lines=14> */
.L_x_2329:
[----:B------:R-:W1:Y:S02]  /*153a0*/  SYNCS.PHASECHK.TRANS64.TRYWAIT P1, [R7+URZ], R2 ;  /* 0x00000002070075a7 */ /* 0x000e64000802017f */
[----:B-1----:R-:W-:Y:S05]  /*153b0*/  @!P1 BRA `(.L_x_2282) ;  /* 0x0000001400049947 */ /* 0x002fea0003800000 */
.L_x_2330:
[----:B------:R-:W-:Y:S05]  /*153c0*/  @!P0 BRA `(.L_x_2283) ;  /* 0x0000000000048947 */ /* 0x000fea0003800000 */
[----:B------:R-:W-:Y:S01]  /*153d0*/  BPT.TRAP 0x1 ;  /* 0x000000040000795c */ /* 0x000fe20000300000 */
.L_x_2283:
[----:B------:R-:W2:Y:S02]  /*153e0*/  LDL.LU R4, [R1] ;  /* 0x0000000001047983 */ /* 0x000ea40000300800 */
[----:B--2---:R-:W-:-:S04]  /*153f0*/  IMAD R4, R4, 0x8, R0 ;  /* 0x0000000804047824 */ /* 0x004fc800078e0200 */
[----:B------:R-:W2:Y:S02]  /*15400*/  SYNCS.PHASECHK.TRANS64.TRYWAIT P1, [R4+URZ+0x38860], R5 ;  /* 0x03886005040075a7 */ /* 0x000ea4000802017f */
[----:B--2---:R-:W-:Y:S05]  /*15410*/  @!P1 BRA `(.L_x_2284) ;  /* 0x0000001400009947 */ /* 0x004fea0003800000 */
.L_x_2331:
[----:B------:R-:W-:Y:S05]  /*15420*/  @!P0 BRA `(.L_x_2285) ;  /* 0x0000000000048947 */ /* 0x000fea0003800000 */
[----:B------:R-:W-:Y:S01]  /*15430*/  BPT.TRAP 0x1 ;  /* 0x000000040000795c */ /* 0x000fe20000300000 */
.L_x_2285:
[----:B------:R-:W-:-:S04]  /*15440*/  IMAD R3, R3, 0x8, R0 ;  /* 0x0000000803037824 */ /* 0x000fc800078e0200 */
[----:B------:R-:W3:Y:S02]  /*15450*/  SYNCS.PHASECHK.TRANS64.TRYWAIT P1, [R3+URZ+0x38860], R2 ;  /* 0x03886002030075a7 */ /* 0x000ee4000802017f */
[----:B---3--:R-:W-:Y:S05]  /*15460*/  @!P1 BRA `(.L_x_2286) ;  /* 0x0000001400009947 */ /* 0x008fea0003800000 */
.L_x_2332:
[----:B------:R-:W-:Y:S05]  /*15470*/  @!P0 BRA `(.L_x_2287) ;  /* 0x0000000000048947 */ /* 0x000fea0003800000 */
[----:B------:R-:W-:Y:S01]  /*15480*/  BPT.TRAP 0x1 ;  /* 0x000000040000795c */ /* 0x000fe20000300000 */
.L_x_2287:
[----:B------:R-:W4:Y:S02]  /*15490*/  SYNCS.PHASECHK.TRANS64.TRYWAIT P0, [R4+URZ+0x38880], R5 ;  /* 0x03888005040075a7 */ /* 0x000f24000800017f */
[----:B----4-:R-:W-:Y:S05]  /*154a0*/  @!P0 BRA `(.L_x_2288) ;  /* 0x0000001400048947 */ /* 0x010fea0003800000 */
.L_x_2289:
[----:B------:R0:W0:Y:S02]  /*154b0*/  SYNCS.PHASECHK.TRANS64.TRYWAIT P0, [R3+URZ+0x38880], R2 ;  /* 0x03888002030075a7 */ /* 0x000024000800017f */
[----:B0-----:R-:W-:Y:S05]  /*154c0*/  @!P0 NANOSLEEP.SYNCS 0x989680 ;  /* 0x009896800000895d */ /* 0x001fea0003900000 */
[----:B------:R-:W0:Y:S02]  /*154d0*/  @!P0 SYNCS.PHASECHK.TRANS64 P0, [R3+URZ+0x38880], R2 ;  /* 0x03888002030085a7 */ /* 0x000e24000800007f */
[----:B0-----:R-:W-:Y:S05]  /*154e0*/  @!P0 BRA `(.L_x_2289) ;  /* 0xfffffffc00f08947 */ /* 0x001fea000383ffff */
.L_x_2278:
[----:B------:R-:W-:Y:S05]  /*154f0*/  BSYNC B0 ;  /* 0x0000000000007941 */ /* 0x000fea0003800000 */
.L_x_2277:
[----:B------:R-:W-:Y:S05]  /*15500*/  EXIT ;  /* 0x000000000000794d */ /* 0x000fea0003800000 */
.L_x_2141:
[----:B0-----:R-:W-:-:S04]  /*15510*/  IMAD.U32 R3, RZ, RZ, UR41 ;  /* 0x00000029ff037e24 */ /* 0x001fc8000f8e00ff */
[----:B------:R0:W1:Y:S03]  /*15520*/  SYNCS.PHASECHK.TRANS64.TRYWAIT P1, [R3+URZ+0x38800], R6 ;  /* 0x03880006030075a7 */ /* 0x000066000802017f */
[----:B-1----:R-:W-:Y:S05]  /*15530*/  @!P1 NANOSLEEP.SYNCS 0x989680 ;  /* 0x009896800000995d */ /* 0x002fea0003900000 */
[----:B------:R-:W1:Y:S02]  /*15540*/  @!P1 SYNCS.PHASECHK.TRANS64 P1, [R3+URZ+0x38800], R6 ;  /* 0x03880006030095a7 */ /* 0x000e64000802007f */
[----:B-1----:R-:W-:Y:S05]  /*15550*/  @!P1 BRA `(.L_x_2141) ;  /* 0xfffffffc00ec9947 */ /* 0x002fea000383ffff */
[----:B------:R-:W-:Y:S05]  /*15560*/  BRA `(.L_x_2290) ;  /* 0xfffffec800147947 */ /* 0x000fea000383ffff */
.L_x_2145:
[----:B-1----:R1:W2:Y:S02]  /*15570*/  SYNCS.PHASECHK.TRANS64.TRYWAIT P2, [R2+URZ+0x38830], R3 ;  /* 0x03883003020075a7 */ /* 0x0022a4000804017f */
[----:B--2---:R-:W-:Y:S05]  /*15580*/  @!P2 NANOSLEEP.SYNCS 0x989680 ;  /* 0x009896800000a95d */ /* 0x004fea0003900000 */
[----:B------:R-:W2:Y:S02]  /*15590*/  @!P2 SYNCS.PHASECHK.TRANS64 P2, [R2+URZ+0x38830], R3 ;  /* 0x038830030200a5a7 */ /* 0x000ea4000804007f */
[----:B--2---:R-:W-:Y:S05]  /*155a0*/  @!P2 BRA `(.L_x_2145) ;  /* 0xfffffffc00f0a947 */ /* 0x004fea000383ffff */
[----:B------:R-:W-:Y:S05]  /*155b0*/  BRA `(.L_x_2144) ;  /* 0xfffffec800387947 */ /* 0x000fea000383ffff */
.L_x_2150:
[----:B-1----:R-:W-:-:S04]  /*155c0*/  IMAD.U32 R7, RZ, RZ, UR6 ;  /* 0x00000006ff077e24 */ /* 0x002fc8000f8e00ff */
[----:B------:R1:W2:Y:S03]  /*155d0*/  SYNCS.PHASECHK.TRANS64.TRYWAIT P3, [R7+URZ+0x38830], R6 ;  /* 0x03883006070075a7 */ /* 0x0002a6000806017f */
[----:B--2---:R-:W-:Y:S05]  /*155e0*/  @!P3 NANOSLEEP.SYNCS 0x989680 ;  /* 0x009896800000b95d */ /* 0x004fea0003900000 */
[----:B------:R-:W2:Y:S02]  /*155f0*/  @!P3 SYNCS.PHASECHK.TRANS64 P3, [R7+URZ+0x38830], R6 ;  /* 0x038830060700b5a7 */ /* 0x000ea4000806007f */
[----:B--2---:R-:W-:Y:S05]  /*15600*/  @!P3 BRA `(.L_x_2150) ;  /* 0xfffffffc00ecb947 */ /* 0x004fea000383ffff */
[----:B------:R-:W-:Y:S05]  /*15610*/  BRA `(.L_x_2147) ;  /* 0xfffffef400cc7947 */ /* 0x000fea000383ffff */
.L_x_2154:
[----:B-1----:R-:W-:-:S04]  /*15620*/  IMAD.U32 R7, RZ, RZ, UR6 ;  /* 0x00000006ff077e24 */ /* 0x002fc8000f8e00ff */
[----:B------:R1:W2:Y:S03]  /*15630*/  SYNCS.PHASECHK.TRANS64.TRYWAIT P3, [R7+URZ+0x38850], R6 ;  /* 0x03885006070075a7 */ /* 0x0002a6000806017f */
[----:B--2---:R-:W-:Y:S05]  /*15640*/  @!P3 NANOSLEEP.SYNCS 0x989680 ;  /* 0x009896800000b95d */ /* 0x004fea0003900000 */
[----:B------:R-:W2:Y:S02]  /*15650*/  @!P3 SYNCS.PHASECHK.TRANS64 P3, [R7+URZ+0x38850], R6 ;  /* 0x038850060700b5a7 */ /* 0x000ea4000806007f */
[----:B--2---:R-:W-:Y:S05]  /*15660*/  @!P3 BRA `(.L_x_2154) ;  /* 0xfffffffc00ecb947 */ /* 0x004fea000383ffff */
[----:B------:R-:W-:Y:S05]  /*15670*/  BRA `(.L_x_2151) ;  /* 0xfffffef800a07947 */ /* 0x000fea000383ffff */
.L_x_2161:
[----:B-1----:R-:W-:-:S04]  /*15680*/  IMAD.U32 R7, RZ, RZ, UR6 ;  /* 0x00000006ff077e24 */ /* 0x002fc8000f8e00ff */
[----:B------:R1:W2:Y:S03]  /*15690*/  SYNCS.PHASECHK.TRANS64.TRYWAIT P2, [R7+URZ+0x38830], R6 ;  /* 0x03883006070075a7 */ /* 0x0002a6000804017f */
[----:B--2---:R-:W-:Y:S05]  /*156a0*/  @!P2 NANOSLEEP.SYNCS 0x989680 ;  /* 0x009896800000a95d */ /* 0x004fea0003900000 */
[----:B------:R-:W2:Y:S02]  /*156b0*/  @!P2 SYNCS.PHASECHK.TRANS64 P2, [R7+URZ+0x38830], R6 ;  /* 0x038830060700a5a7 */ /* 0x000ea4000804007f */
[----:B--2---:R-:W-:Y:S05]  /*156c0*/  @!P2 BRA `(.L_x_2161) ;  /* 0xfffffffc00eca947 */ /* 0x004fea000383ffff */
[----:B------:R-:W-:Y:S05]  /*156d0*/  BRA `(.L_x_2158) ;  /* 0xffffff2800d47947 */ /* 0x000fea000383ffff */
.L_x_2165:
[----:B-1----:R-:W-:-:S04]  /*156e0*/  IMAD.U32 R7, RZ, RZ, UR6 ;  /* 0x00000006ff077e24 */ /* 0x002fc8000f8e00ff */
[----:B------:R1:W2:Y:S03]  /*156f0*/  SYNCS.PHASECHK.TRANS64.TRYWAIT P2, [R7+URZ+0x38850], R6 ;  /* 0x03885006070075a7 */ /* 0x0002a6000804017f */
[----:B--2---:R-:W-:Y:S05]  /*15700*/  @!P2 NANOSLEEP.SYNCS 0x989680 ;  /* 0x009896800000a95d */ /* 0x004fea0003900000 */
[----:B------:R-:W2:Y:S02]  /*15710*/  @!P2 SYNCS.PHASECHK.TRANS64 P2, [R7+URZ+0x38850], R6 ;  /* 0x038850060700a5a7 */ /* 0x000ea4000804007f */
[----:B--2---:R-:W-:Y:S05]  /*15720*/  @!P2 BRA `(.L_x_2165) ;  /* 0xfffffffc00eca947 */ /* 0x004fea000383ffff */
[----:B------:R-:W-:Y:S05]  /*15730*/  BRA `(.L_x_2162) ;  /* 0xffffff2c009c7947 */ /* 0x000fea000383ffff */
.L_x_2171:
[----:B-1----:R-:W-:-:S04]  /*15740*/  IMAD.U32 R5, RZ, RZ, UR16 ;  /* 0x00000010ff057e24 */ /* 0x002fc8000f8e00ff */
[----:B------:R1:W2:Y:S03]  /*15750*/  SYNCS.PHASECHK.TRANS64.TRYWAIT P1, [R5+URZ+0x38850], R0 ;  /* 0x03885000050075a7 */ /* 0x0002a6000802017f */
[----:B--2---:R-:W-:Y:S05]  /*15760*/  @!P1 NANOSLEEP.SYNCS 0x989680 ;  /* 0x009896800000995d */ /* 0x004fea0003900000 */
[----:B------:R-:W2:Y:S02]  /*15770*/  @!P1 SYNCS.PHASECHK.TRANS64 P1, [R5+URZ+0x38850], R0 ;  /* 0x03885000050095a7 */ /* 0x000ea4000802007f */
[----:B--2---:R-:W-:Y:S05]  /*15780*/  @!P1 BRA `(.L_x_2171) ;  /* 0xfffffffc00ec9947 */ /* 0x004fea000383ffff */
[----:B------:R-:W-:Y:S05]  /*15790*/  BRA `(.L_x_2170) ;  /* 0xffffff5400407947 */ /* 0x000fea000383ffff */
.L_x_2217:
[----:B------:R-:W-:Y:S02]  /*157a0*/  IMAD.MOV.U32 R13, RZ, RZ, R0 ;  /* 0x000000ffff0d7224 */ /* 0x000fe400078e0000 */
[----:B------:R-:W-:Y:S02]  /*157b0*/  IMAD.MOV.U32 R12, RZ, RZ, RZ ;  /* 0x000000ffff0c7224 */ /* 0x000fe400078e00ff */
[----:B------:R-:W-:Y:S02]  /*157c0*/  IMAD.MOV.U32 R11, RZ, RZ, 0x1f ;  /* 0x0000001fff0b7424 */ /* 0x000fe400078e00ff */
[----:B------:R-:W-:-:S07]  /*157d0*/  IMAD.MOV.U32 R15, RZ, RZ, -0x1 ;  /* 0xffffffffff0f7424 */ /* 0x000fce00078e00ff */
[----:B-12---:R-:W-:Y:S05]  /*157e0*/  WARPSYNC.COLLECTIVE R15, `(.L_x_2291) ;  /* 0x000000000f087348 */ /* 0x006fea0003c00000 */
[----:B------:R0:W3:Y:S02]  /*157f0*/  SHFL.IDX P6, R14, R13, R12, R11 ;  /* 0x0000000c0d0e7389 */ /* 0x0000e400000c000b */
[----:B0123--:R-:W-:Y:S01]  /*15800*/  ENDCOLLECTIVE ;  /* 0x000000000000791b */ /* 0x00ffe20003800000 */
.L_x_2291:
[----:B------:R-:W-:Y:S05]  /*15810*/  BRA `(.L_x_2292) ;  /* 0xffffffb800bc7947 */ /* 0x000fea000383ffff */
.L_x_2219:
[----:B------:R-:W-:Y:S01]  /*15820*/  BSSY B0, `(.L_x_2293) ;  /* 0x0000006000007945 */ /* 0x000fe20003800000 */
[----:B------:R-:W-:-:S07]  /*15830*/  IMAD.MOV.U32 R15, RZ, RZ, -0x1 ;  /* 0xffffffffff0f7424 */ /* 0x000fce00078e00ff */
[----:B-12---:R-:W-:Y:S05]  /*15840*/  WARPSYNC.COLLECTIVE R15, `(.L_x_2294) ;  /* 0x000000000f0c7348 */ /* 0x006fea0003c00000 */
[----:B------:R-:W-:Y:S02]  /*15850*/  ELECT P6, UR62, PT ;  /* 0x00000000003e782f */ /* 0x000fe400038c0000 */
[----:B------:R-:W-:Y:S01]  /*15860*/  MOV R14, UR62 ;  /* 0x0000003e000e7c02 */ /* 0x000fe20008000f00 */
[----:B-12---:R-:W-:Y:S10]  /*15870*/  ENDCOLLECTIVE ;  /* 0x000000000000791b */ /* 0x006ff40003800000 */
.L_x_2294:
[----:B------:R-:W-:Y:S05]  /*15880*/  BSYNC B0 ;  /* 0x0000000000007941 */ /* 0x000fea0003800000 */
.L_x_2293:
[----:B------:R-:W-:Y:S05]  /*15890*/  BRA `(.L_x_2295) ;  /* 0xffffffb800c07947 */ /* 0x000fea000383ffff */
.L_x_2221:
[----:B0-----:R0:W2:Y:S02]  /*158a0*/  SYNCS.PHASECHK.TRANS64.TRYWAIT P0, [R4+URZ+0x38880], R3 ;  /* 0x03888003040075a7 */ /* 0x0010a4000800017f */
[----:B--2---:R-:W-:Y:S05]  /*158b0*/  @!P0 NANOSLEEP.SYNCS 0x989680 ;  /* 0x009896800000895d */ /* 0x004fea0003900000 */
[----:B------:R-:W2:Y:S02]  /*158c0*/  @!P0 SYNCS.PHASECHK.TRANS64 P0, [R4+URZ+0x38880], R3 ;  /* 0x03888003040085a7 */ /* 0x000ea4000800007f */
[----:B--2---:R-:W-:Y:S05]  /*158d0*/  @!P0 BRA `(.L_x_2221) ;  /* 0xfffffffc00f08947 */ /* 0x004fea000383ffff */
[----:B------:R-:W-:Y:S05]  /*158e0*/  BRA `(.L_x_2296) ;  /* 0xffffffbc00247947 */ /* 0x000fea000383ffff */
.L_x_2223:
[----:B--2---:R2:W3:Y:S02]  /*158f0*/  SYNCS.PHASECHK.TRANS64.TRYWAIT P0, [R4+URZ+0x38840], R3 ;  /* 0x03884003040075a7 */ /* 0x0044e4000800017f */
[----:B---3--:R-:W-:Y:S05]  /*15900*/  @!P0 NANOSLEEP.SYNCS 0x989680 ;  /* 0x009896800000895d */ /* 0x008fea0003900000 */
[----:B------:R-:W3:Y:S02]  /*15910*/  @!P0 SYNCS.PHASECHK.TRANS64 P0, [R4+URZ+0x38840], R3 ;  /* 0x03884003040085a7 */ /* 0x000ee4000800007f */
[----:B---3--:R-:W-:Y:S05]  /*15920*/  @!P0 BRA `(.L_x_2223) ;  /* 0xfffffffc00f08947 */ /* 0x008fea000383ffff */
[----:B------:R-:W-:Y:S05]  /*15930*/  BRA `(.L_x_2297) ;  /* 0xffffffbc00947947 */ /* 0x000fea000383ffff */
.L_x_2227:
[----:B------:R-:W-:Y:S01]  /*15940*/  IMAD.MOV.U32 R13, RZ, RZ, R0 ;  /* 0x000000ffff0d7224 */ /* 0x000fe200078e0000 */
[----:B------:R-:W-:Y:S01]  /*15950*/  LOP3.LUT R7, R7, 0x7f, RZ, 0xc0, !PT ;  /* 0x0000007f07077812 */ /* 0x000fe200078ec0ff */
[----:B------:R-:W-:Y:S02]  /*15960*/  IMAD.MOV.U32 R12, RZ, RZ, RZ ;  /* 0x000000ffff0c7224 */ /* 0x000fe400078e00ff */
[----:B------:R-:W-:Y:S01]  /*15970*/  IMAD.MOV.U32 R11, RZ, RZ, 0x181f ;  /* 0x0000181fff0b7424 */ /* 0x000fe200078e00ff */
[----:B------:R-:W-:Y:S01]  /*15980*/  SHF.R.U32.HI R4, RZ, 0x3, R7 ;  /* 0x00000003ff047819 */ /* 0x000fe20000011607 */
[----:B------:R-:W-:Y:S02]  /*15990*/  IMAD.MOV.U32 R15, RZ, RZ, -0x1 ;  /* 0xffffffffff0f7424 */ /* 0x000fe400078e00ff */
[----:B------:R-:W-:Y:S02]  /*159a0*/  IMAD R3, R18, R5, RZ ;  /* 0x0000000512037224 */ /* 0x000fe400078e02ff */
[----:B------:R-:W-:-:S07]  /*159b0*/  IMAD R4, R8, 0x80, R4 ;  /* 0x0000008008047824 */ /* 0x000fce00078e0204 */
[----:B-----5:R-:W-:Y:S05]  /*159c0*/  WARPSYNC.COLLECTIVE R15, `(.L_x_2298) ;  /* 0x000000000f087348 */ /* 0x020fea0003c00000 */
[----:B------:R0:W1:Y:S02]  /*159d0*/  SHFL.IDX P6, R14, R13, R12, R11 ;  /* 0x0000000c0d0e7389 */ /* 0x00006400000c000b */
[----:B01---5:R-:W-:Y:S01]  /*159e0*/  ENDCOLLECTIVE ;  /* 0x000000000000791b */ /* 0x023fe20003800000 */
.L_x_2298:
[C---:B------:R-:W-:Y:S01]  /*159f0*/  VIADD R5, R4.reuse, 0x10 ;  /* 0x0000001004057836 */ /* 0x040fe20000000000 */
[----:B------:R-:W-:Y:S01]  /*15a00*/  ISETP.GE.AND P2, PT, R4, R3, PT ;  /* 0x000000030400720c */ /* 0x000fe20003f46270 */
[----:B------:R-:W-:Y:S02]  /*15a10*/  IMAD.MOV.U32 R13, RZ, RZ, R2 ;  /* 0x000000ffff0d7224 */ /* 0x000fe400078e0002 */
[----:B------:R-:W-:-:S10]  /*15a20*/  IMAD.MOV.U32 R6, RZ, RZ, R14 ;  /* 0x000000ffff067224 */ /* 0x000fd400078e000e */
[----:B------:R-:W-:Y:S05]  /*15a30*/  WARPSYNC.COLLECTIVE R15, `(.L_x_2299) ;  /* 0x000000000f087348 */ /* 0x000fea0003c00000 */
[----:B------:R0:W1:Y:S02]  /*15a40*/  SHFL.IDX P6, R14, R13, R12, R11 ;  /* 0x0000000c0d0e7389 */ /* 0x00006400000c000b */
[----:B01----:R-:W-:Y:S01]  /*15a50*/  ENDCOLLECTIVE ;  /* 0x000000000000791b */ /* 0x003fe20003800000 */
.L_x_2299:
[----:B------:R-:W-:Y:S02]  /*15a60*/  IMAD.MOV.U32 R13, RZ, RZ, R0 ;  /* 0x000000ffff0d7224 */ /* 0x000fe400078e0000 */
[----:B------:R-:W-:Y:S02]  /*15a70*/  IMAD.MOV.U32 R12, RZ, RZ, 0x1 ;  /* 0x00000001ff0c7424 */ /* 0x000fe400078e00ff */
[----:B------:R-:W-:-:S07]  /*15a80*/  IMAD.MOV.U32 R7, RZ, RZ, R14 ;  /* 0x000000ffff077224 */ /* 0x000fce00078e000e */
[----:B------:R-:W-:Y:S05]  /*15a90*/  WARPSYNC.COLLECTIVE R15, `(.L_x_2300) ;  /* 0x000000000f087348 */ /* 0x000fea0003c00000 */
[----:B------:R0:W1:Y:S02]  /*15aa0*/  SHFL.IDX P6, R14, R13, R12, R11 ;  /* 0x0000000c0d0e7389 */ /* 0x00006400000c000b */
[----:B01----:R-:W-:Y:S01]  /*15ab0*/  ENDCOLLECTIVE ;  /* 0x000000000000791b */ /* 0x003fe20003800000 */
.L_x_2300:
        /* <DEDUP_REMOVED lines=10> */
.L_x_2301:
        /* <DEDUP_REMOVED lines=12> */
.L_x_2302:
[----:B------:R-:W-:-:S05]  /*15c20*/  @!P2 IADD3 R5, P3, R10, R5, RZ ;  /* 0x000000050a05a210 */ /* 0x000fca0007f7e0ff */
[----:B------:R-:W-:Y:S02]  /*15c30*/  @!P2 IMAD.X R6, RZ, RZ, R8, P3 ;  /* 0x000000ffff06a224 */ /* 0x000fe400018e0608 */
[C---:B------:R-:W-:Y:S02]  /*15c40*/  VIADD R8, R4.reuse, 0x60 ;  /* 0x0000006004087836 */ /* 0x040fe40000000000 */
        /* <DEDUP_REMOVED lines=14> */
.L_x_2303:
[----:B------:R-:W-:Y:S02]  /*15d30*/  IMAD.MOV.U32 R13, RZ, RZ, R0 ;  /* 0x000000ffff0d7224 */ /* 0x000fe400078e0000 */
[----:B------:R-:W-:Y:S02]  /*15d40*/  IMAD.MOV.U32 R12, RZ, RZ, 0x3 ;  /* 0x00000003ff0c7424 */ /* 0x000fe400078e00ff */
[----:B------:R-:W-:-:S07]  /*15d50*/  IMAD.MOV.U32 R6, RZ, RZ, R14 ;  /* 0x000000ffff067224 */ /* 0x000fce00078e000e */
[----:B------:R-:W-:Y:S05]  /*15d60*/  WARPSYNC.COLLECTIVE R15, `(.L_x_2304) ;  /* 0x000000000f087348 */ /* 0x000fea0003c00000 */
[----:B------:R0:W1:Y:S02]  /*15d70*/  SHFL.IDX P6, R14, R13, R12, R11 ;  /* 0x0000000c0d0e7389 */ /* 0x00006400000c000b */
[----:B01----:R-:W-:Y:S01]  /*15d80*/  ENDCOLLECTIVE ;  /* 0x000000000000791b */ /* 0x003fe20003800000 */
.L_x_2304:
        /* <DEDUP_REMOVED lines=15> */
.L_x_2305:
[----:B------:R-:W-:Y:S02]  /*15e80*/  IMAD.MOV.U32 R13, RZ, RZ, R0 ;  /* 0x000000ffff0d7224 */ /* 0x000fe400078e0000 */
[----:B------:R-:W-:Y:S02]  /*15e90*/  IMAD.MOV.U32 R12, RZ, RZ, 0x4 ;  /* 0x00000004ff0c7424 */ /* 0x000fe400078e00ff */
[----:B------:R-:W-:-:S07]  /*15ea0*/  IMAD.MOV.U32 R6, RZ, RZ, R14 ;  /* 0x000000ffff067224 */ /* 0x000fce00078e000e */
[----:B------:R-:W-:Y:S05]  /*15eb0*/  WARPSYNC.COLLECTIVE R15, `(.L_x_2306) ;  /* 0x000000000f087348 */ /* 0x000fea0003c00000 */
[----:B------:R0:W1:Y:S02]  /*15ec0*/  SHFL.IDX P6, R14, R13, R12, R11 ;  /* 0x0000000c0d0e7389 */ /* 0x00006400000c000b */
[----:B01----:R-:W-:Y:S01]  /*15ed0*/  ENDCOLLECTIVE ;  /* 0x000000000000791b */ /* 0x003fe20003800000 */
.L_x_2306:
        /* <DEDUP_REMOVED lines=15> */
.L_x_2307:
[----:B------:R-:W-:Y:S02]  /*15fd0*/  IMAD.MOV.U32 R13, RZ, RZ, R0 ;  /* 0x000000ffff0d7224 */ /* 0x000fe400078e0000 */
[----:B------:R-:W-:Y:S02]  /*15fe0*/  IMAD.MOV.U32 R12, RZ, RZ, 0x5 ;  /* 0x00000005ff0c7424 */ /* 0x000fe400078e00ff */
[----:B------:R-:W-:-:S07]  /*15ff0*/  IMAD.MOV.U32 R6, RZ, RZ, R14 ;  /* 0x000000ffff067224 */ /* 0x000fce00078e000e */
[----:B------:R-:W-:Y:S05]  /*16000*/  WARPSYNC.COLLECTIVE R15, `(.L_x_2308) ;  /* 0x000000000f087348 */ /* 0x000fea0003c00000 */
[----:B------:R0:W1:Y:S02]  /*16010*/  SHFL.IDX P6, R14, R13, R12, R11 ;  /* 0x0000000c0d0e7389 */ /* 0x00006400000c000b */
[----:B01----:R-:W-:Y:S01]  /*16020*/  ENDCOLLECTIVE ;  /* 0x000000000000791b */ /* 0x003fe20003800000 */
.L_x_2308:
        /* <DEDUP_REMOVED lines=15> */
.L_x_2309:
[----:B------:R-:W-:Y:S02]  /*16120*/  IMAD.MOV.U32 R13, RZ, RZ, R0 ;  /* 0x000000ffff0d7224 */ /* 0x000fe400078e0000 */
[----:B------:R-:W-:Y:S02]  /*16130*/  IMAD.MOV.U32 R12, RZ, RZ, 0x6 ;  /* 0x00000006ff0c7424 */ /* 0x000fe400078e00ff */
[----:B------:R-:W-:-:S07]  /*16140*/  IMAD.MOV.U32 R6, RZ, RZ, R14 ;  /* 0x000000ffff067224 */ /* 0x000fce00078e000e */
[----:B------:R-:W-:Y:S05]  /*16150*/  WARPSYNC.COLLECTIVE R15, `(.L_x_2310) ;  /* 0x000000000f087348 */ /* 0x000fea0003c00000 */
[----:B------:R0:W1:Y:S02]  /*16160*/  SHFL.IDX P6, R14, R13, R12, R11 ;  /* 0x0000000c0d0e7389 */ /* 0x00006400000c000b */
[----:B01----:R-:W-:Y:S01]  /*16170*/  ENDCOLLECTIVE ;  /* 0x000000000000791b */ /* 0x003fe20003800000 */
.L_x_2310:
        /* <DEDUP_REMOVED lines=14> */
.L_x_2311:
[----:B------:R-:W-:Y:S02]  /*16260*/  IMAD.MOV.U32 R13, RZ, RZ, R0 ;  /* 0x000000ffff0d7224 */ /* 0x000fe400078e0000 */
[----:B------:R-:W-:Y:S02]  /*16270*/  IMAD.MOV.U32 R12, RZ, RZ, 0x7 ;  /* 0x00000007ff0c7424 */ /* 0x000fe400078e00ff */
[----:B------:R-:W-:-:S07]  /*16280*/  IMAD.MOV.U32 R6, RZ, RZ, R14 ;  /* 0x000000ffff067224 */ /* 0x000fce00078e000e */
[----:B------:R-:W-:Y:S05]  /*16290*/  WARPSYNC.COLLECTIVE R15, `(.L_x_2312) ;  /* 0x000000000f087348 */ /* 0x000fea0003c00000 */
[----:B------:R0:W1:Y:S02]  /*162a0*/  SHFL.IDX P6, R14, R13, R12, R11 ;  /* 0x0000000c0d0e7389 */ /* 0x00006400000c000b */
[----:B01----:R-:W-:Y:S01]  /*162b0*/  ENDCOLLECTIVE ;  /* 0x000000000000791b */ /* 0x003fe20003800000 */
.L_x_2312:
        /* <DEDUP_REMOVED lines=13> */
.L_x_2313:
[----:B------:R-:W-:Y:S01]  /*16390*/  IMAD.MOV.U32 R2, RZ, RZ, R14 ;  /* 0x000000ffff027224 */ /* 0x000fe200078e000e */
[----:B------:R-:W-:Y:S06]  /*163a0*/  BRA `(.L_x_2314) ;  /* 0xffffffc000087947 */ /* 0x000fec000383ffff */
.L_x_2232:
[----:B-1----:R1:W2:Y:S02]  /*163b0*/  SYNCS.PHASECHK.TRANS64.TRYWAIT P0, [R19+URZ+0x38820], R0 ;  /* 0x03882000130075a7 */ /* 0x0022a4000800017f */
[----:B--2---:R-:W-:Y:S05]  /*163c0*/  @!P0 NANOSLEEP.SYNCS 0x989680 ;  /* 0x009896800000895d */ /* 0x004fea0003900000 */
[----:B------:R-:W2:Y:S02]  /*163d0*/  @!P0 SYNCS.PHASECHK.TRANS64 P0, [R19+URZ+0x38820], R0 ;  /* 0x03882000130085a7 */ /* 0x000ea4000800007f */
[----:B--2---:R-:W-:Y:S05]  /*163e0*/  @!P0 BRA `(.L_x_2232) ;  /* 0xfffffffc00f08947 */ /* 0x004fea000383ffff */
[----:B------:R-:W-:Y:S05]  /*163f0*/  BRA `(.L_x_2315) ;  /* 0xffffffc000747947 */ /* 0x000fea000383ffff */
.L_x_2238:
[----:B--2---:R2:W3:Y:S02]  /*16400*/  SYNCS.PHASECHK.TRANS64.TRYWAIT P0, [R4+URZ+0x38880], R3 ;  /* 0x03888003040075a7 */ /* 0x0044e4000800017f */
[----:B---3--:R-:W-:Y:S05]  /*16410*/  @!P0 NANOSLEEP.SYNCS 0x989680 ;  /* 0x009896800000895d */ /* 0x008fea0003900000 */
[----:B------:R-:W3:Y:S02]  /*16420*/  @!P0 SYNCS.PHASECHK.TRANS64 P0, [R4+URZ+0x38880], R3 ;  /* 0x03888003040085a7 */ /* 0x000ee4000800007f */
[----:B---3--:R-:W-:Y:S05]  /*16430*/  @!P0 BRA `(.L_x_2238) ;  /* 0xfffffffc00f08947 */ /* 0x008fea000383ffff */
[----:B------:R-:W-:Y:S05]  /*16440*/  BRA `(.L_x_2316) ;  /* 0xffffffc400287947 */ /* 0x000fea000383ffff */
.L_x_2244:
[----:B-1----:R1:W3:Y:S02]  /*16450*/  SYNCS.PHASECHK.TRANS64.TRYWAIT P0, [R4+URZ+0x38840], R3 ;  /* 0x03884003040075a7 */ /* 0x0022e4000800017f */
[----:B---3--:R-:W-:Y:S05]  /*16460*/  @!P0 NANOSLEEP.SYNCS 0x989680 ;  /* 0x009896800000895d */ /* 0x008fea0003900000 */
[----:B------:R-:W3:Y:S02]  /*16470*/  @!P0 SYNCS.PHASECHK.TRANS64 P0, [R4+URZ+0x38840], R3 ;  /* 0x03884003040085a7 */ /* 0x000ee4000800007f */
[----:B---3--:R-:W-:Y:S05]  /*16480*/  @!P0 BRA `(.L_x_2244) ;  /* 0xfffffffc00f08947 */ /* 0x008fea000383ffff */
[----:B------:R-:W-:Y:S05]  /*16490*/  BRA `(.L_x_2317) ;  /* 0xffffffc400e87947 */ /* 0x000fea000383ffff */
.L_x_2251:
[----:B--2---:R2:W3:Y:S02]  /*164a0*/  SYNCS.PHASECHK.TRANS64.TRYWAIT P0, [R20+URZ+0x38870], R2 ;  /* 0x03887002140075a7 */ /* 0x0044e4000800017f */
[----:B---3--:R-:W-:Y:S05]  /*164b0*/  @!P0 NANOSLEEP.SYNCS 0x989680 ;  /* 0x009896800000895d */ /* 0x008fea0003900000 */
[----:B------:R-:W3:Y:S02]  /*164c0*/  @!P0 SYNCS.PHASECHK.TRANS64 P0, [R20+URZ+0x38870], R2 ;  /* 0x03887002140085a7 */ /* 0x000ee4000800007f */
[----:B---3--:R-:W-:Y:S05]  /*164d0*/  @!P0 BRA `(.L_x_2251) ;  /* 0xfffffffc00f08947 */ /* 0x008fea000383ffff */
[----:B------:R-:W-:Y:S05]  /*164e0*/  BRA `(.L_x_2318) ;  /* 0xffffffc800c07947 */ /* 0x000fea000383ffff */
.L_x_2253:
[----:B--2---:R2:W3:Y:S02]  /*164f0*/  SYNCS.PHASECHK.TRANS64.TRYWAIT P0, [R20+URZ+0x38860], R2 ;  /* 0x03886002140075a7 */ /* 0x0044e4000800017f */
[----:B---3--:R-:W-:Y:S05]  /*16500*/  @!P0 NANOSLEEP.SYNCS 0x989680 ;  /* 0x009896800000895d */ /* 0x008fea0003900000 */
[----:B------:R-:W3:Y:S02]  /*16510*/  @!P0 SYNCS.PHASECHK.TRANS64 P0, [R20+URZ+0x38860], R2 ;  /* 0x03886002140085a7 */ /* 0x000ee4000800007f */
[----:B---3--:R-:W-:Y:S05]  /*16520*/  @!P0 BRA `(.L_x_2253) ;  /* 0xfffffffc00f08947 */ /* 0x008fea000383ffff */
[----:B------:R-:W-:Y:S05]  /*16530*/  BRA `(.L_x_2319) ;  /* 0xffffffc800c87947 */ /* 0x000fea000383ffff */
.L_x_2260:
[----:B-1----:R1:W2:Y:S02]  /*16540*/  SYNCS.PHASECHK.TRANS64.TRYWAIT P1, [R17+URZ+0x38870], R0 ;  /* 0x03887000110075a7 */ /* 0x0022a4000802017f */
[----:B--2---:R-:W-:Y:S05]  /*16550*/  @!P1 NANOSLEEP.SYNCS 0x989680 ;  /* 0x009896800000995d */ /* 0x004fea0003900000 */
[----:B------:R-:W2:Y:S02]  /*16560*/  @!P1 SYNCS.PHASECHK.TRANS64 P1, [R17+URZ+0x38870], R0 ;  /* 0x03887000110095a7 */ /* 0x000ea4000802007f */
[----:B--2---:R-:W-:Y:S05]  /*16570*/  @!P1 BRA `(.L_x_2260) ;  /* 0xfffffffc00f09947 */ /* 0x004fea000383ffff */
[----:B------:R-:W-:Y:S05]  /*16580*/  BRA `(.L_x_2320) ;  /* 0xffffffd400607947 */ /* 0x000fea000383ffff */
.L_x_2262:
[----:B-1----:R1:W2:Y:S02]  /*16590*/  SYNCS.PHASECHK.TRANS64.TRYWAIT P1, [R17+URZ+0x38860], R0 ;  /* 0x03886000110075a7 */ /* 0x0022a4000802017f */
[----:B--2---:R-:W-:Y:S05]  /*165a0*/  @!P1 NANOSLEEP.SYNCS 0x989680 ;  /* 0x009896800000995d */ /* 0x004fea0003900000 */
[----:B------:R-:W2:Y:S02]  /*165b0*/  @!P1 SYNCS.PHASECHK.TRANS64 P1, [R17+URZ+0x38860], R0 ;  /* 0x03886000110095a7 */ /* 0x000ea4000802007f */
[----:B--2---:R-:W-:Y:S05]  /*165c0*/  @!P1 BRA `(.L_x_2262) ;  /* 0xfffffffc00f09947 */ /* 0x004fea000383ffff */
[----:B------:R-:W-:Y:S05]  /*165d0*/  BRA `(.L_x_2321) ;  /* 0xffffffd400687947 */ /* 0x000fea000383ffff */
.L_x_2275:
[----:B0-----:R0:W1:Y:S02]  /*165e0*/  SYNCS.PHASECHK.TRANS64.TRYWAIT P0, [R0+URZ+0x38820], R3 ;  /* 0x03882003000075a7 */ /* 0x001064000800017f */
[----:B-1----:R-:W-:Y:S05]  /*165f0*/  @!P0 NANOSLEEP.SYNCS 0x989680 ;  /* 0x009896800000895d */ /* 0x002fea0003900000 */
[----:B------:R-:W1:Y:S02]  /*16600*/  @!P0 SYNCS.PHASECHK.TRANS64 P0, [R0+URZ+0x38820], R3 ;  /* 0x03882003000085a7 */ /* 0x000e64000800007f */
[----:B-1----:R-:W-:Y:S05]  /*16610*/  @!P0 BRA `(.L_x_2275) ;  /* 0xfffffffc00f08947 */ /* 0x002fea000383ffff */
[----:B------:R-:W-:Y:S05]  /*16620*/  BRA `(.L_x_2322) ;  /* 0xffffffe800d87947 */ /* 0x000fea000383ffff */
.L_x_2276:
        /* <DEDUP_REMOVED lines=11> */
.L_x_2324:
[----:B------:R-:W-:Y:S05]  /*166e0*/  BSYNC B0 ;  /* 0x0000000000007941 */ /* 0x000fea0003800000 */
.L_x_2323:
[----:B------:R-:W-:Y:S05]  /*166f0*/  BRA `(.L_x_2325) ;  /* 0xffffffe800c07947 */ /* 0x000fea000383ffff */
.L_x_2279:
[----:B------:R-:W-:Y:S01]  /*16700*/  BSSY B1, `(.L_x_2326) ;  /* 0x0000006000017945 */ /* 0x000fe20003800000 */
[----:B------:R-:W-:-:S07]  /*16710*/  IMAD.MOV.U32 R15, RZ, RZ, -0x1 ;  /* 0xffffffffff0f7424 */ /* 0x000fce00078e00ff */
[----:B01----:R-:W-:Y:S05]  /*16720*/  WARPSYNC.COLLECTIVE R15, `(.L_x_2327) ;  /* 0x000000000f0c7348 */ /* 0x003fea0003c00000 */
[----:B------:R-:W-:Y:S02]  /*16730*/  ELECT P6, UR62, PT ;  /* 0x00000000003e782f */ /* 0x000fe400038c0000 */
[----:B------:R-:W-:Y:S01]  /*16740*/  MOV R14, UR62 ;  /* 0x0000003e000e7c02 */ /* 0x000fe20008000f00 */
[----:B01----:R-:W-:Y:S10]  /*16750*/  ENDCOLLECTIVE ;  /* 0x000000000000791b */ /* 0x003ff40003800000 */
.L_x_2327:
[----:B------:R-:W-:Y:S05]  /*16760*/  BSYNC B1 ;  /* 0x0000000000017941 */ /* 0x000fea0003800000 */
.L_x_2326:
[----:B------:R-:W-:Y:S05]  /*16770*/  BRA `(.L_x_2328) ;  /* 0xffffffe800b87947 */ /* 0x000fea000383ffff */
.L_x_2281:
[----:B0-----:R0:W1:Y:S02]  /*16780*/  SYNCS.PHASECHK.TRANS64.TRYWAIT P1, [R6+URZ], R5 ;  /* 0x00000005060075a7 */ /* 0x001064000802017f */
[----:B-1----:R-:W-:Y:S05]  /*16790*/  @!P1 NANOSLEEP.SYNCS 0x989680 ;  /* 0x009896800000995d */ /* 0x002fea0003900000 */
[----:B------:R-:W1:Y:S02]  /*167a0*/  @!P1 SYNCS.PHASECHK.TRANS64 P1, [R6+URZ], R5 ;  /* 0x00000005060095a7 */ /* 0x000e64000802007f */
[----:B-1----:R-:W-:Y:S05]  /*167b0*/  @!P1 BRA `(.L_x_2281) ;  /* 0xfffffffc00f09947 */ /* 0x002fea000383ffff */
[----:B------:R-:W-:Y:S05]  /*167c0*/  BRA `(.L_x_2329) ;  /* 0xffffffe800f47947 */ /* 0x000fea000383ffff */
.L_x_2282:
[----:B-1----:R1:W2:Y:S02]  /*167d0*/  SYNCS.PHASECHK.TRANS64.TRYWAIT P1, [R7+URZ], R2 ;  /* 0x00000002070075a7 */ /* 0x0022a4000802017f */
[----:B--2---:R-:W-:Y:S05]  /*167e0*/  @!P1 NANOSLEEP.SYNCS 0x989680 ;  /* 0x009896800000995d */ /* 0x004fea0003900000 */
[----:B------:R-:W2:Y:S02]  /*167f0*/  @!P1 SYNCS.PHASECHK.TRANS64 P1, [R7+URZ], R2 ;  /* 0x00000002070095a7 */ /* 0x000ea4000802007f */
[----:B--2---:R-:W-:Y:S05]  /*16800*/  @!P1 BRA `(.L_x_2282) ;  /* 0xfffffffc00f09947 */ /* 0x004fea000383ffff */
[----:B------:R-:W-:Y:S05]  /*16810*/  BRA `(.L_x_2330) ;  /* 0xffffffe800e87947 */ /* 0x000fea000383ffff */
.L_x_2284:
[----:B--2---:R2:W3:Y:S02]  /*16820*/  SYNCS.PHASECHK.TRANS64.TRYWAIT P1, [R4+URZ+0x38860], R5 ;  /* 0x03886005040075a7 */ /* 0x0044e4000802017f */
[----:B---3--:R-:W-:Y:S05]  /*16830*/  @!P1 NANOSLEEP.SYNCS 0x989680 ;  /* 0x009896800000995d */ /* 0x008fea0003900000 */
[----:B------:R-:W3:Y:S02]  /*16840*/  @!P1 SYNCS.PHASECHK.TRANS64 P1, [R4+URZ+0x38860], R5 ;  /* 0x03886005040095a7 */ /* 0x000ee4000802007f */
[----:B---3--:R-:W-:Y:S05]  /*16850*/  @!P1 BRA `(.L_x_2284) ;  /* 0xfffffffc00f09947 */ /* 0x008fea000383ffff */
[----:B------:R-:W-:Y:S05]  /*16860*/  BRA `(.L_x_2331) ;  /* 0xffffffe800ec7947 */ /* 0x000fea000383ffff */
.L_x_2286:
[----:B---3--:R3:W4:Y:S02]  /*16870*/  SYNCS.PHASECHK.TRANS64.TRYWAIT P1, [R3+URZ+0x38860], R2 ;  /* 0x03886002030075a7 */ /* 0x008724000802017f */
[----:B----4-:R-:W-:Y:S05]  /*16880*/  @!P1 NANOSLEEP.SYNCS 0x989680 ;  /* 0x009896800000995d */ /* 0x010fea0003900000 */
[----:B------:R-:W4:Y:S02]  /*16890*/  @!P1 SYNCS.PHASECHK.TRANS64 P1, [R3+URZ+0x38860], R2 ;  /* 0x03886002030095a7 */ /* 0x000f24000802007f */
[----:B----4-:R-:W-:Y:S05]  /*168a0*/  @!P1 BRA `(.L_x_2286) ;  /* 0xfffffffc00f09947 */ /* 0x010fea000383ffff */
[----:B------:R-:W-:Y:S05]  /*168b0*/  BRA `(.L_x_2332) ;  /* 0xffffffe800ec7947 */ /* 0x000fea000383ffff */
.L_x_2288:
[----:B----4-:R4:W0:Y:S02]  /*168c0*/  SYNCS.PHASECHK.TRANS64.TRYWAIT P0, [R4+URZ+0x38880], R5 ;  /* 0x03888005040075a7 */ /* 0x010824000800017f */
[----:B0-----:R-:W-:Y:S05]  /*168d0*/  @!P0 NANOSLEEP.SYNCS 0x989680 ;  /* 0x009896800000895d */ /* 0x001fea0003900000 */
[----:B------:R-:W0:Y:S02]  /*168e0*/  @!P0 SYNCS.PHASECHK.TRANS64 P0, [R4+URZ+0x38880], R5 ;  /* 0x03888005040085a7 */ /* 0x000e24000800007f */
[----:B0-----:R-:W-:Y:S05]  /*168f0*/  @!P0 BRA `(.L_x_2288) ;  /* 0xfffffffc00f08947 */ /* 0x001fea000383ffff */
[----:B------:R-:W-:Y:S05]  /*16900*/  BRA `(.L_x_2289) ;  /* 0xffffffe800e87947 */ /* 0x000fea000383ffff */
.L_x_2333:
        /* <DEDUP_REMOVED lines=15> */
.L_x_2903:


//--------------------- .text._ZN7cutlass13device_kernelIN5flash11enable_sm90INS1_16FlashAttnFwdSm90INS1_25CollectiveMainloopFwdSm90ILi2EN4cute5tupleIJNS5_1CILi1EEES8_S8_EEENS6_IJNS7_ILi128EEESA_NS7_ILi256EEEEEELi256ENS_12float_e4m3_tEfNS_4arch4Sm90ELb1ELb0ELb1ELb1ELb0ELb1ELb0ELb1ELb1ELb1ELb0ELb0EEENS1_21CollectiveEpilogueFwdINS6_IJSA_SB_SA_EEES9_NS_10bfloat16_tESF_Li256ELb1ELb1ELb0ELb1EEENS1_36VarlenDynamicPersistentTileSchedulerILi128ELi128ELi256ELi128ELb0ELb1ELb1ELb1ELb1ELb1EEEEEEEEEvNT_6ParamsE --------------------------
	.section	.text._ZN7cutlass13device_kernelIN5flash11enable_sm90INS1_16FlashAttnFwdSm90INS1_25CollectiveMainloopFwdSm90ILi2EN4cute5tupleIJNS5_1CILi1EEES8_S8_EEENS6_IJNS7_ILi128EEESA_NS7_ILi256EEEEEELi256ENS_12float_e4m3_tEfNS_4arch4Sm90ELb1ELb0ELb1ELb1ELb0ELb1ELb0ELb1ELb1ELb1ELb0ELb0EEENS1_21CollectiveEpilogueFwdINS6_IJSA_SB_SA_EEES9_NS_10bfloat16_tESF_Li256ELb1ELb1ELb0ELb1EEENS1_36VarlenDynamicPersistentTileSchedulerILi128ELi128ELi256ELi128ELb0ELb1ELb1ELb1ELb1ELb1EEEEEEEEEvNT_6ParamsE,"ax",@progbits
	.align	128
.text._ZN7cutlass13device_kernelIN5flash11enable_sm90INS1_16FlashAttnFwdSm90INS1_25CollectiveMainloopFwdSm90ILi2EN4cute5tupleIJNS5_1CILi1EEES8_S8_EEENS6_IJNS7_ILi128EEESA_NS7_ILi256EEEEEELi256ENS_12float_e4m3_tEfNS_4arch4Sm90ELb1ELb0ELb1ELb1ELb0ELb1ELb0ELb1ELb1ELb1ELb0ELb0EEENS1_21CollectiveEpilogueFwdINS6_IJSA_SB_SA_EEES9_NS_10bfloat16_tESF_Li256ELb1ELb1ELb0ELb1EEENS1_36VarlenDynamicPersistentTileSchedulerILi128ELi128ELi256ELi128ELb0ELb1ELb1ELb1ELb1ELb1EEEEEEEEEvNT_6ParamsE:
        .type           _ZN7cutlass13device_kernelIN5flash11enable_sm90INS1_16FlashAttnFwdSm90INS1_25CollectiveMainloopFwdSm90ILi2EN4cute5tupleIJNS5_1CILi1EEES8_S8_EEENS6_IJNS7_ILi128EEESA_NS7_ILi256EEEEEELi256ENS_12float_e4m3_tEfNS_4arch4Sm90ELb1ELb0ELb1ELb1ELb0ELb1ELb0ELb1ELb1ELb1ELb0ELb0EEENS1_21CollectiveEpilogueFwdINS6_IJSA_SB_SA_EEES9_NS_10bfloat16_tESF_Li256ELb1ELb1ELb0ELb1EEENS1_36VarlenDynamicPersistentTileSchedulerILi128ELi128ELi256ELi128ELb0ELb1ELb1ELb1ELb1ELb1EEEEEEEEEvNT_6ParamsE,@function
        .size           _ZN7cutlass13device_kernelIN5flash11enable_sm90INS1_16FlashAttnFwdSm90INS1_25CollectiveMainloopFwdSm90ILi2EN4cute5tupleIJNS5_1CILi1EEES8_S8_EEENS6_IJNS7_ILi128EEESA_NS7_ILi256EEEEEELi256ENS_12float_e4m3_tEfNS_4arch4Sm90ELb1ELb0ELb1ELb1ELb0ELb1ELb0ELb1ELb1ELb1ELb0ELb0EEENS1_21CollectiveEpilogueFwdINS6_IJSA_SB_SA_EEES9_NS_10bfloat16_tESF_Li256ELb1ELb1ELb0ELb1EEENS1_36VarlenDynamicPersistentTileSchedulerILi128ELi128ELi256ELi128ELb0ELb1ELb1ELb1ELb1ELb1EEEEEEEEEvNT_6ParamsE,(.L_x_2904 - _ZN7cutlass13device_kernelIN5flash11enable_sm90INS1_16FlashAttnFwdSm90INS1_25CollectiveMainloopFwdSm90ILi2EN4cute5tupleIJNS5_1CILi1EEES8_S8_EEENS6_IJNS7_ILi128EEESA_NS7_ILi256EEEEEELi256ENS_12float_e4m3_tEfNS_4arch4Sm90ELb1ELb0ELb1ELb1ELb0ELb1ELb0ELb1ELb1ELb1ELb0ELb0EEENS1_21CollectiveEpilogueFwdINS6_IJSA_SB_SA_EEES9_NS_10bfloat16_tESF_Li256ELb1ELb1ELb0ELb1EEENS1_36VarlenDynamicPersistentTileSchedulerILi128ELi128ELi256ELi128ELb0ELb1ELb1ELb1ELb1ELb1EEEEEEEEEvNT_6ParamsE)
        .other          _ZN7cutlass13device_kernelIN5flash11enable_sm90INS1_16FlashAttnFwdSm90INS1_25CollectiveMainloopFwdSm90ILi2EN4cute5tupleIJNS5_1CILi1EEES8_S8_EEENS6_IJNS7_ILi128EEESA_NS7_ILi256EEEEEELi256ENS_12float_e4m3_tEfNS_4arch4Sm90ELb1ELb0ELb1ELb1ELb0ELb1ELb0ELb1ELb1ELb1ELb0ELb0EEENS1_21CollectiveEpilogueFwdINS6_IJSA_SB_SA_EEES9_NS_10bfloat16_tESF_Li256ELb1ELb1ELb0ELb1EEENS1_36VarlenDynamicPersistentTileSchedulerILi128ELi128ELi256ELi128ELb0ELb1ELb1ELb1ELb1ELb1EEEEEEEEEvNT_6ParamsE,@"STO_CUDA_ENTRY STV_DEFAULT"
_ZN7cutlass13device_kernelIN5flash11enable_sm90INS1_16FlashAttnFwdSm90INS1_25CollectiveMainloopFwdSm90ILi2EN4cute5tupleIJNS5_1CILi1EEES8_S8_EEENS6_IJNS7_ILi128EEESA_NS7_ILi256EEEEEELi256ENS_12float_e4m3_tEfNS_4arch4Sm90ELb1ELb0ELb1ELb1ELb0ELb1ELb0ELb1ELb1ELb1ELb0ELb0EEENS1_21CollectiveEpilogueFwdINS6_IJSA_SB_SA_EEES9_NS_10bfloat16_tESF_Li256ELb1ELb1ELb0ELb1EEENS1_36VarlenDynamicPersistentTileSchedulerILi128ELi128ELi256ELi128ELb0ELb1ELb1ELb1ELb1ELb1EEEEEEEEEvNT_6ParamsE:
        /* <DEDUP_REMOVED lines=24> */
.L_x_2335:
[----:B------:R-:W-:Y:S05]  /*0180*/  BSYNC B0 ;  /* 0x0000000000007941 */ /* 0x000fea0003800000 */
.L_x_2334:
        /* <DEDUP_REMOVED lines=41> */
.L_x_2336:
        /* <DEDUP_REMOVED lines=22> */
.L_x_2337:
        /* <DEDUP_REMOVED lines=18> */
.L_x_2338:
        /* <DEDUP_REMOVED lines=22> */
.L_x_2339:
        /* <DEDUP_REMOVED lines=22> */
.L_x_2340:
        /* <DEDUP_REMOVED lines=8> */
.L_x_2343:
        /* <DEDUP_REMOVED lines=22> */
[----:B------:R-:W-:Y:S01]  /*0b40*/  CS2R R234, SRZ ;  /* 0x0000000000ea7805 */ /* 0x000fe2000001ff00 */
[----:B------:R-:W-:Y:S01]  /*0b50*/  IMAD.MOV.U32 R236, RZ, RZ, RZ ;  /* 0x000000ffffec7224 */ /* 0x000fe200078e00ff */
[----:B------:R-:W-:Y:S01]  /*0b60*/  ULOP3.LUT UR45, UR40, 0x1, URZ, 0xfc, !UPT ;  /* 0x00000001282d7892 */ /* 0x000fe2000f8efc3f */
[----:B------:R-:W-:-:S08]  /*0b70*/  UMOV UR43, URZ ;  /* 0x0000003f002b7c82 */ /* 0x000fd00008000000 */
[----:B------:R-:W-:Y:S01]  /*0b80*/  UIADD3 UR44, UR44, 0x20400, URZ ;  /* 0x000204002c2c7890 */ /* 0x000fe2000fffe03f */
[----:B0-----:R-:W-:-:S05]  /*0b90*/  VIADD R0, R0, 0xffffff80 ;  /* 0xffffff8000007836 */ /* 0x001fca0000000000 */
[----:B------:R-:W-:-:S04]  /*0ba0*/  SHF.R.S32.HI R3, RZ, 0x1f, R0 ;  /* 0x0000001fff037819 */ /* 0x000fc80000011400 */
[CC--:B------:R-:W-:Y:S02]  /*0bb0*/  LEA.HI R2, R3.reuse, R0.reuse, RZ, 0x7 ;  /* 0x0000000003027211 */ /* 0x0c0fe400078f38ff */
[CC--:B------:R-:W-:Y:S02]  /*0bc0*/  LEA.HI R5, R3.reuse, R0.reuse, RZ, 0x4 ;  /* 0x0000000003057211 */ /* 0x0c0fe400078f20ff */
[CC--:B------:R-:W-:Y:S02]  /*0bd0*/  LEA.HI R19, R3.reuse, R0.reuse, RZ, 0x3 ;  /* 0x0000000003137211 */ /* 0x0c0fe400078f18ff */
[CC--:B------:R-:W-:Y:S02]  /*0be0*/  LEA.HI R8, R3.reuse, R0.reuse, RZ, 0x2 ;  /* 0x0000000003087211 */ /* 0x0c0fe400078f10ff */
[----:B------:R-:W-:Y:S02]  /*0bf0*/  LOP3.LUT R9, R2, 0xffffff80, RZ, 0xc0, !PT ;  /* 0xffffff8002097812 */ /* 0x000fe400078ec0ff */
[----:B------:R-:W-:-:S02]  /*0c00*/  LEA.HI R6, R3, R0, RZ, 0x5 ;  /* 0x0000000003067211 */ /* 0x000fc400078f28ff */
[----:B------:R-:W-:Y:S01]  /*0c10*/  LEA.HI R4, R3, R0, RZ, 0x6 ;  /* 0x0000000003047211 */ /* 0x000fe200078f30ff */
[----:B------:R-:W-:Y:S01]  /*0c20*/  IMAD.IADD R9, R0, 0x1, -R9 ;  /* 0x0000000100097824 */ /* 0x000fe200078e0a09 */
[----:B------:R-:W-:Y:S01]  /*0c30*/  LOP3.LUT R7, R5, 0x3fffff0, RZ, 0xc0, !PT ;  /* 0x03fffff005077812 */ /* 0x000fe200078ec0ff */
[----:B------:R-:W-:Y:S01]  /*0c40*/  IMAD.SHL.U32 R6, R6, 0x20, RZ ;  /* 0x0000002006067824 */ /* 0x000fe200078e00ff */
[----:B------:R-:W-:Y:S02]  /*0c50*/  LOP3.LUT R3, R19, 0xfffffff8, RZ, 0xc0, !PT ;  /* 0xfffffff813037812 */ /* 0x000fe400078ec0ff */
[----:B------:R-:W-:Y:S01]  /*0c60*/  LOP3.LUT R11, R8, 0xfffffffc, RZ, 0xc0, !PT ;  /* 0xfffffffc080b7812 */ /* 0x000fe200078ec0ff */
[C---:B------:R-:W-:Y:S01]  /*0c70*/  IMAD.IADD R7, R0.reuse, 0x1, -R7 ;  /* 0x0000000100077824 */ /* 0x040fe200078e0a07 */
[----:B------:R-:W-:Y:S01]  /*0c80*/  SHF.R.S32.HI R8, RZ, 0x1f, R9 ;  /* 0x0000001fff087819 */ /* 0x000fe20000011409 */
[C---:B------:R-:W-:Y:S01]  /*0c90*/  IMAD.IADD R22, R0.reuse, 0x1, -R3 ;  /* 0x0000000100167824 */ /* 0x040fe200078e0a03 */
[----:B------:R-:W-:-:S02]  /*0ca0*/  IADD3 R13, R0, -R11, RZ ;  /* 0x8000000b000d7210 */ /* 0x000fc40007ffe0ff */
[----:B------:R-:W-:Y:S01]  /*0cb0*/  SHF.R.S32.HI R0, RZ, 0x4, R5 ;  /* 0x00000004ff007819 */ /* 0x000fe20000011405 */
[----:B------:R-:W-:Y:S01]  /*0cc0*/  IMAD.SHL.U32 R16, R22, 0x10, RZ ;  /* 0x0000001016107824 */ /* 0x000fe200078e00ff */
[----:B------:R-:W-:Y:S01]  /*0cd0*/  LEA.HI R10, R8, R9, RZ, 0x2 ;  /* 0x00000009080a7211 */ /* 0x000fe200078f10ff */
[----:B------:R-:W-:Y:S01]  /*0ce0*/  IMAD.SHL.U32 R22, R22, 0x8, RZ ;  /* 0x0000000816167824 */ /* 0x000fe200078e00ff */
[----:B------:R-:W-:Y:S02]  /*0cf0*/  LEA.HI R5, R5, R0, RZ, 0x1 ;  /* 0x0000000005057211 */ /* 0x000fe400078f08ff */
[----:B------:R-:W-:Y:S01]  /*0d00*/  SHF.R.S32.HI R3, RZ, 0x7, R2 ;  /* 0x00000007ff037819 */ /* 0x000fe20000011402 */
[----:B------:R-:W-:Y:S01]  /*0d10*/  VIADD R233, R22, 0x40 ;  /* 0x0000004016e97836 */ /* 0x000fe20000000000 */
[----:B------:R-:W-:Y:S02]  /*0d20*/  LOP3.LUT R5, R5, 0x1ffffffe, RZ, 0xc0, !PT ;  /* 0x1ffffffe05057812 */ /* 0x000fe400078ec0ff */
[----:B------:R-:W-:-:S02]  /*0d30*/  SHF.R.S32.HI R11, RZ, 0x2, R10 ;  /* 0x00000002ff0b7819 */ /* 0x000fc4000001140a */
[----:B------:R-:W-:Y:S01]  /*0d40*/  SHF.R.S32.HI R12, RZ, 0x1f, R10 ;  /* 0x0000001fff0c7819 */ /* 0x000fe2000001140a */
[----:B------:R-:W-:Y:S01]  /*0d50*/  IMAD.IADD R5, R0, 0x1, -R5 ;  /* 0x0000000100057824 */ /* 0x000fe200078e0a05 */
[----:B------:R-:W-:Y:S02]  /*0d60*/  LEA.HI R2, R2, R3, RZ, 0x1 ;  /* 0x0000000302027211 */ /* 0x000fe400078f08ff */
[----:B------:R-:W-:Y:S02]  /*0d70*/  LOP3.LUT R6, R6, 0xfffffc00, RZ, 0xc0, !PT ;  /* 0xfffffc0006067812 */ /* 0x000fe400078ec0ff */
[----:B------:R-:W-:Y:S02]  /*0d80*/  LEA.HI R12, R12, R11, RZ, 0x3 ;  /* 0x0000000b0c0c7211 */ /* 0x000fe400078f18ff */
[----:B------:R-:W-:Y:S01]  /*0d90*/  LOP3.LUT R2, R2, 0x3fffffe, RZ, 0xc0, !PT ;  /* 0x03fffffe02027812 */ /* 0x000fe200078ec0ff */
[----:B------:R-:W-:Y:S01]  /*0da0*/  IMAD R6, R7, 0x40, R6 ;  /* 0x0000004007067824 */ /* 0x000fe200078e0206 */
[----:B------:R-:W-:-:S02]  /*0db0*/  LEA.HI R0, R13, R13, RZ, 0x1 ;  /* 0x0000000d0d007211 */ /* 0x000fc400078f08ff */
[----:B------:R-:W-:Y:S01]  /*0dc0*/  SHF.R.S32.HI R19, RZ, 0x3, R19 ;  /* 0x00000003ff137819 */ /* 0x000fe20000011413 */
[----:B------:R-:W-:Y:S01]  /*0dd0*/  IMAD.IADD R2, R3, 0x1, -R2 ;  /* 0x0000000103027824 */ /* 0x000fe200078e0a02 */
[----:B------:R-:W-:Y:S01]  /*0de0*/  LOP3.LUT R12, R12, 0xfffffff8, RZ, 0xc0, !PT ;  /* 0xfffffff80c0c7812 */ /* 0x000fe200078ec0ff */
[----:B------:R-:W-:Y:S01]  /*0df0*/  IMAD R3, R5, 0x8, R6 ;  /* 0x0000000805037824 */ /* 0x000fe200078e0206 */
[----:B------:R-:W-:Y:S01]  /*0e00*/  LOP3.LUT R0, R0, 0x1ffffffe, RZ, 0xc0, !PT ;  /* 0x1ffffffe00007812 */ /* 0x000fe200078ec0ff */
[----:B------:R-:W-:Y:S01]  /*0e10*/  VIADD R5, R19, 0x40 ;  /* 0x0000004013057836 */ /* 0x000fe20000000000 */
[----:B------:R-:W-:Y:S01]  /*0e20*/  LOP3.LUT R10, R10, 0x7ffffffc, RZ, 0xc0, !PT ;  /* 0x7ffffffc0a0a7812 */ /* 0x000fe200078ec0ff */
[----:B------:R-:W-:Y:S01]  /*0e30*/  IMAD.IADD R11, R11, 0x1, -R12 ;  /* 0x000000010b0b7824 */ /* 0x000fe200078e0a0c */
[----:B------:R-:W-:Y:S01]  /*0e40*/  IADD3 R13, R13, -R0, RZ ;  /* 0x800000000d0d7210 */ /* 0x000fe20007ffe0ff */
[----:B------:R-:W-:Y:S01]  /*0e50*/  VIADD R12, R19, 0x60 ;  /* 0x00000060130c7836 */ /* 0x000fe20000000000 */
[----:B------:R-:W-:Y:S01]  /*0e60*/  LEA.HI R8, R8, R9, RZ, 0x5 ;  /* 0x0000000908087211 */ /* 0x000fe200078f28ff */
[----:B------:R-:W-:Y:S01]  /*0e70*/  IMAD.IADD R0, R9, 0x1, -R10 ;  /* 0x0000000109007824 */ /* 0x000fe200078e0a0a */
[----:B------:R0:W-:Y:S01]  /*0e80*/  STL [R1+0x64], R3 ;  /* 0x0000640301007387 */ /* 0x0001e20000100800 */
[----:B------:R-:W-:Y:S01]  /*0e90*/  IMAD.SHL.U32 R237, R19, 0x80, RZ ;  /* 0x0000008013ed7824 */ /* 0x000fe200078e00ff */
[----:B------:R-:W-:-:S02]  /*0ea0*/  SHF.R.S32.HI R8, RZ, 0x5, R8 ;  /* 0x00000005ff087819 */ /* 0x000fc40000011408 */
[----:B------:R1:W-:Y:S01]  /*0eb0*/  STL [R1+0x38], R0 ;  /* 0x0000380001007387 */ /* 0x0003e20000100800 */
[----:B------:R-:W-:Y:S02]  /*0ec0*/  SHF.R.S32.HI R7, RZ, 0x1f, R12 ;  /* 0x0000001fff077819 */ /* 0x000fe4000001140c */
[----:B------:R-:W-:Y:S01]  /*0ed0*/  IMAD R11, R8, 0x10, R11 ;  /* 0x00000010080b7824 */ /* 0x000fe200078e020b */
[----:B------:R-:W-:Y:S02]  /*0ee0*/  SHF.L.U32 R6, R12, 0x7, RZ ;  /* 0x000000070c067819 */ /* 0x000fe400000006ff */
[----:B0-----:R-:W-:Y:S01]  /*0ef0*/  SHF.R.S32.HI R3, RZ, 0x1f, R5 ;  /* 0x0000001fff037819 */ /* 0x001fe20000011405 */
[----:B------:R-:W-:Y:S01]  /*0f00*/  IMAD R2, R2, 0x40, R11 ;  /* 0x0000004002027824 */ /* 0x000fe200078e020b */
[----:B------:R-:W-:Y:S01]  /*0f10*/  LEA.HI R8, R7, R12, RZ, 0x3 ;  /* 0x0000000c07087211 */ /* 0x000fe200078f18ff */
[----:B-1----:R-:W-:Y:S01]  /*0f20*/  IMAD.SHL.U32 R0, R5, 0x80, RZ ;  /* 0x0000008005007824 */ /* 0x002fe200078e00ff */
[----:B------:R-:W-:-:S03]  /*0f30*/  LEA.HI R5, R3, R5, RZ, 0x3 ;  /* 0x0000000503057211 */ /* 0x000fc600078f18ff */
[----:B------:R-:W-:Y:S01]  /*0f40*/  IMAD.SHL.U32 R8, R8, 0x80, RZ ;  /* 0x0000008008087824 */ /* 0x000fe200078e00ff */
[----:B------:R-:W-:Y:S01]  /*0f50*/  LOP3.LUT R7, R6, 0x380, RZ, 0xc0, !PT ;  /* 0x0000038006077812 */ /* 0x000fe200078ec0ff */
[----:B------:R-:W-:Y:S01]  /*0f60*/  IMAD.SHL.U32 R5, R5, 0x80, RZ ;  /* 0x0000008005057824 */ /* 0x000fe200078e00ff */
[----:B------:R-:W-:Y:S02]  /*0f70*/  LOP3.LUT R3, R0, 0x380, RZ, 0xc0, !PT ;  /* 0x0000038000037812 */ /* 0x000fe400078ec0ff */
[----:B------:R-:W-:Y:S02]  /*0f80*/  LOP3.LUT R10, R8, 0xfffffc00, RZ, 0xc0, !PT ;  /* 0xfffffc00080a7812 */ /* 0x000fe400078ec0ff */
[----:B------:R-:W-:Y:S02]  /*0f90*/  SHF.R.U32.HI R0, RZ, 0x3, R3 ;  /* 0x00000003ff007819 */ /* 0x000fe40000011603 */
[----:B------:R-:W-:Y:S02]  /*0fa0*/  LOP3.LUT R9, R3, 0x70, R16, 0xf8, !PT ;  /* 0x0000007003097812 */ /* 0x000fe400078ef810 */
[----:B------:R-:W-:Y:S01]  /*0fb0*/  LOP3.LUT R12, R5, 0xfffffc00, RZ, 0xc0, !PT ;  /* 0xfffffc00050c7812 */ /* 0x000fe200078ec0ff */
[----:B------:R-:W-:Y:S01]  /*0fc0*/  VIADD R5, R19, 0x20 ;  /* 0x0000002013057836 */ /* 0x000fe20000000000 */
[----:B------:R-:W-:-:S02]  /*0fd0*/  SHF.R.U32.HI R3, RZ, 0x3, R7 ;  /* 0x00000003ff037819 */ /* 0x000fc40000011607 */
[----:B------:R-:W-:Y:S01]  /*0fe0*/  LOP3.LUT R9, R12, R9, R0, 0xf6, !PT ;  /* 0x000000090c097212 */ /* 0x000fe200078ef600 */
[----:B------:R-:W-:Y:S01]  /*0ff0*/  IMAD R0, R13, 0x8, R2 ;  /* 0x000000080d007824 */ /* 0x000fe200078e0202 */
[----:B------:R-:W-:Y:S01]  /*1000*/  STL [R1+0x2c], R12 ;  /* 0x00002c0c01007387 */ /* 0x000fe20000100800 */
[----:B------:R-:W-:Y:S02]  /*1010*/  SHF.R.S32.HI R2, RZ, 0x1f, R5 ;  /* 0x0000001fff027819 */ /* 0x000fe40000011405 */
[----:B------:R-:W-:Y:S01]  /*1020*/  LOP3.LUT R6, R7, 0x70, R16, 0xf8, !PT ;  /* 0x0000007007067812 */ /* 0x000fe200078ef810 */
[----:B------:R-:W-:Y:S01]  /*1030*/  STL [R1+0x28], R10 ;  /* 0x0000280a01007387 */ /* 0x000fe20000100800 */
[----:B------:R-:W-:Y:S02]  /*1040*/  SHF.L.U32 R4, R4, 0x4, RZ ;  /* 0x0000000404047819 */ /* 0x000fe400000006ff */
[----:B------:R-:W-:Y:S01]  /*1050*/  LEA.HI R2, R2, R5, RZ, 0x3 ;  /* 0x0000000502027211 */ /* 0x000fe200078f18ff */
[----:B------:R-:W-:Y:S01]  /*1060*/  STL [R1+0x14], R25 ;  /* 0x0000141901007387 */ /* 0x000fe20000100800 */
[----:B------:R-:W-:-:S02]  /*1070*/  LOP3.LUT R7, R10, R6, R3, 0xf6, !PT ;  /* 0x000000060a077212 */ /* 0x000fc400078ef603 */
[----:B------:R-:W-:Y:S01]  /*1080*/  LOP3.LUT R237, R237, 0x380, RZ, 0xc0, !PT ;  /* 0x00000380eded7812 */ /* 0x000fe200078ec0ff */
[----:B------:R0:W-:Y:S01]  /*1090*/  STL [R1+0x3c], R0 ;  /* 0x00003c0001007387 */ /* 0x0001e20000100800 */
[----:B------:R-:W-:Y:S01]  /*10a0*/  LOP3.LUT R3, R4, 0xfffffc00, RZ, 0xc0, !PT ;  /* 0xfffffc0004037812 */ /* 0x000fe200078ec0ff */
[----:B------:R-:W-:Y:S01]  /*10b0*/  IMAD.SHL.U32 R2, R2, 0x80, RZ ;  /* 0x0000008002027824 */ /* 0x000fe200078e00ff */
[----:B------:R-:W-:Y:S01]  /*10c0*/  SHF.R.S32.HI R4, RZ, 0x1f, R19 ;  /* 0x0000001fff047819 */ /* 0x000fe20000011413 */
[----:B------:R-:W-:Y:S01]  /*10d0*/  STL [R1+0x18], R26 ;  /* 0x0000181a01007387 */ /* 0x000fe20000100800 */
[----:B------:R-:W-:Y:S02]  /*10e0*/  SHF.R.U32.HI R6, RZ, 0x3, R237 ;  /* 0x00000003ff067819 */ /* 0x000fe400000116ed */
[----:B------:R-:W-:Y:S01]  /*10f0*/  LOP3.LUT R2, R2, 0xfffffc00, RZ, 0xc0, !PT ;  /* 0xfffffc0002027812 */ /* 0x000fe200078ec0ff */
[----:B------:R-:W-:Y:S01]  /*1100*/  STL [R1+0x1c], R27 ;  /* 0x00001c1b01007387 */ /* 0x000fe20000100800 */
[----:B------:R-:W-:Y:S01]  /*1110*/  SHF.R.S32.HI R17, RZ, 0x1f, R16 ;  /* 0x0000001fff117819 */ /* 0x000fe20000011410 */
[----:B0-----:R-:W-:-:S02]  /*1120*/  IMAD.SHL.U32 R0, R5, 0x80, RZ ;  /* 0x0000008005007824 */ /* 0x001fc400078e00ff */
[----:B------:R0:W-:Y:S03]  /*1130*/  STL [R1+0x4], R3 ;  /* 0x0000040301007387 */ /* 0x0001e60000100800 */
[----:B------:R-:W-:Y:S01]  /*1140*/  LOP3.LUT R4, R0, 0x380, RZ, 0xc0, !PT ;  /* 0x0000038000047812 */ /* 0x000fe200078ec0ff */
[----:B------:R1:W-:Y:S01]  /*1150*/  STL [R1+0x30], R2 ;  /* 0x0000300201007387 */ /* 0x0003e20000100800 */
[----:B------:R-:W-:Y:S02]  /*1160*/  LOP3.LUT R0, R237, 0x70, R16, 0xf8, !PT ;  /* 0x00000070ed007812 */ /* 0x000fe400078ef810 */
[----:B------:R-:W-:Y:S02]  /*1170*/  SHF.R.U32.HI R5, RZ, 0x3, R4 ;  /* 0x00000003ff057819 */ /* 0x000fe40000011604 */
[----:B------:R-:W-:Y:S02]  /*1180*/  LOP3.LUT R4, R4, 0x70, R16, 0xf8, !PT ;  /* 0x0000007004047812 */ /* 0x000fe400078ef810 */
[----:B0-----:R-:W-:-:S02]  /*1190*/  LOP3.LUT R3, R3, R0, R6, 0xf6, !PT ;  /* 0x0000000003037212 */ /* 0x001fc400078ef606 */
[----:B------:R-:W-:Y:S01]  /*11a0*/  LOP3.LUT R5, R2, R4, R5, 0xf6, !PT ;  /* 0x0000000402057212 */ /* 0x000fe200078ef605 */
[C---:B-1----:R-:W-:Y:S01]  /*11b0*/  IMAD.IADD R2, R18.reuse, 0x1, R7 ;  /* 0x0000000112027824 */ /* 0x042fe200078e0207 */
[C---:B------:R-:W-:Y:S01]  /*11c0*/  IADD3 R0, R18.reuse, R3, RZ ;  /* 0x0000000312007210 */ /* 0x040fe20007ffe0ff */
[----:B------:R-:W-:-:S04]  /*11d0*/  IMAD.IADD R3, R18, 0x1, R9 ;  /* 0x0000000112037824 */ /* 0x000fc800078e0209 */
[----:B------:R0:W-:Y:S04]  /*11e0*/  STL [R1+0x34], R0 ;  /* 0x0000340001007387 */ /* 0x0001e80000100800 */
[----:B------:R1:W-:Y:S04]  /*11f0*/  STL [R1+0x5c], R3 ;  /* 0x00005c0301007387 */ /* 0x0003e80000100800 */
[----:B------:R1:W-:Y:S01]  /*1200*/  STL [R1+0x58], R2 ;  /* 0x0000580201007387 */ /* 0x0003e20000100800 */
[----:B0-----:R-:W-:-:S05]  /*1210*/  IMAD.IADD R0, R18, 0x1, R5 ;  /* 0x0000000112007824 */ /* 0x001fca00078e0205 */
[----:B------:R1:W-:Y:S02]  /*1220*/  STL [R1+0x60], R0 ;  /* 0x0000600001007387 */ /* 0x0003e40000100800 */
.L_x_2549:
        /* <DEDUP_REMOVED lines=10> */
[----:B------:R-:W-:Y:S01]  /*12d0*/  IMAD.MOV.U32 R29, RZ, RZ, RZ ;  /* 0x000000ffff1d7224 */ /* 0x000fe200078e00ff */
        /* <DEDUP_REMOVED lines=12> */
[----:B---3--:R-:W-:Y:S01]  /*13a0*/  IADD3 R8, P3, R28, UR6, RZ ;  /* 0x000000061c087c10 */ /* 0x008fe2000ff7e0ff */
        /* <DEDUP_REMOVED lines=8> */
[----:B------:R-:W2:Y:S01]  /*1430*/  @P2 LDG.E R2, desc[UR46][R6.64] ;  /* 0x0000002e06022981 */ /* 0x000ea2000c1e1900 */
[----:B------:R-:W-:-:S03]  /*1440*/  UISETP.NE.U32.AND UP0, UPT, UR4, URZ, UPT ;  /* 0x0000003f0400728c */ /* 0x000fc6000bf05070 */
[----:B------:R-:W-:Y:S01]  /*1450*/  ULDC UR4, c[0x0][0x424] ;  /* 0x0001090000047ab9 */ /* 0x000fe20000000800 */
[----:B------:R-:W-:-:S03]  /*1460*/  UISETP.NE.AND.EX UP0, UPT, UR5, URZ, UPT, UP0 ;  /* 0x0000003f0500728c */ /* 0x000fc6000bf05300 */
[----:B------:R-:W-:Y:S01]  /*1470*/  ULDC UR5, c[0x0][0x2f0] ;  /* 0x0000bc0000057ab9 */ /* 0x000fe20000000800 */
[----:B------:R-:W-:-:S04]  /*1480*/  USEL UR4, UR4, 0x1, UP0 ;  /* 0x0000000104047887 */ /* 0x000fc80008000000 */
[----:B------:R-:W-:-:S03]  /*1490*/  UIMAD UR4, UR4, UR5, URZ ;  /* 0x00000005040472a4 */ /* 0x000fc6000f8e023f */
[----:B------:R-:W-:-:S03]  /*14a0*/  ULDC UR5, c[0x0][0x348] ;  /* 0x0000d20000057ab9 */ /* 0x000fc60000000800 */
[----:B------:R-:W-:Y:S02]  /*14b0*/  IMAD.U32 R26, RZ, RZ, UR4 ;  /* 0x00000004ff1a7e24 */ /* 0x000fe4000f8e00ff */
[----:B------:R-:W-:Y:S01]  /*14c0*/  IMAD.MOV.U32 R27, RZ, RZ, R0 ;  /* 0x000000ffff1b7224 */ /* 0x000fe200078e0000 */
[----:B--2---:R0:W-:Y:S01]  /*14d0*/  STL [R1+0xc], R2 ;  /* 0x00000c0201007387 */ /* 0x0041e20000100800 */
[----:B------:R-:W-:Y:S02]  /*14e0*/  IMAD.MOV.U32 R10, RZ, RZ, R2 ;  /* 0x000000ffff0a7224 */ /* 0x000fe400078e0002 */
[----:B0-----:R-:W-:Y:S01]  /*14f0*/  IMAD.U32 R2, RZ, RZ, UR5 ;  /* 0x00000005ff027e24 */ /* 0x001fe2000f8e00ff */
[----:B-1----:R-:W-:Y:S06]  /*1500*/  @P2 BRA `(.L_x_2345) ;  /* 0x0000000000282947 */ /* 0x002fec0003800000 */
[----:B------:R-:W-:Y:S02]  /*1510*/  ULDC.64 UR4, c[0x0][0xa00] ;  /* 0x0002800000047ab9 */ /* 0x000fe40000000a00 */
[----:B------:R-:W-:-:S04]  /*1520*/  ISETP.NE.U32.AND P1, PT, RZ, UR4, PT ;  /* 0x00000004ff007c0c */ /* 0x000fc8000bf25070 */
[----:B------:R-:W-:-:S13]  /*1530*/  ISETP.NE.AND.EX P1, PT, RZ, UR5, PT, P1 ;  /* 0x00000005ff007c0c */ /* 0x000fda000bf25310 */
[----:B------:R-:W-:Y:S05]  /*1540*/  @!P1 BRA `(.L_x_2345) ;  /* 0x0000000000189947 */ /* 0x000fea0003800000 */
[----:B------:R-:W0:Y:S02]  /*1550*/  LDC.64 R4, c[0x0][0xa00] ;  /* 0x00028000ff047b82 */ /* 0x000e240000000a00 */
[----:B0-----:R-:W-:-:S05]  /*1560*/  IMAD.WIDE R4, R27, 0x4, R4 ;  /* 0x000000041b047825 */ /* 0x001fca00078e0204 */
[----:B------:R-:W2:Y:S04]  /*1570*/  LDG.E R0, desc[UR46][R4.64] ;  /* 0x0000002e04007981 */ /* 0x000ea8000c1e1900 */
[----:B------:R-:W2:Y:S02]  /*1580*/  LDG.E R7, desc[UR46][R4.64+0x4] ;  /* 0x0000042e04077981 */ /* 0x000ea4000c1e1900 */
[----:B--2---:R-:W-:-:S05]  /*1590*/  IMAD.IADD R10, R7, 0x1, -R0 ;  /* 0x00000001070a7824 */ /* 0x004fca00078e0a00 */
[----:B------:R0:W-:Y:S02]  /*15a0*/  STL [R1+0xc], R10 ;  /* 0x00000c0a01007387 */ /* 0x0001e40000100800 */
.L_x_2345:
[----:B------:R-:W2:Y:S01]  /*15b0*/  LDL R31, [R1+0x18] ;  /* 0x00001800011f7983 */ /* 0x000ea20000100800 */
[----:B------:R-:W-:Y:S02]  /*15c0*/  ULDC.64 UR4, c[0x0][0xa20] ;  /* 0x0002880000047ab9 */ /* 0x000fe40000000a00 */
[----:B------:R-:W-:-:S04]  /*15d0*/  ISETP.NE.U32.AND P1, PT, RZ, UR4, PT ;  /* 0x00000004ff007c0c */ /* 0x000fc8000bf25070 */
[----:B------:R-:W-:Y:S01]  /*15e0*/  ISETP.NE.AND.EX P1, PT, RZ, UR5, PT, P1 ;  /* 0x00000005ff007c0c */ /* 0x000fe2000bf25310 */
[----:B--2---:R1:W-:-:S12]  /*15f0*/  STL [R1+0x40], R31 ;  /* 0x0000401f01007387 */ /* 0x0043d80000100800 */
[----:B------:R-:W-:Y:S05]  /*1600*/  @!P1 BRA `(.L_x_2346) ;  /* 0x0000000000109947 */ /* 0x000fea0003800000 */
[----:B------:R-:W-:-:S04]  /*1610*/  IADD3 R4, P0, R28, UR4, RZ ;  /* 0x000000041c047c10 */ /* 0x000fc8000ff1e0ff */
[----:B------:R-:W-:-:S05]  /*1620*/  IADD3.X R5, R30, UR5, RZ, P0, !PT ;  /* 0x000000051e057c10 */ /* 0x000fca00087fe4ff */
[----:B------:R2:W5:Y:S01]  /*1630*/  LDG.E R26, desc[UR46][R4.64] ;  /* 0x0000002e041a7981 */ /* 0x000562000c1e1900 */
[----:B------:R-:W-:Y:S05]  /*1640*/  BRA `(.L_x_2347) ;  /* 0x0000000000107947 */ /* 0x000fea0003800000 */
.L_x_2346:
[----:B------:R-:W-:Y:S05]  /*1650*/  @!P0 BRA `(.L_x_2347) ;  /* 0x00000000000c8947 */ /* 0x000fea0003800000 */
[----:B------:R-:W2:Y:S04]  /*1660*/  LDG.E R5, desc[UR46][R8.64] ;  /* 0x0000002e08057981 */ /* 0x000ea8000c1e1900 */
[----:B------:R-:W2:Y:S02]  /*1670*/  LDG.E R26, desc[UR46][R8.64+0x4] ;  /* 0x0000042e081a7981 */ /* 0x000ea4000c1e1900 */
[----:B--2---:R-:W-:-:S07]  /*1680*/  IMAD.IADD R26, R26, 0x1, -R5 ;  /* 0x000000011a1a7824 */ /* 0x004fce00078e0a05 */
.L_x_2347:
[----:B------:R-:W-:Y:S01]  /*1690*/  ULDC.64 UR4, c[0x0][0xa10] ;  /* 0x0002840000047ab9 */ /* 0x000fe20000000a00 */
[----:B------:R-:W3:Y:S01]  /*16a0*/  LDL.LU R12, [R1+0x14] ;  /* 0x00001400010c7983 */ /* 0x000ee20000300800 */
[----:B------:R-:W-:Y:S01]  /*16b0*/  ISETP.NE.U32.AND P0, PT, RZ, UR4, PT ;  /* 0x00000004ff007c0c */ /* 0x000fe2000bf05070 */
[----:B------:R-:W4:Y:S03]  /*16c0*/  LDC R8, c[0x0][0x448] ;  /* 0x00011200ff087b82 */ /* 0x000f260000000800 */
[----:B------:R-:W-:Y:S01]  /*16d0*/  ISETP.NE.AND.EX P0, PT, RZ, UR5, PT, P0 ;  /* 0x00000005ff007c0c */ /* 0x000fe2000bf05300 */
[----:B------:R-:W-:-:S12]  /*16e0*/  ULDC.64 UR4, c[0x0][0xa30] ;  /* 0x00028c0000047ab9 */ /* 0x000fd80000000a00 */
[----:B--2---:R-:W2:Y:S02]  /*16f0*/  @P0 LDC.64 R4, c[0x0][0xa10] ;  /* 0x00028400ff040b82 */ /* 0x004ea40000000a00 */
[----:B--2---:R-:W-:-:S05]  /*1700*/  @P0 IMAD.WIDE R4, R27, 0x4, R4 ;  /* 0x000000041b040825 */ /* 0x004fca00078e0204 */
[----:B------:R-:W2:Y:S04]  /*1710*/  @P0 LDG.E R0, desc[UR46][R4.64] ;  /* 0x0000002e04000981 */ /* 0x000ea8000c1e1900 */
[----:B------:R0:W2:Y:S01]  /*1720*/  @P0 LDG.E R9, desc[UR46][R4.64+0x4] ;  /* 0x0000042e04090981 */ /* 0x0000a2000c1e1900 */
[----:B------:R-:W-:Y:S02]  /*1730*/  ISETP.NE.U32.AND P1, PT, RZ, UR4, PT ;  /* 0x00000004ff007c0c */ /* 0x000fe4000bf25070 */
[----:B-----5:R-:W-:Y:S02]  /*1740*/  MOV R116, R26 ;  /* 0x0000001a00747202 */ /* 0x020fe40000000f00 */
[----:B------:R-:W-:-:S13]  /*1750*/  ISETP.NE.AND.EX P1, PT, RZ, UR5, PT, P1 ;  /* 0x00000005ff007c0c */ /* 0x000fda000bf25310 */
[----:B------:R-:W-:-:S04]  /*1760*/  @P1 IADD3 R6, P2, R28, UR4, RZ ;  /* 0x000000041c061c10 */ /* 0x000fc8000ff5e0ff */
[----:B------:R-:W-:-:S05]  /*1770*/  @P1 IADD3.X R7, R30, UR5, RZ, P2, !PT ;  /* 0x000000051e071c10 */ /* 0x000fca00097fe4ff */
[----:B------:R1:W5:Y:S01]  /*1780*/  @P1 LDG.E R116, desc[UR46][R6.64] ;  /* 0x0000002e06741981 */ /* 0x000362000c1e1900 */
[----:B----4-:R-:W-:-:S13]  /*1790*/  ISETP.NE.AND P1, PT, R8, 0x1, PT ;  /* 0x000000010800780c */ /* 0x010fda0003f25270 */
[----:B------:R-:W4:Y:S08]  /*17a0*/  @P1 LDC R11, c[0x0][0x44c] ;  /* 0x00011300ff0b1b82 */ /* 0x000f300000000800 */
[----:B0-----:R-:W0:Y:S01]  /*17b0*/  @P1 LDC R5, c[0x0][0x450] ;  /* 0x00011400ff051b82 */ /* 0x001e220000000800 */
[----:B---3--:R-:W-:-:S04]  /*17c0*/  IMAD.SHL.U32 R12, R12, 0x80, RZ ;  /* 0x000000800c0c7824 */ /* 0x008fc800078e00ff */
[----:B------:R-:W-:Y:S01]  /*17d0*/  VIADD R4, R12, 0x7f ;  /* 0x0000007f0c047836 */ /* 0x000fe20000000000 */
[----:B------:R3:W-:Y:S01]  /*17e0*/  STL [R1+0x8], R12 ;  /* 0x0000080c01007387 */ /* 0x0007e20000100800 */
[----:B--2---:R-:W-:Y:S02]  /*17f0*/  @P0 IMAD.IADD R2, R9, 0x1, -R0 ;  /* 0x0000000109020824 */ /* 0x004fe400078e0a00 */
[----:B------:R-:W-:Y:S02]  /*1800*/  IMAD.IADD R9, R26, 0x1, -R3 ;  /* 0x000000011a097824 */ /* 0x000fe400078e0a03 */
[----:B----4-:R-:W-:-:S04]  /*1810*/  @P1 IMAD.HI.U32 R0, R4, R11, RZ ;  /* 0x0000000b04001227 */ /* 0x010fc800078e00ff */
[----:B-1----:R-:W-:Y:S01]  /*1820*/  IMAD.IADD R6, R9, 0x1, R2 ;  /* 0x0000000109067824 */ /* 0x002fe200078e0202 */
[----:B0-----:R-:W-:Y:S01]  /*1830*/  @P1 SHF.R.U32.HI R4, RZ, R5, R0 ;  /* 0x00000005ff041219 */ /* 0x001fe20000011600 */
[----:B------:R-:W-:Y:S02]  /*1840*/  IMAD.MOV R24, RZ, RZ, -R9 ;  /* 0x000000ffff187224 */ /* 0x000fe400078e0a09 */
[C---:B------:R-:W-:Y:S01]  /*1850*/  VIADD R0, R6.reuse, 0x7f ;  /* 0x0000007f06007836 */ /* 0x040fe20000000000 */
[----:B------:R-:W-:Y:S01]  /*1860*/  IADD3 R130, R6, 0x80, -R10 ;  /* 0x0000008006827810 */ /* 0x000fe20007ffe80a */
[----:B------:R3:W-:Y:S01]  /*1870*/  STL [R1+0x10], R6 ;  /* 0x0000100601007387 */ /* 0x0007e20000100800 */
[----:B------:R-:W-:Y:S02]  /*1880*/  VIMNMX R24, RZ, R24, !PT ;  /* 0x00000018ff187248 */ /* 0x000fe40007fe0100 */
[----:B------:R-:W-:Y:S02]  /*1890*/  IADD3 R4, R130, R4, RZ ;  /* 0x0000000482047210 */ /* 0x000fe40007ffe0ff */
[----:B------:R-:W-:-:S02]  /*18a0*/  SHF.R.S32.HI R3, RZ, 0x1f, R0 ;  /* 0x0000001fff037819 */ /* 0x000fc40000011400 */
[----:B------:R-:W-:Y:S02]  /*18b0*/  SHF.R.S32.HI R5, RZ, 0x1f, R4 ;  /* 0x0000001fff057819 */ /* 0x000fe40000011404 */
[----:B------:R-:W-:Y:S02]  /*18c0*/  LEA.HI R3, R3, R0, RZ, 0x7 ;  /* 0x0000000003037211 */ /* 0x000fe400078f38ff */
[----:B------:R-:W-:Y:S02]  /*18d0*/  LEA.HI R5, R5, R4, RZ, 0x7 ;  /* 0x0000000405057211 */ /* 0x000fe400078f38ff */
[----:B------:R-:W-:Y:S02]  /*18e0*/  SHF.R.S32.HI R131, RZ, 0x7, R3 ;  /* 0x00000007ff837819 */ /* 0x000fe40000011403 */
[----:B------:R-:W-:-:S04]  /*18f0*/  SHF.R.S32.HI R0, RZ, 0x7, R5 ;  /* 0x00000007ff007819 */ /* 0x000fc80000011405 */
[----:B------:R-:W-:-:S05]  /*1900*/  VIMNMX R0, R131, R0, PT ;  /* 0x0000000083007248 */ /* 0x000fca0003fe0100 */
[----:B------:R-:W-:-:S05]  /*1910*/  IMAD R3, R0, 0x80, -R9 ;  /* 0x0000008000037824 */ /* 0x000fca00078e0a09 */
[----:B------:R-:W-:-:S04]  /*1920*/  VIMNMX R3, R3, R2, PT ;  /* 0x0000000203037248 */ /* 0x000fc80003fe0100 */
        /* <DEDUP_REMOVED lines=9> */
[----:B---3--:R-:W-:Y:S05]  /*19c0*/  @!P1 BRA `(.L_x_2348) ;  /* 0x000000a400b09947 */ /* 0x008fea0003800000 */
        /* <DEDUP_REMOVED lines=12> */
[----:B------:R-:W-:Y:S01]  /*1a90*/  MOV R13, RZ ;  /* 0x000000ff000d7202 */ /* 0x000fe20000000f00 */
[----:B------:R-:W-:Y:S02]  /*1aa0*/  IMAD.U32 R6, RZ, RZ, UR4 ;  /* 0x00000004ff067e24 */ /* 0x000fe4000f8e00ff */
[----:B------:R-:W-:-:S02]  /*1ab0*/  IMAD.U32 R7, RZ, RZ, UR5 ;  /* 0x00000005ff077e24 */ /* 0x000fc4000f8e00ff */
[----:B------:R-:W-:Y:S02]  /*1ac0*/  IMAD.U32 R11, RZ, RZ, UR7 ;  /* 0x00000007ff0b7e24 */ /* 0x000fe4000f8e00ff */
[----:B------:R-:W-:Y:S02]  /*1ad0*/  IMAD.MOV.U32 R8, RZ, RZ, 0x70 ;  /* 0x00000070ff087424 */ /* 0x000fe400078e00ff */
[----:B0-----:R-:W-:-:S07]  /*1ae0*/  IMAD.MOV.U32 R12, RZ, RZ, 0x1 ;  /* 0x00000001ff0c7424 */ /* 0x001fce00078e00ff */
[----:B------:R-:W-:-:S07]  /*1af0*/  LEPC R20, `(.L_x_2350) ;  /* 0x000000001014794e */ /* 0x000fce0000000000 */
[----:B-1---5:R-:W-:Y:S05]  /*1b00*/  CALL.ABS.NOINC R14 ;  /* 0x000000000e007343 */ /* 0x022fea0003c00000 */
.L_x_2350:
[----:B------:R-:W-:Y:S05]  /*1b10*/  BSYNC B6 ;  /* 0x0000000000067941 */ /* 0x000fea0003800000 */
.L_x_2349:
        /* <DEDUP_REMOVED lines=20> */
.L_x_2352:
[----:B------:R-:W-:Y:S05]  /*1c60*/  BSYNC B6 ;  /* 0x0000000000067941 */ /* 0x000fea0003800000 */
.L_x_2351:
[----:B------:R-:W-:Y:S01]  /*1c70*/  ULDC.64 UR4, c[0x0][0x9f8] ;  /* 0x00027e0000047ab9 */ /* 0x000fe20000000a00 */
[----:B------:R-:W0:Y:S01]  /*1c80*/  LDC.64 R102, c[0x0][0x300] ;  /* 0x0000c000ff667b82 */ /* 0x000e220000000a00 */
[----:B------:R-:W-:Y:S01]  /*1c90*/  ISETP.NE.U32.AND P0, PT, RZ, UR4, PT ;  /* 0x00000004ff007c0c */ /* 0x000fe2000bf05070 */
[----:B------:R-:W1:Y:S01]  /*1ca0*/  S2R R20, SR_TID.X ;  /* 0x0000000000147919 */ /* 0x000e620000002100 */
[----:B------:R-:W-:Y:S01]  /*1cb0*/  IMAD.IADD R46, R29, 0x1, R26 ;  /* 0x000000011d2e7824 */ /* 0x000fe200078e021a */
[----:B------:R-:W-:Y:S01]  /*1cc0*/  SHF.R.S32.HI R8, RZ, 0x1f, R31 ;  /* 0x0000001fff087819 */ /* 0x000fe2000001141f */
[----:B------:R-:W-:Y:S01]  /*1cd0*/  ULDC.64 UR6, c[0x0][0xa08] ;  /* 0x0002820000067ab9 */ /* 0x000fe20000000a00 */
[----:B------:R-:W-:Y:S01]  /*1ce0*/  ISETP.NE.AND.EX P0, PT, RZ, UR5, PT, P0 ;  /* 0x00000005ff007c0c */ /* 0x000fe2000bf05300 */
[----:B------:R-:W2:Y:S01]  /*1cf0*/  LDL R26, [R1+0x30] ;  /* 0x00003000011a7983 */ /* 0x000ea20000100800 */
[----:B------:R-:W3:Y:S03]  /*1d00*/  LDC.64 R32, c[0x0][0x3f8] ;  /* 0x0000fe00ff207b82 */ /* 0x000ee60000000a00 */
[----:B------:R-:W4:Y:S05]  /*1d10*/  LDL R21, [R1+0x2c] ;  /* 0x00002c0001157983 */ /* 0x000f2a0000100800 */
[----:B------:R-:W3:Y:S03]  /*1d20*/  LDC R39, c[0x0][0x3f4] ;  /* 0x0000fd00ff277b82 */ /* 0x000ee60000000800 */
[----:B------:R-:W-:-:S04]  /*1d30*/  @P0 IADD3 R4, P1, R28, UR4, RZ ;  /* 0x000000041c040c10 */ /* 0x000fc8000ff3e0ff */
[----:B------:R-:W-:Y:S01]  /*1d40*/  @P0 IADD3.X R5, R30, UR5, RZ, P1, !PT ;  /* 0x000000051e050c10 */ /* 0x000fe20008ffe4ff */
[----:B------:R-:W-:-:S04]  /*1d50*/  ULDC.64 UR4, c[0x0][0x308] ;  /* 0x0000c20000047ab9 */ /* 0x000fc80000000a00 */
[----:B------:R1:W2:Y:S01]  /*1d60*/  @P0 LDG.E R27, desc[UR46][R4.64] ;  /* 0x0000002e041b0981 */ /* 0x0002a2000c1e1900 */
[----:B------:R-:W-:Y:S01]  /*1d70*/  SHF.R.S32.HI R43, RZ, 0x1f, R46 ;  /* 0x0000001fff2b7819 */ /* 0x000fe2000001142e */
[----:B0-----:R-:W-:Y:S01]  /*1d80*/  IMAD.WIDE.U32 R6, R46, R102, RZ ;  /* 0x000000662e067225 */ /* 0x001fe200078e00ff */
[----:B------:R-:W-:-:S03]  /*1d90*/  ISETP.NE.U32.AND P0, PT, RZ, UR6, PT ;  /* 0x00000006ff007c0c */ /* 0x000fc6000bf05070 */
[----:B------:R-:W-:Y:S01]  /*1da0*/  IMAD R0, R43, R102, RZ ;  /* 0x000000662b007224 */ /* 0x000fe200078e02ff */
[----:B------:R-:W-:Y:S02]  /*1db0*/  ISETP.NE.AND.EX P0, PT, RZ, UR7, PT, P0 ;  /* 0x00000007ff007c0c */ /* 0x000fe4000bf05300 */
[----:B-1----:R-:W-:Y:S01]  /*1dc0*/  SHF.R.U32.HI R36, RZ, 0x7, R20 ;  /* 0x00000007ff247819 */ /* 0x002fe20000011614 */
[----:B------:R-:W-:Y:S01]  /*1dd0*/  IMAD R3, R46, R103, R0 ;  /* 0x000000672e037224 */ /* 0x000fe200078e0200 */
[----:B------:R-:W4:Y:S01]  /*1de0*/  LDL R20, [R1+0x28] ;  /* 0x0000280001147983 */ /* 0x000f220000100800 */
[----:B------:R-:W-:Y:S01]  /*1df0*/  IMAD R0, R8, UR4, RZ ;  /* 0x0000000408007c24 */ /* 0x000fe2000f8e02ff */
[----:B------:R-:W-:Y:S01]  /*1e00*/  ISETP.NE.AND P6, PT, R36, 0x1, PT ;  /* 0x000000012400780c */ /* 0x000fe20003fc5270 */
[----:B------:R-:W-:Y:S02]  /*1e10*/  IMAD.IADD R7, R7, 0x1, R3 ;  /* 0x0000000107077824 */ /* 0x000fe400078e0203 */
[----:B------:R-:W-:-:S02]  /*1e20*/  IMAD R3, R31, UR5, R0 ;  /* 0x000000051f037c24 */ /* 0x000fc4000f8e0200 */
[----:B------:R-:W-:Y:S01]  /*1e30*/  IMAD.WIDE.U32 R4, R31, UR4, R6 ;  /* 0x000000041f047c25 */ /* 0x000fe2000f8e0006 */
[----:B------:R-:W-:-:S03]  /*1e40*/  ULDC.64 UR4, c[0x0][0x310] ;  /* 0x0000c40000047ab9 */ /* 0x000fc60000000a00 */
[----:B------:R-:W-:Y:S01]  /*1e50*/  IMAD.IADD R5, R5, 0x1, R3 ;  /* 0x0000000105057824 */ /* 0x000fe200078e0203 */
[----:B------:R-:W-:Y:S02]  /*1e60*/  SHF.R.S32.HI R34, RZ, 0x1f, R19 ;  /* 0x0000001fff227819 */ /* 0x000fe40000011413 */
[----:B------:R-:W-:Y:S01]  /*1e70*/  SHF.R.S32.HI R23, RZ, 0x1f, R22 ;  /* 0x0000001fff177819 */ /* 0x000fe20000011416 */
[----:B---3--:R-:W-:Y:S01]  /*1e80*/  IMAD.WIDE.U32 R10, R19, R32, R16 ;  /* 0x00000020130a7225 */ /* 0x008fe200078e0010 */
[----:B------:R-:W-:Y:S02]  /*1e90*/  ISETP.GE.AND P2, PT, R16, R39, PT ;  /* 0x000000271000720c */ /* 0x000fe40003f46270 */
[----:B--2---:R-:W-:Y:S02]  /*1ea0*/  SHF.R.S32.HI R0, RZ, 0x1f, R27 ;  /* 0x0000001fff007819 */ /* 0x004fe4000001141b */
[----:B------:R-:W-:Y:S02]  /*1eb0*/  SEL R99, R27, RZ, !P0 ;  /* 0x000000ff1b637207 */ /* 0x000fe40004000000 */
[----:B------:R-:W2:Y:S01]  /*1ec0*/  LDL R27, [R1+0x4] ;  /* 0x00000400011b7983 */ /* 0x000ea20000100800 */
[----:B------:R-:W-:-:S02]  /*1ed0*/  SEL R9, R0, RZ, !P0 ;  /* 0x000000ff00097207 */ /* 0x000fc40004000000 */
[----:B------:R-:W-:Y:S02]  /*1ee0*/  IMAD.WIDE.U32 R100, R99, UR4, R4 ;  /* 0x0000000463647c25 */ /* 0x000fe4000f8e0004 */
[----:B------:R-:W0:Y:S02]  /*1ef0*/  LDC.64 R4, c[0x0][0x408] ;  /* 0x00010200ff047b82 */ /* 0x000e240000000a00 */
[----:B------:R-:W-:-:S04]  /*1f00*/  IMAD R0, R9, UR4, RZ ;  /* 0x0000000409007c24 */ /* 0x000fc8000f8e02ff */
[----:B------:R-:W-:Y:S01]  /*1f10*/  IMAD R41, R99, UR5, R0 ;  /* 0x0000000563297c24 */ /* 0x000fe2000f8e0200 */
[----:B------:R-:W-:Y:S05]  /*1f20*/  @!P6 WARPSYNC.ALL ;  /* 0x000000000000e948 */ /* 0x000fea0003800000 */
[----:B------:R-:W-:Y:S02]  /*1f30*/  ULDC.64 UR4, c[0x0][0x330] ;  /* 0x0000cc0000047ab9 */ /* 0x000fe40000000a00 */
[----:B------:R-:W-:Y:S02]  /*1f40*/  IMAD R0, R8, UR4, RZ ;  /* 0x0000000408007c24 */ /* 0x000fe4000f8e02ff */
[----:B------:R-:W-:-:S04]  /*1f50*/  IMAD.WIDE.U32 R6, R31, UR4, R16 ;  /* 0x000000041f067c25 */ /* 0x000fc8000f8e0010 */
[----:B------:R-:W-:Y:S01]  /*1f60*/  IMAD R3, R31, UR5, R0 ;  /* 0x000000051f037c24 */ /* 0x000fe2000f8e0200 */
[----:B------:R-:W-:Y:S02]  /*1f70*/  ULDC.64 UR4, c[0x0][0x338] ;  /* 0x0000ce0000047ab9 */ /* 0x000fe40000000a00 */
[----:B------:R-:W-:Y:S02]  /*1f80*/  IMAD R0, R9, UR4, RZ ;  /* 0x0000000409007c24 */ /* 0x000fe4000f8e02ff */
[----:B------:R-:W-:Y:S02]  /*1f90*/  IADD3 R7, R7, R3, RZ ;  /* 0x0000000307077210 */ /* 0x000fe40007ffe0ff */
[C---:B------:R-:W-:Y:S02]  /*1fa0*/  IMAD R109, R99.reuse, UR5, R0 ;  /* 0x00000005636d7c24 */ /* 0x040fe4000f8e0200 */
[----:B------:R-:W-:Y:S02]  /*1fb0*/  IMAD R0, R34, R32, RZ ;  /* 0x0000002022007224 */ /* 0x000fe400078e02ff */
[----:B------:R-:W-:Y:S01]  /*1fc0*/  IMAD.WIDE.U32 R98, R99, UR4, R6 ;  /* 0x0000000463627c25 */ /* 0x000fe2000f8e0006 */
[----:B------:R-:W-:Y:S01]  /*1fd0*/  IADD3 R38, R19, 0x60, RZ ;  /* 0x0000006013267810 */ /* 0x000fe20007ffe0ff */
[----:B------:R-:W-:-:S02]  /*1fe0*/  ULDC UR4, c[0x0][0x2f4] ;  /* 0x0000bd0000047ab9 */ /* 0x000fc40000000800 */
[C---:B------:R-:W-:Y:S02]  /*1ff0*/  IMAD R3, R19.reuse, R33, R0 ;  /* 0x0000002113037224 */ /* 0x040fe400078e0200 */
[----:B------:R-:W-:-:S04]  /*2000*/  IMAD.WIDE.U32 R6, R19, R32, R22 ;  /* 0x0000002013067225 */ /* 0x000fc800078e0016 */
[----:B------:R-:W-:Y:S02]  /*2010*/  IMAD.IADD R7, R7, 0x1, R3 ;  /* 0x0000000107077824 */ /* 0x000fe400078e0203 */
[----:B------:R-:W-:Y:S01]  /*2020*/  IMAD.IADD R11, R3, 0x1, R11 ;  /* 0x00000001030b7824 */ /* 0x000fe200078e020b */
[----:B------:R-:W-:Y:S01]  /*2030*/  SEL R3, R39, RZ, P2 ;  /* 0x000000ff27037207 */ /* 0x000fe20001000000 */
[----:B0-----:R-:W-:-:S04]  /*2040*/  IMAD.WIDE.U32 R8, R19, R4, R22 ;  /* 0x0000000413087225 */ /* 0x001fc800078e0016 */
[----:B------:R-:W-:Y:S02]  /*2050*/  IMAD.IADD R3, R16, 0x1, R3 ;  /* 0x0000000110037824 */ /* 0x000fe400078e0203 */
[C---:B------:R-:W-:Y:S02]  /*2060*/  VIADD R15, R19.reuse, 0x20 ;  /* 0x00000020130f7836 */ /* 0x040fe40000000000 */
[C---:B------:R-:W-:Y:S02]  /*2070*/  VIADD R35, R19.reuse, 0x40 ;  /* 0x0000004013237836 */ /* 0x040fe40000000000 */
[----:B------:R-:W-:Y:S02]  /*2080*/  VIADD R28, R19, 0x20 ;  /* 0x00000020131c7836 */ /* 0x000fe40000000000 */
[----:B------:R-:W-:Y:S01]  /*2090*/  IMAD.MOV.U32 R92, RZ, RZ, R8 ;  /* 0x000000ffff5c7224 */ /* 0x000fe200078e0008 */
[----:B------:R-:W-:Y:S01]  /*20a0*/  SHF.R.S32.HI R8, RZ, 0x1f, R3 ;  /* 0x0000001fff087819 */ /* 0x000fe20000011403 */
[----:B------:R-:W-:-:S02]  /*20b0*/  IMAD R12, R34, R4, RZ ;  /* 0x00000004220c7224 */ /* 0x000fc400078e02ff */
[----:B------:R-:W-:Y:S02]  /*20c0*/  IMAD.SHL.U32 R15, R15, 0x80, RZ ;  /* 0x000000800f0f7824 */ /* 0x000fe400078e00ff */
[----:B------:R-:W-:Y:S02]  /*20d0*/  IMAD.SHL.U32 R30, R35, 0x80, RZ ;  /* 0x00000080231e7824 */ /* 0x000fe400078e00ff */
[----:B------:R-:W-:Y:S02]  /*20e0*/  IMAD.SHL.U32 R29, R38, 0x80, RZ ;  /* 0x00000080261d7824 */ /* 0x000fe400078e00ff */
[----:B------:R-:W-:Y:S01]  /*20f0*/  IMAD.SHL.U32 R28, R28, 0x80, RZ ;  /* 0x000000801c1c7824 */ /* 0x000fe200078e00ff */
[C---:B------:R-:W-:Y:S01]  /*2100*/  LEA.HI R48, R8.reuse, R3, RZ, 0x4 ;  /* 0x0000000308307211 */ /* 0x040fe200078f20ff */
[C---:B------:R-:W-:Y:S01]  /*2110*/  IMAD R91, R19.reuse, R5, R12 ;  /* 0x00000005135b7224 */ /* 0x040fe200078e020c */
[----:B------:R-:W-:Y:S01]  /*2120*/  LEA.HI R3, R8, R3, RZ, 0x7 ;  /* 0x0000000308037211 */ /* 0x000fe200078f38ff */
[----:B------:R-:W-:Y:S01]  /*2130*/  IMAD.WIDE.U32 R12, R19, R4, R16 ;  /* 0x00000004130c7225 */ /* 0x000fe200078e0010 */
[----:B------:R-:W-:-:S02]  /*2140*/  LOP3.LUT R15, R15, 0x380, RZ, 0xc0, !PT ;  /* 0x000003800f0f7812 */ /* 0x000fc400078ec0ff */
[----:B------:R-:W-:Y:S02]  /*2150*/  LOP3.LUT R30, R30, 0x380, RZ, 0xc0, !PT ;  /* 0x000003801e1e7812 */ /* 0x000fe400078ec0ff */
[----:B------:R-:W-:Y:S02]  /*2160*/  LOP3.LUT R29, R29, 0x380, RZ, 0xc0, !PT ;  /* 0x000003801d1d7812 */ /* 0x000fe400078ec0ff */
[----:B------:R-:W-:Y:S01]  /*2170*/  LOP3.LUT R28, R28, 0x380, RZ, 0xc0, !PT ;  /* 0x000003801c1c7812 */ /* 0x000fe200078ec0ff */
[----:B------:R-:W-:Y:S01]  /*2180*/  IMAD.IADD R93, R9, 0x1, R91 ;  /* 0x00000001095d7824 */ /* 0x000fe200078e025b */
[----:B------:R-:W-:Y:S01]  /*2190*/  SHF.L.U32 R8, R3, 0x7, RZ ;  /* 0x0000000703087819 */ /* 0x000fe200000006ff */
[----:B------:R-:W-:Y:S01]  /*21a0*/  IMAD.MOV.U32 R90, RZ, RZ, R12 ;  /* 0x000000ffff5a7224 */ /* 0x000fe200078e000c */
[--C-:B------:R-:W-:Y:S02]  /*21b0*/  LOP3.LUT R3, R237, 0x70, R48.reuse, 0xf8, !PT ;  /* 0x00000070ed037812 */ /* 0x100fe400078ef830 */
[----:B------:R-:W-:-:S02]  /*21c0*/  LOP3.LUT R9, R15, 0x70, R48, 0xf8, !PT ;  /* 0x000000700f097812 */ /* 0x000fc400078ef830 */
[----:B------:R-:W-:Y:S02]  /*21d0*/  SHF.R.U32.HI R37, RZ, 0x3, R237 ;  /* 0x00000003ff257819 */ /* 0x000fe400000116ed */
[----:B------:R-:W-:Y:S02]  /*21e0*/  SHF.R.U32.HI R135, RZ, 0x3, R30 ;  /* 0x00000003ff877819 */ /* 0x000fe4000001161e */
[----:B------:R-:W-:Y:S02]  /*21f0*/  SHF.R.U32.HI R134, RZ, 0x3, R29 ;  /* 0x00000003ff867819 */ /* 0x000fe4000001161d */
[----:B------:R-:W-:Y:S02]  /*2200*/  LOP3.LUT R12, R30, 0x70, R48, 0xf8, !PT ;  /* 0x000000701e0c7812 */ /* 0x000fe400078ef830 */
[----:B------:R-:W-:Y:S02]  /*2210*/  SHF.R.U32.HI R28, RZ, 0x3, R28 ;  /* 0x00000003ff1c7819 */ /* 0x000fe4000001161c */
[----:B------:R-:W-:Y:S01]  /*2220*/  LOP3.LUT R15, R29, 0x70, R48, 0xf8, !PT ;  /* 0x000000701d0f7812 */ /* 0x000fe200078ef830 */
[----:B------:R-:W-:Y:S01]  /*2230*/  IMAD.IADD R91, R91, 0x1, R13 ;  /* 0x000000015b5b7824 */ /* 0x000fe200078e020d */
[----:B-----5:R-:W-:-:S02]  /*2240*/  SHF.R.S32.HI R31, RZ, 0x1f, R116 ;  /* 0x0000001fff1f7819 */ /* 0x020fc40000011474 */
[----:B------:R-:W-:Y:S02]  /*2250*/  LOP3.LUT R8, R8, 0xffffc000, RZ, 0xc0, !PT ;  /* 0xffffc00008087812 */ /* 0x000fe400078ec0ff */
[----:B------:R-:W-:Y:S02]  /*2260*/  LOP3.LUT R3, R3, R37, RZ, 0x3c, !PT ;  /* 0x0000002503037212 */ /* 0x000fe400078e3cff */
[----:B------:R-:W-:Y:S02]  /*2270*/  LOP3.LUT R9, R9, R28, RZ, 0x3c, !PT ;  /* 0x0000001c09097212 */ /* 0x000fe400078e3cff */
[----:B------:R-:W-:Y:S02]  /*2280*/  LOP3.LUT R13, R12, R135, RZ, 0x3c, !PT ;  /* 0x000000870c0d7212 */ /* 0x000fe400078e3cff */
[----:B------:R-:W-:Y:S01]  /*2290*/  LOP3.LUT R15, R15, R134, RZ, 0x3c, !PT ;  /* 0x000000860f0f7212 */ /* 0x000fe200078e3cff */
[-C--:B------:R-:W-:Y:S01]  /*22a0*/  IMAD R14, R31, R32.reuse, RZ ;  /* 0x000000201f0e7224 */ /* 0x080fe200078e02ff */
[----:B------:R-:W-:Y:S01]  /*22b0*/  SHF.L.U64.HI R89, R102, 0x5, R103 ;  /* 0x0000000566597819 */ /* 0x000fe20000010267 */
[----:B------:R-:W-:Y:S01]  /*22c0*/  IMAD.WIDE.U32 R96, R116, R32, R6 ;  /* 0x0000002074607225 */ /* 0x000fe200078e0006 */
[----:B------:R-:W-:-:S02]  /*22d0*/  IADD3 R112, R9, R8, R26 ;  /* 0x0000000809707210 */ /* 0x000fc40007ffe01a */
[----:B----4-:R-:W-:Y:S01]  /*22e0*/  IADD3 R28, R13, R8, R21 ;  /* 0x000000080d1c7210 */ /* 0x010fe20007ffe015 */
[----:B------:R-:W-:Y:S01]  /*22f0*/  IMAD.WIDE.U32 R94, R116, R32, R10 ;  /* 0x00000020745e7225 */ /* 0x000fe200078e000a */
[C-C-:B------:R-:W-:Y:S02]  /*2300*/  SHF.L.U64.HI R12, R4.reuse, 0x5, R5.reuse ;  /* 0x00000005040c7819 */ /* 0x140fe40000010205 */
[--C-:B------:R-:W-:Y:S01]  /*2310*/  SHF.L.U64.HI R11, R4, 0x6, R5.reuse ;  /* 0x00000006040b7819 */ /* 0x100fe20000010205 */
[----:B------:R-:W-:Y:S01]  /*2320*/  IMAD.SHL.U32 R88, R102, 0x20, RZ ;  /* 0x0000002066587824 */ /* 0x000fe200078e00ff */
[C---:B------:R-:W-:Y:S01]  /*2330*/  SHF.L.U64.HI R10, R4.reuse, 0x7, R5 ;  /* 0x00000007040a7819 */ /* 0x040fe20000010205 */
[-C--:B------:R-:W-:Y:S02]  /*2340*/  IMAD R31, R31, R4.reuse, RZ ;  /* 0x000000041f1f7224 */ /* 0x080fe400078e02ff */
[----:B------:R-:W-:Y:S02]  /*2350*/  IMAD.SHL.U32 R9, R4, 0x20, RZ ;  /* 0x0000002004097824 */ /* 0x000fe400078e00ff */
[----:B------:R-:W-:-:S04]  /*2360*/  IMAD.WIDE.U32 R92, R116, R4, R92 ;  /* 0x00000004745c7225 */ /* 0x000fc800078e005c */
[----:B------:R-:W-:-:S04]  /*2370*/  IMAD.WIDE.U32 R90, R116, R4, R90 ;  /* 0x00000004745a7225 */ /* 0x000fc800078e005a */
[----:B------:R-:W-:Y:S01]  /*2380*/  IMAD.SHL.U32 R7, R4, 0x80, RZ ;  /* 0x0000008004077824 */ /* 0x000fe200078e00ff */
[----:B------:R-:W-:Y:S01]  /*2390*/  SHF.R.S32.HI R119, RZ, 0x1f, R35 ;  /* 0x0000001fff777819 */ /* 0x000fe20000011423 */
[C---:B------:R-:W-:Y:S01]  /*23a0*/  IMAD.WIDE.U32 R132, R19.reuse, R102, R88 ;  /* 0x0000006613847225 */ /* 0x040fe200078e0058 */
[----:B------:R-:W-:-:S03]  /*23b0*/  IADD3 R46, P0, R19, R46, RZ ;  /* 0x0000002e132e7210 */ /* 0x000fc60007f1e0ff */
[----:B------:R-:W-:-:S04]  /*23c0*/  IMAD.WIDE.U32 R44, R19, R102, R16 ;  /* 0x00000066132c7225 */ /* 0x000fc800078e0010 */
[----:B------:R-:W-:Y:S02]  /*23d0*/  IMAD R49, R116, R5, R31 ;  /* 0x0000000574317224 */ /* 0x000fe400078e021f */
[----:B------:R-:W-:Y:S02]  /*23e0*/  VIADD R40, R19, 0x20 ;  /* 0x0000002013287836 */ /* 0x000fe40000000000 */
[----:B------:R-:W-:Y:S02]  /*23f0*/  IMAD.SHL.U32 R114, R39, 0x2, RZ ;  /* 0x0000000227727824 */ /* 0x000fe400078e00ff */
[----:B------:R-:W-:Y:S01]  /*2400*/  IMAD.X R47, R34, 0x1, R43, P0 ;  /* 0x00000001222f7824 */ /* 0x000fe200000e062b */
[----:B------:R-:W-:Y:S01]  /*2410*/  IADD3 R39, P0, R100, R44, RZ ;  /* 0x0000002c64277210 */ /* 0x000fe20007f1e0ff */
[----:B------:R-:W-:Y:S01]  /*2420*/  IMAD R37, R116, R33, R14 ;  /* 0x0000002174257224 */ /* 0x000fe200078e020e */
[C-C-:B------:R-:W-:Y:S01]  /*2430*/  SHF.L.U64.HI R26, R32.reuse, 0x5, R33.reuse ;  /* 0x00000005201a7819 */ /* 0x140fe20000010221 */
[C---:B------:R-:W-:Y:S01]  /*2440*/  IMAD.SHL.U32 R14, R32.reuse, 0x40, RZ ;  /* 0x00000040200e7824 */ /* 0x040fe200078e00ff */
[C---:B------:R-:W-:Y:S01]  /*2450*/  SHF.L.U64.HI R21, R32.reuse, 0x6, R33 ;  /* 0x0000000620157819 */ /* 0x040fe20000010221 */
[----:B------:R-:W-:-:S02]  /*2460*/  IMAD.SHL.U32 R13, R32, 0x80, RZ ;  /* 0x00000080200d7824 */ /* 0x000fc400078e00ff */
[----:B------:R-:W-:Y:S01]  /*2470*/  IMAD.IADD R41, R101, 0x1, R41 ;  /* 0x0000000165297824 */ /* 0x000fe200078e0229 */
[----:B------:R-:W-:Y:S01]  /*2480*/  P2R R0, PR, RZ, 0x4 ;  /* 0x00000004ff007803 */ /* 0x000fe20000000000 */
[----:B------:R-:W-:Y:S01]  /*2490*/  VIADD R6, R16, 0x80 ;  /* 0x0000008010067836 */ /* 0x000fe20000000000 */
[----:B------:R-:W-:Y:S02]  /*24a0*/  SHF.R.S32.HI R120, RZ, 0x1f, R40 ;  /* 0x0000001fff787819 */ /* 0x000fe40000011428 */
[----:B------:R-:W-:Y:S02]  /*24b0*/  SHF.L.U64.HI R31, R102, 0x6, R103 ;  /* 0x00000006661f7819 */ /* 0x000fe40000010267 */
[----:B------:R-:W-:Y:S02]  /*24c0*/  IADD3 R42, P3, R100, 0x80, RZ ;  /* 0x00000080642a7810 */ /* 0x000fe40007f7e0ff */
[----:B------:R-:W-:Y:S02]  /*24d0*/  IADD3 R43, P2, R39, 0x80, RZ ;  /* 0x00000080272b7810 */ /* 0x000fe40007f5e0ff */
[----:B------:R-:W-:Y:S01]  /*24e0*/  LOP3.LUT R40, R48, 0xfffffff0, RZ, 0xc0, !PT ;  /* 0xfffffff030287812 */ /* 0x000fe200078ec0ff */
[----:B------:R-:W-:Y:S01]  /*24f0*/  VIADD R126, R36, 0x8 ;  /* 0x00000008247e7836 */ /* 0x000fe20000000000 */
[----:B------:R-:W-:Y:S01]  /*2500*/  SHF.R.S32.HI R118, RZ, 0x1f, R38 ;  /* 0x0000001fff767819 */ /* 0x000fe20000011426 */
[----:B------:R-:W-:Y:S01]  /*2510*/  IMAD.IADD R36, R97, 0x1, R37 ;  /* 0x0000000161247824 */ /* 0x000fe200078e0225 */
[----:B------:R-:W-:Y:S01]  /*2520*/  SHF.L.U32 R127, R102, 0x7, RZ ;  /* 0x00000007667f7819 */ /* 0x000fe200000006ff */
[----:B------:R-:W-:Y:S01]  /*2530*/  IMAD.IADD R38, R93, 0x1, R49 ;  /* 0x000000015d267824 */ /* 0x000fe200078e0231 */
[----:B------:R-:W-:Y:S01]  /*2540*/  IADD3 R37, R37, R95, RZ ;  /* 0x0000005f25257210 */ /* 0x000fe20007ffe0ff */
[----:B------:R-:W-:Y:S01]  /*2550*/  IMAD.IADD R104, R49, 0x1, R91 ;  /* 0x0000000131687824 */ /* 0x000fe200078e025b */
[----:B------:R-:W-:Y:S01]  /*2560*/  SHF.R.S32.HI R105, RZ, 0x4, R48 ;  /* 0x00000004ff697819 */ /* 0x000fe20000011430 */
[----:B------:R-:W-:Y:S01]  /*2570*/  IMAD.X R107, RZ, RZ, R41, P3 ;  /* 0x000000ffff6b7224 */ /* 0x000fe200018e0629 */
[----:B------:R-:W-:-:S02]  /*2580*/  SHF.R.S32.HI R106, RZ, 0x1f, R40 ;  /* 0x0000001fff6a7819 */ /* 0x000fc40000011428 */
[----:B------:R-:W-:Y:S02]  /*2590*/  IADD3 R109, R99, R109, RZ ;  /* 0x0000006d636d7210 */ /* 0x000fe40007ffe0ff */
[-C--:B--2---:R-:W-:Y:S02]  /*25a0*/  IADD3 R113, R3, R8.reuse, R27 ;  /* 0x0000000803717210 */ /* 0x084fe40007ffe01b */
[----:B------:R-:W-:Y:S02]  /*25b0*/  IADD3 R27, R15, R8, R20 ;  /* 0x000000080f1b7210 */ /* 0x000fe40007ffe014 */
[----:B------:R-:W-:Y:S01]  /*25c0*/  SHF.L.U32 R8, R4, 0x6, RZ ;  /* 0x0000000604087819 */ /* 0x000fe200000006ff */
[----:B------:R-:W-:-:S04]  /*25d0*/  IMAD R4, R34, R102, RZ ;  /* 0x0000006622047224 */ /* 0x000fc800078e02ff */
[----:B------:R-:W-:Y:S01]  /*25e0*/  IMAD R35, R19, R103, R4 ;  /* 0x0000006713237224 */ /* 0x000fe200078e0204 */
[----:B------:R-:W-:Y:S01]  /*25f0*/  @!P6 BAR.SYNC.DEFER_BLOCKING 0x9, 0x100 ;  /* 0x024400000000eb1d */ /* 0x000fe20000010000 */
[----:B------:R-:W-:Y:S02]  /*2600*/  IADD3 R4, P1, R88, R132, RZ ;  /* 0x0000008458047210 */ /* 0x000fe40007f3e0ff */
[----:B------:R-:W-:Y:S01]  /*2610*/  IMAD.IADD R5, R35, 0x1, R133 ;  /* 0x0000000123057824 */ /* 0x000fe200078e0285 */
[C---:B------:R-:W-:Y:S01]  /*2620*/  SHF.L.U64.HI R20, R32.reuse, 0x7, R33 ;  /* 0x0000000720147819 */ /* 0x040fe20000010221 */
[----:B------:R-:W-:Y:S02]  /*2630*/  IMAD.SHL.U32 R15, R32, 0x20, RZ ;  /* 0x00000020200f7824 */ /* 0x000fe400078e00ff */
[----:B------:R-:W-:Y:S02]  /*2640*/  IMAD.IADD R34, R45, 0x1, R35 ;  /* 0x000000012d227824 */ /* 0x000fe400078e0223 */
[----:B------:R-:W-:Y:S01]  /*2650*/  IMAD.X R32, R5, 0x1, R89, P1 ;  /* 0x0000000105207824 */ /* 0x000fe200008e0659 */
[----:B------:R-:W-:-:S02]  /*2660*/  IADD3 R33, P1, R4, R88, RZ ;  /* 0x0000005804217210 */ /* 0x000fc40007f3e0ff */
[----:B------:R-:W-:Y:S01]  /*2670*/  SHF.L.U64.HI R3, R102, 0x7, R103 ;  /* 0x0000000766037819 */ /* 0x000fe20000010267 */
[----:B------:R-:W-:Y:S01]  /*2680*/  IMAD.X R103, R34, 0x1, R41, P0 ;  /* 0x0000000122677824 */ /* 0x000fe200000e0629 */
[----:B------:R-:W-:Y:S01]  /*2690*/  ISETP.GE.AND P0, PT, R16, UR4, PT ;  /* 0x0000000410007c0c */ /* 0x000fe2000bf06270 */
[----:B------:R-:W-:Y:S01]  /*26a0*/  IMAD.X R35, R32, 0x1, R89, P1 ;  /* 0x0000000120237824 */ /* 0x000fe200008e0659 */
[----:B------:R-:W-:Y:S01]  /*26b0*/  ISETP.GE.AND P1, PT, R6, UR4, PT ;  /* 0x0000000406007c0c */ /* 0x000fe2000bf26270 */
[----:B------:R-:W-:-:S12]  /*26c0*/  IMAD.X R108, RZ, RZ, R103, P2 ;  /* 0x000000ffff6c7224 */ /* 0x000fd800010e0667 */
.L_x_2436:
[----:B------:R-:W2:Y:S01]  /*26d0*/  LDL R49, [R1+0x4] ;  /* 0x0000040001317983 */ /* 0x000ea20000100800 */
[----:B------:R-:W0:Y:S01]  /*26e0*/  LDC R124, c[0x0][0x3f4] ;  /* 0x0000fd00ff7c7b82 */ /* 0x000e220000000800 */
[----:B------:R-:W-:Y:S02]  /*26f0*/  SHF.R.U32.HI R50, RZ, 0x3, R237 ;  /* 0x00000003ff327819 */ /* 0x000fe400000116ed */
[----:B------:R-:W-:Y:S01]  /*2700*/  LOP3.LUT R48, R237, 0x70, R16, 0xf8, !PT ;  /* 0x00000070ed307812 */ /* 0x000fe200078ef810 */
[----:B------:R-:W-:Y:S01]  /*2710*/  VIADD R25, R25, 0xffffffff ;  /* 0xffffffff19197836 */ /* 0x000fe20000000000 */
[----:B------:R-:W-:Y:S05]  /*2720*/  YIELD ;  /* 0x0000000000007946 */ /* 0x000fea0003800000 */
[----:B------:R-:W-:Y:S01]  /*2730*/  ISETP.GT.AND P3, PT, R25, R24, PT ;  /* 0x000000181900720c */ /* 0x000fe20003f64270 */
[----:B------:R-:W-:Y:S01]  /*2740*/  BSSY B0, `(.L_x_2353) ;  /* 0x0000917000007945 */ /* 0x000fe20003800000 */
[----:B0-----:R-:W-:-:S02]  /*2750*/  ISETP.GE.AND P2, PT, R124, 0x1, PT ;  /* 0x000000017c00780c */ /* 0x001fc40003f46270 */
[----:B------:R-:W-:Y:S02]  /*2760*/  P2R R111, PR, RZ, 0x8 ;  /* 0x00000008ff6f7803 */ /* 0x000fe40000000000 */
[----:B--2---:R-:W-:-:S05]  /*2770*/  LOP3.LUT R115, R49, R48, R50, 0xf6, !PT ;  /* 0x0000003031737212 */ /* 0x004fca00078ef632 */
[----:B------:R-:W-:-:S04]  /*2780*/  IMAD R115, R232, 0x8000, R115 ;  /* 0x00008000e8737824 */ /* 0x000fc800078e0273 */
[----:B------:R-:W-:Y:S01]  /*2790*/  IMAD.IADD R115, R18, 0x1, R115 ;  /* 0x0000000112737824 */ /* 0x000fe200078e0273 */
[----:B------:R-:W-:Y:S06]  /*27a0*/  @!P2 BRA `(.L_x_2354) ;  /* 0x0000008800f4a947 */ /* 0x000fec0003800000 */
        /* <DEDUP_REMOVED lines=12> */
[----:B------:R-:W-:-:S04]  /*2870*/  IMAD.WIDE.U32 R48, R13, R25, RZ ;  /* 0x000000190d307225 */ /* 0x000fc800078e00ff */
[----:B------:R-:W-:-:S04]  /*2880*/  IMAD.WIDE.U32 R50, R7, R25, RZ ;  /* 0x0000001907327225 */ /* 0x000fc800078e00ff */
[----:B------:R-:W-:Y:S02]  /*2890*/  IMAD.IADD R125, R123, 0x1, R125 ;  /* 0x000000017b7d7824 */ /* 0x000fe400078e027d */
        /* <DEDUP_REMOVED lines=27> */
.L_x_2357:
[----:B------:R-:W-:Y:S05]  /*2a50*/  BSYNC B1 ;  /* 0x0000000000017941 */ /* 0x000fea0003800000 */
.L_x_2356:
[----:B0-----:R-:W-:Y:S01]  /*2a60*/  IADD3 R52, R19, 0x20, RZ ;  /* 0x0000002013347810 */ /* 0x001fe20007ffe0ff */
[----:B------:R-:W-:Y:S01]  /*2a70*/  BSSY B1, `(.L_x_2358) ;  /* 0x0000024000017945 */ /* 0x000fe20003800000 */
[----:B------:R-:W-:Y:S02]  /*2a80*/  CS2R R72, SRZ ;  /* 0x0000000000487805 */ /* 0x000fe4000001ff00 */
[----:B------:R-:W-:Y:S02]  /*2a90*/  CS2R R70, SRZ ;  /* 0x0000000000467805 */ /* 0x000fe4000001ff00 */
[----:B------:R-:W-:Y:S02]  /*2aa0*/  ISETP.GE.AND P3, PT, R52, R117, PT ;  /* 0x000000753400720c */ /* 0x000fe40003f66270 */
[----:B------:R-:W-:Y:S02]  /*2ab0*/  CS2R R52, SRZ ;  /* 0x0000000000347805 */ /* 0x000fe4000001ff00 */
[----:B------:R-:W-:-:S02]  /*2ac0*/  CS2R R60, SRZ ;  /* 0x00000000003c7805 */ /* 0x000fc4000001ff00 */
[----:B------:R-:W-:Y:S02]  /*2ad0*/  CS2R R64, SRZ ;  /* 0x0000000000407805 */ /* 0x000fe4000001ff00 */
[----:B------:R-:W-:Y:S02]  /*2ae0*/  CS2R R62, SRZ ;  /* 0x00000000003e7805 */ /* 0x000fe4000001ff00 */
[----:B------:R-:W-:Y:S02]  /*2af0*/  CS2R R66, SRZ ;  /* 0x0000000000427805 */ /* 0x000fe4000001ff00 */
[----:B------:R-:W-:Y:S02]  /*2b00*/  CS2R R56, SRZ ;  /* 0x0000000000387805 */ /* 0x000fe4000001ff00 */
[----:B------:R-:W-:Y:S02]  /*2b10*/  CS2R R54, SRZ ;  /* 0x0000000000367805 */ /* 0x000fe4000001ff00 */
[----:B------:R-:W-:Y:S01]  /*2b20*/  CS2R R58, SRZ ;  /* 0x00000000003a7805 */ /* 0x000fe2000001ff00 */
[----:B-----5:R-:W-:Y:S01]  /*2b30*/  IMAD.MOV.U32 R136, RZ, RZ, R76 ;  /* 0x000000ffff887224 */ /* 0x020fe200078e004c */
[----:B------:R-:W-:Y:S01]  /*2b40*/  CS2R R74, SRZ ;  /* 0x00000000004a7805 */ /* 0x000fe2000001ff00 */
[----:B------:R-:W-:Y:S01]  /*2b50*/  IMAD.MOV.U32 R146, RZ, RZ, R80 ;  /* 0x000000ffff927224 */ /* 0x000fe200078e0050 */
        /* <DEDUP_REMOVED lines=21> */
.L_x_2359:
[----:B------:R-:W-:Y:S05]  /*2cb0*/  BSYNC B1 ;  /* 0x0000000000017941 */ /* 0x000fea0003800000 */
.L_x_2358:
        /* <DEDUP_REMOVED lines=25> */
.L_x_2361:
[----:B------:R-:W-:Y:S05]  /*2e50*/  BSYNC B1 ;  /* 0x0000000000017941 */ /* 0x000fea0003800000 */
.L_x_2360:
[----:B0-----:R-:W-:Y:S01]  /*2e60*/  VIADD R84, R19, 0x60 ;  /* 0x0000006013547836 */ /* 0x001fe20000000000 */
[----:B------:R-:W-:Y:S04]  /*2e70*/  BSSY B1, `(.L_x_2362) ;  /* 0x000001d000017945 */ /* 0x000fe80003800000 */
[----:B------:R-:W-:-:S13]  /*2e80*/  ISETP.GE.AND P4, PT, R84, R117, PT ;  /* 0x000000755400720c */ /* 0x000fda0003f86270 */
[----:B------:R-:W-:Y:S05]  /*2e90*/  @P4 BRA `(.L_x_2363) ;  /* 0x0000000000684947 */ /* 0x000fea0003800000 */
[----:B------:R-:W0:Y:S01]  /*2ea0*/  LDC.64 R52, c[0x0][0x3f8] ;  /* 0x0000fe00ff347b82 */ /* 0x000e220000000a00 */
[----:B------:R-:W-:Y:S01]  /*2eb0*/  IMAD.MOV.U32 R49, RZ, RZ, R129 ;  /* 0x000000ffff317224 */ /* 0x000fe200078e0081 */
[----:B------:R-:W-:Y:S01]  /*2ec0*/  MOV R51, R121 ;  /* 0x0000007900337202 */ /* 0x000fe20000000f00 */
[----:B------:R-:W-:Y:S01]  /*2ed0*/  ULDC.64 UR4, c[0x0][0x3e8] ;  /* 0x0000fa0000047ab9 */ /* 0x000fe20000000a00 */
[----:B------:R-:W-:Y:S02]  /*2ee0*/  CS2R R56, SRZ ;  /* 0x0000000000387805 */ /* 0x000fe4000001ff00 */
[----:B------:R-:W-:Y:S01]  /*2ef0*/  CS2R R58, SRZ ;  /* 0x00000000003a7805 */ /* 0x000fe2000001ff00 */
[----:B0-----:R-:W-:Y:S02]  /*2f00*/  IMAD R53, R53, 0x60, RZ ;  /* 0x0000006035357824 */ /* 0x001fe400078e02ff */
[----:B------:R-:W-:-:S04]  /*2f10*/  IMAD.WIDE.U32 R48, R52, 0x60, R48 ;  /* 0x0000006034307825 */ /* 0x000fc800078e0030 */
[----:B------:R-:W-:Y:S01]  /*2f20*/  IMAD.IADD R49, R49, 0x1, R53 ;  /* 0x0000000131317824 */ /* 0x000fe200078e0235 */
[----:B------:R-:W-:Y:S01]  /*2f30*/  IADD3 R48, P5, P6, R96, UR4, R48 ;  /* 0x0000000460307c10 */ /* 0x000fe2000febe030 */
[----:B------:R-:W0:Y:S03]  /*2f40*/  LDC.64 R52, c[0x0][0x408] ;  /* 0x00010200ff347b82 */ /* 0x000e260000000a00 */
[----:B------:R-:W-:Y:S01]  /*2f50*/  IADD3.X R49, R36, UR5, R49, P5, P6 ;  /* 0x0000000524317c10 */ /* 0x000fe2000afec431 */
[----:B------:R-:W-:Y:S01]  /*2f60*/  ULDC.64 UR4, c[0x0][0x400] ;  /* 0x0001000000047ab9 */ /* 0x000fe20000000a00 */
        /* <DEDUP_REMOVED lines=13> */
.L_x_2363:
[----:B------:R-:W-:Y:S05]  /*3040*/  BSYNC B1 ;  /* 0x0000000000017941 */ /* 0x000fea0003800000 */
.L_x_2362:
[----:B------:R-:W-:Y:S01]  /*3050*/  UISETP.NE.AND UP0, UPT, UR45, 0x3, UPT ;  /* 0x000000032d00788c */ /* 0x000fe2000bf05270 */
[----:B------:R-:W-:Y:S01]  /*3060*/  IMAD.MOV.U32 R145, RZ, RZ, R78 ;  /* 0x000000ffff917224 */ /* 0x000fe200078e004e */
[----:B-----5:R-:W-:Y:S01]  /*3070*/  MOV R142, R74 ;  /* 0x0000004a008e7202 */ /* 0x020fe20000000f00 */
[----:B------:R-:W-:Y:S01]  /*3080*/  IMAD.MOV.U32 R156, RZ, RZ, R82 ;  /* 0x000000ffff9c7224 */ /* 0x000fe200078e0052 */
[----:B------:R-:W-:Y:S01]  /*3090*/  MOV R85, R54 ;  /* 0x0000003600557202 */ /* 0x000fe20000000f00 */
[----:B------:R-:W-:Y:S01]  /*30a0*/  IMAD.MOV.U32 R139, RZ, RZ, R68 ;  /* 0x000000ffff8b7224 */ /* 0x000fe200078e0044 */
[----:B------:R-:W-:Y:S01]  /*30b0*/  PLOP3.LUT P5, PT, PT, PT, UP0, 0x80, 0x0 ;  /* 0x000000000000781c */ /* 0x000fe20003faf008 */
[----:B------:R-:W-:Y:S02]  /*30c0*/  IMAD.MOV.U32 R141, RZ, RZ, R72 ;  /* 0x000000ffff8d7224 */ /* 0x000fe400078e0048 */
[----:B------:R-:W-:Y:S02]  /*30d0*/  IMAD.MOV.U32 R140, RZ, RZ, R70 ;  /* 0x000000ffff8c7224 */ /* 0x000fe400078e0046 */
[----:B------:R-:W-:-:S02]  /*30e0*/  IMAD.MOV.U32 R128, RZ, RZ, R60 ;  /* 0x000000ffff807224 */ /* 0x000fc400078e003c */
[----:B------:R-:W-:Y:S02]  /*30f0*/  IMAD.MOV.U32 R137, RZ, RZ, R64 ;  /* 0x000000ffff897224 */ /* 0x000fe400078e0040 */
[----:B------:R-:W-:Y:S02]  /*3100*/  IMAD.MOV.U32 R129, RZ, RZ, R62 ;  /* 0x000000ffff817224 */ /* 0x000fe400078e003e */
[----:B------:R-:W-:Y:S02]  /*3110*/  IMAD.MOV.U32 R138, RZ, RZ, R66 ;  /* 0x000000ffff8a7224 */ /* 0x000fe400078e0042 */
[----:B------:R-:W-:Y:S02]  /*3120*/  IMAD.MOV.U32 R84, RZ, RZ, R52 ;  /* 0x000000ffff547224 */ /* 0x000fe400078e0034 */
[----:B------:R-:W-:Y:S02]  /*3130*/  IMAD.MOV.U32 R86, RZ, RZ, R56 ;  /* 0x000000ffff567224 */ /* 0x000fe400078e0038 */
[----:B------:R-:W-:Y:S01]  /*3140*/  IMAD.MOV.U32 R87, RZ, RZ, R58 ;  /* 0x000000ffff577224 */ /* 0x000fe200078e003a */
[----:B------:R-:W-:Y:S06]  /*3150*/  @!P5 BRA `(.L_x_2364) ;  /* 0x000000000004d947 */ /* 0x000fec0003800000 */
[----:B------:R-:W-:Y:S01]  /*3160*/  BPT.TRAP 0x1 ;  /* 0x000000040000795c */ /* 0x000fe20000300000 */
.L_x_2364:
[----:B------:R-:W-:Y:S01]  /*3170*/  IMAD R110, R232, 0x8, R18 ;  /* 0x00000008e86e7824 */ /* 0x000fe200078e0212 */
[----:B------:R-:W-:Y:S01]  /*3180*/  SHF.L.U32 R121, R236, 0x1f, RZ ;  /* 0x0000001fec797819 */ /* 0x000fe200000006ff */
[----:B------:R-:W-:Y:S03]  /*3190*/  BSSY B1, `(.L_x_2365) ;  /* 0x0000003000017945 */ /* 0x000fe60003800000 */
[----:B------:R-:W1:Y:S02]  /*31a0*/  SYNCS.PHASECHK.TRANS64.TRYWAIT P6, [R110+URZ+0x38890], R121 ;  /* 0x038890796e0075a7 */ /* 0x000e6400080c017f */
[----:B-1----:R-:W-:Y:S05]  /*31b0*/  @!P6 BRA `(.L_x_2366) ;  /* 0x000002840078e947 */ /* 0x002fea0003800000 */
.L_x_2684:
[----:B------:R-:W-:Y:S05]  /*31c0*/  BSYNC B1 ;  /* 0x0000000000017941 */ /* 0x000fea0003800000 */
.L_x_2365:
        /* <DEDUP_REMOVED lines=16> */
[----:B------:R-:W-:Y:S01]  /*32d0*/  LOP3.LUT R82, R81, 0xff0000ff, RZ, 0xc0, !PT ;  /* 0xff0000ff51527812 */ /* 0x000fe200078ec0ff */
[----:B------:R-:W-:Y:S01]  /*32e0*/  IMAD.SHL.U32 R81, R149, 0x100, RZ ;  /* 0x0000010095517824 */ /* 0x000fe200078e00ff */
[----:B------:R-:W-:Y:S01]  /*32f0*/  LOP3.LUT R149, R148, 0xff00, R83, 0xf8, !PT ;  /* 0x0000ff0094957812 */ /* 0x000fe200078ef853 */
[----:B------:R-:W-:Y:S01]  /*3300*/  IMAD.U32 R148, R150, 0x10000, RZ ;  /* 0x0001000096947824 */ /* 0x000fe200078e00ff */
[----:B--2---:R-:W-:-:S02]  /*3310*/  MOV R80, R48 ;  /* 0x0000003000507202 */ /* 0x004fc40000000f00 */
[----:B------:R-:W-:Y:S01]  /*3320*/  LOP3.LUT R82, R82, 0xff00, R81, 0xf8, !PT ;  /* 0x0000ff0052527812 */ /* 0x000fe200078ef851 */
[----:B------:R-:W-:Y:S01]  /*3330*/  IMAD.U32 R81, R151, 0x10000, RZ ;  /* 0x0001000097517824 */ /* 0x000fe200078e00ff */
[----:B------:R-:W-:Y:S02]  /*3340*/  F2FP.F16.E4M3.UNPACK_B R83, R156.H1 ;  /* 0x0000009cff53723e */ /* 0x000fe400030006ff */
[-C--:B------:R-:W-:Y:S02]  /*3350*/  F2FP.F16.E4M3.UNPACK_B R48, R49.reuse ;  /* 0x00000031ff30723e */ /* 0x080fe400020006ff */
[----:B------:R-:W-:Y:S01]  /*3360*/  LOP3.LUT R153, R149, 0xff0000, R148, 0xf8, !PT ;  /* 0x00ff000095997812 */ /* 0x000fe200078ef894 */
[--C-:B------:R-:W-:Y:S01]  /*3370*/  HADD2.F32 R151, -RZ, R83.reuse.H0_H0 ;  /* 0x20000053ff977230 */ /* 0x100fe20000004100 */
[----:B------:R-:W-:Y:S01]  /*3380*/  LOP3.LUT R150, R82, 0xff0000, R81, 0xf8, !PT ;  /* 0x00ff000052967812 */ /* 0x000fe200078ef851 */
[--C-:B------:R-:W-:Y:S01]  /*3390*/  HADD2.F32 R81, -RZ, R48.reuse.H1_H1 ;  /* 0x30000030ff517230 */ /* 0x100fe20000004100 */
[----:B------:R-:W-:Y:S01]  /*33a0*/  F2FP.F16.E4M3.UNPACK_B R148, R146.H1 ;  /* 0x00000092ff94723e */ /* 0x000fe200030006ff */
[----:B------:R-:W-:Y:S01]  /*33b0*/  HADD2.F32 R48, -RZ, R48.H0_H0 ;  /* 0x20000030ff307230 */ /* 0x000fe20000004100 */
[----:B------:R-:W-:Y:S01]  /*33c0*/  F2FP.F16.E4M3.UNPACK_B R49, R49.H1 ;  /* 0x00000031ff31723e */ /* 0x000fe200030006ff */
[----:B------:R-:W-:-:S02]  /*33d0*/  HADD2.F32 R152, -RZ, R83.H1_H1 ;  /* 0x30000053ff987230 */ /* 0x000fc40000004100 */
[-C--:B------:R-:W-:Y:S01]  /*33e0*/  FMUL.FTZ R155, R81, R151.reuse ;  /* 0x00000097519b7220 */ /* 0x080fe20000410000 */
[--C-:B------:R-:W-:Y:S02]  /*33f0*/  HADD2.F32 R149, -RZ, R148.reuse.H0_H0 ;  /* 0x20000094ff957230 */ /* 0x100fe40000004100 */
[C---:B------:R-:W-:Y:S01]  /*3400*/  FMUL.FTZ R154, R48.reuse, R151 ;  /* 0x00000097309a7220 */ /* 0x040fe20000410000 */
[--C-:B------:R-:W-:Y:S01]  /*3410*/  HADD2.F32 R83, -RZ, R49.reuse.H1_H1 ;  /* 0x30000031ff537230 */ /* 0x100fe20000004100 */
[----:B------:R-:W-:Y:S01]  /*3420*/  F2FP.F16.E4M3.UNPACK_B R151, R156 ;  /* 0x0000009cff97723e */ /* 0x000fe200020006ff */
[----:B------:R-:W-:Y:S02]  /*3430*/  HADD2.F32 R82, -RZ, R49.H0_H0 ;  /* 0x20000031ff527230 */ /* 0x000fe40000004100 */
[-C--:B------:R-:W-:Y:S01]  /*3440*/  FFMA.FTZ R48, R48, R149.reuse, -R155 ;  /* 0x0000009530307223 */ /* 0x080fe2000001089b */
[----:B------:R-:W-:Y:S02]  /*3450*/  HADD2.F32 R148, -RZ, R148.H1_H1 ;  /* 0x30000094ff947230 */ /* 0x000fe40000004100 */
[-C--:B------:R-:W-:Y:S01]  /*3460*/  FMUL.FTZ R155, R83, R152.reuse ;  /* 0x00000098539b7220 */ /* 0x080fe20000410000 */
[----:B------:R-:W-:Y:S01]  /*3470*/  FFMA.FTZ R49, R81, R149, R154 ;  /* 0x0000009551317223 */ /* 0x000fe2000001009a */
[C---:B------:R-:W-:Y:S01]  /*3480*/  FMUL.FTZ R152, R82.reuse, R152 ;  /* 0x0000009852987220 */ /* 0x040fe20000410000 */
[----:B------:R-:W-:Y:S01]  /*3490*/  F2FP.F16.E4M3.UNPACK_B R81, R80.H1 ;  /* 0x00000050ff51723e */ /* 0x000fe200030006ff */
[----:B------:R-:W-:Y:S01]  /*34a0*/  FFMA.FTZ R156, R82, R148, -R155 ;  /* 0x00000094529c7223 */ /* 0x000fe2000001089b */
[----:B------:R-:W-:Y:S01]  /*34b0*/  F2FP.F16.E4M3.UNPACK_B R80, R80 ;  /* 0x00000050ff50723e */ /* 0x000fe200020006ff */
[----:B------:R-:W-:Y:S01]  /*34c0*/  FFMA.FTZ R157, R83, R148, R152 ;  /* 0x00000094539d7223 */ /* 0x000fe20000010098 */
[----:B------:R-:W-:Y:S01]  /*34d0*/  F2FP.F16.E4M3.UNPACK_B R146, R146 ;  /* 0x00000092ff92723e */ /* 0x000fe200020006ff */
[----:B------:R-:W-:-:S02]  /*34e0*/  HADD2.F32 R82, -RZ, R81.H0_H0 ;  /* 0x20000051ff527230 */ /* 0x000fc40000004100 */
[----:B------:R-:W-:Y:S01]  /*34f0*/  HADD2.F32 R83, -RZ, R81.H1_H1 ;  /* 0x30000051ff537230 */ /* 0x000fe20000004100 */
[----:B------:R-:W-:Y:S01]  /*3500*/  F2FP.SATFINITE.E4M3.F32.PACK_AB_MERGE_C R160, R157, R156, RZ ;  /* 0x0000009c9da0723e */ /* 0x000fe200048070ff */
[--C-:B------:R-:W-:Y:S02]  /*3510*/  HADD2.F32 R149, -RZ, R151.reuse.H1_H1 ;  /* 0x30000097ff957230 */ /* 0x100fe40000004100 */
[--C-:B------:R-:W-:Y:S01]  /*3520*/  HADD2.F32 R81, -RZ, R80.reuse.H0_H0 ;  /* 0x20000050ff517230 */ /* 0x100fe20000004100 */
[----:B------:R-:W-:Y:S01]  /*3530*/  F2FP.SATFINITE.E4M3.F32.PACK_AB_MERGE_C R49, R49, R48, R160 ;  /* 0x000000303131723e */ /* 0x000fe200048070a0 */
[----:B------:R-:W-:Y:S02]  /*3540*/  HADD2.F32 R151, -RZ, R151.H0_H0 ;  /* 0x20000097ff977230 */ /* 0x000fe40000004100 */
[-C--:B------:R-:W-:Y:S01]  /*3550*/  FMUL.FTZ R154, R82, R149.reuse ;  /* 0x00000095529a7220 */ /* 0x080fe20000410000 */
[----:B------:R-:W-:Y:S02]  /*3560*/  HADD2.F32 R80, -RZ, R80.H1_H1 ;  /* 0x30000050ff507230 */ /* 0x000fe40000004100 */
[----:B------:R-:W-:Y:S01]  /*3570*/  FMUL.FTZ R155, R83, R149 ;  /* 0x00000095539b7220 */ /* 0x000fe20000410000 */
[--C-:B------:R-:W-:Y:S01]  /*3580*/  HADD2.F32 R148, -RZ, R146.reuse.H1_H1 ;  /* 0x30000092ff947230 */ /* 0x100fe20000004100 */
[----:B------:R-:W-:Y:S01]  /*3590*/  F2FP.F16.E4M3.UNPACK_B R149, R153.H1 ;  /* 0x00000099ff95723e */ /* 0x000fe200030006ff */
[----:B------:R-:W-:-:S02]  /*35a0*/  HADD2.F32 R146, -RZ, R146.H0_H0 ;  /* 0x20000092ff927230 */ /* 0x000fc40000004100 */
[-C--:B------:R-:W-:Y:S01]  /*35b0*/  FMUL.FTZ R152, R80, R151.reuse ;  /* 0x0000009750987220 */ /* 0x080fe20000410000 */
[----:B------:R-:W-:Y:S01]  /*35c0*/  FMUL.FTZ R151, R81, R151 ;  /* 0x0000009751977220 */ /* 0x000fe20000410000 */
[-C--:B------:R-:W-:Y:S01]  /*35d0*/  FFMA.FTZ R83, R83, R148.reuse, R154 ;  /* 0x0000009453537223 */ /* 0x080fe2000001009a */
[----:B------:R-:W-:Y:S01]  /*35e0*/  FFMA.FTZ R82, R82, R148, -R155 ;  /* 0x0000009452527223 */ /* 0x000fe2000001089b */
[-C--:B------:R-:W-:Y:S01]  /*35f0*/  FFMA.FTZ R154, R81, R146.reuse, -R152 ;  /* 0x00000092519a7223 */ /* 0x080fe20000010898 */
        /* <DEDUP_REMOVED lines=31> */
[----:B------:R-:W-:Y:S01]  /*37f0*/  HADD2.F32 R50, -RZ, R50.H1_H1 ;  /* 0x30000032ff327230 */ /* 0x000fe20000004100 */
[----:B------:R-:W-:Y:S01]  /*3800*/  F2FP.SATFINITE.E4M3.F32.PACK_AB_MERGE_C R151, R151, R156, RZ ;  /* 0x0000009c9797723e */ /* 0x000fe200048070ff */
[----:B------:R-:W-:-:S02]  /*3810*/  HADD2.F32 R149, -RZ, R149.H0_H0 ;  /* 0x20000095ff957230 */ /* 0x000fc40000004100 */
[----:B------:R-:W-:Y:S02]  /*3820*/  HADD2.F32 R146, -RZ, R146.H0_H0 ;  /* 0x20000092ff927230 */ /* 0x000fe40000004100 */
        /* <DEDUP_REMOVED lines=11> */
.L_x_2372:
[----:B------:R-:W-:Y:S05]  /*38e0*/  BSYNC B3 ;  /* 0x0000000000037941 */ /* 0x000fea0003800000 */
.L_x_2371:
[----:B------:R-:W-:Y:S02]  /*38f0*/  ULDC.64 UR4, c[0x0][0x2e8] ;  /* 0x0000ba0000047ab9 */ /* 0x000fe40000000a00 */
[----:B------:R-:W-:-:S04]  /*3900*/  IADD3 R80, P2, P6, R143, UR4, R100 ;  /* 0x000000048f507c10 */ /* 0x000fc8000fe5e064 */
[----:B------:R-:W-:-:S05]  /*3910*/  IADD3.X R81, R144, UR5, R41, P2, P6 ;  /* 0x0000000590517c10 */ /* 0x000fca00097ec429 */
[----:B--2---:R2:W-:Y:S04]  /*3920*/  STG.E.128 desc[UR46][R80.64], R48 ;  /* 0x0000003050007986 */ /* 0x0045e8000c101d2e */
.L_x_2370:
[----:B------:R-:W-:Y:S05]  /*3930*/  BSYNC B2 ;  /* 0x0000000000027941 */ /* 0x000fea0003800000 */
.L_x_2369:
        /* <DEDUP_REMOVED lines=58> */
[-C--:B------:R-:W-:Y:S01]  /*3ce0*/  F2FP.F16.E4M3.UNPACK_B R80, R82.reuse.H1 ;  /* 0x00000052ff50723e */ /* 0x080fe200030006ff */
[-C--:B------:R-:W-:Y:S01]  /*3cf0*/  FMUL.FTZ R146, R76, R145.reuse ;  /* 0x000000914c927220 */ /* 0x080fe20000410000 */
[C---:B------:R-:W-:Y:S01]  /*3d00*/  FMUL.FTZ R145, R77.reuse, R145 ;  /* 0x000000914d917220 */ /* 0x040fe20000410000 */
[----:B------:R-:W-:Y:S02]  /*3d10*/  F2FP.F16.E4M3.UNPACK_B R82, R82 ;  /* 0x00000052ff52723e */ /* 0x000fe400020006ff */
[-C--:B------:R-:W-:Y:S01]  /*3d20*/  FFMA.FTZ R146, R77, R136.reuse, -R146 ;  /* 0x000000884d927223 */ /* 0x080fe20000010892 */
[----:B------:R-:W-:Y:S01]  /*3d30*/  F2FP.SATFINITE.E4M3.F32.PACK_AB_MERGE_C R153, R150, R83, RZ ;  /* 0x000000539699723e */ /* 0x000fe200048070ff */
[----:B------:R-:W-:Y:S01]  /*3d40*/  FFMA.FTZ R149, R76, R136, R145 ;  /* 0x000000884c957223 */ /* 0x000fe20000010091 */
[-C--:B------:R-:W-:Y:S01]  /*3d50*/  F2FP.F16.E4M3.UNPACK_B R77, R51.reuse.H1 ;  /* 0x00000033ff4d723e */ /* 0x080fe200030006ff */
[--C-:B------:R-:W-:Y:S01]  /*3d60*/  HADD2.F32 R81, -RZ, R80.reuse.H1_H1 ;  /* 0x30000050ff517230 */ /* 0x100fe20000004100 */
[----:B------:R-:W-:Y:S01]  /*3d70*/  F2FP.F16.E4M3.UNPACK_B R83, R148.H1 ;  /* 0x00000094ff53723e */ /* 0x000fe200030006ff */
[----:B------:R-:W-:Y:S01]  /*3d80*/  HADD2.F32 R80, -RZ, R80.H0_H0 ;  /* 0x20000050ff507230 */ /* 0x000fe20000004100 */
        /* <DEDUP_REMOVED lines=9> */
[----:B------:R-:W-:Y:S02]  /*3e20*/  HADD2.F32 R136, -RZ, R148.H1_H1 ;  /* 0x30000094ff887230 */ /* 0x000fe40000004100 */
[C---:B------:R-:W-:Y:S01]  /*3e30*/  FMUL.FTZ R150, R78.reuse, R145 ;  /* 0x000000914e967220 */ /* 0x040fe20000410000 */
[----:B------:R-:W-:Y:S02]  /*3e40*/  HADD2.F32 R76, -RZ, R76.H0_H0 ;  /* 0x2000004cff4c7230 */ /* 0x000fe40000004100 */
[----:B------:R-:W-:Y:S01]  /*3e50*/  FFMA.FTZ R151, R78, R81, -R151 ;  /* 0x000000514e977223 */ /* 0x000fe20000010897 */
[----:B------:R-:W-:Y:S02]  /*3e60*/  HADD2.F32 R78, -RZ, R82.H1_H1 ;  /* 0x30000052ff4e7230 */ /* 0x000fe40000004100 */
[----:B------:R-:W-:Y:S01]  /*3e70*/  FMUL.FTZ R145, R77, R136 ;  /* 0x000000884d917220 */ /* 0x000fe20000410000 */
[----:B------:R-:W-:-:S02]  /*3e80*/  HADD2.F32 R83, -RZ, R83.H0_H0 ;  /* 0x20000053ff537230 */ /* 0x000fc40000004100 */
[C---:B------:R-:W-:Y:S01]  /*3e90*/  FMUL.FTZ R136, R76.reuse, R136 ;  /* 0x000000884c887220 */ /* 0x040fe20000410000 */
[----:B------:R-:W-:Y:S02]  /*3ea0*/  HADD2.F32 R148, -RZ, R148.H0_H0 ;  /* 0x20000094ff947230 */ /* 0x000fe40000004100 */
[-C--:B------:R-:W-:Y:S01]  /*3eb0*/  FFMA.FTZ R145, R76, R78.reuse, -R145 ;  /* 0x0000004e4c917223 */ /* 0x080fe20000010891 */
[--C-:B------:R-:W-:Y:S02]  /*3ec0*/  HADD2.F32 R76, -RZ, R51.reuse.H0_H0 ;  /* 0x20000033ff4c7230 */ /* 0x100fe40000004100 */
[----:B------:R-:W-:Y:S01]  /*3ed0*/  FFMA.FTZ R136, R77, R78, R136 ;  /* 0x0000004e4d887223 */ /* 0x000fe20000010088 */
[----:B------:R-:W-:Y:S02]  /*3ee0*/  HADD2.F32 R77, -RZ, R51.H1_H1 ;  /* 0x30000033ff4d7230 */ /* 0x000fe40000004100 */
[----:B------:R-:W-:Y:S01]  /*3ef0*/  FFMA.FTZ R152, R79, R81, R150 ;  /* 0x000000514f987223 */ /* 0x000fe20000010096 */
[----:B------:R-:W-:-:S02]  /*3f00*/  HADD2.F32 R51, -RZ, R50.H0_H0 ;  /* 0x20000032ff337230 */ /* 0x000fc40000004100 */
[-C--:B------:R-:W-:Y:S01]  /*3f10*/  FMUL.FTZ R150, R76, R83.reuse ;  /* 0x000000534c967220 */ /* 0x080fe20000410000 */
[----:B------:R-:W-:Y:S02]  /*3f20*/  HADD2.F32 R50, -RZ, R50.H1_H1 ;  /* 0x30000032ff327230 */ /* 0x000fe40000004100 */
[----:B------:R-:W-:Y:S01]  /*3f30*/  FMUL.FTZ R81, R77, R83 ;  /* 0x000000534d517220 */ /* 0x000fe20000410000 */
[----:B------:R-:W-:Y:S02]  /*3f40*/  HADD2.F32 R82, -RZ, R82.H0_H0 ;  /* 0x20000052ff527230 */ /* 0x000fe40000004100 */
[----:B------:R-:W-:Y:S01]  /*3f50*/  FMUL.FTZ R79, R51, R148 ;  /* 0x00000094334f7220 */ /* 0x000fe20000410000 */
[----:B------:R-:W-:Y:S01]  /*3f60*/  FFMA.FTZ R150, R77, R80, R150 ;  /* 0x000000504d967223 */ /* 0x000fe20000010096 */
[----:B------:R-:W-:Y:S01]  /*3f70*/  FMUL.FTZ R78, R50, R148 ;  /* 0x00000094324e7220 */ /* 0x000fe20000410000 */
[----:B------:R-:W-:Y:S01]  /*3f80*/  FFMA.FTZ R81, R76, R80, -R81 ;  /* 0x000000504c517223 */ /* 0x000fe20000010851 */
[-C--:B------:R-:W-:Y:S01]  /*3f90*/  FFMA.FTZ R79, R50, R82.reuse, R79 ;  /* 0x00000052324f7223 */ /* 0x080fe2000001004f */
[----:B------:R-:W-:Y:S01]  /*3fa0*/  F2FP.SATFINITE.E4M3.F32.PACK_AB_MERGE_C R136, R136, R145, RZ ;  /* 0x000000918888723e */ /* 0x000fe200048070ff */
[----:B------:R-:W-:Y:S01]  /*3fb0*/  FFMA.FTZ R78, R51, R82, -R78 ;  /* 0x00000052334e7223 */ /* 0x000fe2000001084e */
[----:B------:R-:W-:-:S02]  /*3fc0*/  F2FP.SATFINITE.E4M3.F32.PACK_AB_MERGE_C R151, R152, R151, RZ ;  /* 0x000000979897723e */ /* 0x000fc400048070ff */
[----:B------:R-:W-:Y:S02]  /*3fd0*/  F2FP.SATFINITE.E4M3.F32.PACK_AB_MERGE_C R48, R149, R146, R153 ;  /* 0x000000929530723e */ /* 0x000fe40004807099 */
[----:B------:R-:W-:Y:S02]  /*3fe0*/  F2FP.SATFINITE.E4M3.F32.PACK_AB_MERGE_C R50, R79, R78, R136 ;  /* 0x0000004e4f32723e */ /* 0x000fe40004807088 */
[----:B------:R-:W-:-:S07]  /*3ff0*/  F2FP.SATFINITE.E4M3.F32.PACK_AB_MERGE_C R51, R150, R81, R151 ;  /* 0x000000519633723e */ /* 0x000fce0004807097 */
.L_x_2374:
[----:B------:R-:W-:Y:S05]  /*4000*/  BSYNC B2 ;  /* 0x0000000000027941 */ /* 0x000fea0003800000 */
.L_x_2373:
[----:B------:R-:W-:Y:S02]  /*4010*/  ULDC.64 UR4, c[0x0][0x2e8] ;  /* 0x0000ba0000047ab9 */ /* 0x000fe40000000a00 */
[----:B------:R-:W-:-:S04]  /*4020*/  IADD3 R76, P2, P6, R42, UR4, R143 ;  /* 0x000000042a4c7c10 */ /* 0x000fc8000fe5e08f */
[----:B------:R-:W-:-:S05]  /*4030*/  IADD3.X R77, R107, UR5, R144, P2, P6 ;  /* 0x000000056b4d7c10 */ /* 0x000fca00097ec490 */
[----:B--2---:R3:W-:Y:S04]  /*4040*/  STG.E.128 desc[UR46][R76.64], R48 ;  /* 0x000000304c007986 */ /* 0x0047e8000c101d2e */
.L_x_2368:
[----:B------:R-:W-:Y:S05]  /*4050*/  BSYNC B1 ;  /* 0x0000000000017941 */ /* 0x000fea0003800000 */
.L_x_2367:
        /* <DEDUP_REMOVED lines=113> */
.L_x_2380:
[----:B------:R-:W-:Y:S05]  /*4770*/  BSYNC B3 ;  /* 0x0000000000037941 */ /* 0x000fea0003800000 */
.L_x_2379:
[----:B------:R-:W-:Y:S02]  /*4780*/  ULDC.64 UR4, c[0x0][0x2e8] ;  /* 0x0000ba0000047ab9 */ /* 0x000fe40000000a00 */
[----:B------:R-:W-:-:S04]  /*4790*/  IADD3 R72, P2, P3, R77, UR4, R100 ;  /* 0x000000044d487c10 */ /* 0x000fc8000fb5e064 */
[----:B------:R-:W-:-:S05]  /*47a0*/  IADD3.X R73, R76, UR5, R41, P2, P3 ;  /* 0x000000054c497c10 */ /* 0x000fca00097e6429 */
[----:B--2---:R3:W-:Y:S04]  /*47b0*/  STG.E.128 desc[UR46][R72.64], R48 ;  /* 0x0000003048007986 */ /* 0x0047e8000c101d2e */
.L_x_2378:
[----:B------:R-:W-:Y:S05]  /*47c0*/  BSYNC B2 ;  /* 0x0000000000027941 */ /* 0x000fea0003800000 */
.L_x_2377:
        /* <DEDUP_REMOVED lines=10> */
[----:B------:R-:W-:Y:S01]  /*4870*/  SHF.R.U32.HI R75, RZ, 0x10, R69 ;  /* 0x00000010ff4b7819 */ /* 0x000fe20000011645 */
[----:B--2---:R-:W-:Y:S01]  /*4880*/  IMAD.MOV.U32 R68, RZ, RZ, R48 ;  /* 0x000000ffff447224 */ /* 0x004fe200078e0030 */
[----:B------:R-:W-:Y:S01]  /*4890*/  LOP3.LUT R70, R69, 0xff0000ff, RZ, 0xc0, !PT ;  /* 0xff0000ff45467812 */ /* 0x000fe200078ec0ff */
[----:B------:R-:W-:Y:S01]  /*48a0*/  IMAD.SHL.U32 R69, R74, 0x100, RZ ;  /* 0x000001004a457824 */ /* 0x000fe200078e00ff */
[----:B------:R-:W-:Y:S01]  /*48b0*/  LOP3.LUT R74, R72, 0xff00, R71, 0xf8, !PT ;  /* 0x0000ff00484a7812 */ /* 0x000fe200078ef847 */
[----:B------:R-:W-:Y:S01]  /*48c0*/  IMAD.U32 R71, R73, 0x10000, RZ ;  /* 0x0001000049477824 */ /* 0x000fe200078e00ff */
[----:B------:R-:W-:-:S02]  /*48d0*/  F2FP.F16.E4M3.UNPACK_B R48, R49 ;  /* 0x00000031ff30723e */ /* 0x000fc400020006ff */
[----:B------:R-:W-:Y:S01]  /*48e0*/  LOP3.LUT R70, R70, 0xff00, R69, 0xf8, !PT ;  /* 0x0000ff0046467812 */ /* 0x000fe200078ef845 */
[----:B------:R-:W-:Y:S01]  /*48f0*/  IMAD.U32 R69, R75, 0x10000, RZ ;  /* 0x000100004b457824 */ /* 0x000fe200078e00ff */
[-C--:B------:R-:W-:Y:S02]  /*4900*/  F2FP.F16.E4M3.UNPACK_B R72, R140.reuse.H1 ;  /* 0x0000008cff48723e */ /* 0x080fe400030006ff */
[----:B------:R-:W-:Y:S02]  /*4910*/  F2FP.F16.E4M3.UNPACK_B R49, R49.H1 ;  /* 0x00000031ff31723e */ /* 0x000fe400030006ff */
[----:B------:R-:W-:Y:S01]  /*4920*/  LOP3.LUT R78, R74, 0xff0000, R71, 0xf8, !PT ;  /* 0x00ff00004a4e7812 */ /* 0x000fe200078ef847 */
[--C-:B------:R-:W-:Y:S01]  /*4930*/  HADD2.F32 R75, -RZ, R72.reuse.H1_H1 ;  /* 0x30000048ff4b7230 */ /* 0x100fe20000004100 */
[-C--:B------:R-:W-:Y:S01]  /*4940*/  F2FP.F16.E4M3.UNPACK_B R71, R139.reuse.H1 ;  /* 0x0000008bff47723e */ /* 0x080fe200030006ff */
[----:B------:R-:W-:Y:S01]  /*4950*/  HADD2.F32 R74, -RZ, R72.H0_H0 ;  /* 0x20000048ff4a7230 */ /* 0x000fe20000004100 */
[----:B------:R-:W-:Y:S01]  /*4960*/  LOP3.LUT R73, R70, 0xff0000, R69, 0xf8, !PT ;  /* 0x00ff000046497812 */ /* 0x000fe200078ef845 */
[----:B------:R-:W-:Y:S01]  /*4970*/  HADD2.F32 R70, -RZ, R49.H1_H1 ;  /* 0x30000031ff467230 */ /* 0x000fe20000004100 */
[----:B------:R-:W-:Y:S01]  /*4980*/  F2FP.F16.E4M3.UNPACK_B R140, R140 ;  /* 0x0000008cff8c723e */ /* 0x000fe200020006ff */
[----:B------:R-:W-:Y:S01]  /*4990*/  HADD2.F32 R72, -RZ, R71.H0_H0 ;  /* 0x20000047ff487230 */ /* 0x000fe20000004100 */
[----:B------:R-:W-:Y:S01]  /*49a0*/  F2FP.F16.E4M3.UNPACK_B R139, R139 ;  /* 0x0000008bff8b723e */ /* 0x000fe200020006ff */
[----:B------:R-:W-:-:S02]  /*49b0*/  HADD2.F32 R69, -RZ, R48.H1_H1 ;  /* 0x30000030ff457230 */ /* 0x000fc40000004100 */
[-C--:B------:R-:W-:Y:S01]  /*49c0*/  FMUL.FTZ R80, R70, R75.reuse ;  /* 0x0000004b46507220 */ /* 0x080fe20000410000 */
[----:B------:R-:W-:Y:S02]  /*49d0*/  HADD2.F32 R49, -RZ, R49.H0_H0 ;  /* 0x20000031ff317230 */ /* 0x000fe40000004100 */
[----:B------:R-:W-:Y:S02]  /*49e0*/  HADD2.F32 R71, -RZ, R71.H1_H1 ;  /* 0x30000047ff477230 */ /* 0x000fe40000004100 */
[----:B------:R-:W-:Y:S01]  /*49f0*/  FMUL.FTZ R79, R69, R74 ;  /* 0x0000004a454f7220 */ /* 0x000fe20000410000 */
[----:B------:R-:W-:Y:S02]  /*4a00*/  HADD2.F32 R48, -RZ, R48.H0_H0 ;  /* 0x20000030ff307230 */ /* 0x000fe40000004100 */
[C---:B------:R-:W-:Y:S01]  /*4a10*/  FMUL.FTZ R75, R49.reuse, R75 ;  /* 0x0000004b314b7220 */ /* 0x040fe20000410000 */
[-C--:B------:R-:W-:Y:S01]  /*4a20*/  FFMA.FTZ R82, R49, R71.reuse, -R80 ;  /* 0x0000004731527223 */ /* 0x080fe20000010850 */
[----:B------:R-:W-:Y:S01]  /*4a30*/  F2FP.F16.E4M3.UNPACK_B R49, R68.H1 ;  /* 0x00000044ff31723e */ /* 0x000fe200030006ff */
[C---:B------:R-:W-:Y:S01]  /*4a40*/  FMUL.FTZ R74, R48.reuse, R74 ;  /* 0x0000004a304a7220 */ /* 0x040fe20000410000 */
[----:B------:R-:W-:Y:S01]  /*4a50*/  F2FP.F16.E4M3.UNPACK_B R68, R68 ;  /* 0x00000044ff44723e */ /* 0x000fe200020006ff */
[-C--:B------:R-:W-:Y:S01]  /*4a60*/  FFMA.FTZ R48, R48, R72.reuse, -R79 ;  /* 0x0000004830307223 */ /* 0x080fe2000001084f */
[----:B------:R-:W-:Y:S01]  /*4a70*/  FFMA.FTZ R83, R70, R71, R75 ;  /* 0x0000004746537223 */ /* 0x000fe2000001004b */
[----:B------:R-:W-:Y:S01]  /*4a80*/  FFMA.FTZ R81, R69, R72, R74 ;  /* 0x0000004845517223 */ /* 0x000fe2000001004a */
[----:B------:R-:W-:-:S02]  /*4a90*/  HADD2.F32 R72, -RZ, R140.H1_H1 ;  /* 0x3000008cff487230 */ /* 0x000fc40000004100 */
[--C-:B------:R-:W-:Y:S02]  /*4aa0*/  HADD2.F32 R69, -RZ, R49.reuse.H0_H0 ;  /* 0x20000031ff457230 */ /* 0x100fe40000004100 */
        /* <DEDUP_REMOVED lines=10> */
[----:B------:R-:W-:Y:S01]  /*4b50*/  F2FP.SATFINITE.E4M3.F32.PACK_AB_MERGE_C R140, R83, R82, RZ ;  /* 0x00000052538c723e */ /* 0x000fe200048070ff */
        /* <DEDUP_REMOVED lines=8> */
[-C--:B------:R-:W-:Y:S01]  /*4be0*/  F2FP.F16.E4M3.UNPACK_B R71, R73.reuse.H1 ;  /* 0x00000049ff47723e */ /* 0x080fe200030006ff */
[----:B------:R-:W-:Y:S01]  /*4bf0*/  HADD2.F32 R69, -RZ, R68.H0_H0 ;  /* 0x20000044ff457230 */ /* 0x000fe20000004100 */
[----:B------:R-:W-:Y:S01]  /*4c00*/  F2FP.F16.E4M3.UNPACK_B R49, R50.H1 ;  /* 0x00000032ff31723e */ /* 0x000fe200030006ff */
[----:B------:R-:W-:Y:S01]  /*4c10*/  HADD2.F32 R79, -RZ, R74.H1_H1 ;  /* 0x3000004aff4f7230 */ /* 0x000fe20000004100 */
[----:B------:R-:W-:Y:S01]  /*4c20*/  F2FP.F16.E4M3.UNPACK_B R78, R78 ;  /* 0x0000004eff4e723e */ /* 0x000fe200020006ff */
[----:B------:R-:W-:Y:S01]  /*4c30*/  HADD2.F32 R72, -RZ, R71.H1_H1 ;  /* 0x30000047ff487230 */ /* 0x000fe20000004100 */
        /* <DEDUP_REMOVED lines=37> */
.L_x_2382:
[----:B------:R-:W-:Y:S05]  /*4e90*/  BSYNC B2 ;  /* 0x0000000000027941 */ /* 0x000fea0003800000 */
.L_x_2381:
[----:B------:R-:W-:Y:S02]  /*4ea0*/  ULDC.64 UR4, c[0x0][0x2e8] ;  /* 0x0000ba0000047ab9 */ /* 0x000fe40000000a00 */
[----:B------:R-:W-:-:S04]  /*4eb0*/  IADD3 R68, P2, P3, R42, UR4, R77 ;  /* 0x000000042a447c10 */ /* 0x000fc8000fb5e04d */
[----:B------:R-:W-:-:S05]  /*4ec0*/  IADD3.X R69, R107, UR5, R76, P2, P3 ;  /* 0x000000056b457c10 */ /* 0x000fca00097e644c */
[----:B--2---:R4:W-:Y:S04]  /*4ed0*/  STG.E.128 desc[UR46][R68.64], R48 ;  /* 0x0000003044007986 */ /* 0x0049e8000c101d2e */
.L_x_2376:
[----:B------:R-:W-:Y:S05]  /*4ee0*/  BSYNC B1 ;  /* 0x0000000000017941 */ /* 0x000fea0003800000 */
.L_x_2375:
        /* <DEDUP_REMOVED lines=12> */
[--C-:B------:R-:W-:Y:S02]  /*4fb0*/  SHF.R.U32.HI R72, RZ, 0x8, R65.reuse ;  /* 0x00000008ff487819 */ /* 0x100fe40000011641 */
[----:B------:R-:W-:Y:S02]  /*4fc0*/  SHF.R.U32.HI R74, RZ, 0x10, R65 ;  /* 0x00000010ff4a7819 */ /* 0x000fe40000011641 */
[----:B------:R-:W-:Y:S01]  /*4fd0*/  LOP3.LUT R71, R65, 0xff0000ff, RZ, 0xc0, !PT ;  /* 0xff0000ff41477812 */ /* 0x000fe200078ec0ff */
[----:B--2---:R-:W-:Y:S01]  /*4fe0*/  IMAD.MOV.U32 R65, RZ, RZ, R50 ;  /* 0x000000ffff417224 */ /* 0x004fe200078e0032 */
[----:B------:R-:W-:Y:S01]  /*4ff0*/  MOV R66, R51 ;  /* 0x0000003300427202 */ /* 0x000fe20000000f00 */
[----:B------:R-:W-:Y:S01]  /*5000*/  IMAD.SHL.U32 R51, R64, 0x100, RZ ;  /* 0x0000010040337824 */ /* 0x000fe200078e00ff */
[----:B------:R-:W-:Y:S01]  /*5010*/  SHF.R.U32.HI R73, RZ, 0x10, R67 ;  /* 0x00000010ff497819 */ /* 0x000fe20000011643 */
[----:B------:R-:W-:Y:S01]  /*5020*/  IMAD.SHL.U32 R50, R72, 0x100, RZ ;  /* 0x0000010048327824 */ /* 0x000fe200078e00ff */
[----:B------:R-:W-:-:S03]  /*5030*/  LOP3.LUT R70, R67, 0xff0000ff, RZ, 0xc0, !PT ;  /* 0xff0000ff43467812 */ /* 0x000fc600078ec0ff */
[----:B------:R-:W-:Y:S01]  /*5040*/  IMAD.U32 R67, R73, 0x10000, RZ ;  /* 0x0001000049437824 */ /* 0x000fe200078e00ff */
[----:B------:R-:W-:Y:S01]  /*5050*/  LOP3.LUT R72, R70, 0xff00, R51, 0xf8, !PT ;  /* 0x0000ff0046487812 */ /* 0x000fe200078ef833 */
[----:B------:R-:W-:Y:S01]  /*5060*/  IMAD.U32 R51, R74, 0x10000, RZ ;  /* 0x000100004a337824 */ /* 0x000fe200078e00ff */
[----:B------:R-:W-:Y:S02]  /*5070*/  LOP3.LUT R64, R71, 0xff00, R50, 0xf8, !PT ;  /* 0x0000ff0047407812 */ /* 0x000fe400078ef832 */
        /* <DEDUP_REMOVED lines=91> */
.L_x_2388:
[----:B------:R-:W-:Y:S05]  /*5630*/  BSYNC B3 ;  /* 0x0000000000037941 */ /* 0x000fea0003800000 */
.L_x_2387:
[----:B------:R-:W-:Y:S02]  /*5640*/  ULDC.64 UR4, c[0x0][0x2e8] ;  /* 0x0000ba0000047ab9 */ /* 0x000fe40000000a00 */
[----:B------:R-:W-:-:S04]  /*5650*/  IADD3 R64, P2, P3, R69, UR4, R100 ;  /* 0x0000000445407c10 */ /* 0x000fc8000fb5e064 */
[----:B------:R-:W-:-:S05]  /*5660*/  IADD3.X R65, R68, UR5, R41, P2, P3 ;  /* 0x0000000544417c10 */ /* 0x000fca00097e6429 */
[----:B--2---:R4:W-:Y:S04]  /*5670*/  STG.E.128 desc[UR46][R64.64], R48 ;  /* 0x0000003040007986 */ /* 0x0049e8000c101d2e */
.L_x_2386:
[----:B------:R-:W-:Y:S05]  /*5680*/  BSYNC B2 ;  /* 0x0000000000027941 */ /* 0x000fea0003800000 */
.L_x_2385:
        /* <DEDUP_REMOVED lines=13> */
[----:B------:R-:W-:Y:S01]  /*5760*/  SHF.R.U32.HI R67, RZ, 0x10, R61 ;  /* 0x00000010ff437819 */ /* 0x000fe2000001163d */
[----:B------:R-:W-:Y:S01]  /*5770*/  IMAD.MOV.U32 R61, RZ, RZ, R50 ;  /* 0x000000ffff3d7224 */ /* 0x000fe200078e0032 */
[----:B------:R-:W-:-:S02]  /*5780*/  LOP3.LUT R51, R60, 0xff00, R51, 0xf8, !PT ;  /* 0x0000ff003c337812 */ /* 0x000fc400078ef833 */
[----:B------:R-:W-:Y:S01]  /*5790*/  LOP3.LUT R63, R64, 0xff00, R63, 0xf8, !PT ;  /* 0x0000ff00403f7812 */ /* 0x000fe200078ef83f */
[----:B------:R-:W-:Y:S01]  /*57a0*/  IMAD.U32 R60, R67, 0x10000, RZ ;  /* 0x00010000433c7824 */ /* 0x000fe200078e00ff */
        /* <DEDUP_REMOVED lines=92> */
.L_x_2390:
[----:B------:R-:W-:Y:S05]  /*5d70*/  BSYNC B2 ;  /* 0x0000000000027941 */ /* 0x000fea0003800000 */
.L_x_2389:
[----:B------:R-:W-:Y:S02]  /*5d80*/  ULDC.64 UR4, c[0x0][0x2e8] ;  /* 0x0000ba0000047ab9 */ /* 0x000fe40000000a00 */
[----:B------:R-:W-:-:S04]  /*5d90*/  IADD3 R60, P2, P3, R42, UR4, R69 ;  /* 0x000000042a3c7c10 */ /* 0x000fc8000fb5e045 */
[----:B------:R-:W-:-:S05]  /*5da0*/  IADD3.X R61, R107, UR5, R68, P2, P3 ;  /* 0x000000056b3d7c10 */ /* 0x000fca00097e6444 */
[----:B--2---:R0:W-:Y:S04]  /*5db0*/  STG.E.128 desc[UR46][R60.64], R48 ;  /* 0x000000303c007986 */ /* 0x0041e8000c101d2e */
.L_x_2384:
[----:B------:R-:W-:Y:S05]  /*5dc0*/  BSYNC B1 ;  /* 0x0000000000017941 */ /* 0x000fea0003800000 */
.L_x_2383:
[----:B------:R-:W-:Y:S05]  /*5dd0*/  @P4 BRA `(.L_x_2391) ;  /* 0x0000005800b44947 */ /* 0x000fea0003800000 */
[----:B------:R-:W-:Y:S01]  /*5de0*/  IADD3 R123, P2, P3, R33, R122, R16 ;  /* 0x0000007a217b7210 */ /* 0x000fe20007b5e010 */
[----:B------:R-:W-:Y:S03]  /*5df0*/  BSSY B1, `(.L_x_2392) ;  /* 0x0000074000017945 */ /* 0x000fe60003800000 */
[----:B0-----:R-:W-:Y:S01]  /*5e00*/  IADD3.X R60, R35, R125, R17, P2, P3 ;  /* 0x0000007d233c7210 */ /* 0x001fe200017e6411 */
[----:B------:R-:W-:Y:S08]  /*5e10*/  @P0 BRA `(.L_x_2393) ;  /* 0x0000000400c40947 */ /* 0x000ff00003800000 */
[----:B--234-:R0:W2:Y:S01]  /*5e20*/  LDS.128 R48, [R115+0x2b400] ;  /* 0x02b4000073307984 */ /* 0x01c0a20000000c00 */
        /* <DEDUP_REMOVED lines=8> */
[----:B------:R-:W-:Y:S01]  /*5eb0*/  SHF.R.U32.HI R63, RZ, 0x10, R57 ;  /* 0x00000010ff3f7819 */ /* 0x000fe20000011639 */
[----:B------:R-:W-:Y:S01]  /*5ec0*/  IMAD.MOV.U32 R57, RZ, RZ, R50 ;  /* 0x000000ffff397224 */ /* 0x000fe200078e0032 */
[----:B------:R-:W-:Y:S01]  /*5ed0*/  SHF.R.U32.HI R64, RZ, 0x10, R59 ;  /* 0x00000010ff407819 */ /* 0x000fe2000001163b */
[----:B------:R-:W-:Y:S01]  /*5ee0*/  IMAD.SHL.U32 R50, R62, 0x100, RZ ;  /* 0x000001003e327824 */ /* 0x000fe200078e00ff */
[----:B------:R-:W-:-:S02]  /*5ef0*/  LOP3.LUT R61, R59, 0xff0000ff, RZ, 0xc0, !PT ;  /* 0xff0000ff3b3d7812 */ /* 0x000fc400078ec0ff */
[----:B------:R-:W-:Y:S01]  /*5f00*/  LOP3.LUT R51, R56, 0xff00, R51, 0xf8, !PT ;  /* 0x0000ff0038337812 */ /* 0x000fe200078ef833 */
[----:B------:R-:W-:Y:S01]  /*5f10*/  IMAD.U32 R64, R64, 0x10000, RZ ;  /* 0x0001000040407824 */ /* 0x000fe200078e00ff */
[----:B------:R-:W-:Y:S02]  /*5f20*/  LOP3.LUT R59, R61, 0xff00, R50, 0xf8, !PT ;  /* 0x0000ff003d3b7812 */ /* 0x000fe400078ef832 */
[----:B------:R-:W-:Y:S02]  /*5f30*/  SHF.L.U32 R56, R63, 0x10, RZ ;  /* 0x000000103f387819 */ /* 0x000fe400000006ff */
[----:B------:R-:W-:Y:S02]  /*5f40*/  F2FP.F16.E4M3.UNPACK_B R61, R87.H1 ;  /* 0x00000057ff3d723e */ /* 0x000fe400030006ff */
[-C--:B------:R-:W-:Y:S02]  /*5f50*/  F2FP.F16.E4M3.UNPACK_B R50, R49.reuse ;  /* 0x00000031ff32723e */ /* 0x080fe400020006ff */
[----:B------:R-:W-:Y:S01]  /*5f60*/  LOP3.LUT R65, R59, 0xff0000, R64, 0xf8, !PT ;  /* 0x00ff00003b417812 */ /* 0x000fe200078ef840 */
[--C-:B------:R-:W-:Y:S01]  /*5f70*/  HADD2.F32 R63, -RZ, R61.reuse.H0_H0 ;  /* 0x2000003dff3f7230 */ /* 0x100fe20000004100 */
[----:B------:R-:W-:Y:S01]  /*5f80*/  LOP3.LUT R62, R51, 0xff0000, R56, 0xf8, !PT ;  /* 0x00ff0000333e7812 */ /* 0x000fe200078ef838 */
[--C-:B------:R-:W-:Y:S01]  /*5f90*/  HADD2.F32 R51, -RZ, R50.reuse.H1_H1 ;  /* 0x30000032ff337230 */ /* 0x100fe20000004100 */
        /* <DEDUP_REMOVED lines=19> */
[----:B------:R-:W-:Y:S01]  /*60d0*/  HADD2.F32 R59, -RZ, R87.H1_H1 ;  /* 0x30000057ff3b7230 */ /* 0x000fe20000004100 */
[----:B------:R-:W-:Y:S01]  /*60e0*/  F2FP.F16.E4M3.UNPACK_B R48, R48 ;  /* 0x00000030ff30723e */ /* 0x000fe200020006ff */
[----:B------:R-:W-:-:S02]  /*60f0*/  HADD2.F32 R56, -RZ, R86.H1_H1 ;  /* 0x30000056ff387230 */ /* 0x000fc40000004100 */
[--C-:B------:R-:W-:Y:S01]  /*6100*/  HADD2.F32 R51, -RZ, R49.reuse.H1_H1 ;  /* 0x30000031ff337230 */ /* 0x100fe20000004100 */
[----:B------:R-:W-:Y:S01]  /*6110*/  F2FP.SATFINITE.E4M3.F32.PACK_AB_MERGE_C R74, R70, R63, RZ ;  /* 0x0000003f464a723e */ /* 0x000fe200048070ff */
[----:B------:R-:W-:Y:S02]  /*6120*/  HADD2.F32 R50, -RZ, R49.H0_H0 ;  /* 0x20000031ff327230 */ /* 0x000fe40000004100 */
[--C-:B------:R-:W-:Y:S02]  /*6130*/  HADD2.F32 R49, -RZ, R48.reuse.H0_H0 ;  /* 0x20000030ff317230 */ /* 0x100fe40000004100 */
[-C--:B------:R-:W-:Y:S01]  /*6140*/  FMUL.FTZ R61, R51, R59.reuse ;  /* 0x0000003b333d7220 */ /* 0x080fe20000410000 */
[----:B------:R-:W-:Y:S02]  /*6150*/  HADD2.F32 R87, -RZ, R87.H0_H0 ;  /* 0x20000057ff577230 */ /* 0x000fe40000004100 */
[----:B------:R-:W-:Y:S01]  /*6160*/  FMUL.FTZ R66, R50, R59 ;  /* 0x0000003b32427220 */ /* 0x000fe20000410000 */
[----:B------:R-:W-:-:S02]  /*6170*/  HADD2.F32 R48, -RZ, R48.H1_H1 ;  /* 0x30000030ff307230 */ /* 0x000fc40000004100 */
[-C--:B------:R-:W-:Y:S01]  /*6180*/  FFMA.FTZ R61, R50, R56.reuse, -R61 ;  /* 0x00000038323d7223 */ /* 0x080fe2000001083d */
[----:B------:R-:W-:Y:S02]  /*6190*/  HADD2.F32 R86, -RZ, R86.H0_H0 ;  /* 0x20000056ff567230 */ /* 0x000fe40000004100 */
[----:B------:R-:W-:Y:S01]  /*61a0*/  FFMA.FTZ R56, R51, R56, R66 ;  /* 0x0000003833387223 */ /* 0x000fe20000010042 */
[-C--:B------:R-:W-:Y:S01]  /*61b0*/  FMUL.FTZ R64, R48, R87.reuse ;  /* 0x0000005730407220 */ /* 0x080fe20000410000 */
[----:B------:R-:W-:-:S03]  /*61c0*/  FMUL.FTZ R87, R49, R87 ;  /* 0x0000005731577220 */ /* 0x000fc60000410000 */
[----:B------:R-:W-:Y:S01]  /*61d0*/  F2FP.SATFINITE.E4M3.F32.PACK_AB_MERGE_C R73, R56, R61, RZ ;  /* 0x0000003d3849723e */ /* 0x000fe200048070ff */
[----:B------:R-:W-:Y:S01]  /*61e0*/  FFMA.FTZ R66, R49, R86, -R64 ;  /* 0x0000005631427223 */ /* 0x000fe20000010840 */
[----:B------:R-:W-:Y:S01]  /*61f0*/  F2FP.F16.E4M3.UNPACK_B R49, R58.H1 ;  /* 0x0000003aff31723e */ /* 0x000fe200030006ff */
[----:B------:R-:W-:Y:S01]  /*6200*/  FFMA.FTZ R87, R48, R86, R87 ;  /* 0x0000005630577223 */ /* 0x000fe20000010057 */
[----:B------:R-:W-:Y:S02]  /*6210*/  F2FP.F16.E4M3.UNPACK_B R61, R65.H1 ;  /* 0x00000041ff3d723e */ /* 0x000fe400030006ff */
[-C--:B------:R-:W-:Y:S01]  /*6220*/  F2FP.F16.E4M3.UNPACK_B R56, R62.reuse.H1 ;  /* 0x0000003eff38723e */ /* 0x080fe200030006ff */
[----:B------:R-:W-:Y:S01]  /*6230*/  HADD2.F32 R51, -RZ, R49.H1_H1 ;  /* 0x30000031ff337230 */ /* 0x000fe20000004100 */
[----:B------:R-:W-:Y:S01]  /*6240*/  F2FP.F16.E4M3.UNPACK_B R48, R57.H1 ;  /* 0x00000039ff30723e */ /* 0x000fe200030006ff */
        /* <DEDUP_REMOVED lines=18> */
[----:B------:R-:W-:Y:S02]  /*6370*/  HADD2.F32 R65, -RZ, R65.H0_H0 ;  /* 0x20000041ff417230 */ /* 0x000fe40000004100 */
[----:B------:R-:W-:Y:S01]  /*6380*/  FFMA.FTZ R64, R49, R50, R64 ;  /* 0x0000003231407223 */ /* 0x000fe20000010040 */
[--C-:B------:R-:W-:Y:S02]  /*6390*/  HADD2.F32 R49, -RZ, R58.reuse.H0_H0 ;  /* 0x2000003aff317230 */ /* 0x100fe40000004100 */
[----:B------:R-:W-:Y:S01]  /*63a0*/  FFMA.FTZ R72, R51, R59, R70 ;  /* 0x0000003b33487223 */ /* 0x000fe20000010046 */
[--C-:B------:R-:W-:Y:S02]  /*63b0*/  HADD2.F32 R48, -RZ, R57.reuse.H0_H0 ;  /* 0x20000039ff307230 */ /* 0x100fe40000004100 */
[----:B------:R-:W-:Y:S01]  /*63c0*/  HADD2.F32 R58, -RZ, R58.H1_H1 ;  /* 0x3000003aff3a7230 */ /* 0x000fe20000004100 */
[----:B------:R-:W-:Y:S01]  /*63d0*/  F2FP.SATFINITE.E4M3.F32.PACK_AB_MERGE_C R64, R64, R69, RZ ;  /* 0x000000454040723e */ /* 0x000fe200048070ff */
[----:B------:R-:W-:-:S02]  /*63e0*/  HADD2.F32 R57, -RZ, R57.H1_H1 ;  /* 0x30000039ff397230 */ /* 0x000fc40000004100 */
[----:B------:R-:W-:Y:S01]  /*63f0*/  FMUL.FTZ R50, R48, R65 ;  /* 0x0000004130327220 */ /* 0x000fe20000410000 */
[----:B------:R-:W-:Y:S02]  /*6400*/  HADD2.F32 R62, -RZ, R62.H0_H0 ;  /* 0x2000003eff3e7230 */ /* 0x000fe40000004100 */
[----:B------:R-:W-:Y:S01]  /*6410*/  FMUL.FTZ R70, R58, R61 ;  /* 0x0000003d3a467220 */ /* 0x000fe20000410000 */
[----:B------:R-:W-:Y:S02]  /*6420*/  HADD2.F32 R56, -RZ, R56.H0_H0 ;  /* 0x20000038ff387230 */ /* 0x000fe40000004100 */
[----:B------:R-:W-:Y:S01]  /*6430*/  FMUL.FTZ R51, R57, R65 ;  /* 0x0000004139337220 */ /* 0x000fe20000410000 */
[----:B------:R-:W-:Y:S01]  /*6440*/  FMUL.FTZ R61, R49, R61 ;  /* 0x0000003d313d7220 */ /* 0x000fe20000410000 */
[-C--:B------:R-:W-:Y:S01]  /*6450*/  FFMA.FTZ R50, R57, R62.reuse, R50 ;  /* 0x0000003e39327223 */ /* 0x080fe20000010032 */
[----:B------:R-:W-:Y:S01]  /*6460*/  F2FP.SATFINITE.E4M3.F32.PACK_AB_MERGE_C R71, R72, R71, RZ ;  /* 0x000000474847723e */ /* 0x000fe200048070ff */
[----:B------:R-:W-:Y:S01]  /*6470*/  FFMA.FTZ R51, R48, R62, -R51 ;  /* 0x0000003e30337223 */ /* 0x000fe20000010833 */
[-C--:B------:R-:W-:Y:S01]  /*6480*/  FFMA.FTZ R70, R49, R56.reuse, -R70 ;  /* 0x0000003831467223 */ /* 0x080fe20000010846 */
[----:B------:R-:W-:Y:S01]  /*6490*/  FFMA.FTZ R61, R58, R56, R61 ;  /* 0x000000383a3d7223 */ /* 0x000fe2000001003d */
[----:B------:R-:W-:-:S02]  /*64a0*/  F2FP.SATFINITE.E4M3.F32.PACK_AB_MERGE_C R49, R68, R67, R74 ;  /* 0x000000434431723e */ /* 0x000fc4000480704a */
[----:B------:R-:W-:Y:S02]  /*64b0*/  F2FP.SATFINITE.E4M3.F32.PACK_AB_MERGE_C R50, R50, R51, R64 ;  /* 0x000000333232723e */ /* 0x000fe40004807040 */
[----:B------:R-:W-:Y:S02]  /*64c0*/  F2FP.SATFINITE.E4M3.F32.PACK_AB_MERGE_C R48, R87, R66, R73 ;  /* 0x000000425730723e */ /* 0x000fe40004807049 */
[----:B------:R-:W-:-:S07]  /*64d0*/  F2FP.SATFINITE.E4M3.F32.PACK_AB_MERGE_C R51, R61, R70, R71 ;  /* 0x000000463d33723e */ /* 0x000fce0004807047 */
.L_x_2395:
[----:B------:R-:W-:Y:S05]  /*64e0*/  BSYNC B2 ;  /* 0x0000000000027941 */ /* 0x000fea0003800000 */
.L_x_2394:
[----:B------:R-:W-:Y:S02]  /*64f0*/  ULDC.64 UR4, c[0x0][0x2e8] ;  /* 0x0000ba0000047ab9 */ /* 0x000fe40000000a00 */
[----:B------:R-:W-:-:S04]  /*6500*/  IADD3 R56, P2, P3, R123, UR4, R100 ;  /* 0x000000047b387c10 */ /* 0x000fc8000fb5e064 */
[----:B------:R-:W-:-:S05]  /*6510*/  IADD3.X R57, R60, UR5, R41, P2, P3 ;  /* 0x000000053c397c10 */ /* 0x000fca00097e6429 */
[----:B--2---:R0:W-:Y:S04]  /*6520*/  STG.E.128 desc[UR46][R56.64], R48 ;  /* 0x0000003038007986 */ /* 0x0041e8000c101d2e */
.L_x_2393:
[----:B------:R-:W-:Y:S05]  /*6530*/  BSYNC B1 ;  /* 0x0000000000017941 */ /* 0x000fea0003800000 */
.L_x_2392:
        /* <DEDUP_REMOVED lines=13> */
[----:B------:R-:W-:Y:S01]  /*6610*/  LOP3.LUT R56, R55, 0xff0000ff, RZ, 0xc0, !PT ;  /* 0xff0000ff37387812 */ /* 0x000fe200078ec0ff */
[----:B------:R-:W-:-:S02]  /*6620*/  IMAD.SHL.U32 R51, R52, 0x100, RZ ;  /* 0x0000010034337824 */ /* 0x000fc400078e00ff */
[----:B------:R-:W-:Y:S01]  /*6630*/  IMAD.U32 R55, R59, 0x10000, RZ ;  /* 0x000100003b377824 */ /* 0x000fe200078e00ff */
[----:B------:R-:W-:Y:S02]  /*6640*/  LOP3.LUT R52, R57, 0xff00, R50, 0xf8, !PT ;  /* 0x0000ff0039347812 */ /* 0x000fe400078ef832 */
        /* <DEDUP_REMOVED lines=92> */
.L_x_2397:
[----:B------:R-:W-:Y:S05]  /*6c10*/  BSYNC B1 ;  /* 0x0000000000017941 */ /* 0x000fea0003800000 */
.L_x_2396:
[----:B------:R-:W-:Y:S02]  /*6c20*/  ULDC.64 UR4, c[0x0][0x2e8] ;  /* 0x0000ba0000047ab9 */ /* 0x000fe40000000a00 */
[----:B------:R-:W-:-:S04]  /*6c30*/  IADD3 R52, P2, P3, R42, UR4, R123 ;  /* 0x000000042a347c10 */ /* 0x000fc8000fb5e07b */
[----:B------:R-:W-:-:S05]  /*6c40*/  IADD3.X R53, R107, UR5, R60, P2, P3 ;  /* 0x000000056b357c10 */ /* 0x000fca00097e643c */
[----:B--2---:R0:W-:Y:S01]  /*6c50*/  STG.E.128 desc[UR46][R52.64], R48 ;  /* 0x0000003034007986 */ /* 0x0041e2000c101d2e */
[----:B------:R-:W-:Y:S05]  /*6c60*/  BRA `(.L_x_2391) ;  /* 0x0000004c00107947 */ /* 0x000fea0003800000 */
.L_x_2355:
[C---:B------:R-:W-:Y:S01]  /*6c70*/  ISETP.GE.AND P5, PT, R19.reuse, R117, PT ;  /* 0x000000751300720c */ /* 0x040fe20003fa6270 */
[C---:B------:R-:W-:Y:S01]  /*6c80*/  VIADD R52, R19.reuse, 0x60 ;  /* 0x0000006013347836 */ /* 0x040fe20000000000 */
[----:B------:R-:W-:Y:S01]  /*6c90*/  P2R R61, PR, RZ, 0x1 ;  /* 0x00000001ff3d7803 */ /* 0x000fe20000000000 */
[C---:B------:R-:W-:Y:S01]  /*6ca0*/  VIADD R60, R19.reuse, 0x20 ;  /* 0x00000020133c7836 */ /* 0x040fe20000000000 */
[----:B------:R-:W-:Y:S01]  /*6cb0*/  ISETP.GE.OR P5, PT, R16, R124, P5 ;  /* 0x0000007c1000720c */ /* 0x000fe20002fa6670 */
[----:B------:R-:W-:-:S12]  /*6cc0*/  VIADD R62, R19, 0x40 ;  /* 0x00000040133e7836 */ /* 0x000fd80000000000 */
        /* <DEDUP_REMOVED lines=24> */
[----:B------:R-:W-:-:S04]  /*6e50*/  ISETP.GE.AND P4, PT, R60, R117, PT ;  /* 0x000000753c00720c */ /* 0x000fc80003f86270 */
        /* <DEDUP_REMOVED lines=19> */
[----:B-1----:R-:W-:-:S05]  /*6f90*/  @!P4 IADD3 R66, P6, R53, R66, RZ ;  /* 0x000000423542c210 */ /* 0x002fca0007fde0ff */
[----:B------:R-:W-:Y:S01]  /*6fa0*/  @!P4 IMAD.X R67, R54, 0x1, R67, P6 ;  /* 0x000000013643c824 */ /* 0x000fe200030e0643 */
[----:B--2---:R-:W-:Y:S02]  /*6fb0*/  @!P3 IADD3 R68, P6, R49, R68, RZ ;  /* 0x000000443144b210 */ /* 0x004fe40007fde0ff */
[----:B------:R-:W-:-:S03]  /*6fc0*/  CS2R R54, SRZ ;  /* 0x0000000000367805 */ /* 0x000fc6000001ff00 */
[----:B------:R-:W-:Y:S01]  /*6fd0*/  @!P3 IMAD.X R69, R52, 0x1, R69, P6 ;  /* 0x000000013445b824 */ /* 0x000fe200030e0645 */
[----:B---3--:R-:W-:Y:S02]  /*6fe0*/  @!P3 IADD3 R84, P6, R51, R84, RZ ;  /* 0x000000543354b210 */ /* 0x008fe40007fde0ff */
[----:B------:R-:W-:Y:S02]  /*6ff0*/  CS2R R50, SRZ ;  /* 0x0000000000327805 */ /* 0x000fe4000001ff00 */
[----:B------:R-:W-:Y:S02]  /*7000*/  CS2R R52, SRZ ;  /* 0x0000000000347805 */ /* 0x000fe4000001ff00 */
[----:B------:R-:W-:Y:S02]  /*7010*/  @!P3 IADD3.X R85, R48, R85, RZ, P6, !PT ;  /* 0x000000553055b210 */ /* 0x000fe400037fe4ff */
[----:B------:R-:W-:Y:S02]  /*7020*/  CS2R R48, SRZ ;  /* 0x0000000000307805 */ /* 0x000fe4000001ff00 */
[----:B------:R-:W-:Y:S01]  /*7030*/  CS2R R60, SRZ ;  /* 0x00000000003c7805 */ /* 0x000fe2000001ff00 */
[----:B------:R0:W2:Y:S04]  /*7040*/  @!P5 LDG.E.128 R52, desc[UR46][R58.64] ;  /* 0x0000002e3a34d981 */ /* 0x0000a8000c1e1d00 */
[----:B------:R1:W3:Y:S04]  /*7050*/  @!P5 LDG.E.128 R48, desc[UR46][R56.64] ;  /* 0x0000002e3830d981 */ /* 0x0002e8000c1e1d00 */
[----:B------:R4:W5:Y:S01]  /*7060*/  @!P4 LDG.E.128 R60, desc[UR46][R66.64] ;  /* 0x0000002e423cc981 */ /* 0x000962000c1e1d00 */
[----:B0-----:R-:W-:-:S02]  /*7070*/  CS2R R58, SRZ ;  /* 0x00000000003a7805 */ /* 0x001fc4000001ff00 */
[----:B-1----:R-:W-:Y:S02]  /*7080*/  CS2R R56, SRZ ;  /* 0x0000000000387805 */ /* 0x002fe4000001ff00 */
[----:B----4-:R-:W-:-:S04]  /*7090*/  CS2R R66, SRZ ;  /* 0x0000000000427805 */ /* 0x010fc8000001ff00 */
[----:B------:R0:W4:Y:S01]  /*70a0*/  @!P4 LDG.E.128 R56, desc[UR46][R64.64] ;  /* 0x0000002e4038c981 */ /* 0x000122000c1e1d00 */
[----:B------:R-:W-:Y:S02]  /*70b0*/  CS2R R70, SRZ ;  /* 0x0000000000467805 */ /* 0x000fe4000001ff00 */
[----:B------:R-:W-:Y:S02]  /*70c0*/  CS2R R72, SRZ ;  /* 0x0000000000487805 */ /* 0x000fe4000001ff00 */
[----:B------:R-:W-:Y:S02]  /*70d0*/  CS2R R74, SRZ ;  /* 0x00000000004a7805 */ /* 0x000fe4000001ff00 */
[----:B------:R-:W-:Y:S02]  /*70e0*/  CS2R R76, SRZ ;  /* 0x00000000004c7805 */ /* 0x000fe4000001ff00 */
[----:B------:R-:W-:Y:S02]  /*70f0*/  CS2R R78, SRZ ;  /* 0x00000000004e7805 */ /* 0x000fe4000001ff00 */
[----:B------:R-:W4:Y:S01]  /*7100*/  @!P2 LDG.E.128 R72, desc[UR46][R80.64] ;  /* 0x0000002e5048a981 */ /* 0x000f22000c1e1d00 */
[----:B0-----:R-:W-:-:S03]  /*7110*/  CS2R R64, SRZ ;  /* 0x0000000000407805 */ /* 0x001fc6000001ff00 */
[----:B------:R-:W4:Y:S04]  /*7120*/  @!P2 LDG.E.128 R76, desc[UR46][R82.64] ;  /* 0x0000002e524ca981 */ /* 0x000f28000c1e1d00 */
        /* <DEDUP_REMOVED lines=8> */
[----:B---3--:R-:W-:Y:S02]  /*71b0*/  IMAD.MOV.U32 R155, RZ, RZ, R48 ;  /* 0x000000ffff9b7224 */ /* 0x008fe400078e0030 */
[----:B------:R-:W-:Y:S02]  /*71c0*/  IMAD.MOV.U32 R153, RZ, RZ, R50 ;  /* 0x000000ffff997224 */ /* 0x000fe400078e0032 */
[----:B-----5:R-:W-:-:S02]  /*71d0*/  IMAD.MOV.U32 R146, RZ, RZ, R60 ;  /* 0x000000ffff927224 */ /* 0x020fc400078e003c */
[----:B------:R-:W-:Y:S02]  /*71e0*/  IMAD.MOV.U32 R147, RZ, RZ, R62 ;  /* 0x000000ffff937224 */ /* 0x000fe400078e003e */
[----:B----4-:R-:W-:Y:S01]  /*71f0*/  IMAD.MOV.U32 R149, RZ, RZ, R56 ;  /* 0x000000ffff957224 */ /* 0x010fe200078e0038 */
[----:B------:R-:W-:Y:S01]  /*7200*/  MOV R148, R58 ;  /* 0x0000003a00947202 */ /* 0x000fe20000000f00 */
[----:B------:R-:W-:Y:S02]  /*7210*/  IMAD.MOV.U32 R136, RZ, RZ, R72 ;  /* 0x000000ffff887224 */ /* 0x000fe400078e0048 */
[----:B------:R-:W-:Y:S02]  /*7220*/  IMAD.MOV.U32 R137, RZ, RZ, R74 ;  /* 0x000000ffff897224 */ /* 0x000fe400078e004a */
[----:B------:R-:W-:Y:S02]  /*7230*/  IMAD.MOV.U32 R138, RZ, RZ, R76 ;  /* 0x000000ffff8a7224 */ /* 0x000fe400078e004c */
[----:B------:R-:W-:-:S02]  /*7240*/  IMAD.MOV.U32 R139, RZ, RZ, R78 ;  /* 0x000000ffff8b7224 */ /* 0x000fc400078e004e */
[----:B------:R-:W-:Y:S02]  /*7250*/  IMAD.MOV.U32 R140, RZ, RZ, R64 ;  /* 0x000000ffff8c7224 */ /* 0x000fe400078e0040 */
[----:B------:R-:W-:Y:S02]  /*7260*/  IMAD.MOV.U32 R142, RZ, RZ, R66 ;  /* 0x000000ffff8e7224 */ /* 0x000fe400078e0042 */
[----:B------:R-:W-:Y:S01]  /*7270*/  IMAD.MOV.U32 R144, RZ, RZ, R68 ;  /* 0x000000ffff907224 */ /* 0x000fe200078e0044 */
[----:B------:R-:W-:Y:S01]  /*7280*/  MOV R145, R70 ;  /* 0x0000004600917202 */ /* 0x000fe20000000f00 */
[----:B------:R-:W-:Y:S06]  /*7290*/  @!P5 BRA `(.L_x_2398) ;  /* 0x000000000004d947 */ /* 0x000fec0003800000 */
[----:B------:R-:W-:Y:S01]  /*72a0*/  BPT.TRAP 0x1 ;  /* 0x000000040000795c */ /* 0x000fe20000300000 */
.L_x_2398:
        /* <DEDUP_REMOVED lines=9> */
.L_x_2685:
[----:B------:R-:W-:Y:S05]  /*7340*/  BSYNC B1 ;  /* 0x0000000000017941 */ /* 0x000fea0003800000 */
.L_x_2399:
[----:B------:R-:W-:Y:S01]  /*7350*/  ISETP.GE.OR P3, PT, R19, R117, P0 ;  /* 0x000000751300720c */ /* 0x000fe20000766670 */
[----:B------:R-:W-:-:S12]  /*7360*/  BSSY B1, `(.L_x_2401) ;  /* 0x00000f8000017945 */ /* 0x000fd80003800000 */
[----:B------:R-:W-:Y:S05]  /*7370*/  @P3 BRA `(.L_x_2402) ;  /* 0x0000000c00d83947 */ /* 0x000fea0003800000 */
[----:B------:R-:W3:Y:S01]  /*7380*/  LDL R82, [R1+0x4] ;  /* 0x0000040001527983 */ /* 0x000ee20000100800 */
[----:B------:R-:W-:Y:S02]  /*7390*/  SHF.R.S32.HI R80, RZ, 0x1f, R19 ;  /* 0x0000001fff507819 */ /* 0x000fe40000011413 */
[----:B------:R-:W-:-:S03]  /*73a0*/  ISETP.NE.AND P6, PT, R0, RZ, PT ;  /* 0x000000ff0000720c */ /* 0x000fc60003fc5270 */
[-C--:B--2---:R-:W-:Y:S02]  /*73b0*/  IMAD R80, R80, R124.reuse, RZ ;  /* 0x0000007c50507224 */ /* 0x084fe400078e02ff */
[----:B------:R-:W-:-:S04]  /*73c0*/  IMAD.WIDE.U32 R128, R19, R124, R122 ;  /* 0x0000007c13807225 */ /* 0x000fc800078e007a */
[----:B------:R-:W-:Y:S01]  /*73d0*/  IMAD R81, R19, R125, R80 ;  /* 0x0000007d13517224 */ /* 0x000fe200078e0250 */
[----:B------:R-:W-:-:S03]  /*73e0*/  SEL R80, R114, R143, !P6 ;  /* 0x0000008f72507207 */ /* 0x000fc60007000000 */
[----:B------:R-:W-:Y:S01]  /*73f0*/  IMAD.IADD R150, R81, 0x1, R129 ;  /* 0x0000000151967824 */ /* 0x000fe200078e0281 */
[----:B------:R-:W-:-:S04]  /*7400*/  SHF.R.S32.HI R81, RZ, 0x1f, R80 ;  /* 0x0000001fff517819 */ /* 0x000fc80000011450 */
[----:B------:R-:W-:-:S04]  /*7410*/  LEA.HI R80, R81, R80, RZ, 0x5 ;  /* 0x0000005051507211 */ /* 0x000fc800078f28ff */
[----:B------:R-:W-:-:S04]  /*7420*/  LEA.HI.SX32 R80, R80, R105, 0x1b ;  /* 0x0000006950507211 */ /* 0x000fc800078fdaff */
[----:B------:R-:W-:Y:S01]  /*7430*/  SHF.R.S32.HI R81, RZ, 0x1f, R80 ;  /* 0x0000001fff517819 */ /* 0x000fe20000011450 */
[----:B------:R-:W-:-:S03]  /*7440*/  IMAD.SHL.U32 R152, R80, 0x10, RZ ;  /* 0x0000001050987824 */ /* 0x000fc600078e00ff */
[----:B------:R-:W-:Y:S02]  /*7450*/  LEA.HI R81, R81, R80, RZ, 0x3 ;  /* 0x0000005051517211 */ /* 0x000fe400078f18ff */
[----:B------:R-:W-:Y:S02]  /*7460*/  SHF.R.U32.HI R83, RZ, 0x3, R237 ;  /* 0x00000003ff537819 */ /* 0x000fe400000116ed */
[----:B------:R-:W-:Y:S01]  /*7470*/  LOP3.LUT R80, R237, 0x70, R152, 0xf8, !PT ;  /* 0x00000070ed507812 */ /* 0x000fe200078ef898 */
[----:B------:R-:W-:-:S03]  /*7480*/  IMAD.SHL.U32 R81, R81, 0x800, RZ ;  /* 0x0000080051517824 */ /* 0x000fc600078e00ff */
[----:B------:R-:W-:Y:S02]  /*7490*/  LOP3.LUT R80, R80, R83, RZ, 0x3c, !PT ;  /* 0x0000005350507212 */ /* 0x000fe400078e3cff */
[----:B------:R-:W-:Y:S01]  /*74a0*/  LOP3.LUT R81, R81, 0xffffc000, RZ, 0xc0, !PT ;  /* 0xffffc00051517812 */ /* 0x000fe200078ec0ff */
[----:B------:R-:W-:Y:S01]  /*74b0*/  BSSY B2, `(.L_x_2403) ;  /* 0x00000d7000027945 */ /* 0x000fe20003800000 */
[----:B------:R-:W-:-:S04]  /*74c0*/  IADD3 R151, P3, P4, R100, R128, R40 ;  /* 0x0000008064977210 */ /* 0x000fc80007c7e028 */
[----:B------:R-:W-:Y:S02]  /*74d0*/  IADD3.X R158, R41, R150, R106, P3, P4 ;  /* 0x00000096299e7210 */ /* 0x000fe40001fe846a */
[----:B---3--:R-:W-:Y:S01]  /*74e0*/  IADD3 R83, R80, R81, R82 ;  /* 0x0000005150537210 */ /* 0x008fe20007ffe052 */
[----:B------:R-:W-:-:S03]  /*74f0*/  IMAD R81, R232, 0x8000, R113 ;  /* 0x00008000e8517824 */ /* 0x000fc600078e0271 */
[----:B------:R-:W-:Y:S01]  /*7500*/  LEA R83, R232, R83, 0xf ;  /* 0x00000053e8537211 */ /* 0x000fe200078e78ff */
[----:B------:R-:W-:-:S04]  /*7510*/  IMAD.IADD R81, R18, 0x1, R81 ;  /* 0x0000000112517824 */ /* 0x000fc800078e0251 */
[----:B------:R-:W-:Y:S02]  /*7520*/  IMAD.IADD R84, R18, 0x1, R83 ;  /* 0x0000000112547824 */ /* 0x000fe400078e0253 */
        /* <DEDUP_REMOVED lines=18> */
[----:B------:R-:W-:Y:S01]  /*7650*/  LOP3.LUT R51, R50, 0xff00, R51, 0xf8, !PT ;  /* 0x0000ff0032337812 */ /* 0x000fe200078ef833 */
[----:B------:R-:W-:Y:S01]  /*7660*/  IMAD.U32 R163, R163, 0x10000, RZ ;  /* 0x00010000a3a37824 */ /* 0x000fe200078e00ff */
[----:B------:R-:W-:-:S02]  /*7670*/  LOP3.LUT R52, R53, 0xff0000ff, RZ, 0xc0, !PT ;  /* 0xff0000ff35347812 */ /* 0x000fc400078ec0ff */
[----:B------:R-:W-:Y:S01]  /*7680*/  SHF.R.U32.HI R159, RZ, 0x10, R53 ;  /* 0x00000010ff9f7819 */ /* 0x000fe20000011635 */
[----:B------:R-:W-:Y:S01]  /*7690*/  IMAD.SHL.U32 R53, R160, 0x100, RZ ;  /* 0x00000100a0357824 */ /* 0x000fe200078e00ff */
[----:B------:R-:W-:Y:S01]  /*76a0*/  LOP3.LUT R50, R48, 0xff0000, R49, 0xf8, !PT ;  /* 0x00ff000030327812 */ /* 0x000fe200078ef831 */
[----:B------:R-:W-:Y:S01]  /*76b0*/  IMAD.U32 R48, R161, 0x10000, RZ ;  /* 0x00010000a1307824 */ /* 0x000fe200078e00ff */
[----:B------:R-:W-:Y:S02]  /*76c0*/  LOP3.LUT R162, R54, 0xff00, R55, 0xf8, !PT ;  /* 0x0000ff0036a27812 */ /* 0x000fe400078ef837 */
[----:B------:R-:W-:Y:S02]  /*76d0*/  F2FP.F16.E4M3.UNPACK_B R161, R156.H1 ;  /* 0x0000009cffa1723e */ /* 0x000fe400030006ff */
[----:B--2---:R-:W-:Y:S02]  /*76e0*/  F2FP.F16.E4M3.UNPACK_B R55, R84.H1 ;  /* 0x00000054ff37723e */ /* 0x004fe400030006ff */
[----:B-1----:R-:W-:Y:S01]  /*76f0*/  F2FP.F16.E4M3.UNPACK_B R54, R80.H1 ;  /* 0x00000050ff36723e */ /* 0x002fe200030006ff */
[----:B------:R-:W-:Y:S01]  /*7700*/  HADD2.F32 R49, -RZ, R161.H0_H0 ;  /* 0x200000a1ff317230 */ /* 0x000fe20000004100 */
[----:B------:R-:W-:Y:S01]  /*7710*/  LOP3.LUT R160, R52, 0xff00, R53, 0xf8, !PT ;  /* 0x0000ff0034a07812 */ /* 0x000fe200078ef835 */
[----:B------:R-:W-:Y:S01]  /*7720*/  HADD2.F32 R53, -RZ, R55.H0_H0 ;  /* 0x20000037ff357230 */ /* 0x000fe20000004100 */
[----:B------:R-:W-:Y:S01]  /*7730*/  F2FP.F16.E4M3.UNPACK_B R157, R155.H1 ;  /* 0x0000009bff9d723e */ /* 0x000fe200030006ff */
[----:B------:R-:W-:Y:S01]  /*7740*/  HADD2.F32 R52, -RZ, R54.H0_H0 ;  /* 0x20000036ff347230 */ /* 0x000fe20000004100 */
[----:B------:R-:W-:Y:S01]  /*7750*/  LOP3.LUT R48, R51, 0xff0000, R48, 0xf8, !PT ;  /* 0x00ff000033307812 */ /* 0x000fe200078ef830 */
[----:B------:R-:W-:-:S02]  /*7760*/  IMAD.U32 R51, R159, 0x10000, RZ ;  /* 0x000100009f337824 */ /* 0x000fc400078e00ff */
[CC--:B------:R-:W-:Y:S01]  /*7770*/  FMUL.FTZ R165, R53.reuse, R49.reuse ;  /* 0x0000003135a57220 */ /* 0x0c0fe20000410000 */
[----:B------:R-:W-:Y:S02]  /*7780*/  HADD2.F32 R159, -RZ, R157.H0_H0 ;  /* 0x2000009dff9f7230 */ /* 0x000fe40000004100 */
[----:B------:R-:W-:Y:S01]  /*7790*/  FMUL.FTZ R164, R52, R49 ;  /* 0x0000003134a47220 */ /* 0x000fe20000410000 */
        /* <DEDUP_REMOVED lines=40> */
[----:B------:R-:W-:Y:S01]  /*7a20*/  F2FP.SATFINITE.E4M3.F32.PACK_AB_MERGE_C R53, R54, R53, RZ ;  /* 0x000000353635723e */ /* 0x000fe200048070ff */
[----:B------:R-:W-:Y:S02]  /*7a30*/  HADD2.F32 R159, -RZ, R156.H0_H0 ;  /* 0x2000009cff9f7230 */ /* 0x000fe40000004100 */
[----:B------:R-:W-:Y:S01]  /*7a40*/  FMUL.FTZ R166, R161, R164 ;  /* 0x000000a4a1a67220 */ /* 0x000fe20000410000 */
[----:B------:R-:W-:Y:S01]  /*7a50*/  HADD2.F32 R162, -RZ, R163.H0_H0 ;  /* 0x200000a3ffa27230 */ /* 0x000fe20000004100 */
[----:B------:R-:W-:Y:S01]  /*7a60*/  F2FP.SATFINITE.E4M3.F32.PACK_AB_MERGE_C R52, R55, R52, RZ ;  /* 0x000000343734723e */ /* 0x000fe200048070ff */
        /* <DEDUP_REMOVED lines=8> */
[----:B------:R-:W-:Y:S01]  /*7af0*/  F2FP.F16.E4M3.UNPACK_B R154, R86 ;  /* 0x00000056ff9a723e */ /* 0x000fe200020006ff */
[----:B------:R-:W-:Y:S01]  /*7b00*/  FFMA.FTZ R169, R156, R163, -R167 ;  /* 0x000000a39ca97223 */ /* 0x000fe200000108a7 */
[----:B------:R-:W-:Y:S01]  /*7b10*/  F2FP.F16.E4M3.UNPACK_B R156, R153 ;  /* 0x00000099ff9c723e */ /* 0x000fe200020006ff */
[----:B------:R-:W-:Y:S01]  /*7b20*/  FFMA.FTZ R171, R160, R163, R165 ;  /* 0x000000a3a0ab7223 */ /* 0x000fe200000100a5 */
[----:B------:R-:W-:-:S02]  /*7b30*/  HADD2.F32 R160, -RZ, R159.H0_H0 ;  /* 0x2000009fffa07230 */ /* 0x000fc40000004100 */
[----:B------:R-:W-:Y:S01]  /*7b40*/  FFMA.FTZ R164, R161, R162, R164 ;  /* 0x000000a2a1a47223 */ /* 0x000fe200000100a4 */
[----:B------:R-:W-:Y:S01]  /*7b50*/  HADD2.F32 R153, -RZ, R154.H0_H0 ;  /* 0x2000009aff997230 */ /* 0x000fe20000004100 */
[----:B------:R-:W-:Y:S01]  /*7b60*/  F2FP.SATFINITE.E4M3.F32.PACK_AB_MERGE_C R84, R157, R84, R53 ;  /* 0x000000549d54723e */ /* 0x000fe20004807035 */
[----:B------:R-:W-:Y:S01]  /*7b70*/  HADD2.F32 R163, -RZ, R159.H1_H1 ;  /* 0x3000009fffa37230 */ /* 0x000fe20000004100 */
[----:B------:R-:W-:Y:S01]  /*7b80*/  F2FP.F16.E4M3.UNPACK_B R54, R85 ;  /* 0x00000055ff36723e */ /* 0x000fe200020006ff */
[----:B------:R-:W-:Y:S02]  /*7b90*/  HADD2.F32 R86, -RZ, R82.H0_H0 ;  /* 0x20000052ff567230 */ /* 0x000fe40000004100 */
[----:B------:R-:W-:Y:S01]  /*7ba0*/  FMUL.FTZ R165, R153, R160 ;  /* 0x000000a099a57220 */ /* 0x000fe20000410000 */
[----:B------:R-:W-:Y:S01]  /*7bb0*/  HADD2.F32 R154, -RZ, R154.H1_H1 ;  /* 0x3000009aff9a7230 */ /* 0x000fe20000004100 */
[----:B------:R-:W-:Y:S01]  /*7bc0*/  F2FP.F16.E4M3.UNPACK_B R55, R51 ;  /* 0x00000033ff37723e */ /* 0x000fe200020006ff */
[----:B------:R-:W-:-:S02]  /*7bd0*/  HADD2.F32 R82, -RZ, R82.H1_H1 ;  /* 0x30000052ff527230 */ /* 0x000fc40000004100 */
[----:B------:R-:W-:Y:S01]  /*7be0*/  FMUL.FTZ R160, R86, R160 ;  /* 0x000000a056a07220 */ /* 0x000fe20000410000 */
[--C-:B------:R-:W-:Y:S02]  /*7bf0*/  HADD2.F32 R159, -RZ, R156.reuse.H0_H0 ;  /* 0x2000009cff9f7230 */ /* 0x100fe40000004100 */
[----:B------:R-:W-:Y:S01]  /*7c00*/  FMUL.FTZ R167, R154, R163 ;  /* 0x000000a39aa77220 */ /* 0x000fe20000410000 */
[----:B------:R-:W-:Y:S01]  /*7c10*/  HADD2.F32 R161, -RZ, R156.H1_H1 ;  /* 0x3000009cffa17230 */ /* 0x000fe20000004100 */
[----:B------:R-:W-:Y:S01]  /*7c20*/  F2FP.F16.E4M3.UNPACK_B R53, R81 ;  /* 0x00000051ff35723e */ /* 0x000fe200020006ff */
[----:B------:R-:W-:Y:S01]  /*7c30*/  FMUL.FTZ R163, R82, R163 ;  /* 0x000000a352a37220 */ /* 0x000fe20000410000 */
[-C--:B------:R-:W-:Y:S01]  /*7c40*/  FFMA.FTZ R165, R86, R159.reuse, -R165 ;  /* 0x0000009f56a57223 */ /* 0x080fe200000108a5 */
[----:B------:R-:W-:Y:S01]  /*7c50*/  FFMA.FTZ R86, R153, R159, R160 ;  /* 0x0000009f99567223 */ /* 0x000fe200000100a0 */
[----:B------:R-:W-:Y:S01]  /*7c60*/  F2FP.SATFINITE.E4M3.F32.PACK_AB_MERGE_C R80, R155, R80, R52 ;  /* 0x000000509b50723e */ /* 0x000fe20004807034 */
[----:B------:R-:W-:Y:S01]  /*7c70*/  FFMA.FTZ R163, R154, R161, R163 ;  /* 0x000000a19aa37223 */ /* 0x000fe200000100a3 */
[----:B------:R-:W-:Y:S01]  /*7c80*/  HADD2.F32 R153, -RZ, R54.H0_H0 ;  /* 0x20000036ff997230 */ /* 0x000fe20000004100 */
[----:B------:R-:W-:Y:S01]  /*7c90*/  F2FP.F16.E4M3.UNPACK_B R154, R50 ;  /* 0x00000032ff9a723e */ /* 0x000fe200020006ff */
[----:B------:R-:W-:Y:S01]  /*7ca0*/  HADD2.F32 R156, -RZ, R55.H0_H0 ;  /* 0x20000037ff9c7230 */ /* 0x000fe20000004100 */
[----:B------:R-:W-:Y:S01]  /*7cb0*/  F2FP.F16.E4M3.UNPACK_B R81, R81.H1 ;  /* 0x00000051ff51723e */ /* 0x000fe200030006ff */
        /* <DEDUP_REMOVED lines=10> */
[----:B------:R-:W-:Y:S01]  /*7d60*/  HADD2.F32 R154, -RZ, R154.H1_H1 ;  /* 0x3000009aff9a7230 */ /* 0x000fe20000004100 */
[----:B------:R-:W-:Y:S01]  /*7d70*/  F2FP.F16.E4M3.UNPACK_B R155, R51.H1 ;  /* 0x00000033ff9b723e */ /* 0x000fe200030006ff */
[CC--:B------:R-:W-:Y:S01]  /*7d80*/  FMUL.FTZ R160, R54.reuse, R156.reuse ;  /* 0x0000009c36a07220 */ /* 0x0c0fe20000410000 */
[----:B------:R-:W-:Y:S01]  /*7d90*/  FMUL.FTZ R153, R55, R156 ;  /* 0x0000009c37997220 */ /* 0x000fe20000410000 */
[----:B------:R-:W-:Y:S01]  /*7da0*/  F2FP.SATFINITE.E4M3.F32.PACK_AB_MERGE_C R164, R171, R164, RZ ;  /* 0x000000a4aba4723e */ /* 0x000fe200048070ff */
[----:B------:R-:W-:Y:S01]  /*7db0*/  HADD2.F32 R51, -RZ, R81.H0_H0 ;  /* 0x20000051ff337230 */ /* 0x000fe20000004100 */
[----:B------:R-:W-:Y:S01]  /*7dc0*/  F2FP.F16.E4M3.UNPACK_B R50, R50.H1 ;  /* 0x00000032ff32723e */ /* 0x000fe200030006ff */
[----:B------:R-:W-:Y:S01]  /*7dd0*/  FFMA.FTZ R54, R54, R154, R153 ;  /* 0x0000009a36367223 */ /* 0x000fe20000010099 */
[----:B------:R-:W-:-:S02]  /*7de0*/  HADD2.F32 R153, -RZ, R85.H0_H0 ;  /* 0x20000055ff997230 */ /* 0x000fc40000004100 */
[----:B------:R-:W-:Y:S01]  /*7df0*/  FFMA.FTZ R55, R55, R154, -R160 ;  /* 0x0000009a37377223 */ /* 0x000fe200000108a0 */
[----:B------:R-:W-:Y:S01]  /*7e00*/  HADD2.F32 R156, -RZ, R155.H0_H0 ;  /* 0x2000009bff9c7230 */ /* 0x000fe20000004100 */
[----:B------:R-:W-:Y:S01]  /*7e10*/  F2FP.SATFINITE.E4M3.F32.PACK_AB_MERGE_C R86, R163, R86, R164 ;  /* 0x00000056a356723e */ /* 0x000fe200048070a4 */
[----:B------:R-:W-:Y:S01]  /*7e20*/  HADD2.F32 R85, -RZ, R85.H1_H1 ;  /* 0x30000055ff557230 */ /* 0x000fe20000004100 */
[----:B------:R-:W-:Y:S01]  /*7e30*/  F2FP.F16.E4M3.UNPACK_B R159, R49.H1 ;  /* 0x00000031ff9f723e */ /* 0x000fe200030006ff */
[----:B------:R-:W-:Y:S02]  /*7e40*/  HADD2.F32 R160, -RZ, R155.H1_H1 ;  /* 0x3000009bffa07230 */ /* 0x000fe40000004100 */
[-C--:B------:R-:W-:Y:S01]  /*7e50*/  FMUL.FTZ R162, R153, R156.reuse ;  /* 0x0000009c99a27220 */ /* 0x080fe20000410000 */
[----:B------:R-:W-:Y:S02]  /*7e60*/  HADD2.F32 R154, -RZ, R50.H0_H0 ;  /* 0x20000032ff9a7230 */ /* 0x000fe40000004100 */
[----:B------:R-:W-:Y:S01]  /*7e70*/  FMUL.FTZ R164, R51, R156 ;  /* 0x0000009c33a47220 */ /* 0x000fe20000410000 */
[----:B------:R-:W-:-:S02]  /*7e80*/  HADD2.F32 R81, -RZ, R81.H1_H1 ;  /* 0x30000051ff517230 */ /* 0x000fc40000004100 */
[----:B------:R-:W-:Y:S01]  /*7e90*/  FFMA.FTZ R82, R82, R161, -R167 ;  /* 0x000000a152527223 */ /* 0x000fe200000108a7 */
[----:B------:R-:W-:Y:S02]  /*7ea0*/  HADD2.F32 R156, -RZ, R50.H1_H1 ;  /* 0x30000032ff9c7230 */ /* 0x000fe40000004100 */
[----:B------:R-:W-:Y:S01]  /*7eb0*/  FMUL.FTZ R50, R85, R160 ;  /* 0x000000a055327220 */ /* 0x000fe20000410000 */
[-C--:B------:R-:W-:Y:S01]  /*7ec0*/  FFMA.FTZ R164, R153, R154.reuse, R164 ;  /* 0x0000009a99a47223 */ /* 0x080fe200000100a4 */
[----:B------:R-:W-:Y:S01]  /*7ed0*/  F2FP.F16.E4M3.UNPACK_B R153, R87 ;  /* 0x00000057ff99723e */ /* 0x000fe200020006ff */
[----:B------:R-:W-:Y:S01]  /*7ee0*/  FFMA.FTZ R162, R51, R154, -R162 ;  /* 0x0000009a33a27223 */ /* 0x000fe200000108a2 */
[C---:B------:R-:W-:Y:S01]  /*7ef0*/  FFMA.FTZ R163, R81.reuse, R156, -R50 ;  /* 0x0000009c51a37223 */ /* 0x040fe20000010832 */
[----:B------:R-:W-:Y:S01]  /*7f00*/  F2FP.F16.E4M3.UNPACK_B R50, R83 ;  /* 0x00000053ff32723e */ /* 0x000fe200020006ff */
[----:B------:R-:W-:Y:S01]  /*7f10*/  FMUL.FTZ R160, R81, R160 ;  /* 0x000000a051a07220 */ /* 0x000fe20000410000 */
[----:B------:R-:W-:Y:S01]  /*7f20*/  F2FP.F16.E4M3.UNPACK_B R87, R87.H1 ;  /* 0x00000057ff57723e */ /* 0x000fe200030006ff */
[----:B------:R-:W-:Y:S01]  /*7f30*/  HADD2.F32 R161, -RZ, R159.H0_H0 ;  /* 0x2000009fffa17230 */ /* 0x000fe20000004100 */
[----:B------:R-:W-:Y:S01]  /*7f40*/  F2FP.F16.E4M3.UNPACK_B R83, R83.H1 ;  /* 0x00000053ff53723e */ /* 0x000fe200030006ff */
[--C-:B------:R-:W-:Y:S01]  /*7f50*/  HADD2.F32 R51, -RZ, R50.reuse.H0_H0 ;  /* 0x20000032ff337230 */ /* 0x100fe20000004100 */
[----:B------:R-:W-:Y:S01]  /*7f60*/  F2FP.F16.E4M3.UNPACK_B R157, R49 ;  /* 0x00000031ff9d723e */ /* 0x000fe200020006ff */
[----:B------:R-:W-:Y:S01]  /*7f70*/  HADD2.F32 R50, -RZ, R50.H1_H1 ;  /* 0x30000032ff327230 */ /* 0x000fe20000004100 */
[----:B------:R-:W-:Y:S01]  /*7f80*/  F2FP.SATFINITE.E4M3.F32.PACK_AB_MERGE_C R166, R169, R166, RZ ;  /* 0x000000a6a9a6723e */ /* 0x000fe200048070ff */
[--C-:B------:R-:W-:Y:S01]  /*7f90*/  HADD2.F32 R81, -RZ, R83.reuse.H0_H0 ;  /* 0x20000053ff517230 */ /* 0x100fe20000004100 */
[-C--:B------:R-:W-:Y:S01]  /*7fa0*/  F2FP.F16.E4M3.UNPACK_B R49, R48.reuse ;  /* 0x00000030ff31723e */ /* 0x080fe200020006ff */
[----:B------:R-:W-:Y:S01]  /*7fb0*/  HADD2.F32 R83, -RZ, R83.H1_H1 ;  /* 0x30000053ff537230 */ /* 0x000fe20000004100 */
[----:B------:R-:W-:Y:S01]  /*7fc0*/  F2FP.F16.E4M3.UNPACK_B R154, R48.H1 ;  /* 0x00000030ff9a723e */ /* 0x000fe200030006ff */
[----:B------:R-:W-:Y:S01]  /*7fd0*/  HADD2.F32 R48, -RZ, R87.H0_H0 ;  /* 0x20000057ff307230 */ /* 0x000fe20000004100 */
[----:B------:R-:W-:Y:S01]  /*7fe0*/  F2FP.SATFINITE.E4M3.F32.PACK_AB_MERGE_C R82, R82, R165, R166 ;  /* 0x000000a55252723e */ /* 0x000fe200048070a6 */
[----:B------:R-:W-:Y:S01]  /*7ff0*/  FFMA.FTZ R165, R85, R156, R160 ;  /* 0x0000009c55a57223 */ /* 0x000fe200000100a0 */
[----:B------:R-:W-:Y:S01]  /*8000*/  HADD2.F32 R85, -RZ, R153.H0_H0 ;  /* 0x20000099ff557230 */ /* 0x000fe20000004100 */
[----:B------:R-:W-:Y:S01]  /*8010*/  F2FP.SATFINITE.E4M3.F32.PACK_AB_MERGE_C R162, R163, R162, RZ ;  /* 0x000000a2a3a2723e */ /* 0x000fe200048070ff */
[----:B------:R-:W-:-:S02]  /*8020*/  HADD2.F32 R160, -RZ, R157.H0_H0 ;  /* 0x2000009dffa07230 */ /* 0x000fc40000004100 */
[CC--:B------:R-:W-:Y:S01]  /*8030*/  FMUL.FTZ R168, R48.reuse, R161.reuse ;  /* 0x000000a130a87220 */ /* 0x0c0fe20000410000 */
[----:B------:R-:W-:Y:S02]  /*8040*/  HADD2.F32 R155, -RZ, R154.H0_H0 ;  /* 0x2000009aff9b7230 */ /* 0x000fe40000004100 */
[----:B------:R-:W-:Y:S01]  /*8050*/  FMUL.FTZ R161, R81, R161 ;  /* 0x000000a151a17220 */ /* 0x000fe20000410000 */
[----:B------:R-:W-:Y:S02]  /*8060*/  HADD2.F32 R156, -RZ, R49.H0_H0 ;  /* 0x20000031ff9c7230 */ /* 0x000fe40000004100 */
[-C--:B------:R-:W-:Y:S01]  /*8070*/  FMUL.FTZ R166, R85, R160.reuse ;  /* 0x000000a055a67220 */ /* 0x080fe20000410000 */
[C---:B------:R-:W-:Y:S01]  /*8080*/  FMUL.FTZ R160, R51.reuse, R160 ;  /* 0x000000a033a07220 */ /* 0x040fe20000410000 */
[----:B------:R-:W-:Y:S01]  /*8090*/  FFMA.FTZ R161, R48, R155, R161 ;  /* 0x0000009b30a17223 */ /* 0x000fe200000100a1 */
[----:B------:R-:W-:Y:S02]  /*80a0*/  HADD2.F32 R87, -RZ, R87.H1_H1 ;  /* 0x30000057ff577230 */ /* 0x000fe40000004100 */
[----:B------:R-:W-:Y:S01]  /*80b0*/  FFMA.FTZ R166, R51, R156, -R166 ;  /* 0x0000009c33a67223 */ /* 0x000fe200000108a6 */
[----:B------:R-:W-:-:S02]  /*80c0*/  HADD2.F32 R48, -RZ, R159.H1_H1 ;  /* 0x3000009fff307230 */ /* 0x000fc40000004100 */
[----:B------:R-:W-:Y:S01]  /*80d0*/  FFMA.FTZ R160, R85, R156, R160 ;  /* 0x0000009c55a07223 */ /* 0x000fe200000100a0 */
[----:B------:R-:W-:Y:S02]  /*80e0*/  HADD2.F32 R153, -RZ, R153.H1_H1 ;  /* 0x30000099ff997230 */ /* 0x000fe40000004100 */
[----:B------:R-:W-:Y:S01]  /*80f0*/  FFMA.FTZ R168, R81, R155, -R168 ;  /* 0x0000009b51a87223 */ /* 0x000fe200000108a8 */
[----:B------:R-:W-:Y:S02]  /*8100*/  HADD2.F32 R157, -RZ, R157.H1_H1 ;  /* 0x3000009dff9d7230 */ /* 0x000fe40000004100 */
[-C--:B------:R-:W-:Y:S01]  /*8110*/  FMUL.FTZ R156, R87, R48.reuse ;  /* 0x00000030579c7220 */ /* 0x080fe20000410000 */
[----:B------:R-:W-:Y:S02]  /*8120*/  HADD2.F32 R154, -RZ, R154.H1_H1 ;  /* 0x3000009aff9a7230 */ /* 0x000fe40000004100 */
[----:B------:R-:W-:Y:S01]  /*8130*/  FMUL.FTZ R170, R83, R48 ;  /* 0x0000003053aa7220 */ /* 0x000fe20000410000 */
[----:B------:R-:W-:-:S02]  /*8140*/  HADD2.F32 R49, -RZ, R49.H1_H1 ;  /* 0x30000031ff317230 */ /* 0x000fc40000004100 */
[-C--:B------:R-:W-:Y:S01]  /*8150*/  FMUL.FTZ R51, R153, R157.reuse ;  /* 0x0000009d99337220 */ /* 0x080fe20000410000 */
[C---:B------:R-:W-:Y:S01]  /*8160*/  FMUL.FTZ R48, R50.reuse, R157 ;  /* 0x0000009d32307220 */ /* 0x040fe20000410000 */
[-C--:B------:R-:W-:Y:S01]  /*8170*/  FFMA.FTZ R83, R83, R154.reuse, -R156 ;  /* 0x0000009a53537223 */ /* 0x080fe2000001089c */
[----:B------:R-:W-:Y:S01]  /*8180*/  FFMA.FTZ R170, R87, R154, R170 ;  /* 0x0000009a57aa7223 */ /* 0x000fe200000100aa */
[-C--:B------:R-:W-:Y:S01]  /*8190*/  FFMA.FTZ R51, R50, R49.reuse, -R51 ;  /* 0x0000003132337223 */ /* 0x080fe20000010833 */
[----:B------:R-:W-:Y:S01]  /*81a0*/  FFMA.FTZ R49, R153, R49, R48 ;  /* 0x0000003199317223 */ /* 0x000fe20000010030 */
[----:B------:R-:W-:Y:S02]  /*81b0*/  F2FP.SATFINITE.E4M3.F32.PACK_AB_MERGE_C R164, R165, R164, RZ ;  /* 0x000000a4a5a4723e */ /* 0x000fe400048070ff */
[----:B------:R-:W-:Y:S02]  /*81c0*/  F2FP.SATFINITE.E4M3.F32.PACK_AB_MERGE_C R83, R83, R168, RZ ;  /* 0x000000a85353723e */ /* 0x000fe400048070ff */
[----:B------:R-:W-:-:S02]  /*81d0*/  F2FP.SATFINITE.E4M3.F32.PACK_AB_MERGE_C R161, R170, R161, RZ ;  /* 0x000000a1aaa1723e */ /* 0x000fc400048070ff */
[----:B------:R-:W-:Y:S02]  /*81e0*/  F2FP.SATFINITE.E4M3.F32.PACK_AB_MERGE_C R81, R55, R52, R162 ;  /* 0x000000343751723e */ /* 0x000fe400048070a2 */
[----:B------:R-:W-:Y:S02]  /*81f0*/  F2FP.SATFINITE.E4M3.F32.PACK_AB_MERGE_C R83, R51, R166, R83 ;  /* 0x000000a63353723e */ /* 0x000fe40004807053 */
[----:B------:R-:W-:Y:S02]  /*8200*/  F2FP.SATFINITE.E4M3.F32.PACK_AB_MERGE_C R85, R54, R53, R164 ;  /* 0x000000353655723e */ /* 0x000fe400048070a4 */
[----:B------:R-:W-:-:S07]  /*8210*/  F2FP.SATFINITE.E4M3.F32.PACK_AB_MERGE_C R87, R49, R160, R161 ;  /* 0x000000a03157723e */ /* 0x000fce00048070a1 */
.L_x_2404:
[----:B------:R-:W-:Y:S05]  /*8220*/  BSYNC B2 ;  /* 0x0000000000027941 */ /* 0x000fea0003800000 */
.L_x_2403:
        /* <DEDUP_REMOVED lines=11> */
.L_x_2402:
[----:B------:R-:W-:Y:S05]  /*82e0*/  BSYNC B1 ;  /* 0x0000000000017941 */ /* 0x000fea0003800000 */
.L_x_2401:
[----:B-1----:R-:W-:Y:S01]  /*82f0*/  VIADD R49, R19, 0x20 ;  /* 0x0000002013317836 */ /* 0x002fe20000000000 */
[----:B------:R-:W-:Y:S04]  /*8300*/  BSSY B1, `(.L_x_2405) ;  /* 0x0000105000017945 */ /* 0x000fe80003800000 */
        /* <DEDUP_REMOVED lines=12> */
[----:B------:R-:W-:Y:S01]  /*83d0*/  IADD3 R82, R81, R49, RZ ;  /* 0x0000003151527210 */ /* 0x000fe20007ffe0ff */
[----:B------:R-:W-:Y:S01]  /*83e0*/  IMAD.SHL.U32 R51, R51, 0x80, RZ ;  /* 0x0000008033337824 */ /* 0x000fe200078e00ff */
[----:B------:R-:W-:Y:S01]  /*83f0*/  SHF.R.S32.HI R49, RZ, 0x1f, R48 ;  /* 0x0000001fff317819 */ /* 0x000fe20000011430 */
[----:B------:R-:W-:Y:S01]  /*8400*/  IMAD.SHL.U32 R52, R52, 0x80, RZ ;  /* 0x0000008034347824 */ /* 0x000fe200078e00ff */
[----:B------:R-:W-:-:S02]  /*8410*/  IADD3.X R86, R41, R82, R106, P3, P4 ;  /* 0x0000005229567210 */ /* 0x000fc40001fe846a */
        /* <DEDUP_REMOVED lines=11> */
[----:B------:R-:W-:-:S04]  /*84d0*/  LOP3.LUT R49, R49, 0xffffc000, RZ, 0xc0, !PT ;  /* 0xffffc00031317812 */ /* 0x000fc800078ec0ff */
[----:B---3--:R-:W-:Y:S01]  /*84e0*/  IADD3 R51, R48, R49, R50 ;  /* 0x0000003130337210 */ /* 0x008fe20007ffe032 */
[----:B------:R-:W-:-:S04]  /*84f0*/  IMAD R49, R232, 0x8000, R112 ;  /* 0x00008000e8317824 */ /* 0x000fc800078e0270 */
[----:B------:R-:W-:Y:S02]  /*8500*/  IMAD R51, R232, 0x8000, R51 ;  /* 0x00008000e8337824 */ /* 0x000fe400078e0233 */
[C---:B------:R-:W-:Y:S02]  /*8510*/  IMAD.IADD R49, R18.reuse, 0x1, R49 ;  /* 0x0000000112317824 */ /* 0x040fe400078e0231 */
[----:B------:R-:W-:-:S04]  /*8520*/  IMAD.IADD R52, R18, 0x1, R51 ;  /* 0x0000000112347824 */ /* 0x000fc800078e0233 */
[----:B------:R-:W1:Y:S04]  /*8530*/  LDS.128 R48, [R49+0x28400] ;  /* 0x0284000031307984 */ /* 0x000e680000000c00 */
[----:B------:R-:W2:Y:S01]  /*8540*/  LDS.128 R52, [R52+0x28400] ;  /* 0x0284000034347984 */ /* 0x000ea20000000c00 */
[----:B------:R-:W-:Y:S05]  /*8550*/  @P2 BRA `(.L_x_2408) ;  /* 0x0000000c004c2947 */ /* 0x000fea0003800000 */
[----:B------:R-:W-:Y:S01]  /*8560*/  SHF.R.U32.HI R153, RZ, 0x8, R57 ;  /* 0x00000008ff997819 */ /* 0x000fe20000011639 */
[----:B--2---:R-:W-:Y:S01]  /*8570*/  IMAD.MOV.U32 R62, RZ, RZ, R52 ;  /* 0x000000ffff3e7224 */ /* 0x004fe200078e0034 */
[----:B-1----:R-:W-:Y:S01]  /*8580*/  MOV R60, R48 ;  /* 0x00000030003c7202 */ /* 0x002fe20000000f00 */
[----:B------:R-:W-:Y:S01]  /*8590*/  IMAD.MOV.U32 R56, RZ, RZ, R49 ;  /* 0x000000ffff387224 */ /* 0x000fe200078e0031 */
[----:B------:R-:W-:Y:S01]  /*85a0*/  LOP3.LUT R87, R57, 0xff0000ff, RZ, 0xc0, !PT ;  /* 0xff0000ff39577812 */ /* 0x000fe200078ec0ff */
[----:B------:R-:W-:Y:S01]  /*85b0*/  IMAD.SHL.U32 R48, R153, 0x100, RZ ;  /* 0x0000010099307824 */ /* 0x000fe200078e00ff */
[----:B------:R-:W-:Y:S02]  /*85c0*/  SHF.R.U32.HI R151, RZ, 0x8, R59 ;  /* 0x00000008ff977819 */ /* 0x000fe4000001163b */
        /* <DEDUP_REMOVED lines=19> */
[----:B------:R-:W-:Y:S01]  /*8700*/  F2FP.F16.E4M3.UNPACK_B R129, R146.H1 ;  /* 0x00000092ff81723e */ /* 0x000fe200030006ff */
[----:B------:R-:W-:Y:S01]  /*8710*/  IMAD.U32 R128, R128, 0x10000, RZ ;  /* 0x0001000080807824 */ /* 0x000fe200078e00ff */
        /* <DEDUP_REMOVED lines=12> */
[C---:B------:R-:W-:Y:S01]  /*87e0*/  FMUL.FTZ R150, R58.reuse, R49 ;  /* 0x000000313a967220 */ /* 0x040fe20000410000 */
[----:B------:R-:W-:Y:S01]  /*87f0*/  LOP3.LUT R49, R153, 0xff0000, R128, 0xf8, !PT ;  /* 0x00ff000099317812 */ /* 0x000fe200078ef880 */
[----:B------:R-:W-:Y:S01]  /*8800*/  HADD2.F32 R128, -RZ, R84.H1_H1 ;  /* 0x30000054ff807230 */ /* 0x000fe20000004100 */
[----:B------:R-:W-:Y:S01]  /*8810*/  F2FP.F16.E4M3.UNPACK_B R146, R146 ;  /* 0x00000092ff92723e */ /* 0x000fe200020006ff */
[-C--:B------:R-:W-:Y:S01]  /*8820*/  FFMA.FTZ R58, R58, R87.reuse, -R155 ;  /* 0x000000573a3a7223 */ /* 0x080fe2000001089b */
[----:B------:R-:W-:Y:S01]  /*8830*/  FFMA.FTZ R59, R59, R87, R150 ;  /* 0x000000573b3b7223 */ /* 0x000fe20000010096 */
[----:B------:R-:W-:Y:S01]  /*8840*/  HADD2.F32 R84, -RZ, R129.H1_H1 ;  /* 0x30000081ff547230 */ /* 0x000fe20000004100 */
[----:B------:R-:W-:Y:S01]  /*8850*/  F2FP.F16.E4M3.UNPACK_B R60, R60 ;  /* 0x0000003cff3c723e */ /* 0x000fe200020006ff */
[----:B------:R-:W-:Y:S01]  /*8860*/  HADD2.F32 R87, -RZ, R63.H1_H1 ;  /* 0x3000003fff577230 */ /* 0x000fe20000004100 */
[----:B------:R-:W-:Y:S01]  /*8870*/  F2FP.F16.E4M3.UNPACK_B R63, R62 ;  /* 0x0000003eff3f723e */ /* 0x000fe200020006ff */
[----:B------:R-:W-:-:S02]  /*8880*/  HADD2.F32 R129, -RZ, R146.H0_H0 ;  /* 0x20000092ff817230 */ /* 0x000fc40000004100 */
[-C--:B------:R-:W-:Y:S01]  /*8890*/  FMUL.FTZ R152, R61, R84.reuse ;  /* 0x000000543d987220 */ /* 0x080fe20000410000 */
[----:B------:R-:W-:Y:S01]  /*88a0*/  F2FP.F16.E4M3.UNPACK_B R149, R149 ;  /* 0x00000095ff95723e */ /* 0x000fe200020006ff */
[----:B------:R-:W-:Y:S01]  /*88b0*/  FMUL.FTZ R150, R87, R84 ;  /* 0x0000005457967220 */ /* 0x000fe20000410000 */
[----:B------:R-:W-:Y:S01]  /*88c0*/  HADD2.F32 R84, -RZ, R63.H0_H0 ;  /* 0x2000003fff547230 */ /* 0x000fe20000004100 */
[----:B------:R-:W-:Y:S01]  /*88d0*/  LOP3.LUT R52, R151, 0xff0000, R52, 0xf8, !PT ;  /* 0x00ff000097347812 */ /* 0x000fe200078ef834 */
[----:B------:R-:W-:Y:S02]  /*88e0*/  HADD2.F32 R62, -RZ, R60.H0_H0 ;  /* 0x2000003cff3e7230 */ /* 0x000fe40000004100 */
[----:B------:R-:W-:Y:S01]  /*88f0*/  FFMA.FTZ R154, R87, R128, R152 ;  /* 0x00000080579a7223 */ /* 0x000fe20000010098 */
[----:B------:R-:W-:Y:S02]  /*8900*/  HADD2.F32 R87, -RZ, R149.H0_H0 ;  /* 0x20000095ff577230 */ /* 0x000fe40000004100 */
[----:B------:R-:W-:Y:S01]  /*8910*/  FMUL.FTZ R151, R84, R129 ;  /* 0x0000008154977220 */ /* 0x000fe20000410000 */
[----:B------:R-:W-:-:S02]  /*8920*/  HADD2.F32 R146, -RZ, R146.H1_H1 ;  /* 0x30000092ff927230 */ /* 0x000fc40000004100 */
[C---:B------:R-:W-:Y:S01]  /*8930*/  FMUL.FTZ R129, R62.reuse, R129 ;  /* 0x000000813e817220 */ /* 0x040fe20000410000 */
[----:B------:R-:W-:Y:S02]  /*8940*/  HADD2.F32 R63, -RZ, R63.H1_H1 ;  /* 0x3000003fff3f7230 */ /* 0x000fe40000004100 */
[----:B------:R-:W-:Y:S01]  /*8950*/  FFMA.FTZ R61, R61, R128, -R150 ;  /* 0x000000803d3d7223 */ /* 0x000fe20000010896 */
        /* <DEDUP_REMOVED lines=11> */
[--C-:B------:R-:W-:Y:S01]  /*8a10*/  HADD2.F32 R129, -RZ, R62.reuse.H0_H0 ;  /* 0x2000003eff817230 */ /* 0x100fe20000004100 */
[-C--:B------:R-:W-:Y:S01]  /*8a20*/  F2FP.F16.E4M3.UNPACK_B R128, R148.reuse.H1 ;  /* 0x00000094ff80723e */ /* 0x080fe200030006ff */
[----:B------:R-:W-:Y:S01]  /*8a30*/  HADD2.F32 R149, -RZ, R62.H1_H1 ;  /* 0x3000003eff957230 */ /* 0x000fe20000004100 */
[----:B------:R-:W-:Y:S01]  /*8a40*/  F2FP.F16.E4M3.UNPACK_B R147, R147 ;  /* 0x00000093ff93723e */ /* 0x000fe200020006ff */
[----:B------:R-:W-:Y:S01]  /*8a50*/  HADD2.F32 R87, -RZ, R84.H0_H0 ;  /* 0x20000054ff577230 */ /* 0x000fe20000004100 */
[----:B------:R-:W-:Y:S01]  /*8a60*/  F2FP.F16.E4M3.UNPACK_B R57, R57 ;  /* 0x00000039ff39723e */ /* 0x000fe200020006ff */
[----:B------:R-:W-:Y:S01]  /*8a70*/  HADD2.F32 R62, -RZ, R60.H0_H0 ;  /* 0x2000003cff3e7230 */ /* 0x000fe20000004100 */
[----:B------:R-:W-:Y:S01]  /*8a80*/  F2FP.F16.E4M3.UNPACK_B R148, R148 ;  /* 0x00000094ff94723e */ /* 0x000fe200020006ff */
[----:B------:R-:W-:-:S02]  /*8a90*/  HADD2.F32 R84, -RZ, R84.H1_H1 ;  /* 0x30000054ff547230 */ /* 0x000fc40000004100 */
[-C--:B------:R-:W-:Y:S01]  /*8aa0*/  FMUL.FTZ R155, R87, R129.reuse ;  /* 0x00000081579b7220 */ /* 0x080fe20000410000 */
[----:B------:R-:W-:Y:S02]  /*8ab0*/  HADD2.F32 R60, -RZ, R60.H1_H1 ;  /* 0x3000003cff3c7230 */ /* 0x000fe40000004100 */
[----:B------:R-:W-:Y:S01]  /*8ac0*/  FMUL.FTZ R152, R62, R129 ;  /* 0x000000813e987220 */ /* 0x000fe20000410000 */
[--C-:B------:R-:W-:Y:S02]  /*8ad0*/  HADD2.F32 R129, -RZ, R128.reuse.H1_H1 ;  /* 0x30000080ff817230 */ /* 0x100fe40000004100 */
[-C--:B------:R-:W-:Y:S01]  /*8ae0*/  FMUL.FTZ R157, R84, R149.reuse ;  /* 0x00000095549d7220 */ /* 0x080fe20000410000 */
[----:B------:R-:W-:Y:S02]  /*8af0*/  HADD2.F32 R63, -RZ, R128.H0_H0 ;  /* 0x20000080ff3f7230 */ /* 0x000fe40000004100 */
[C---:B------:R-:W-:Y:S01]  /*8b00*/  FMUL.FTZ R149, R60.reuse, R149 ;  /* 0x000000953c957220 */ /* 0x040fe20000410000 */
[----:B------:R-:W-:Y:S01]  /*8b10*/  F2FP.SATFINITE.E4M3.F32.PACK_AB_MERGE_C R58, R61, R58, RZ ;  /* 0x0000003a3d3a723e */ /* 0x000fe200048070ff */
[----:B------:R-:W-:Y:S01]  /*8b20*/  FFMA.FTZ R156, R60, R129, -R157 ;  /* 0x000000813c9c7223 */ /* 0x000fe2000001089d */
[----:B------:R-:W-:Y:S01]  /*8b30*/  F2FP.F16.E4M3.UNPACK_B R60, R54 ;  /* 0x00000036ff3c723e */ /* 0x000fe200020006ff */
[-C--:B------:R-:W-:Y:S01]  /*8b40*/  FFMA.FTZ R155, R62, R63.reuse, -R155 ;  /* 0x0000003f3e9b7223 */ /* 0x080fe2000001089b */
[----:B------:R-:W-:Y:S01]  /*8b50*/  FFMA.FTZ R152, R87, R63, R152 ;  /* 0x0000003f57987223 */ /* 0x000fe20000010098 */
[----:B------:R-:W-:-:S02]  /*8b60*/  HADD2.F32 R87, -RZ, R147.H0_H0 ;  /* 0x20000093ff577230 */ /* 0x000fc40000004100 */
[----:B------:R-:W-:Y:S01]  /*8b70*/  FFMA.FTZ R149, R84, R129, R149 ;  /* 0x0000008154957223 */ /* 0x000fe20000010095 */
[--C-:B------:R-:W-:Y:S01]  /*8b80*/  HADD2.F32 R62, -RZ, R60.reuse.H0_H0 ;  /* 0x2000003cff3e7230 */ /* 0x100fe20000004100 */
[----:B------:R-:W-:Y:S01]  /*8b90*/  F2FP.F16.E4M3.UNPACK_B R61, R56 ;  /* 0x00000038ff3d723e */ /* 0x000fe200020006ff */
[----:B------:R-:W-:Y:S01]  /*8ba0*/  HADD2.F32 R54, -RZ, R57.H0_H0 ;  /* 0x20000039ff367230 */ /* 0x000fe20000004100 */
[----:B------:R-:W-:Y:S01]  /*8bb0*/  F2FP.SATFINITE.E4M3.F32.PACK_AB_MERGE_C R155, R156, R155, RZ ;  /* 0x0000009b9c9b723e */ /* 0x000fe200048070ff */
[----:B------:R-:W-:Y:S02]  /*8bc0*/  HADD2.F32 R147, -RZ, R147.H1_H1 ;  /* 0x30000093ff937230 */ /* 0x000fe40000004100 */
[-C--:B------:R-:W-:Y:S01]  /*8bd0*/  FMUL.FTZ R129, R62, R87.reuse ;  /* 0x000000573e817220 */ /* 0x080fe20000410000 */
[----:B------:R-:W-:Y:S02]  /*8be0*/  HADD2.F32 R60, -RZ, R60.H1_H1 ;  /* 0x3000003cff3c7230 */ /* 0x000fe40000004100 */
[----:B------:R-:W-:Y:S01]  /*8bf0*/  FMUL.FTZ R87, R54, R87 ;  /* 0x0000005736577220 */ /* 0x000fe20000410000 */
[----:B------:R-:W-:Y:S01]  /*8c00*/  HADD2.F32 R63, -RZ, R148.H0_H0 ;  /* 0x20000094ff3f7230 */ /* 0x000fe20000004100 */
[----:B------:R-:W-:Y:S01]  /*8c10*/  F2FP.SATFINITE.E4M3.F32.PACK_AB_MERGE_C R58, R146, R151, R58 ;  /* 0x00000097923a723e */ /* 0x000fe2000480703a */
[----:B------:R-:W-:-:S02]  /*8c20*/  HADD2.F32 R57, -RZ, R57.H1_H1 ;  /* 0x30000039ff397230 */ /* 0x000fc40000004100 */
[----:B------:R-:W-:Y:S01]  /*8c30*/  FMUL.FTZ R128, R60, R147 ;  /* 0x000000933c807220 */ /* 0x000fe20000410000 */
[----:B------:R-:W-:Y:S02]  /*8c40*/  HADD2.F32 R148, -RZ, R148.H1_H1 ;  /* 0x30000094ff947230 */ /* 0x000fe40000004100 */
[-C--:B------:R-:W-:Y:S01]  /*8c50*/  FFMA.FTZ R54, R54, R63.reuse, -R129 ;  /* 0x0000003f36367223 */ /* 0x080fe20000010881 */
[----:B------:R-:W-:Y:S01]  /*8c60*/  FFMA.FTZ R84, R62, R63, R87 ;  /* 0x0000003f3e547223 */ /* 0x000fe20000010057 */
[C---:B------:R-:W-:Y:S01]  /*8c70*/  FMUL.FTZ R147, R57.reuse, R147 ;  /* 0x0000009339937220 */ /* 0x040fe20000410000 */
[----:B------:R-:W-:Y:S01]  /*8c80*/  F2FP.F16.E4M3.UNPACK_B R62, R53 ;  /* 0x00000035ff3e723e */ /* 0x000fe200020006ff */
[----:B------:R-:W-:Y:S01]  /*8c90*/  FFMA.FTZ R57, R57, R148, -R128 ;  /* 0x0000009439397223 */ /* 0x000fe20000010880 */
[----:B------:R-:W-:Y:S01]  /*8ca0*/  F2FP.F16.E4M3.UNPACK_B R129, R52 ;  /* 0x00000034ff81723e */ /* 0x000fe200020006ff */
[----:B------:R-:W-:Y:S01]  /*8cb0*/  FFMA.FTZ R147, R60, R148, R147 ;  /* 0x000000943c937223 */ /* 0x000fe20000010093 */
[----:B------:R-:W-:Y:S01]  /*8cc0*/  F2FP.F16.E4M3.UNPACK_B R87, R50 ;  /* 0x00000032ff57723e */ /* 0x000fe200020006ff */
[----:B------:R-:W-:Y:S01]  /*8cd0*/  HADD2.F32 R63, -RZ, R62.H0_H0 ;  /* 0x2000003eff3f7230 */ /* 0x000fe20000004100 */
[----:B------:R-:W-:Y:S01]  /*8ce0*/  F2FP.SATFINITE.E4M3.F32.PACK_AB_MERGE_C R149, R149, R152, RZ ;  /* 0x000000989595723e */ /* 0x000fe200048070ff */
[----:B------:R-:W-:Y:S01]  /*8cf0*/  HADD2.F32 R146, -RZ, R129.H0_H0 ;  /* 0x20000081ff927230 */ /* 0x000fe20000004100 */
[----:B------:R-:W-:Y:S01]  /*8d00*/  F2FP.SATFINITE.E4M3.F32.PACK_AB_MERGE_C R57, R57, R54, R155 ;  /* 0x000000363939723e */ /* 0x000fe2000480709b */
[----:B------:R-:W-:Y:S01]  /*8d10*/  HADD2.F32 R60, -RZ, R61.H0_H0 ;  /* 0x2000003dff3c7230 */ /* 0x000fe20000004100 */
[----:B------:R-:W-:Y:S01]  /*8d20*/  F2FP.SATFINITE.E4M3.F32.PACK_AB_MERGE_C R54, R147, R84, R149 ;  /* 0x000000549336723e */ /* 0x000fe20004807095 */
        /* <DEDUP_REMOVED lines=16> */
[--C-:B------:R-:W-:Y:S01]  /*8e30*/  HADD2.F32 R84, -RZ, R63.reuse.H0_H0 ;  /* 0x2000003fff547230 */ /* 0x100fe20000004100 */
[----:B------:R-:W-:Y:S01]  /*8e40*/  F2FP.F16.E4M3.UNPACK_B R50, R50.H1 ;  /* 0x00000032ff32723e */ /* 0x000fe200030006ff */
[----:B------:R-:W-:Y:S01]  /*8e50*/  HADD2.F32 R62, -RZ, R56.H0_H0 ;  /* 0x20000038ff3e7230 */ /* 0x000fe20000004100 */
[----:B------:R-:W-:Y:S01]  /*8e60*/  F2FP.SATFINITE.E4M3.F32.PACK_AB_MERGE_C R59, R154, R59, RZ ;  /* 0x0000003b9a3b723e */ /* 0x000fe200048070ff */
[----:B------:R-:W-:-:S02]  /*8e70*/  HADD2.F32 R63, -RZ, R63.H1_H1 ;  /* 0x3000003fff3f7230 */ /* 0x000fc40000004100 */
[--C-:B------:R-:W-:Y:S01]  /*8e80*/  HADD2.F32 R146, -RZ, R128.reuse.H1_H1 ;  /* 0x30000080ff927230 */ /* 0x100fe20000004100 */
[----:B------:R-:W-:Y:S01]  /*8e90*/  F2FP.SATFINITE.E4M3.F32.PACK_AB_MERGE_C R59, R153, R150, R59 ;  /* 0x00000096993b723e */ /* 0x000fe2000480703b */
[----:B------:R-:W-:Y:S02]  /*8ea0*/  HADD2.F32 R129, -RZ, R128.H0_H0 ;  /* 0x20000080ff817230 */ /* 0x000fe40000004100 */
[----:B------:R-:W-:Y:S02]  /*8eb0*/  HADD2.F32 R56, -RZ, R56.H1_H1 ;  /* 0x30000038ff387230 */ /* 0x000fe40000004100 */
[----:B------:R-:W-:Y:S01]  /*8ec0*/  FMUL.FTZ R149, R63, R146 ;  /* 0x000000923f957220 */ /* 0x000fe20000410000 */
[--C-:B------:R-:W-:Y:S02]  /*8ed0*/  HADD2.F32 R87, -RZ, R50.reuse.H0_H0 ;  /* 0x20000032ff577230 */ /* 0x100fe40000004100 */
[----:B------:R-:W-:Y:S01]  /*8ee0*/  FMUL.FTZ R147, R84, R129 ;  /* 0x0000008154937220 */ /* 0x000fe20000410000 */
[----:B------:R-:W-:-:S02]  /*8ef0*/  HADD2.F32 R128, -RZ, R50.H1_H1 ;  /* 0x30000032ff807230 */ /* 0x000fc40000004100 */
[----:B------:R-:W-:Y:S01]  /*8f00*/  FMUL.FTZ R146, R56, R146 ;  /* 0x0000009238927220 */ /* 0x000fe20000410000 */
[C---:B------:R-:W-:Y:S01]  /*8f10*/  FMUL.FTZ R129, R62.reuse, R129 ;  /* 0x000000813e817220 */ /* 0x040fe20000410000 */
[----:B------:R-:W-:Y:S01]  /*8f20*/  FFMA.FTZ R150, R62, R87, -R147 ;  /* 0x000000573e967223 */ /* 0x000fe20000010893 */
[----:B------:R-:W-:Y:S01]  /*8f30*/  F2FP.F16.E4M3.UNPACK_B R147, R49.H1 ;  /* 0x00000031ff93723e */ /* 0x000fe200030006ff */
[-C--:B------:R-:W-:Y:S01]  /*8f40*/  FFMA.FTZ R152, R63, R128.reuse, R146 ;  /* 0x000000803f987223 */ /* 0x080fe20000010092 */
[----:B------:R-:W-:Y:S01]  /*8f50*/  F2FP.F16.E4M3.UNPACK_B R63, R55.H1 ;  /* 0x00000037ff3f723e */ /* 0x000fe200030006ff */
[----:B------:R-:W-:Y:S01]  /*8f60*/  FFMA.FTZ R151, R84, R87, R129 ;  /* 0x0000005754977223 */ /* 0x000fe20000010081 */
[----:B------:R-:W-:Y:S01]  /*8f70*/  F2FP.F16.E4M3.UNPACK_B R50, R51 ;  /* 0x00000033ff32723e */ /* 0x000fe200020006ff */
[----:B------:R-:W-:Y:S01]  /*8f80*/  FFMA.FTZ R153, R56, R128, -R149 ;  /* 0x0000008038997223 */ /* 0x000fe20000010895 */
[----:B------:R-:W-:Y:S01]  /*8f90*/  F2FP.F16.E4M3.UNPACK_B R146, R49 ;  /* 0x00000031ff92723e */ /* 0x000fe200020006ff */
[----:B------:R-:W-:Y:S01]  /*8fa0*/  HADD2.F32 R149, -RZ, R147.H0_H0 ;  /* 0x20000093ff957230 */ /* 0x000fe20000004100 */
[----:B------:R-:W-:Y:S01]  /*8fb0*/  F2FP.F16.E4M3.UNPACK_B R62, R55 ;  /* 0x00000037ff3e723e */ /* 0x000fe200020006ff */
        /* <DEDUP_REMOVED lines=17> */
[-C--:B------:R-:W-:Y:S01]  /*90d0*/  FFMA.FTZ R154, R55, R128.reuse, -R154 ;  /* 0x00000080379a7223 */ /* 0x080fe2000001089a */
[----:B------:R-:W-:Y:S02]  /*90e0*/  HADD2.F32 R51, -RZ, R51.H1_H1 ;  /* 0x30000033ff337230 */ /* 0x000fe40000004100 */
[----:B------:R-:W-:Y:S01]  /*90f0*/  FFMA.FTZ R155, R84, R128, R155 ;  /* 0x00000080549b7223 */ /* 0x000fe2000001009b */
[----:B------:R-:W-:Y:S01]  /*9100*/  FFMA.FTZ R149, R48, R129, R149 ;  /* 0x0000008130957223 */ /* 0x000fe20000010095 */
[----:B------:R-:W-:Y:S02]  /*9110*/  HADD2.F32 R62, -RZ, R62.H1_H1 ;  /* 0x3000003eff3e7230 */ /* 0x000fe40000004100 */
[----:B------:R-:W-:Y:S01]  /*9120*/  FMUL.FTZ R84, R63, R56 ;  /* 0x000000383f547220 */ /* 0x000fe20000410000 */
[----:B------:R-:W-:-:S02]  /*9130*/  HADD2.F32 R55, -RZ, R146.H1_H1 ;  /* 0x30000092ff377230 */ /* 0x000fc40000004100 */
[----:B------:R-:W-:Y:S01]  /*9140*/  FMUL.FTZ R56, R51, R56 ;  /* 0x0000003833387220 */ /* 0x000fe20000410000 */
[----:B------:R-:W-:Y:S01]  /*9150*/  HADD2.F32 R50, -RZ, R50.H1_H1 ;  /* 0x30000032ff327230 */ /* 0x000fe20000004100 */
[----:B------:R-:W-:Y:S01]  /*9160*/  F2FP.SATFINITE.E4M3.F32.PACK_AB_MERGE_C R150, R153, R150, RZ ;  /* 0x000000969996723e */ /* 0x000fe200048070ff */
        /* <DEDUP_REMOVED lines=14> */
[----:B------:R-:W-:Y:S02]  /*9250*/  F2FP.SATFINITE.E4M3.F32.PACK_AB_MERGE_C R53, R52, R61, R151 ;  /* 0x0000003d3435723e */ /* 0x000fe40004807097 */
[----:B------:R-:W-:Y:S02]  /*9260*/  F2FP.SATFINITE.E4M3.F32.PACK_AB_MERGE_C R51, R87, R154, R84 ;  /* 0x0000009a5733723e */ /* 0x000fe40004807054 */
[----:B------:R-:W-:Y:S02]  /*9270*/  F2FP.SATFINITE.E4M3.F32.PACK_AB_MERGE_C R55, R62, R155, R56 ;  /* 0x0000009b3e37723e */ /* 0x000fe40004807038 */
[----:B------:R-:W-:-:S07]  /*9280*/  MOV R52, R59 ;  /* 0x0000003b00347202 */ /* 0x000fce0000000f00 */
.L_x_2408:
[----:B------:R-:W-:Y:S05]  /*9290*/  BSYNC B2 ;  /* 0x0000000000027941 */ /* 0x000fea0003800000 */
.L_x_2407:
        /* <DEDUP_REMOVED lines=11> */
.L_x_2406:
[----:B------:R-:W-:Y:S05]  /*9350*/  BSYNC B1 ;  /* 0x0000000000017941 */ /* 0x000fea0003800000 */
.L_x_2405:
        /* <DEDUP_REMOVED lines=34> */
[----:B------:R-:W-:Y:S01]  /*9580*/  LOP3.LUT R63, R65, 0xff0000ff, RZ, 0xc0, !PT ;  /* 0xff0000ff413f7812 */ /* 0x000fe200078ec0ff */
[----:B------:R-:W-:Y:S01]  /*9590*/  IMAD.MOV.U32 R62, RZ, RZ, R54 ;  /* 0x000000ffff3e7224 */ /* 0x000fe200078e0036 */
[----:B------:R-:W-:Y:S01]  /*95a0*/  SHF.R.U32.HI R87, RZ, 0x10, R65 ;  /* 0x00000010ff577819 */ /* 0x000fe20000011641 */
[----:B-1----:R-:W-:Y:S01]  /*95b0*/  IMAD.MOV.U32 R65, RZ, RZ, R48 ;  /* 0x000000ffff417224 */ /* 0x002fe200078e0030 */
[----:B------:R-:W-:Y:S02]  /*95c0*/  SHF.R.U32.HI R82, RZ, 0x8, R69 ;  /* 0x00000008ff527819 */ /* 0x000fe40000011645 */
[----:B------:R-:W-:Y:S01]  /*95d0*/  SHF.L.U32 R48, R60, 0x8, RZ ;  /* 0x000000083c307819 */ /* 0x000fe200000006ff */
        /* <DEDUP_REMOVED lines=84> */
[--C-:B------:R-:W-:Y:S02]  /*9b20*/  HADD2.F32 R69, -RZ, R145.reuse.H0_H0 ;  /* 0x20000091ff457230 */ /* 0x100fe40000004100 */
[----:B------:R-:W-:Y:S01]  /*9b30*/  FFMA.FTZ R129, R65, R70, -R66 ;  /* 0x0000004641817223 */ /* 0x000fe20000010842 */
[----:B------:R-:W-:Y:S01]  /*9b40*/  F2FP.F16.E4M3.UNPACK_B R65, R62 ;  /* 0x0000003eff41723e */ /* 0x000fe200020006ff */
[--C-:B------:R-:W-:Y:S01]  /*9b50*/  HADD2.F32 R62, -RZ, R60.reuse.H0_H0 ;  /* 0x2000003cff3e7230 */ /* 0x100fe20000004100 */
        /* <DEDUP_REMOVED lines=25> */
[----:B------:R-:W-:Y:S01]  /*9cf0*/  F2FP.F16.E4M3.UNPACK_B R70, R52 ;  /* 0x00000034ff46723e */ /* 0x000fe200020006ff */
[----:B------:R-:W-:Y:S01]  /*9d00*/  HADD2.F32 R65, -RZ, R66.H0_H0 ;  /* 0x20000042ff417230 */ /* 0x000fe20000004100 */
[----:B------:R-:W-:Y:S01]  /*9d10*/  F2FP.SATFINITE.E4M3.F32.PACK_AB_MERGE_C R60, R60, R69, R144 ;  /* 0x000000453c3c723e */ /* 0x000fe20004807090 */
[----:B------:R-:W-:-:S02]  /*9d20*/  HADD2.F32 R69, -RZ, R67.H1_H1 ;  /* 0x30000043ff457230 */ /* 0x000fc40000004100 */
[-C--:B------:R-:W-:Y:S01]  /*9d30*/  FMUL.FTZ R84, R68, R82.reuse ;  /* 0x0000005244547220 */ /* 0x080fe20000410000 */
[----:B------:R-:W-:Y:S02]  /*9d40*/  HADD2.F32 R71, -RZ, R70.H0_H0 ;  /* 0x20000046ff477230 */ /* 0x000fe40000004100 */
[C---:B------:R-:W-:Y:S01]  /*9d50*/  FMUL.FTZ R67, R65.reuse, R82 ;  /* 0x0000005241437220 */ /* 0x040fe20000410000 */
[----:B------:R-:W-:Y:S01]  /*9d60*/  HADD2.F32 R81, -RZ, R81.H1_H1 ;  /* 0x30000051ff517230 */ /* 0x000fe20000004100 */
[----:B------:R-:W-:Y:S01]  /*9d70*/  F2FP.SATFINITE.E4M3.F32.PACK_AB_MERGE_C R63, R140, R83, R87 ;  /* 0x000000538c3f723e */ /* 0x000fe20004807057 */
[----:B------:R-:W-:Y:S02]  /*9d80*/  HADD2.F32 R66, -RZ, R66.H1_H1 ;  /* 0x30000042ff427230 */ /* 0x000fe40000004100 */
[-C--:B------:R-:W-:Y:S01]  /*9d90*/  FFMA.FTZ R65, R65, R71.reuse, -R84 ;  /* 0x0000004741417223 */ /* 0x080fe20000010854 */
[----:B------:R-:W-:Y:S01]  /*9da0*/  FFMA.FTZ R83, R68, R71, R67 ;  /* 0x0000004744537223 */ /* 0x000fe20000010043 */
[----:B------:R-:W-:-:S02]  /*9db0*/  HADD2.F32 R70, -RZ, R70.H1_H1 ;  /* 0x30000046ff467230 */ /* 0x000fc40000004100 */
[CC--:B------:R-:W-:Y:S01]  /*9dc0*/  FMUL.FTZ R71, R69.reuse, R81.reuse ;  /* 0x0000005145477220 */ /* 0x0c0fe20000410000 */
[C---:B------:R-:W-:Y:S01]  /*9dd0*/  FMUL.FTZ R68, R66.reuse, R81 ;  /* 0x0000005142447220 */ /* 0x040fe20000410000 */
[----:B------:R-:W-:Y:S02]  /*9de0*/  F2FP.F16.E4M3.UNPACK_B R49, R49.H1 ;  /* 0x00000031ff31723e */ /* 0x000fe400030006ff */
[-C--:B------:R-:W-:Y:S01]  /*9df0*/  FFMA.FTZ R84, R66, R70.reuse, -R71 ;  /* 0x0000004642547223 */ /* 0x080fe20000010847 */
[----:B------:R-:W-:Y:S01]  /*9e00*/  F2FP.F16.E4M3.UNPACK_B R67, R53.H1 ;  /* 0x00000035ff43723e */ /* 0x000fe200030006ff */
[----:B------:R-:W-:Y:S01]  /*9e10*/  FFMA.FTZ R86, R69, R70, R68 ;  /* 0x0000004645567223 */ /* 0x000fe20000010044 */
[----:B------:R-:W-:Y:S01]  /*9e20*/  F2FP.F16.E4M3.UNPACK_B R66, R54.H1 ;  /* 0x00000036ff42723e */ /* 0x000fe200030006ff */
[----:B------:R-:W-:Y:S01]  /*9e30*/  HADD2.F32 R53, -RZ, R49.H0_H0 ;  /* 0x20000031ff357230 */ /* 0x000fe20000004100 */
[----:B------:R-:W-:Y:S01]  /*9e40*/  F2FP.F16.E4M3.UNPACK_B R52, R52.H1 ;  /* 0x00000034ff34723e */ /* 0x000fe200030006ff */
[--C-:B------:R-:W-:Y:S01]  /*9e50*/  HADD2.F32 R54, -RZ, R67.reuse.H0_H0 ;  /* 0x20000043ff367230 */ /* 0x100fe20000004100 */
[----:B------:R-:W-:Y:S01]  /*9e60*/  F2FP.SATFINITE.E4M3.F32.PACK_AB_MERGE_C R128, R129, R128, RZ ;  /* 0x000000808180723e */ /* 0x000fe200048070ff */
[--C-:B------:R-:W-:Y:S01]  /*9e70*/  HADD2.F32 R68, -RZ, R66.reuse.H0_H0 ;  /* 0x20000042ff447230 */ /* 0x100fe20000004100 */
[----:B------:R-:W-:Y:S01]  /*9e80*/  F2FP.F16.E4M3.UNPACK_B R71, R50.H1 ;  /* 0x00000032ff47723e */ /* 0x000fe200030006ff */
[----:B------:R-:W-:Y:S01]  /*9e90*/  HADD2.F32 R67, -RZ, R67.H1_H1 ;  /* 0x30000043ff437230 */ /* 0x000fe20000004100 */
[----:B------:R-:W-:Y:S01]  /*9ea0*/  F2FP.SATFINITE.E4M3.F32.PACK_AB_MERGE_C R62, R85, R62, R128 ;  /* 0x0000003e553e723e */ /* 0x000fe20004807080 */
[----:B------:R-:W-:-:S02]  /*9eb0*/  HADD2.F32 R70, -RZ, R66.H1_H1 ;  /* 0x30000042ff467230 */ /* 0x000fc40000004100 */
        /* <DEDUP_REMOVED lines=59> */
[----:B------:R-:W-:Y:S02]  /*a270*/  F2FP.SATFINITE.E4M3.F32.PACK_AB_MERGE_C R55, R50, R81, R68 ;  /* 0x000000513237723e */ /* 0x000fe40004807044 */
[----:B------:R-:W-:Y:S02]  /*a280*/  F2FP.SATFINITE.E4M3.F32.PACK_AB_MERGE_C R53, R86, R83, R87 ;  /* 0x000000535635723e */ /* 0x000fe40004807057 */
[----:B------:R-:W-:-:S07]  /*a290*/  MOV R50, R62 ;  /* 0x0000003e00327202 */ /* 0x000fce0000000f00 */
.L_x_2412:
[----:B------:R-:W-:Y:S05]  /*a2a0*/  BSYNC B2 ;  /* 0x0000000000027941 */ /* 0x000fea0003800000 */
.L_x_2411:
        /* <DEDUP_REMOVED lines=11> */
.L_x_2410:
[----:B------:R-:W-:Y:S05]  /*a360*/  BSYNC B1 ;  /* 0x0000000000017941 */ /* 0x000fea0003800000 */
.L_x_2409:
[----:B-1----:R-:W-:Y:S02]  /*a370*/  VIADD R49, R19, 0x60 ;  /* 0x0000006013317836 */ /* 0x002fe40000000000 */
[-C--:B--2---:R-:W-:Y:S02]  /*a380*/  IMAD R48, R118, R124.reuse, RZ ;  /* 0x0000007c76307224 */ /* 0x084fe400078e02ff */
[C---:B------:R-:W-:Y:S01]  /*a390*/  IMAD.WIDE.U32 R122, R49.reuse, R124, R122 ;  /* 0x0000007c317a7225 */ /* 0x040fe200078e007a */
[----:B------:R-:W-:-:S03]  /*a3a0*/  ISETP.GE.OR P3, PT, R49, R117, P0 ;  /* 0x000000753100720c */ /* 0x000fc60000766670 */
[----:B------:R-:W-:-:S10]  /*a3b0*/  IMAD R125, R49, R125, R48 ;  /* 0x0000007d317d7224 */ /* 0x000fd400078e0230 */
[----:B------:R-:W-:Y:S05]  /*a3c0*/  @P3 BRA `(.L_x_2391) ;  /* 0x0000001400383947 */ /* 0x000fea0003800000 */
[----:B------:R-:W2:Y:S01]  /*a3d0*/  LDL R50, [R1+0x28] ;  /* 0x0000280001327983 */ /* 0x000ea20000100800 */
[----:B------:R-:W1:Y:S01]  /*a3e0*/  LDC.64 R56, c[0x0][0x2e8] ;  /* 0x0000ba00ff387b82 */ /* 0x000e620000000a00 */
[----:B------:R-:W-:Y:S01]  /*a3f0*/  IMAD.IADD R60, R123, 0x1, R125 ;  /* 0x000000017b3c7824 */ /* 0x000fe200078e027d */
[----:B------:R-:W-:Y:S01]  /*a400*/  IADD3 R59, P3, P4, R100, R122, R40 ;  /* 0x0000007a643b7210 */ /* 0x000fe20007c7e028 */
[----:B------:R-:W-:Y:S01]  /*a410*/  BSSY B1, `(.L_x_2413) ;  /* 0x00000ec000017945 */ /* 0x000fe20003800000 */
[----:B------:R-:W-:Y:S02]  /*a420*/  ISETP.NE.AND P6, PT, R0, RZ, PT ;  /* 0x000000ff0000720c */ /* 0x000fe40003fc5270 */
[----:B------:R-:W-:Y:S02]  /*a430*/  IADD3.X R48, R41, R60, R106, P3, P4 ;  /* 0x0000003c29307210 */ /* 0x000fe40001fe846a */
[----:B------:R-:W-:Y:S02]  /*a440*/  SEL R143, R114, R143, !P6 ;  /* 0x0000008f728f7207 */ /* 0x000fe40007000000 */
[----:B-1----:R-:W-:-:S05]  /*a450*/  IADD3 R58, P3, R59, R56, RZ ;  /* 0x000000383b3a7210 */ /* 0x002fca0007f7e0ff */
[----:B------:R-:W-:Y:S01]  /*a460*/  IMAD.X R59, R48, 0x1, R57, P3 ;  /* 0x00000001303b7824 */ /* 0x000fe200018e0639 */
[----:B------:R-:W-:-:S04]  /*a470*/  SHF.R.S32.HI R48, RZ, 0x1f, R143 ;  /* 0x0000001fff307819 */ /* 0x000fc8000001148f */
[----:B------:R-:W-:-:S04]  /*a480*/  LEA.HI R48, R48, R143, RZ, 0x5 ;  /* 0x0000008f30307211 */ /* 0x000fc800078f28ff */
[----:B------:R-:W-:-:S04]  /*a490*/  LEA.HI.SX32 R48, R48, R105, 0x1b ;  /* 0x0000006930307211 */ /* 0x000fc800078fdaff */
[----:B------:R-:W-:Y:S01]  /*a4a0*/  SHF.R.S32.HI R49, RZ, 0x1f, R48 ;  /* 0x0000001fff317819 */ /* 0x000fe20000011430 */
[----:B------:R-:W-:-:S03]  /*a4b0*/  IMAD.SHL.U32 R61, R48, 0x10, RZ ;  /* 0x00000010303d7824 */ /* 0x000fc600078e00ff */
        /* <DEDUP_REMOVED lines=18> */
[----:B------:R-:W-:Y:S01]  /*a5e0*/  IMAD.SHL.U32 R48, R65, 0x100, RZ ;  /* 0x0000010041307824 */ /* 0x000fe200078e00ff */
[----:B------:R-:W-:Y:S01]  /*a5f0*/  SHF.R.U32.HI R71, RZ, 0x10, R73 ;  /* 0x00000010ff477819 */ /* 0x000fe20000011649 */
[----:B------:R-:W-:Y:S01]  /*a600*/  IMAD.MOV.U32 R65, RZ, RZ, R50 ;  /* 0x000000ffff417224 */ /* 0x000fe200078e0032 */
[----:B------:R-:W-:Y:S02]  /*a610*/  SHF.R.U32.HI R72, RZ, 0x10, R75 ;  /* 0x00000010ff487819 */ /* 0x000fe4000001164b */
[----:B------:R-:W-:Y:S01]  /*a620*/  LOP3.LUT R63, R63, 0xff00, R48, 0xf8, !PT ;  /* 0x0000ff003f3f7812 */ /* 0x000fe200078ef830 */
[----:B------:R-:W-:Y:S01]  /*a630*/  IMAD.SHL.U32 R48, R70, 0x100, RZ ;  /* 0x0000010046307824 */ /* 0x000fe200078e00ff */
[----:B------:R-:W-:-:S02]  /*a640*/  LOP3.LUT R67, R75, 0xff0000ff, RZ, 0xc0, !PT ;  /* 0xff0000ff4b437812 */ /* 0x000fc400078ec0ff */
[----:B------:R-:W-:Y:S02]  /*a650*/  SHF.R.U32.HI R68, RZ, 0x8, R77 ;  /* 0x00000008ff447819 */ /* 0x000fe4000001164d */
[----:B------:R-:W-:Y:S01]  /*a660*/  MOV R66, R52 ;  /* 0x0000003400427202 */ /* 0x000fe20000000f00 */
[----:B------:R-:W-:Y:S01]  /*a670*/  IMAD.U32 R52, R71, 0x10000, RZ ;  /* 0x0001000047347824 */ /* 0x000fe200078e00ff */
[----:B------:R-:W-:Y:S01]  /*a680*/  LOP3.LUT R71, R67, 0xff00, R48, 0xf8, !PT ;  /* 0x0000ff0043477812 */ /* 0x000fe200078ef830 */
[----:B------:R-:W-:Y:S01]  /*a690*/  IMAD.SHL.U32 R50, R68, 0x100, RZ ;  /* 0x0000010044327824 */ /* 0x000fe200078e00ff */
[----:B------:R-:W-:Y:S01]  /*a6a0*/  LOP3.LUT R73, R77, 0xff0000ff, RZ, 0xc0, !PT ;  /* 0xff0000ff4d497812 */ /* 0x000fe200078ec0ff */
[----:B------:R-:W-:Y:S01]  /*a6b0*/  IMAD.U32 R48, R72, 0x10000, RZ ;  /* 0x0001000048307824 */ /* 0x000fe200078e00ff */
[----:B------:R-:W-:Y:S02]  /*a6c0*/  LOP3.LUT R52, R63, 0xff0000, R52, 0xf8, !PT ;  /* 0x00ff00003f347812 */ /* 0x000fe400078ef834 */
[----:B------:R-:W-:-:S02]  /*a6d0*/  F2FP.F16.E4M3.UNPACK_B R72, R138.H1 ;  /* 0x0000008aff48723e */ /* 0x000fc400030006ff */
[----:B------:R-:W-:Y:S02]  /*a6e0*/  F2FP.F16.E4M3.UNPACK_B R67, R66.H1 ;  /* 0x00000042ff43723e */ /* 0x000fe400030006ff */
[--C-:B------:R-:W-:Y:S02]  /*a6f0*/  SHF.R.U32.HI R64, RZ, 0x8, R79.reuse ;  /* 0x00000008ff407819 */ /* 0x100fe4000001164f */
[----:B------:R-:W-:Y:S01]  /*a700*/  F2FP.F16.E4M3.UNPACK_B R63, R62.H1 ;  /* 0x0000003eff3f723e */ /* 0x000fe200030006ff */
[----:B------:R-:W-:Y:S01]  /*a710*/  HADD2.F32 R68, -RZ, R67.H0_H0 ;  /* 0x20000043ff447230 */ /* 0x000fe20000004100 */
[----:B------:R-:W-:Y:S02]  /*a720*/  SHF.R.U32.HI R74, RZ, 0x10, R79 ;  /* 0x00000010ff4a7819 */ /* 0x000fe4000001164f */
[----:B------:R-:W-:Y:S01]  /*a730*/  LOP3.LUT R75, R73, 0xff00, R50, 0xf8, !PT ;  /* 0x0000ff00494b7812 */ /* 0x000fe200078ef832 */
[----:B------:R-:W-:Y:S01]  /*a740*/  HADD2.F32 R73, -RZ, R72.H0_H0 ;  /* 0x20000048ff497230 */ /* 0x000fe20000004100 */
[----:B------:R-:W-:Y:S01]  /*a750*/  SHF.R.U32.HI R76, RZ, 0x10, R77 ;  /* 0x00000010ff4c7819 */ /* 0x000fe2000001164d */
[----:B------:R-:W-:Y:S01]  /*a760*/  IMAD.U32 R50, R74, 0x10000, RZ ;  /* 0x000100004a327824 */ /* 0x000fe200078e00ff */
[----:B------:R-:W-:Y:S01]  /*a770*/  SHF.L.U32 R54, R64, 0x8, RZ ;  /* 0x0000000840367819 */ /* 0x000fe200000006ff */
[----:B------:R-:W-:Y:S01]  /*a780*/  HADD2.F32 R64, -RZ, R63.H0_H0 ;  /* 0x2000003fff407230 */ /* 0x000fe20000004100 */
[----:B------:R-:W-:-:S02]  /*a790*/  F2FP.F16.E4M3.UNPACK_B R70, R136.H1 ;  /* 0x00000088ff46723e */ /* 0x000fc400030006ff */
[----:B------:R-:W-:Y:S01]  /*a7a0*/  LOP3.LUT R77, R79, 0xff0000ff, RZ, 0xc0, !PT ;  /* 0xff0000ff4f4d7812 */ /* 0x000fe200078ec0ff */
[-C--:B------:R-:W-:Y:S01]  /*a7b0*/  FMUL.FTZ R79, R68, R73.reuse ;  /* 0x00000049444f7220 */ /* 0x080fe20000410000 */
[----:B------:R-:W-:Y:S01]  /*a7c0*/  LOP3.LUT R48, R71, 0xff0000, R48, 0xf8, !PT ;  /* 0x00ff000047307812 */ /* 0x000fe200078ef830 */
[----:B------:R-:W-:Y:S01]  /*a7d0*/  HADD2.F32 R71, -RZ, R70.H0_H0 ;  /* 0x20000046ff477230 */ /* 0x000fe20000004100 */
[----:B------:R-:W-:Y:S01]  /*a7e0*/  LOP3.LUT R77, R77, 0xff00, R54, 0xf8, !PT ;  /* 0x0000ff004d4d7812 */ /* 0x000fe200078ef836 */
[----:B------:R-:W-:Y:S01]  /*a7f0*/  FMUL.FTZ R73, R64, R73 ;  /* 0x0000004940497220 */ /* 0x000fe20000410000 */
[----:B------:R-:W-:Y:S01]  /*a800*/  IMAD.U32 R54, R76, 0x10000, RZ ;  /* 0x000100004c367824 */ /* 0x000fe200078e00ff */
[----:B------:R-:W-:Y:S01]  /*a810*/  F2FP.F16.E4M3.UNPACK_B R138, R138 ;  /* 0x0000008aff8a723e */ /* 0x000fe200020006ff */
[-C--:B------:R-:W-:Y:S01]  /*a820*/  FFMA.FTZ R79, R64, R71.reuse, -R79 ;  /* 0x00000047404f7223 */ /* 0x080fe2000001084f */
[----:B------:R-:W-:Y:S01]  /*a830*/  LOP3.LUT R50, R77, 0xff0000, R50, 0xf8, !PT ;  /* 0x00ff00004d327812 */ /* 0x000fe200078ef832 */
[----:B------:R-:W-:Y:S01]  /*a840*/  FFMA.FTZ R77, R68, R71, R73 ;  /* 0x00000047444d7223 */ /* 0x000fe20000010049 */
[----:B------:R-:W-:Y:S01]  /*a850*/  HADD2.F32 R73, -RZ, R72.H1_H1 ;  /* 0x30000048ff497230 */ /* 0x000fe20000004100 */
[----:B------:R-:W-:Y:S01]  /*a860*/  F2FP.F16.E4M3.UNPACK_B R66, R66 ;  /* 0x00000042ff42723e */ /* 0x000fe200020006ff */
[----:B------:R-:W-:Y:S01]  /*a870*/  HADD2.F32 R68, -RZ, R67.H1_H1 ;  /* 0x30000043ff447230 */ /* 0x000fe20000004100 */
[----:B------:R-:W-:Y:S01]  /*a880*/  F2FP.F16.E4M3.UNPACK_B R62, R62 ;  /* 0x0000003eff3e723e */ /* 0x000fe200020006ff */
        /* <DEDUP_REMOVED lines=45> */
[----:B------:R-:W-:Y:S01]  /*ab60*/  FFMA.FTZ R84, R62, R63, -R85 ;  /* 0x0000003f3e547223 */ /* 0x000fe20000010855 */
[----:B------:R-:W-:Y:S01]  /*ab70*/  F2FP.F16.E4M3.UNPACK_B R137, R137 ;  /* 0x00000089ff89723e */ /* 0x000fe200020006ff */
[----:B------:R-:W-:Y:S01]  /*ab80*/  FFMA.FTZ R86, R64, R63, R71 ;  /* 0x0000003f40567223 */ /* 0x000fe20000010047 */
[----:B------:R-:W-:-:S02]  /*ab90*/  HADD2.F32 R67, -RZ, R139.H0_H0 ;  /* 0x2000008bff437230 */ /* 0x000fc40000004100 */
[----:B------:R-:W-:Y:S01]  /*aba0*/  HADD2.F32 R62, -RZ, R65.H0_H0 ;  /* 0x20000041ff3e7230 */ /* 0x000fe20000004100 */
[----:B------:R-:W-:Y:S01]  /*abb0*/  F2FP.SATFINITE.E4M3.F32.PACK_AB_MERGE_C R81, R84, R81, RZ ;  /* 0x000000515451723e */ /* 0x000fe200048070ff */
[----:B------:R-:W-:Y:S01]  /*abc0*/  HADD2.F32 R63, -RZ, R69.H0_H0 ;  /* 0x20000045ff3f7230 */ /* 0x000fe20000004100 */
[----:B------:R-:W-:Y:S01]  /*abd0*/  F2FP.SATFINITE.E4M3.F32.PACK_AB_MERGE_C R83, R86, R83, RZ ;  /* 0x000000535653723e */ /* 0x000fe200048070ff */
[----:B------:R-:W-:Y:S02]  /*abe0*/  HADD2.F32 R68, -RZ, R139.H1_H1 ;  /* 0x3000008bff447230 */ /* 0x000fe40000004100 */
[-C--:B------:R-:W-:Y:S01]  /*abf0*/  FMUL.FTZ R70, R62, R67.reuse ;  /* 0x000000433e467220 */ /* 0x080fe20000410000 */
[----:B------:R-:W-:Y:S02]  /*ac00*/  HADD2.F32 R69, -RZ, R69.H1_H1 ;  /* 0x30000045ff457230 */ /* 0x000fe40000004100 */
[----:B------:R-:W-:Y:S01]  /*ac10*/  FMUL.FTZ R71, R63, R67 ;  /* 0x000000433f477220 */ /* 0x000fe20000410000 */
[----:B------:R-:W-:-:S02]  /*ac20*/  HADD2.F32 R65, -RZ, R65.H1_H1 ;  /* 0x30000041ff417230 */ /* 0x000fc40000004100 */
[--C-:B------:R-:W-:Y:S02]  /*ac30*/  HADD2.F32 R64, -RZ, R137.reuse.H0_H0 ;  /* 0x20000089ff407230 */ /* 0x100fe40000004100 */
[-C--:B------:R-:W-:Y:S01]  /*ac40*/  FMUL.FTZ R82, R69, R68.reuse ;  /* 0x0000004445527220 */ /* 0x080fe20000410000 */
[----:B------:R-:W-:Y:S02]  /*ac50*/  HADD2.F32 R66, -RZ, R137.H1_H1 ;  /* 0x30000089ff427230 */ /* 0x000fe40000004100 */
[----:B------:R-:W-:Y:S01]  /*ac60*/  FMUL.FTZ R68, R65, R68 ;  /* 0x0000004441447220 */ /* 0x000fe20000410000 */
[-C--:B------:R-:W-:Y:S01]  /*ac70*/  FFMA.FTZ R67, R62, R64.reuse, -R71 ;  /* 0x000000403e437223 */ /* 0x080fe20000010847 */
[----:B------:R-:W-:Y:S01]  /*ac80*/  FFMA.FTZ R72, R63, R64, R70 ;  /* 0x000000403f487223 */ /* 0x000fe20000010046 */
[-C--:B------:R-:W-:Y:S01]  /*ac90*/  FFMA.FTZ R64, R65, R66.reuse, -R82 ;  /* 0x0000004241407223 */ /* 0x080fe20000010852 */
[----:B------:R-:W-:Y:S01]  /*aca0*/  FFMA.FTZ R65, R69, R66, R68 ;  /* 0x0000004245417223 */ /* 0x000fe20000010044 */
[----:B------:R-:W-:-:S02]  /*acb0*/  F2FP.SATFINITE.E4M3.F32.PACK_AB_MERGE_C R63, R80, R77, RZ ;  /* 0x0000004d503f723e */ /* 0x000fc400048070ff */
[----:B------:R-:W-:Y:S02]  /*acc0*/  F2FP.F16.E4M3.UNPACK_B R68, R53 ;  /* 0x00000035ff44723e */ /* 0x000fe400020006ff */
[----:B------:R-:W-:Y:S02]  /*acd0*/  F2FP.F16.E4M3.UNPACK_B R71, R54 ;  /* 0x00000036ff47723e */ /* 0x000fe400020006ff */
[----:B------:R-:W-:Y:S01]  /*ace0*/  F2FP.F16.E4M3.UNPACK_B R66, R49 ;  /* 0x00000031ff42723e */ /* 0x000fe200020006ff */
[--C-:B------:R-:W-:Y:S01]  /*acf0*/  HADD2.F32 R69, -RZ, R68.reuse.H0_H0 ;  /* 0x20000044ff457230 */ /* 0x100fe20000004100 */
[----:B------:R-:W-:Y:S01]  /*ad00*/  F2FP.SATFINITE.E4M3.F32.PACK_AB_MERGE_C R63, R75, R74, R63 ;  /* 0x0000004a4b3f723e */ /* 0x000fe2000480703f */
[--C-:B------:R-:W-:Y:S01]  /*ad10*/  HADD2.F32 R74, -RZ, R71.reuse.H0_H0 ;  /* 0x20000047ff4a7230 */ /* 0x100fe20000004100 */
[----:B------:R-:W-:Y:S01]  /*ad20*/  F2FP.SATFINITE.E4M3.F32.PACK_AB_MERGE_C R62, R78, R79, RZ ;  /* 0x0000004f4e3e723e */ /* 0x000fe200048070ff */
[----:B------:R-:W-:Y:S01]  /*ad30*/  HADD2.F32 R68, -RZ, R68.H1_H1 ;  /* 0x30000044ff447230 */ /* 0x000fe20000004100 */
[----:B------:R-:W-:Y:S01]  /*ad40*/  F2FP.F16.E4M3.UNPACK_B R70, R52 ;  /* 0x00000034ff46723e */ /* 0x000fe200020006ff */
[----:B------:R-:W-:Y:S01]  /*ad50*/  HADD2.F32 R71, -RZ, R71.H1_H1 ;  /* 0x30000047ff477230 */ /* 0x000fe20000004100 */
[----:B------:R-:W-:Y:S01]  /*ad60*/  F2FP.SATFINITE.E4M3.F32.PACK_AB_MERGE_C R64, R64, R67, R81 ;  /* 0x000000434040723e */ /* 0x000fe20004807051 */
[----:B------:R-:W-:Y:S01]  /*ad70*/  HADD2.F32 R67, -RZ, R66.H0_H0 ;  /* 0x20000042ff437230 */ /* 0x000fe20000004100 */
[----:B------:R-:W-:Y:S01]  /*ad80*/  F2FP.SATFINITE.E4M3.F32.PACK_AB_MERGE_C R62, R76, R73, R62 ;  /* 0x000000494c3e723e */ /* 0x000fe2000480703e */
[----:B------:R-:W-:Y:S01]  /*ad90*/  FMUL.FTZ R76, R69, R74 ;  /* 0x0000004a454c7220 */ /* 0x000fe20000410000 */
[----:B------:R-:W-:Y:S01]  /*ada0*/  F2FP.SATFINITE.E4M3.F32.PACK_AB_MERGE_C R65, R65, R72, R83 ;  /* 0x000000484141723e */ /* 0x000fe20004807053 */
[----:B------:R-:W-:-:S02]  /*adb0*/  HADD2.F32 R72, -RZ, R70.H0_H0 ;  /* 0x20000046ff487230 */ /* 0x000fc40000004100 */
[----:B------:R-:W-:Y:S01]  /*adc0*/  FMUL.FTZ R74, R67, R74 ;  /* 0x0000004a434a7220 */ /* 0x000fe20000410000 */
[----:B------:R-:W-:Y:S02]  /*add0*/  HADD2.F32 R66, -RZ, R66.H1_H1 ;  /* 0x30000042ff427230 */ /* 0x000fe40000004100 */
[----:B------:R-:W-:Y:S01]  /*ade0*/  FMUL.FTZ R73, R68, R71 ;  /* 0x0000004744497220 */ /* 0x000fe20000410000 */
[----:B------:R-:W-:Y:S01]  /*adf0*/  F2FP.F16.E4M3.UNPACK_B R49, R49.H1 ;  /* 0x00000031ff31723e */ /* 0x000fe200030006ff */
[-C--:B------:R-:W-:Y:S01]  /*ae00*/  FFMA.FTZ R74, R69, R72.reuse, R74 ;  /* 0x00000048454a7223 */ /* 0x080fe2000001004a */
[----:B------:R-:W-:Y:S02]  /*ae10*/  HADD2.F32 R69, -RZ, R70.H1_H1 ;  /* 0x30000046ff457230 */ /* 0x000fe40000004100 */
[----:B------:R-:W-:Y:S01]  /*ae20*/  FFMA.FTZ R76, R67, R72, -R76 ;  /* 0x00000048434c7223 */ /* 0x000fe2000001084c */
[----:B------:R-:W-:Y:S01]  /*ae30*/  FMUL.FTZ R71, R66, R71 ;  /* 0x0000004742477220 */ /* 0x000fe20000410000 */
[----:B------:R-:W-:Y:S01]  /*ae40*/  F2FP.F16.E4M3.UNPACK_B R67, R53.H1 ;  /* 0x00000035ff43723e */ /* 0x000fe200030006ff */
[----:B------:R-:W-:-:S02]  /*ae50*/  HADD2.F32 R53, -RZ, R49.H0_H0 ;  /* 0x20000031ff357230 */ /* 0x000fc40000004100 */
[-C--:B------:R-:W-:Y:S01]  /*ae60*/  FFMA.FTZ R75, R66, R69.reuse, -R73 ;  /* 0x00000045424b7223 */ /* 0x080fe20000010849 */
[----:B------:R-:W-:Y:S01]  /*ae70*/  F2FP.F16.E4M3.UNPACK_B R66, R54.H1 ;  /* 0x00000036ff42723e */ /* 0x000fe200030006ff */
[----:B------:R-:W-:Y:S01]  /*ae80*/  FFMA.FTZ R77, R68, R69, R71 ;  /* 0x00000045444d7223 */ /* 0x000fe20000010047 */
[--C-:B------:R-:W-:Y:S01]  /*ae90*/  HADD2.F32 R54, -RZ, R67.reuse.H0_H0 ;  /* 0x20000043ff367230 */ /* 0x100fe20000004100 */
[----:B------:R-:W-:Y:S01]  /*aea0*/  F2FP.F16.E4M3.UNPACK_B R52, R52.H1 ;  /* 0x00000034ff34723e */ /* 0x000fe200030006ff */
[----:B------:R-:W-:Y:S01]  /*aeb0*/  HADD2.F32 R67, -RZ, R67.H1_H1 ;  /* 0x30000043ff437230 */ /* 0x000fe20000004100 */
[----:B------:R-:W-:Y:S01]  /*aec0*/  F2FP.F16.E4M3.UNPACK_B R71, R50.H1 ;  /* 0x00000032ff47723e */ /* 0x000fe200030006ff */
[--C-:B------:R-:W-:Y:S02]  /*aed0*/  HADD2.F32 R68, -RZ, R66.reuse.H0_H0 ;  /* 0x20000042ff447230 */ /* 0x100fe40000004100 */
[----:B------:R-:W-:Y:S02]  /*aee0*/  HADD2.F32 R70, -RZ, R66.H1_H1 ;  /* 0x30000042ff467230 */ /* 0x000fe40000004100 */
[----:B------:R-:W-:-:S02]  /*aef0*/  HADD2.F32 R49, -RZ, R49.H1_H1 ;  /* 0x30000031ff317230 */ /* 0x000fc40000004100 */
[CC--:B------:R-:W-:Y:S01]  /*af00*/  FMUL.FTZ R72, R54.reuse, R68.reuse ;  /* 0x0000004436487220 */ /* 0x0c0fe20000410000 */
[--C-:B------:R-:W-:Y:S02]  /*af10*/  HADD2.F32 R66, -RZ, R52.reuse.H0_H0 ;  /* 0x20000034ff427230 */ /* 0x100fe40000004100 */
[----:B------:R-:W-:Y:S01]  /*af20*/  FMUL.FTZ R69, R53, R68 ;  /* 0x0000004435457220 */ /* 0x000fe20000410000 */
        /* <DEDUP_REMOVED lines=9> */
[-C--:B------:R-:W-:Y:S01]  /*afc0*/  F2FP.F16.E4M3.UNPACK_B R49, R51.reuse ;  /* 0x00000033ff31723e */ /* 0x080fe200020006ff */
[----:B------:R-:W-:Y:S01]  /*afd0*/  HADD2.F32 R66, -RZ, R54.H0_H0 ;  /* 0x20000036ff427230 */ /* 0x000fe20000004100 */
        /* <DEDUP_REMOVED lines=28> */
[CC--:B------:R-:W-:Y:S01]  /*b1a0*/  FMUL.FTZ R52, R54.reuse, R70.reuse ;  /* 0x0000004636347220 */ /* 0x0c0fe20000410000 */
[----:B------:R-:W-:Y:S02]  /*b1b0*/  HADD2.F32 R50, -RZ, R50.H1_H1 ;  /* 0x30000032ff327230 */ /* 0x000fe40000004100 */
[----:B------:R-:W-:Y:S01]  /*b1c0*/  FMUL.FTZ R53, R49, R70 ;  /* 0x0000004631357220 */ /* 0x000fe20000410000 */
[----:B------:R-:W-:Y:S01]  /*b1d0*/  F2FP.SATFINITE.E4M3.F32.PACK_AB_MERGE_C R78, R81, R78, RZ ;  /* 0x0000004e514e723e */ /* 0x000fe200048070ff */
[-C--:B------:R-:W-:Y:S01]  /*b1e0*/  FFMA.FTZ R51, R51, R48.reuse, -R66 ;  /* 0x0000003033337223 */ /* 0x080fe20000010842 */
[----:B------:R-:W-:Y:S01]  /*b1f0*/  FFMA.FTZ R68, R55, R48, R68 ;  /* 0x0000003037447223 */ /* 0x000fe20000010044 */
[-C--:B------:R-:W-:Y:S01]  /*b200*/  FFMA.FTZ R52, R49, R50.reuse, -R52 ;  /* 0x0000003231347223 */ /* 0x080fe20000010834 */
[----:B------:R-:W-:Y:S01]  /*b210*/  FFMA.FTZ R50, R54, R50, R53 ;  /* 0x0000003236327223 */ /* 0x000fe20000010035 */
[----:B------:R-:W-:Y:S01]  /*b220*/  F2FP.SATFINITE.E4M3.F32.PACK_AB_MERGE_C R79, R80, R79, RZ ;  /* 0x0000004f504f723e */ /* 0x000fe200048070ff */
[----:B------:R-:W-:Y:S01]  /*b230*/  IMAD.MOV.U32 R48, RZ, RZ, R62 ;  /* 0x000000ffff307224 */ /* 0x000fe200078e003e */
[----:B------:R-:W-:Y:S01]  /*b240*/  F2FP.SATFINITE.E4M3.F32.PACK_AB_MERGE_C R51, R51, R82, RZ ;  /* 0x000000523333723e */ /* 0x000fe200048070ff */
[----:B------:R-:W-:Y:S01]  /*b250*/  IMAD.MOV.U32 R54, RZ, RZ, R65 ;  /* 0x000000ffff367224 */ /* 0x000fe200078e0041 */
[----:B------:R-:W-:-:S02]  /*b260*/  F2FP.SATFINITE.E4M3.F32.PACK_AB_MERGE_C R68, R68, R85, RZ ;  /* 0x000000554444723e */ /* 0x000fc400048070ff */
[----:B------:R-:W-:Y:S02]  /*b270*/  F2FP.SATFINITE.E4M3.F32.PACK_AB_MERGE_C R51, R52, R83, R51 ;  /* 0x000000533433723e */ /* 0x000fe40004807033 */
[----:B------:R-:W-:Y:S01]  /*b280*/  F2FP.SATFINITE.E4M3.F32.PACK_AB_MERGE_C R55, R50, R73, R68 ;  /* 0x000000493237723e */ /* 0x000fe20004807044 */
[----:B------:R-:W-:Y:S01]  /*b290*/  IMAD.MOV.U32 R50, RZ, RZ, R64 ;  /* 0x000000ffff327224 */ /* 0x000fe200078e0040 */
[----:B------:R-:W-:Y:S02]  /*b2a0*/  F2FP.SATFINITE.E4M3.F32.PACK_AB_MERGE_C R49, R75, R76, R78 ;  /* 0x0000004c4b31723e */ /* 0x000fe4000480704e */
[----:B------:R-:W-:Y:S02]  /*b2b0*/  F2FP.SATFINITE.E4M3.F32.PACK_AB_MERGE_C R53, R77, R74, R79 ;  /* 0x0000004a4d35723e */ /* 0x000fe4000480704f */
[----:B------:R-:W-:-:S07]  /*b2c0*/  MOV R52, R63 ;  /* 0x0000003f00347202 */ /* 0x000fce0000000f00 */
.L_x_2414:
[----:B------:R-:W-:Y:S05]  /*b2d0*/  BSYNC B1 ;  /* 0x0000000000017941 */ /* 0x000fea0003800000 */
.L_x_2413:
        /* <DEDUP_REMOVED lines=10> */
.L_x_2354:
[----:B------:R-:W-:-:S06]  /*b380*/  UISETP.NE.AND UP0, UPT, UR45, 0x3, UPT ;  /* 0x000000032d00788c */ /* 0x000fcc000bf05270 */
[----:B------:R-:W-:-:S13]  /*b390*/  PLOP3.LUT P5, PT, PT, PT, UP0, 0x80, 0x0 ;  /* 0x000000000000781c */ /* 0x000fda0003faf008 */
[----:B------:R-:W-:Y:S05]  /*b3a0*/  @!P5 BRA `(.L_x_2415) ;  /* 0x000000000004d947 */ /* 0x000fea0003800000 */
[----:B------:R-:W-:Y:S01]  /*b3b0*/  BPT.TRAP 0x1 ;  /* 0x000000040000795c */ /* 0x000fe20000300000 */
.L_x_2415:
        /* <DEDUP_REMOVED lines=9> */
.L_x_2686:
[----:B------:R-:W-:Y:S05]  /*b450*/  BSYNC B1 ;  /* 0x0000000000017941 */ /* 0x000fea0003800000 */
.L_x_2416:
        /* <DEDUP_REMOVED lines=16> */
.L_x_2419:
[----:B------:R-:W-:Y:S05]  /*b560*/  BSYNC B1 ;  /* 0x0000000000017941 */ /* 0x000fea0003800000 */
.L_x_2418:
        /* <DEDUP_REMOVED lines=16> */
.L_x_2421:
[----:B------:R-:W-:Y:S05]  /*b670*/  BSYNC B1 ;  /* 0x0000000000017941 */ /* 0x000fea0003800000 */
.L_x_2420:
[----:B-1----:R-:W-:Y:S01]  /*b680*/  VIADD R48, R19, 0x40 ;  /* 0x0000004013307836 */ /* 0x002fe20000000000 */
[----:B------:R-:W-:Y:S04]  /*b690*/  BSSY B1, `(.L_x_2422) ;  /* 0x000000f000017945 */ /* 0x000fe80003800000 */
[----:B------:R-:W-:-:S13]  /*b6a0*/  ISETP.GE.AND P2, PT, R48, R117, PT ;  /* 0x000000753000720c */ /* 0x000fda0003f46270 */
[----:B------:R-:W-:Y:S05]  /*b6b0*/  @P2 BRA `(.L_x_2423) ;  /* 0x0000000000302947 */ /* 0x000fea0003800000 */
[----:B------:R-:W1:Y:S01]  /*b6c0*/  @!P0 LDC.64 R58, c[0x0][0x2e8] ;  /* 0x0000ba00ff3a8b82 */ /* 0x000e620000000a00 */
[----:B------:R-:W-:Y:S01]  /*b6d0*/  LEA R60, P2, R102, R56, 0x6 ;  /* 0x00000038663c7211 */ /* 0x000fe200078430ff */
        /* <DEDUP_REMOVED lines=10> */
.L_x_2423:
[----:B------:R-:W-:Y:S05]  /*b780*/  BSYNC B1 ;  /* 0x0000000000017941 */ /* 0x000fea0003800000 */
.L_x_2422:
        /* <DEDUP_REMOVED lines=18> */
.L_x_2391:
[----:B------:R-:W-:Y:S05]  /*b8b0*/  BSYNC B0 ;  /* 0x0000000000007941 */ /* 0x000fea0003800000 */
.L_x_2353:
        /* <DEDUP_REMOVED lines=17> */
.L_x_2425:
[----:B------:R-:W-:Y:S05]  /*b9d0*/  BSYNC B0 ;  /* 0x0000000000007941 */ /* 0x000fea0003800000 */
.L_x_2424:
[----:B------:R-:W1:Y:S01]  /*b9e0*/  SYNCS.PHASECHK.TRANS64.TRYWAIT P3, [R110+URZ+0x388b0], R121 ;  /* 0x0388b0796e0075a7 */ /* 0x000e62000806017f */
[----:B------:R-:W-:Y:S01]  /*b9f0*/  ULDC UR41, c[0x0][0x2f4] ;  /* 0x0000bd0000297ab9 */ /* 0x000fe20000000800 */
[----:B------:R-:W-:Y:S01]  /*ba00*/  ULDC.64 UR36, c[0x0][0x328] ;  /* 0x0000ca0000247ab9 */ /* 0x000fe20000000a00 */
[----:B------:R-:W-:Y:S01]  /*ba10*/  ULDC.64 UR38, c[0x0][0x318] ;  /* 0x0000c60000267ab9 */ /* 0x000fe20000000a00 */
[----:B------:R-:W-:Y:S04]  /*ba20*/  BSSY B0, `(.L_x_2426) ;  /* 0x0000002000007945 */ /* 0x000fe80003800000 */
[----:B-1----:R-:W-:Y:S05]  /*ba30*/  @!P3 BRA `(.L_x_2427) ;  /* 0x000001fc0094b947 */ /* 0x002fea0003800000 */
.L_x_2687:
[----:B------:R-:W-:Y:S05]  /*ba40*/  BSYNC B0 ;  /* 0x0000000000007941 */ /* 0x000fea0003800000 */
.L_x_2426:
[----:B------:R-:W-:Y:S01]  /*ba50*/  ISETP.GE.AND P3, PT, R19, R117, PT ;  /* 0x000000751300720c */ /* 0x000fe20003f66270 */
[----:B------:R-:W-:Y:S01]  /*ba60*/  BSSY B0, `(.L_x_2428) ;  /* 0x0000010000007945 */ /* 0x000fe20003800000 */
[----:B------:R-:W-:-:S11]  /*ba70*/  IMAD.WIDE R52, R25, 0x80, R46 ;  /* 0x0000008019347825 */ /* 0x000fd600078e022e */
[----:B------:R-:W-:Y:S05]  /*ba80*/  @P3 BRA `(.L_x_2429) ;  /* 0x0000000000343947 */ /* 0x000fea0003800000 */
[----:B0-----:R-:W-:Y:S02]  /*ba90*/  IMAD.MOV.U32 R48, RZ, RZ, R98 ;  /* 0x000000ffff307224 */ /* 0x001fe400078e0062 */
        /* <DEDUP_REMOVED lines=12> */
.L_x_2429:
[----:B------:R-:W-:Y:S05]  /*bb60*/  BSYNC B0 ;  /* 0x0000000000007941 */ /* 0x000fea0003800000 */
.L_x_2428:
        /* <DEDUP_REMOVED lines=19> */
.L_x_2431:
[----:B------:R-:W-:Y:S05]  /*bca0*/  BSYNC B0 ;  /* 0x0000000000007941 */ /* 0x000fea0003800000 */
.L_x_2430:
[----:B0-----:R-:W-:Y:S01]  /*bcb0*/  VIADD R48, R19, 0x40 ;  /* 0x0000004013307836 */ /* 0x001fe20000000000 */
[----:B------:R-:W-:Y:S04]  /*bcc0*/  BSSY B0, `(.L_x_2432) ;  /* 0x0000012000007945 */ /* 0x000fe80003800000 */
[----:B------:R-:W-:-:S13]  /*bcd0*/  ISETP.GE.AND P3, PT, R48, R117, PT ;  /* 0x000000753000720c */ /* 0x000fda0003f66270 */
[----:B------:R-:W-:Y:S05]  /*bce0*/  @P3 BRA `(.L_x_2433) ;  /* 0x00000000003c3947 */ /* 0x000fea0003800000 */
[----:B------:R-:W-:Y:S01]  /*bcf0*/  IADD3 R51, P3, R52, 0x40, RZ ;  /* 0x0000004034337810 */ /* 0x000fe20007f7e0ff */
[----:B------:R-:W-:Y:S02]  /*bd00*/  IMAD.MOV.U32 R48, RZ, RZ, R98 ;  /* 0x000000ffff307224 */ /* 0x000fe400078e0062 */
[----:B------:R-:W-:Y:S02]  /*bd10*/  IMAD.MOV.U32 R49, RZ, RZ, R109 ;  /* 0x000000ffff317224 */ /* 0x000fe400078e006d */
        /* <DEDUP_REMOVED lines=12> */
.L_x_2433:
[----:B------:R-:W-:Y:S05]  /*bde0*/  BSYNC B0 ;  /* 0x0000000000007941 */ /* 0x000fea0003800000 */
.L_x_2432:
[----:B0-----:R-:W-:Y:S01]  /*bdf0*/  IADD3 R48, R19, 0x60, RZ ;  /* 0x0000006013307810 */ /* 0x001fe20007ffe0ff */
[----:B------:R-:W-:Y:S03]  /*be00*/  BSSY B0, `(.L_x_2434) ;  /* 0x0000012000007945 */ /* 0x000fe60003800000 */
[----:B------:R-:W-:-:S13]  /*be10*/  ISETP.GE.AND P3, PT, R48, R117, PT ;  /* 0x000000753000720c */ /* 0x000fda0003f66270 */
[----:B------:R-:W-:Y:S05]  /*be20*/  @P3 BRA `(.L_x_2435) ;  /* 0x00000000003c3947 */ /* 0x000fea0003800000 */
[----:B------:R-:W-:Y:S01]  /*be30*/  IADD3 R51, P3, R52, 0x60, RZ ;  /* 0x0000006034337810 */ /* 0x000fe20007f7e0ff */
[----:B------:R-:W-:Y:S02]  /*be40*/  IMAD.MOV.U32 R48, RZ, RZ, R98 ;  /* 0x000000ffff307224 */ /* 0x000fe400078e0062 */
        /* <DEDUP_REMOVED lines=13> */
.L_x_2435:
[----:B------:R-:W-:Y:S05]  /*bf20*/  BSYNC B0 ;  /* 0x0000000000007941 */ /* 0x000fea0003800000 */
.L_x_2434:
        /* <DEDUP_REMOVED lines=22> */
.L_x_2348:
[----:B------:R-:W2:Y:S01]  /*c090*/  LDL R2, [R1+0x8] ;  /* 0x0000080001027983 */ /* 0x000ea20000100800 */
[----:B------:R-:W0:Y:S01]  /*c0a0*/  LDC R0, c[0x0][0x448] ;  /* 0x00011200ff007b82 */ /* 0x000e220000000800 */
[----:B------:R-:W-:Y:S01]  /*c0b0*/  CS2R R152, SRZ ;  /* 0x0000000000987805 */ /* 0x000fe2000001ff00 */
[----:B------:R-:W-:Y:S01]  /*c0c0*/  IMAD.MOV.U32 R142, RZ, RZ, RZ ;  /* 0x000000ffff8e7224 */ /* 0x000fe200078e00ff */
        /* <DEDUP_REMOVED lines=21> */
[----:B0-----:R-:W-:Y:S02]  /*c220*/  ISETP.NE.AND P1, PT, R0, 0x1, PT ;  /* 0x000000010000780c */ /* 0x001fe40003f25270 */
        /* <DEDUP_REMOVED lines=12> */
[----:B------:R-:W0:Y:S01]  /*c2f0*/  @P1 LDC R0, c[0x0][0x44c] ;  /* 0x00011300ff001b82 */ /* 0x000e220000000800 */
[----:B------:R-:W-:Y:S02]  /*c300*/  CS2R R70, SRZ ;  /* 0x0000000000467805 */ /* 0x000fe4000001ff00 */
[----:B------:R-:W-:Y:S02]  /*c310*/  CS2R R82, SRZ ;  /* 0x0000000000527805 */ /* 0x000fe4000001ff00 */
[----:B------:R-:W-:-:S02]  /*c320*/  CS2R R20, SRZ ;  /* 0x0000000000147805 */ /* 0x000fc4000001ff00 */
[----:B------:R-:W-:Y:S02]  /*c330*/  CS2R R80, SRZ ;  /* 0x0000000000507805 */ /* 0x000fe4000001ff00 */
[----:B------:R-:W-:Y:S02]  /*c340*/  CS2R R46, SRZ ;  /* 0x00000000002e7805 */ /* 0x000fe4000001ff00 */
[----:B------:R-:W-:Y:S02]  /*c350*/  CS2R R38, SRZ ;  /* 0x0000000000267805 */ /* 0x000fe4000001ff00 */
[----:B------:R-:W-:Y:S01]  /*c360*/  CS2R R14, SRZ ;  /* 0x00000000000e7805 */ /* 0x000fe2000001ff00 */
[----:B------:R-:W1:Y:S01]  /*c370*/  @P1 LDC R5, c[0x0][0x450] ;  /* 0x00011400ff051b82 */ /* 0x000e620000000800 */
        /* <DEDUP_REMOVED lines=13> */
[----:B------:R-:W-:Y:S01]  /*c450*/  CS2R R48, SRZ ;  /* 0x0000000000307805 */ /* 0x000fe2000001ff00 */
[----:B------:R-:W-:Y:S01]  /*c460*/  IMAD.MOV.U32 R117, RZ, RZ, RZ ;  /* 0x000000ffff757224 */ /* 0x000fe200078e00ff */
        /* <DEDUP_REMOVED lines=9> */
[----:B--2---:R-:W-:-:S05]  /*c500*/  IADD3 R3, R2, 0x7f, RZ ;  /* 0x0000007f02037810 */ /* 0x004fca0007ffe0ff */
[----:B0-----:R-:W-:-:S05]  /*c510*/  @P1 IMAD.HI.U32 R0, R3, R0, RZ ;  /* 0x0000000003001227 */ /* 0x001fca00078e00ff */
[----:B-1----:R-:W-:Y:S02]  /*c520*/  @P1 SHF.R.U32.HI R3, RZ, R5, R0 ;  /* 0x00000005ff031219 */ /* 0x002fe40000011600 */
[----:B------:R-:W-:Y:S02]  /*c530*/  CS2R R4, SRZ ;  /* 0x0000000000047805 */ /* 0x000fe4000001ff00 */
[----:B------:R-:W-:Y:S01]  /*c540*/  PLOP3.LUT P1, PT, PT, PT, PT, 0x80, 0x0 ;  /* 0x000000000000781c */ /* 0x000fe20003f2f070 */
[----:B------:R-:W-:Y:S02]  /*c550*/  IMAD.IADD R3, R130, 0x1, R3 ;  /* 0x0000000182037824 */ /* 0x000fe400078e0203 */
[----:B------:R-:W-:-:S03]  /*c560*/  IMAD.MOV.U32 R130, RZ, RZ, RZ ;  /* 0x000000ffff827224 */ /* 0x000fc600078e00ff */
[----:B------:R-:W-:-:S04]  /*c570*/  SHF.R.S32.HI R0, RZ, 0x1f, R3 ;  /* 0x0000001fff007819 */ /* 0x000fc80000011403 */
[----:B------:R-:W-:-:S04]  /*c580*/  LEA.HI R0, R0, R3, RZ, 0x7 ;  /* 0x0000000300007211 */ /* 0x000fc800078f38ff */
[----:B------:R-:W-:-:S04]  /*c590*/  SHF.R.S32.HI R0, RZ, 0x7, R0 ;  /* 0x00000007ff007819 */ /* 0x000fc80000011400 */
[----:B------:R-:W-:Y:S01]  /*c5a0*/  VIMNMX R131, R131, R0, PT ;  /* 0x0000000083837248 */ /* 0x000fe20003fe0100 */
[----:B------:R-:W-:-:S03]  /*c5b0*/  IMAD.MOV.U32 R0, RZ, RZ, RZ ;  /* 0x000000ffff007224 */ /* 0x000fc600078e00ff */
[----:B------:R-:W-:Y:S01]  /*c5c0*/  ISETP.GE.AND P2, PT, R131, 0x1, PT ;  /* 0x000000018300780c */ /* 0x000fe20003f46270 */
[----:B------:R-:W-:-:S12]  /*c5d0*/  @P0 BRA `(.L_x_2437) ;  /* 0x00000000000c0947 */ /* 0x000fd80003800000 */
[----:B------:R-:W0:Y:S01]  /*c5e0*/  FENCE.VIEW.ASYNC.G ;  /* 0x00000000000073c6 */ /* 0x000e220000000100 */
[----:B------:R-:W-:Y:S05]  /*c5f0*/  WARPSYNC.ALL ;  /* 0x0000000000007948 */ /* 0x000fea0003800000 */
[----:B0-----:R-:W-:Y:S06]  /*c600*/  BAR.ARV 0xc, 0x180 ;  /* 0x0306000000007b1d */ /* 0x001fec0000002000 */
.L_x_2437:
[----:B------:R-:W-:Y:S01]  /*c610*/  MOV R3, RZ ;  /* 0x000000ff00037202 */ /* 0x000fe20000000f00 */
[----:B------:R-:W-:Y:S01]  /*c620*/  IMAD.MOV.U32 R24, RZ, RZ, RZ ;  /* 0x000000ffff187224 */ /* 0x000fe200078e00ff */
        /* <DEDUP_REMOVED lines=8> */
[----:B------:R-:W0:Y:S04]  /*c6b0*/  SHFL.IDX PT, R0, R13, RZ, 0x1f ;  /* 0x00001fff0d007589 */ /* 0x000e2800000e0000 */
[----:B0-----:R1:W-:Y:S02]  /*c6c0*/  STL [R1], R0 ;  /* 0x0000000001007387 */ /* 0x0013e40000100800 */
.L_x_2690:
[----:B------:R-:W1:Y:S02]  /*c6d0*/  LDL R2, [R1] ;  /* 0x0000000001027983 */ /* 0x000e640000100800 */
[----:B-1----:R-:W-:-:S04]  /*c6e0*/  LEA.HI R0, R2, R2, RZ, 0x1 ;  /* 0x0000000202007211 */ /* 0x002fc800078f08ff */
[----:B------:R-:W-:-:S05]  /*c6f0*/  LOP3.LUT R0, R0, 0x1e, RZ, 0xc0, !PT ;  /* 0x0000001e00007812 */ /* 0x000fca00078ec0ff */
[----:B------:R-:W-:Y:S02]  /*c700*/  IMAD.IADD R0, R2, 0x1, -R0 ;  /* 0x0000000102007824 */ /* 0x000fe400078e0a00 */
[----:B------:R-:W-:-:S03]  /*c710*/  IMAD.U32 R2, RZ, RZ, UR44 ;  /* 0x0000002cff027e24 */ /* 0x000fc6000f8e00ff */
[----:B------:R-:W-:Y:S02]  /*c720*/  LEA R0, R0, UR44, 0xd ;  /* 0x0000002c00007c11 */ /* 0x000fe4000f8e68ff */
[----:B------:R-:W-:Y:S02]  /*c730*/  LOP3.LUT P0, RZ, R2, 0x3ff, RZ, 0xc0, !PT ;  /* 0x000003ff02ff7812 */ /* 0x000fe4000780c0ff */
[----:B------:R-:W-:Y:S02]  /*c740*/  SHF.R.U32.HI R0, RZ, 0x4, R0 ;  /* 0x00000004ff007819 */ /* 0x000fe40000011600 */
[----:B------:R-:W-:Y:S02]  /*c750*/  P2R R24, PR, RZ, 0x1 ;  /* 0x00000001ff187803 */ /* 0x000fe40000000000 */
[----:B------:R-:W-:-:S07]  /*c760*/  LOP3.LUT R48, R0, 0x3fff, RZ, 0xc0, !PT ;  /* 0x00003fff00307812 */ /* 0x000fce00078ec0ff */
[----:B------:R-:W-:Y:S05]  /*c770*/  @!P0 BRA `(.L_x_2440) ;  /* 0x0000000000408947 */ /* 0x000fea0003800000 */
[----:B------:R-:W-:Y:S01]  /*c780*/  MOV R0, 0x0 ;  /* 0x0000000000007802 */ /* 0x000fe20000000f00 */
[----:B------:R-:W-:Y:S01]  /*c790*/  ULDC.64 UR4, c[0x4][0xc0] ;  /* 0x0100300000047ab9 */ /* 0x000fe20000000a00 */
[----:B------:R-:W-:Y:S01]  /*c7a0*/  ULDC.64 UR6, c[0x4][0xc8] ;  /* 0x0100320000067ab9 */ /* 0x000fe20000000a00 */
[----:B------:R-:W-:Y:S01]  /*c7b0*/  IMAD.U32 R4, RZ, RZ, UR4 ;  /* 0x00000004ff047e24 */ /* 0x000fe2000f8e00ff */
[----:B------:R1:W2:Y:S01]  /*c7c0*/  LDC.64 R2, c[0x4][R0] ;  /* 0x0100000000027b82 */ /* 0x0002a20000000a00 */
[----:B------:R-:W-:Y:S01]  /*c7d0*/  MOV R5, UR5 ;  /* 0x0000000500057c02 */ /* 0x000fe20008000f00 */
        /* <DEDUP_REMOVED lines=10> */
.L_x_2440:
        /* <DEDUP_REMOVED lines=11> */
[----:B------:R-:W0:Y:S08]  /*c930*/  @P0 LDC.64 R10, c[0x0][0x9b0] ;  /* 0x00026c00ff0a0b82 */ /* 0x000e300000000a00 */
[----:B------:R-:W0:Y:S01]  /*c940*/  @P1 LDC.64 R12, c[0x0][0x9c0] ;  /* 0x00027000ff0c1b82 */ /* 0x000e220000000a00 */
        /* <DEDUP_REMOVED lines=9> */
[----:B0-----:R-:W-:Y:S02]  /*c9e0*/  @P0 IMAD R0, R15, R10, RZ ;  /* 0x0000000a0f000224 */ /* 0x001fe400078e02ff */
[----:B------:R-:W-:Y:S02]  /*c9f0*/  @P1 IMAD R6, R7, R12, RZ ;  /* 0x0000000c07061224 */ /* 0x000fe400078e02ff */
[----:B------:R-:W-:Y:S02]  /*ca00*/  @P1 IMAD.IADD R5, R5, 0x1, R9 ;  /* 0x0000000105051824 */ /* 0x000fe400078e0209 */
[C---:B------:R-:W-:Y:S02]  /*ca10*/  @P0 IMAD R9, R20.reuse, R11, R0 ;  /* 0x0000000b14090224 */ /* 0x040fe400078e0200 */
        /* <DEDUP_REMOVED lines=10> */
[----:B------:R-:W-:Y:S02]  /*cac0*/  @P1 LEA.HI.X R9, R6, UR7, R3, 0x2, P3 ;  /* 0x0000000706091c11 */ /* 0x000fe400098f1403 */
[----:B------:R-:W-:-:S03]  /*cad0*/  MOV R3, 0x3f800000 ;  /* 0x3f80000000037802 */ /* 0x000fc60000000f00 */
        /* <DEDUP_REMOVED lines=17> */
.L_x_2444:
[----:B-1----:R1:W2:Y:S02]  /*cbf0*/  SYNCS.PHASECHK.TRANS64.TRYWAIT P0, [R18+URZ+0x38800], R3 ;  /* 0x03880003120075a7 */ /* 0x0022a4000800017f */
[----:B--2---:R-:W-:Y:S05]  /*cc00*/  @!P0 NANOSLEEP.SYNCS 0x989680 ;  /* 0x009896800000895d */ /* 0x004fea0003900000 */
[----:B------:R-:W2:Y:S02]  /*cc10*/  @!P0 SYNCS.PHASECHK.TRANS64 P0, [R18+URZ+0x38800], R3 ;  /* 0x03880003120085a7 */ /* 0x000ea4000800007f */
[----:B--2---:R-:W-:Y:S05]  /*cc20*/  @!P0 BRA `(.L_x_2444) ;  /* 0xfffffffc00f08947 */ /* 0x004fea000383ffff */
.L_x_2443:
[----:B------:R-:W-:Y:S05]  /*cc30*/  BSYNC B0 ;  /* 0x0000000000007941 */ /* 0x000fea0003800000 */
.L_x_2442:
[----:B------:R-:W-:Y:S05]  /*cc40*/  BRA `(.L_x_2445) ;  /* 0x0000009400bc7947 */ /* 0x000fea0003800000 */
.L_x_2441:
[----:B------:R-:W-:Y:S01]  /*cc50*/  ISETP.NE.AND P0, PT, R24, RZ, PT ;  /* 0x000000ff1800720c */ /* 0x000fe20003f05270 */
[----:B------:R-:W-:Y:S01]  /*cc60*/  ULDC.64 UR4, c[0x0][0x3f8] ;  /* 0x0000fe0000047ab9 */ /* 0x000fe20000000a00 */
[----:B-----5:R-:W-:Y:S01]  /*cc70*/  SHF.R.S32.HI R0, RZ, 0x1f, R116 ;  /* 0x0000001fff007819 */ /* 0x020fe20000011474 */
[----:B------:R-:W-:Y:S01]  /*cc80*/  ULDC.64 UR6, c[0x0][0x408] ;  /* 0x0001020000067ab9 */ /* 0x000fe20000000a00 */
[----:B------:R-:W-:-:S04]  /*cc90*/  IMAD.WIDE.U32 R24, R116, UR4, RZ ;  /* 0x0000000474187c25 */ /* 0x000fc8000f8e00ff */
[C---:B------:R-:W-:Y:S02]  /*cca0*/  IMAD R3, R0.reuse, UR4, RZ ;  /* 0x0000000400037c24 */ /* 0x040fe4000f8e02ff */
[----:B------:R-:W-:Y:S02]  /*ccb0*/  IMAD R5, R0, UR6, RZ ;  /* 0x0000000600057c24 */ /* 0x000fe4000f8e02ff */
        /* <DEDUP_REMOVED lines=19> */
[----:B0-----:R-:W-:-:S07]  /*cdf0*/  IMAD.MOV.U32 R13, RZ, RZ, RZ ;  /* 0x000000ffff0d7224 */ /* 0x001fce00078e00ff */
[----:B------:R-:W-:-:S07]  /*ce00*/  LEPC R20, `(.L_x_2446) ;  /* 0x000000001014794e */ /* 0x000fce0000000000 */
[----:B-1----:R-:W-:Y:S05]  /*ce10*/  CALL.ABS.NOINC R14 ;  /* 0x000000000e007343 */ /* 0x002fea0003c00000 */
.L_x_2446:
[----:B------:R-:W2:Y:S01]  /*ce20*/  LDL R56, [R1+0x8] ;  /* 0x0000080001387983 */ /* 0x000ea20000100800 */
[----:B------:R-:W-:Y:S01]  /*ce30*/  ULDC.U8 UR4, c[0x0][0x410] ;  /* 0x0001040000047ab9 */ /* 0x000fe20000000000 */
[----:B------:R-:W-:Y:S01]  /*ce40*/  LEA.HI R31, R31, R50, RZ, 0x3 ;  /* 0x000000321f1f7211 */ /* 0x000fe200078f18ff */
[----:B------:R-:W-:Y:S01]  /*ce50*/  BSSY B0, `(.L_x_2447) ;  /* 0x0000946000007945 */ /* 0x000fe20003800000 */
[----:B------:R-:W-:Y:S02]  /*ce60*/  ISETP.NE.AND P0, PT, RZ, UR4, PT ;  /* 0x00000004ff007c0c */ /* 0x000fe4000bf05270 */
[----:B------:R-:W-:-:S05]  /*ce70*/  LOP3.LUT R31, R31, 0xfffffff8, RZ, 0xc0, !PT ;  /* 0xfffffff81f1f7812 */ /* 0x000fca00078ec0ff */
[----:B------:R-:W-:Y:S02]  /*ce80*/  IMAD.IADD R50, R50, 0x1, -R31 ;  /* 0x0000000132327824 */ /* 0x000fe400078e0a1f */
[----:B--2---:R-:W-:-:S04]  /*ce90*/  IMAD.IADD R57, R19, 0x1, R56 ;  /* 0x0000000113397824 */ /* 0x004fc800078e0238 */
[----:B------:R-:W-:Y:S01]  /*cea0*/  IMAD R3, R50, 0x20, R57 ;  /* 0x0000002032037824 */ /* 0x000fe200078e0239 */
[----:B------:R-:W-:Y:S06]  /*ceb0*/  @!P0 BRA `(.L_x_2448) ;  /* 0x0000004800808947 */ /* 0x000fec0003800000 */
[----:B------:R-:W0:Y:S01]  /*cec0*/  LDC R54, c[0x0][0x448] ;  /* 0x00011200ff367b82 */ /* 0x000e220000000800 */
[----:B------:R-:W-:Y:S01]  /*ced0*/  MOV R9, R27 ;  /* 0x0000001b00097202 */ /* 0x000fe20000000f00 */
[----:B------:R-:W-:Y:S01]  /*cee0*/  IMAD.MOV.U32 R8, RZ, RZ, R24 ;  /* 0x000000ffff087224 */ /* 0x000fe200078e0018 */
[----:B------:R-:W-:Y:S01]  /*cef0*/  ULDC.64 UR4, c[0x0][0x3f8] ;  /* 0x0000fe0000047ab9 */ /* 0x000fe20000000a00 */
[----:B------:R-:W-:Y:S01]  /*cf00*/  IMAD.MOV.U32 R10, RZ, RZ, R116 ;  /* 0x000000ffff0a7224 */ /* 0x000fe200078e0074 */
[----:B------:R-:W-:Y:S01]  /*cf10*/  ULDC.64 UR6, c[0x0][0x408] ;  /* 0x0001020000067ab9 */ /* 0x000fe20000000a00 */
[----:B------:R-:W-:Y:S01]  /*cf20*/  IMAD.MOV.U32 R11, RZ, RZ, R29 ;  /* 0x000000ffff0b7224 */ /* 0x000fe200078e001d */
[----:B------:R-:W-:Y:S01]  /*cf30*/  ULDC.64 UR8, c[0x0][0x400] ;  /* 0x0001000000087ab9 */ /* 0x000fe20000000a00 */
[----:B------:R-:W-:Y:S02]  /*cf40*/  SHF.R.S32.HI R49, RZ, 0x1f, R22 ;  /* 0x0000001fff317819 */ /* 0x000fe40000011416 */
[----:B------:R-:W-:-:S02]  /*cf50*/  SHF.R.S32.HI R55, RZ, 0x1f, R233 ;  /* 0x0000001fff377819 */ /* 0x000fc400000114e9 */
[----:B0-----:R-:W-:-:S13]  /*cf60*/  ISETP.NE.AND P0, PT, R54, 0x1, PT ;  /* 0x000000013600780c */ /* 0x001fda0003f05270 */
[----:B------:R-:W0:Y:S08]  /*cf70*/  @P0 LDC R0, c[0x0][0x44c] ;  /* 0x00011300ff000b82 */ /* 0x000e300000000800 */
[----:B------:R-:W1:Y:S01]  /*cf80*/  @P0 LDC R5, c[0x0][0x450] ;  /* 0x00011400ff050b82 */ /* 0x000e620000000800 */
[----:B0-----:R-:W-:-:S05]  /*cf90*/  @P0 IMAD.HI.U32 R0, R3, R0, RZ ;  /* 0x0000000003000227 */ /* 0x001fca00078e00ff */
[----:B-1----:R-:W-:-:S04]  /*cfa0*/  @P0 SHF.R.U32.HI R3, RZ, R5, R0 ;  /* 0x00000005ff030219 */ /* 0x002fc80000011600 */
        /* <DEDUP_REMOVED lines=14> */
[----:B------:R0:W1:Y:S04]  /*d090*/  SHFL.IDX PT, R0, R6, RZ, 0x181f ;  /* 0x00181fff06007589 */ /* 0x00006800000e0000 */
[----:B------:R0:W2:Y:S04]  /*d0a0*/  SHFL.IDX PT, R3, R5, RZ, 0x181f ;  /* 0x00181fff05037589 */ /* 0x0000a800000e0000 */
[----:B------:R0:W3:Y:S04]  /*d0b0*/  SHFL.IDX PT, R4, R8, RZ, 0x181f ;  /* 0x00181fff08047589 */ /* 0x0000e800000e0000 */
[----:B------:R0:W4:Y:S02]  /*d0c0*/  SHFL.IDX PT, R14, R7, RZ, 0x181f ;  /* 0x00181fff070e7589 */ /* 0x00012400000e0000 */
.L_x_2696:
[----:B------:R-:W5:Y:S01]  /*d0d0*/  LDL R9, [R1+0xc] ;  /* 0x00000c0001097983 */ /* 0x000f620000100800 */
[----:B------:R-:W-:Y:S01]  /*d0e0*/  BSSY B1, `(.L_x_2450) ;  /* 0x000001b000017945 */ /* 0x000fe20003800000 */
[----:B------:R-:W-:Y:S02]  /*d0f0*/  CS2R R20, SRZ ;  /* 0x0000000000147805 */ /* 0x000fe4000001ff00 */
[----:B------:R-:W-:Y:S02]  /*d100*/  CS2R R44, SRZ ;  /* 0x00000000002c7805 */ /* 0x000fe4000001ff00 */
[----:B------:R-:W-:Y:S02]  /*d110*/  CS2R R26, SRZ ;  /* 0x00000000001a7805 */ /* 0x000fe4000001ff00 */
[----:B------:R-:W-:Y:S01]  /*d120*/  CS2R R46, SRZ ;  /* 0x00000000002e7805 */ /* 0x000fe2000001ff00 */
[----:B-----5:R-:W-:-:S05]  /*d130*/  IMAD R54, R9, R54, RZ ;  /* 0x0000003609367224 */ /* 0x020fca00078e02ff */
        /* <DEDUP_REMOVED lines=8> */
[----:B--2---:R-:W-:-:S04]  /*d1c0*/  @!P4 IADD3 R24, P0, R233, R3, RZ ;  /* 0x00000003e918c210 */ /* 0x004fc80007f1e0ff */
[-C--:B----4-:R-:W-:Y:S01]  /*d1d0*/  @!P3 IADD3 R12, P1, R22, R14.reuse, RZ ;  /* 0x0000000e160cb210 */ /* 0x090fe20007f3e0ff */
[----:B-1----:R-:W-:Y:S01]  /*d1e0*/  @!P4 IMAD.X R25, R0, 0x1, R55, P0 ;  /* 0x000000010019c824 */ /* 0x002fe200000e0637 */
[----:B------:R-:W-:Y:S02]  /*d1f0*/  @!P3 IADD3 R10, P0, R22, R3, RZ ;  /* 0x00000003160ab210 */ /* 0x000fe40007f1e0ff */
[----:B------:R-:W-:Y:S02]  /*d200*/  @!P4 IADD3 R14, P2, R233, R14, RZ ;  /* 0x0000000ee90ec210 */ /* 0x000fe40007f5e0ff */
[----:B------:R-:W-:Y:S01]  /*d210*/  CS2R R26, SRZ ;  /* 0x00000000001a7805 */ /* 0x000fe2000001ff00 */
[--C-:B---3--:R-:W-:Y:S01]  /*d220*/  @!P3 IMAD.X R13, R4, 0x1, R49.reuse, P1 ;  /* 0x00000001040db824 */ /* 0x108fe200008e0631 */
[----:B------:R1:W5:Y:S01]  /*d230*/  @!P4 LD.E.64 R20, desc[UR46][R24.64] ;  /* 0x0000002e1814c980 */ /* 0x000362000c101b00 */
[----:B------:R-:W-:Y:S01]  /*d240*/  @!P3 IMAD.X R11, R0, 0x1, R49, P0 ;  /* 0x00000001000bb824 */ /* 0x000fe200000e0631 */
[----:B------:R-:W-:-:S02]  /*d250*/  @!P4 IADD3.X R15, R4, R55, RZ, P2, !PT ;  /* 0x00000037040fc210 */ /* 0x000fc400017fe4ff */
[----:B------:R1:W5:Y:S04]  /*d260*/  @!P3 LD.E.64 R46, desc[UR46][R12.64] ;  /* 0x0000002e0c2eb980 */ /* 0x000368000c101b00 */
[----:B------:R1:W5:Y:S04]  /*d270*/  @!P3 LD.E.64 R44, desc[UR46][R10.64] ;  /* 0x0000002e0a2cb980 */ /* 0x000368000c101b00 */
[----:B------:R1:W5:Y:S02]  /*d280*/  @!P4 LD.E.64 R26, desc[UR46][R14.64] ;  /* 0x0000002e0e1ac980 */ /* 0x000364000c101b00 */
.L_x_2451:
[----:B------:R-:W-:Y:S05]  /*d290*/  BSYNC B1 ;  /* 0x0000000000017941 */ /* 0x000fea0003800000 */
.L_x_2450:
[----:B------:R-:W-:Y:S01]  /*d2a0*/  UMOV UR4, 0xffffffff ;  /* 0xffffffff00047882 */ /* 0x000fe20000000000 */
[----:B-1----:R-:W-:Y:S02]  /*d2b0*/  CS2R R24, SRZ ;  /* 0x0000000000187805 */ /* 0x002fe4000001ff00 */
[----:B------:R-:W-:Y:S05]  /*d2c0*/  BRA.DIV UR4, `(.L_x_2452) ;  /* 0x000001ea041c7947 */ /* 0x000fea000b800000 */
[----:B------:R1:W0:Y:S04]  /*d2d0*/  SHFL.IDX PT, R0, R6, 0x1, 0x181f ;  /* 0x00381f0006007f89 */ /* 0x00022800000e0000 */
[----:B--2---:R1:W2:Y:S04]  /*d2e0*/  SHFL.IDX PT, R3, R5, 0x1, 0x181f ;  /* 0x00381f0005037f89 */ /* 0x0042a800000e0000 */
[----:B---3--:R1:W3:Y:S04]  /*d2f0*/  SHFL.IDX PT, R4, R8, 0x1, 0x181f ;  /* 0x00381f0008047f89 */ /* 0x0082e800000e0000 */
[----:B----4-:R1:W4:Y:S02]  /*d300*/  SHFL.IDX PT, R14, R7, 0x1, 0x181f ;  /* 0x00381f00070e7f89 */ /* 0x01032400000e0000 */
.L_x_2702:
        /* <DEDUP_REMOVED lines=14> */
[-C--:B----4-:R-:W-:Y:S02]  /*d3f0*/  @!P3 IADD3 R12, P1, R22, R14.reuse, RZ ;  /* 0x0000000e160cb210 */ /* 0x090fe40007f3e0ff */
[----:B------:R-:W-:Y:S01]  /*d400*/  @!P4 IADD3 R14, P2, R233, R14, RZ ;  /* 0x0000000ee90ec210 */ /* 0x000fe20007f5e0ff */
[----:B0-----:R-:W-:Y:S01]  /*d410*/  @!P4 IMAD.X R31, R0, 0x1, R55, P0 ;  /* 0x00000001001fc824 */ /* 0x001fe200000e0637 */
[----:B------:R-:W-:Y:S02]  /*d420*/  @!P3 IADD3 R10, P0, R22, R3, RZ ;  /* 0x00000003160ab210 */ /* 0x000fe40007f1e0ff */
[----:B------:R-:W-:Y:S01]  /*d430*/  CS2R R28, SRZ ;  /* 0x00000000001c7805 */ /* 0x000fe2000001ff00 */
[C---:B---3--:R-:W-:Y:S02]  /*d440*/  @!P3 IMAD.X R13, R4.reuse, 0x1, R49, P1 ;  /* 0x00000001040db824 */ /* 0x048fe400008e0631 */
[----:B------:R-:W-:Y:S01]  /*d450*/  @!P4 IMAD.X R15, R4, 0x1, R55, P2 ;  /* 0x00000001040fc824 */ /* 0x000fe200010e0637 */
[----:B------:R0:W5:Y:S01]  /*d460*/  @!P4 LD.E.64 R24, desc[UR46][R30.64] ;  /* 0x0000002e1e18c980 */ /* 0x000162000c101b00 */
[----:B------:R-:W-:-:S03]  /*d470*/  @!P3 IMAD.X R11, R0, 0x1, R49, P0 ;  /* 0x00000001000bb824 */ /* 0x000fc600000e0631 */
[----:B------:R0:W5:Y:S04]  /*d480*/  @!P3 LD.E.64 R36, desc[UR46][R12.64] ;  /* 0x0000002e0c24b980 */ /* 0x000168000c101b00 */
[----:B------:R0:W5:Y:S04]  /*d490*/  @!P3 LD.E.64 R34, desc[UR46][R10.64] ;  /* 0x0000002e0a22b980 */ /* 0x000168000c101b00 */
[----:B------:R0:W5:Y:S02]  /*d4a0*/  @!P4 LD.E.64 R28, desc[UR46][R14.64] ;  /* 0x0000002e0e1cc980 */ /* 0x000164000c101b00 */
.L_x_2454:
[----:B------:R-:W-:Y:S05]  /*d4b0*/  BSYNC B1 ;  /* 0x0000000000017941 */ /* 0x000fea0003800000 */
.L_x_2453:
[----:B------:R-:W-:-:S03]  /*d4c0*/  UMOV UR4, 0xffffffff ;  /* 0xffffffff00047882 */ /* 0x000fc60000000000 */
[----:B------:R-:W-:Y:S05]  /*d4d0*/  BRA.DIV UR4, `(.L_x_2455) ;  /* 0x000001ea04087947 */ /* 0x000fea000b800000 */
[----:B0-----:R0:W0:Y:S04]  /*d4e0*/  SHFL.IDX PT, R0, R6, 0x2, 0x181f ;  /* 0x00581f0006007f89 */ /* 0x00102800000e0000 */
[----:B--2---:R2:W0:Y:S04]  /*d4f0*/  SHFL.IDX PT, R3, R5, 0x2, 0x181f ;  /* 0x00581f0005037f89 */ /* 0x00442800000e0000 */
[----:B---3--:R2:W3:Y:S04]  /*d500*/  SHFL.IDX PT, R4, R8, 0x2, 0x181f ;  /* 0x00581f0008047f89 */ /* 0x0084e800000e0000 */
[----:B----4-:R2:W4:Y:S02]  /*d510*/  SHFL.IDX PT, R14, R7, 0x2, 0x181f ;  /* 0x00581f00070e7f89 */ /* 0x01052400000e0000 */
.L_x_2708:
        /* <DEDUP_REMOVED lines=15> */
[-C--:B----4-:R-:W-:Y:S02]  /*d610*/  @!P3 IADD3 R12, P1, R22, R14.reuse, RZ ;  /* 0x0000000e160cb210 */ /* 0x090fe40007f3e0ff */
[----:B------:R-:W-:Y:S01]  /*d620*/  @!P4 IADD3 R14, P2, R233, R14, RZ ;  /* 0x0000000ee90ec210 */ /* 0x000fe20007f5e0ff */
[----:B------:R-:W-:Y:S01]  /*d630*/  @!P4 IMAD.X R41, R0, 0x1, R55, P0 ;  /* 0x000000010029c824 */ /* 0x000fe200000e0637 */
        /* <DEDUP_REMOVED lines=9> */
.L_x_2457:
[----:B------:R-:W-:Y:S05]  /*d6d0*/  BSYNC B1 ;  /* 0x0000000000017941 */ /* 0x000fea0003800000 */
.L_x_2456:
[----:B------:R-:W-:Y:S01]  /*d6e0*/  UMOV UR4, 0xffffffff ;  /* 0xffffffff00047882 */ /* 0x000fe20000000000 */
[----:B0-----:R-:W-:Y:S02]  /*d6f0*/  CS2R R40, SRZ ;  /* 0x0000000000287805 */ /* 0x001fe4000001ff00 */
[----:B------:R-:W-:Y:S05]  /*d700*/  BRA.DIV UR4, `(.L_x_2458) ;  /* 0x000001e604ec7947 */ /* 0x000fea000b800000 */
[----:B------:R0:W0:Y:S04]  /*d710*/  SHFL.IDX PT, R0, R6, 0x3, 0x181f ;  /* 0x00781f0006007f89 */ /* 0x00002800000e0000 */
[----:B------:R0:W0:Y:S04]  /*d720*/  SHFL.IDX PT, R3, R5, 0x3, 0x181f ;  /* 0x00781f0005037f89 */ /* 0x00002800000e0000 */
[----:B---3--:R3:W0:Y:S04]  /*d730*/  SHFL.IDX PT, R4, R8, 0x3, 0x181f ;  /* 0x00781f0008047f89 */ /* 0x00862800000e0000 */
[----:B----4-:R3:W4:Y:S02]  /*d740*/  SHFL.IDX PT, R14, R7, 0x3, 0x181f ;  /* 0x00781f00070e7f89 */ /* 0x01072400000e0000 */
.L_x_2714:
[----:B------:R-:W-:Y:S01]  /*d750*/  VIADD R57, R57, 0x60 ;  /* 0x0000006039397836 */ /* 0x000fe20000000000 */
[----:B------:R-:W-:Y:S01]  /*d760*/  BSSY B1, `(.L_x_2459) ;  /* 0x0000019000017945 */ /* 0x000fe20003800000 */
[----:B------:R-:W-:Y:S02]  /*d770*/  CS2R R10, SRZ ;  /* 0x00000000000a7805 */ /* 0x000fe4000001ff00 */
[----:B-123--:R-:W-:Y:S02]  /*d780*/  CS2R R8, SRZ ;  /* 0x0000000000087805 */ /* 0x00efe4000001ff00 */
        /* <DEDUP_REMOVED lines=10> */
[CC--:B----4-:R-:W-:Y:S02]  /*d830*/  @!P4 IADD3 R50, P1, R22.reuse, R14.reuse, RZ ;  /* 0x0000000e1632c210 */ /* 0x0d0fe40007f3e0ff */
[-C--:B0-----:R-:W-:Y:S02]  /*d840*/  @!P4 IADD3 R6, P0, R22, R3.reuse, RZ ;  /* 0x000000031606c210 */ /* 0x081fe40007f1e0ff */
[C---:B------:R-:W-:Y:S01]  /*d850*/  @!P5 IADD3 R14, P3, R233.reuse, R14, RZ ;  /* 0x0000000ee90ed210 */ /* 0x040fe20007f7e0ff */
[--C-:B------:R-:W-:Y:S01]  /*d860*/  @!P4 IMAD.X R51, R4, 0x1, R49.reuse, P1 ;  /* 0x000000010433c824 */ /* 0x100fe200008e0631 */
[----:B------:R-:W-:Y:S01]  /*d870*/  @!P5 IADD3 R52, P2, R233, R3, RZ ;  /* 0x00000003e934d210 */ /* 0x000fe20007f5e0ff */
[----:B------:R-:W-:Y:S02]  /*d880*/  @!P4 IMAD.X R7, R0, 0x1, R49, P0 ;  /* 0x000000010007c824 */ /* 0x000fe400000e0631 */
[----:B------:R-:W-:Y:S01]  /*d890*/  @!P5 IMAD.X R15, R4, 0x1, R55, P3 ;  /* 0x00000001040fd824 */ /* 0x000fe200018e0637 */
[----:B------:R-:W-:Y:S01]  /*d8a0*/  @!P5 IADD3.X R53, R0, R55, RZ, P2, !PT ;  /* 0x000000370035d210 */ /* 0x000fe200017fe4ff */
[----:B------:R1:W5:Y:S04]  /*d8b0*/  @!P4 LD.E.64 R12, desc[UR46][R50.64] ;  /* 0x0000002e320cc980 */ /* 0x000368000c101b00 */
[----:B------:R1:W5:Y:S04]  /*d8c0*/  @!P5 LD.E.64 R40, desc[UR46][R52.64] ;  /* 0x0000002e3428d980 */ /* 0x000368000c101b00 */
[----:B------:R1:W5:Y:S04]  /*d8d0*/  @!P4 LD.E.64 R10, desc[UR46][R6.64] ;  /* 0x0000002e060ac980 */ /* 0x000368000c101b00 */
[----:B------:R1:W5:Y:S02]  /*d8e0*/  @!P5 LD.E.64 R8, desc[UR46][R14.64] ;  /* 0x0000002e0e08d980 */ /* 0x000364000c101b00 */
.L_x_2460:
[----:B------:R-:W-:Y:S05]  /*d8f0*/  BSYNC B1 ;  /* 0x0000000000017941 */ /* 0x000fea0003800000 */
.L_x_2459:
[----:B------:R-:W-:Y:S01]  /*d900*/  ULEA.HI UR4, UR43, UR43, URZ, 0x1 ;  /* 0x0000002b2b047291 */ /* 0x000fe2000f8f083f */
[----:B0-----:R-:W-:Y:S01]  /*d910*/  VIADDMNMX R0, R54, -R56, 0x80, PT ;  /* 0x0000008036007446 */ /* 0x001fe20003800938 */
[----:B------:R-:W-:Y:S02]  /*d920*/  BSSY B1, `(.L_x_2461) ;  /* 0x0000008000017945 */ /* 0x000fe40003800000 */
[----:B------:R-:W-:Y:S01]  /*d930*/  ULOP3.LUT UR4, UR4, 0xfffffffe, URZ, 0xc0, !UPT ;  /* 0xfffffffe04047892 */ /* 0x000fe2000f8ec03f */
[----:B------:R-:W-:-:S03]  /*d940*/  ISETP.GE.AND P1, PT, R19, R0, PT ;  /* 0x000000001300720c */ /* 0x000fc60003f26270 */
[----:B------:R-:W-:-:S06]  /*d950*/  UIADD3 UR4, UR43, -UR4, URZ ;  /* 0x800000042b047290 */ /* 0x000fcc000fffe03f */
[----:B------:R-:W-:-:S05]  /*d960*/  IMAD.U32 R3, RZ, RZ, UR4 ;  /* 0x00000004ff037e24 */ /* 0x000fca000f8e00ff */
[----:B------:R-:W-:-:S04]  /*d970*/  SHF.L.U32 R3, R3, 0x1f, RZ ;  /* 0x0000001f03037819 */ /* 0x000fc800000006ff */
[----:B------:R-:W0:Y:S02]  /*d980*/  SYNCS.PHASECHK.TRANS64.TRYWAIT P0, [R18+URZ+0x38800], R3 ;  /* 0x03880003120075a7 */ /* 0x000e24000800017f */
[----:B0-----:R-:W-:Y:S05]  /*d990*/  @!P0 BRA `(.L_x_2462) ;  /* 0x000001e400b88947 */ /* 0x001fea0003800000 */
.L_x_2715:
[----:B------:R-:W-:Y:S05]  /*d9a0*/  BSYNC B1 ;  /* 0x0000000000017941 */ /* 0x000fea0003800000 */
.L_x_2461:
[----:B------:R-:W-:Y:S04]  /*d9b0*/  BSSY B1, `(.L_x_2463) ;  /* 0x00000fa000017945 */ /* 0x000fe80003800000 */
[----:B------:R-:W-:Y:S05]  /*d9c0*/  @P1 BRA `(.L_x_2464) ;  /* 0x0000000c00e01947 */ /* 0x000fea0003800000 */
[----:B------:R2:W5:Y:S01]  /*d9d0*/  LDL R62, [R1+0x34] ;  /* 0x00003400013e7983 */ /* 0x0005620000100800 */
[----:B0-----:R-:W0:Y:S01]  /*d9e0*/  LDC R3, c[0x0][0x3f4] ;  /* 0x0000fd00ff037b82 */ /* 0x001e220000000800 */
[----:B------:R-:W-:Y:S01]  /*d9f0*/  BSSY B2, `(.L_x_2465) ;  /* 0x000007a000027945 */ /* 0x000fe20003800000 */
[-C--:B0-----:R-:W-:Y:S02]  /*da00*/  ISETP.GE.AND P0, PT, R22, R3.reuse, PT ;  /* 0x000000031600720c */ /* 0x081fe40003f06270 */
[----:B------:R-:W-:-:S11]  /*da10*/  ISETP.GE.AND P1, PT, R233, R3, PT ;  /* 0x00000003e900720c */ /* 0x000fd60003f26270 */
[----:B--2---:R-:W-:Y:S05]  /*da20*/  @P0 BRA `(.L_x_2466) ;  /* 0x0000000400d80947 */ /* 0x004fea0003800000 */
[----:B-1---5:R-:W0:Y:S01]  /*da30*/  LDS.128 R4, [R62+0x20400] ;  /* 0x020400003e047984 */ /* 0x022e220000000c00 */
[----:B----4-:R-:W-:Y:S02]  /*da40*/  SHF.R.U32.HI R14, RZ, 0x8, R44 ;  /* 0x00000008ff0e7819 */ /* 0x010fe4000001162c */
        /* <DEDUP_REMOVED lines=15> */
[----:B------:R-:W-:Y:S02]  /*db40*/  LOP3.LUT R49, R46, 0xff, RZ, 0xc0, !PT ;  /* 0x000000ff2e317812 */ /* 0x000fe400078ec0ff */
[----:B------:R-:W-:Y:S02]  /*db50*/  PRMT R52, R52, 0x7604, R51 ;  /* 0x0000760434347816 */ /* 0x000fe40000000033 */
        /* <DEDUP_REMOVED lines=99> */
.L_x_2466:
[----:B------:R-:W-:Y:S05]  /*e190*/  BSYNC B2 ;  /* 0x0000000000027941 */ /* 0x000fea0003800000 */
.L_x_2465:
[----:B------:R-:W-:Y:S05]  /*e1a0*/  @P1 BRA `(.L_x_2464) ;  /* 0x0000000400e81947 */ /* 0x000fea0003800000 */
[----:B01---5:R-:W0:Y:S01]  /*e1b0*/  LDS.128 R4, [R62+0x24400] ;  /* 0x024400003e047984 */ /* 0x023e220000000c00 */
[----:B------:R-:W-:Y:S02]  /*e1c0*/  SHF.R.U32.HI R15, RZ, 0x8, R21 ;  /* 0x00000008ff0f7819 */ /* 0x000fe40000011615 */
        /* <DEDUP_REMOVED lines=8> */
[----:B------:R-:W-:Y:S02]  /*e250*/  PRMT R45, R15, 0x7604, R44 ;  /* 0x000076040f2d7816 */ /* 0x000fe4000000002c */
[----:B------:R-:W-:Y:S02]  /*e260*/  PRMT R50, R49, 0x7604, R50 ;  /* 0x0000760431327816 */ /* 0x000fe40000000032 */
[----:B------:R-:W-:-:S02]  /*e270*/  SHF.R.U32.HI R44, RZ, 0x10, R21 ;  /* 0x00000010ff2c7819 */ /* 0x000fc40000011615 */
[----:B------:R-:W-:Y:S02]  /*e280*/  SHF.R.U32.HI R49, RZ, 0x10, R27 ;  /* 0x00000010ff317819 */ /* 0x000fe4000001161b */
[----:B----4-:R-:W-:Y:S02]  /*e290*/  LOP3.LUT R14, R20, 0xff, RZ, 0xc0, !PT ;  /* 0x000000ff140e7812 */ /* 0x010fe400078ec0ff */
[----:B------:R-:W-:Y:S02]  /*e2a0*/  LOP3.LUT R47, R26, 0xff, RZ, 0xc0, !PT ;  /* 0x000000ff1a2f7812 */ /* 0x000fe400078ec0ff */
[----:B------:R-:W-:Y:S02]  /*e2b0*/  LOP3.LUT R3, R3, 0xff, RZ, 0xc0, !PT ;  /* 0x000000ff03037812 */ /* 0x000fe400078ec0ff */
[----:B------:R-:W-:Y:S02]  /*e2c0*/  SHF.R.U32.HI R15, RZ, 0x10, R26 ;  /* 0x00000010ff0f7819 */ /* 0x000fe4000001161a */
[----:B------:R-:W-:-:S02]  /*e2d0*/  LOP3.LUT R44, R44, 0xff, RZ, 0xc0, !PT ;  /* 0x000000ff2c2c7812 */ /* 0x000fc400078ec0ff */
[----:B------:R-:W-:Y:S02]  /*e2e0*/  LOP3.LUT R49, R49, 0xff, RZ, 0xc0, !PT ;  /* 0x000000ff31317812 */ /* 0x000fe400078ec0ff */
[----:B------:R-:W-:Y:S02]  /*e2f0*/  PRMT R14, R3, 0x7604, R14 ;  /* 0x00007604030e7816 */ /* 0x000fe4000000000e */
        /* <DEDUP_REMOVED lines=80> */
[--C-:B------:R-:W-:Y:S02]  /*e800*/  HADD2.F32 R3, -RZ, R7.reuse.H1_H1 ;  /* 0x30000007ff037230 */ /* 0x100fe40000004100 */
[C---:B------:R-:W-:Y:S01]  /*e810*/  FMUL.FTZ R45, R4.reuse, R15 ;  /* 0x0000000f042d7220 */ /* 0x040fe20000410000 */
        /* <DEDUP_REMOVED lines=19> */
.L_x_2464:
[----:B------:R-:W-:Y:S05]  /*e950*/  BSYNC B1 ;  /* 0x0000000000017941 */ /* 0x000fea0003800000 */
.L_x_2463:
[----:B0-----:R-:W-:Y:S01]  /*e960*/  VIADD R3, R19, 0x20 ;  /* 0x0000002013037836 */ /* 0x001fe20000000000 */
[----:B------:R-:W-:Y:S04]  /*e970*/  BSSY B1, `(.L_x_2467) ;  /* 0x00000fb000017945 */ /* 0x000fe80003800000 */
[----:B------:R-:W-:-:S13]  /*e980*/  ISETP.GE.AND P0, PT, R3, R0, PT ;  /* 0x000000000300720c */ /* 0x000fda0003f06270 */
[----:B------:R-:W-:Y:S05]  /*e990*/  @P0 BRA `(.L_x_2468) ;  /* 0x0000000c00e00947 */ /* 0x000fea0003800000 */
[----:B-1----:R0:W5:Y:S01]  /*e9a0*/  LDL R53, [R1+0x34] ;  /* 0x0000340001357983 */ /* 0x0021620000100800 */
[----:B------:R-:W1:Y:S01]  /*e9b0*/  LDC R3, c[0x0][0x3f4] ;  /* 0x0000fd00ff037b82 */ /* 0x000e620000000800 */
[----:B------:R-:W-:Y:S01]  /*e9c0*/  BSSY B2, `(.L_x_2469) ;  /* 0x000007e000027945 */ /* 0x000fe20003800000 */
[-C--:B-1----:R-:W-:Y:S02]  /*e9d0*/  ISETP.GE.AND P0, PT, R22, R3.reuse, PT ;  /* 0x000000031600720c */ /* 0x082fe40003f06270 */
[----:B------:R-:W-:-:S11]  /*e9e0*/  ISETP.GE.AND P1, PT, R233, R3, PT ;  /* 0x00000003e900720c */ /* 0x000fd60003f26270 */
[----:B0-----:R-:W-:Y:S05]  /*e9f0*/  @P0 BRA `(.L_x_2470) ;  /* 0x0000000400e80947 */ /* 0x001fea0003800000 */
[----:B--2--5:R-:W0:Y:S01]  /*ea00*/  LDS.128 R4, [R53+0x21400] ;  /* 0x0214000035047984 */ /* 0x024e220000000c00 */
[----:B------:R-:W-:Y:S02]  /*ea10*/  SHF.R.U32.HI R3, RZ, 0x8, R34 ;  /* 0x00000008ff037819 */ /* 0x000fe40000011622 */
[----:B------:R-:W-:Y:S02]  /*ea20*/  SHF.R.U32.HI R15, RZ, 0x8, R35 ;  /* 0x00000008ff0f7819 */ /* 0x000fe40000011623 */
[----:B------:R-:W-:Y:S02]  /*ea30*/  SHF.R.U32.HI R44, RZ, 0x8, R37 ;  /* 0x00000008ff2c7819 */ /* 0x000fe40000011625 */
[----:B----4-:R-:W-:Y:S02]  /*ea40*/  LOP3.LUT R14, R34, 0xff, RZ, 0xc0, !PT ;  /* 0x000000ff220e7812 */ /* 0x010fe400078ec0ff */
        /* <DEDUP_REMOVED lines=117> */
.L_x_2470:
[----:B------:R-:W-:Y:S05]  /*f1a0*/  BSYNC B2 ;  /* 0x0000000000027941 */ /* 0x000fea0003800000 */
.L_x_2469:
[----:B------:R-:W-:Y:S05]  /*f1b0*/  @P1 BRA `(.L_x_2468) ;  /* 0x0000000400d81947 */ /* 0x000fea0003800000 */
[----:B0-2--5:R-:W0:Y:S01]  /*f1c0*/  LDS.128 R4, [R53+0x25400] ;  /* 0x0254000035047984 */ /* 0x025e220000000c00 */
[----:B----4-:R-:W-:Y:S02]  /*f1d0*/  SHF.R.U32.HI R14, RZ, 0x8, R24 ;  /* 0x00000008ff0e7819 */ /* 0x010fe40000011618 */
        /* <DEDUP_REMOVED lines=116> */
.L_x_2468:
[----:B------:R-:W-:Y:S05]  /*f920*/  BSYNC B1 ;  /* 0x0000000000017941 */ /* 0x000fea0003800000 */
.L_x_2467:
[----:B------:R-:W-:Y:S01]  /*f930*/  VIADD R3, R19, 0x40 ;  /* 0x0000004013037836 */ /* 0x000fe20000000000 */
[----:B------:R-:W-:Y:S04]  /*f940*/  BSSY B1, `(.L_x_2471) ;  /* 0x00000fb000017945 */ /* 0x000fe80003800000 */
[----:B------:R-:W-:-:S13]  /*f950*/  ISETP.GE.AND P0, PT, R3, R0, PT ;  /* 0x000000000300720c */ /* 0x000fda0003f06270 */
[----:B------:R-:W-:Y:S05]  /*f960*/  @P0 BRA `(.L_x_2472) ;  /* 0x0000000c00e00947 */ /* 0x000fea0003800000 */
[----:B-----5:R0:W5:Y:S01]  /*f970*/  LDL R45, [R1+0x34] ;  /* 0x00003400012d7983 */ /* 0x0201620000100800 */
[----:B------:R-:W1:Y:S01]  /*f980*/  LDC R3, c[0x0][0x3f4] ;  /* 0x0000fd00ff037b82 */ /* 0x000e620000000800 */
[----:B------:R-:W-:Y:S01]  /*f990*/  BSSY B2, `(.L_x_2473) ;  /* 0x000007a000027945 */ /* 0x000fe20003800000 */
[-C--:B-1----:R-:W-:Y:S02]  /*f9a0*/  ISETP.GE.AND P0, PT, R22, R3.reuse, PT ;  /* 0x000000031600720c */ /* 0x082fe40003f06270 */
[----:B------:R-:W-:-:S11]  /*f9b0*/  ISETP.GE.AND P1, PT, R233, R3, PT ;  /* 0x00000003e900720c */ /* 0x000fd60003f26270 */
[----:B0-----:R-:W-:Y:S05]  /*f9c0*/  @P0 BRA `(.L_x_2474) ;  /* 0x0000000400d80947 */ /* 0x001fea0003800000 */
[----:B--23-5:R-:W0:Y:S01]  /*f9d0*/  LDS.128 R4, [R45+0x22400] ;  /* 0x022400002d047984 */ /* 0x02ce220000000c00 */
[----:B----4-:R-:W-:Y:S02]  /*f9e0*/  SHF.R.U32.HI R14, RZ, 0x8, R38 ;  /* 0x00000008ff0e7819 */ /* 0x010fe40000011626 */
[----:B------:R-:W-:Y:S02]  /*f9f0*/  LOP3.LUT R3, R38, 0xff, RZ, 0xc0, !PT ;  /* 0x000000ff26037812 */ /* 0x000fe400078ec0ff */
[----:B------:R-:W-:Y:S02]  /*fa00*/  LOP3.LUT R14, R14, 0xff, RZ, 0xc0, !PT ;  /* 0x000000ff0e0e7812 */ /* 0x000fe400078ec0ff */
[----:B------:R-:W-:Y:S02]  /*fa10*/  SHF.R.U32.HI R20, RZ, 0x8, R39 ;  /* 0x00000008ff147819 */ /* 0x000fe40000011627 */
[----:B------:R-:W-:Y:S02]  /*fa20*/  PRMT R3, R14, 0x7604, R3 ;  /* 0x000076040e037816 */ /* 0x000fe40000000003 */
[----:B------:R-:W-:-:S02]  /*fa30*/  LOP3.LUT R15, R39, 0xff, RZ, 0xc0, !PT ;  /* 0x000000ff270f7812 */ /* 0x000fc400078ec0ff */
[----:B------:R-:W-:Y:S02]  /*fa40*/  LOP3.LUT R20, R20, 0xff, RZ, 0xc0, !PT ;  /* 0x000000ff14147812 */ /* 0x000fe400078ec0ff */
[----:B------:R-:W-:Y:S02]  /*fa50*/  SHF.R.U32.HI R26, RZ, 0x10, R39 ;  /* 0x00000010ff1a7819 */ /* 0x000fe40000011627 */
[----:B------:R-:W-:Y:S02]  /*fa60*/  SHF.R.U32.HI R25, RZ, 0x8, R43 ;  /* 0x00000008ff197819 */ /* 0x000fe4000001162b */
[----:B------:R-:W-:Y:S02]  /*fa70*/  SHF.R.U32.HI R14, RZ, 0x8, R42 ;  /* 0x00000008ff0e7819 */ /* 0x000fe4000001162a */
[----:B------:R-:W-:Y:S02]  /*fa80*/  PRMT R15, R20, 0x7604, R15 ;  /* 0x00007604140f7816 */ /* 0x000fe4000000000f */
[----:B------:R-:W-:-:S02]  /*fa90*/  LOP3.LUT R24, R43, 0xff, RZ, 0xc0, !PT ;  /* 0x000000ff2b187812 */ /* 0x000fc400078ec0ff */
[----:B------:R-:W-:Y:S02]  /*faa0*/  LOP3.LUT R25, R25, 0xff, RZ, 0xc0, !PT ;  /* 0x000000ff19197812 */ /* 0x000fe400078ec0ff */
[----:B------:R-:W-:Y:S02]  /*fab0*/  SHF.R.U32.HI R27, RZ, 0x10, R43 ;  /* 0x00000010ff1b7819 */ /* 0x000fe4000001162b */
        /* <DEDUP_REMOVED lines=103> */
.L_x_2474:
[----:B------:R-:W-:Y:S05]  /*10130*/  BSYNC B2 ;  /* 0x0000000000027941 */ /* 0x000fea0003800000 */
.L_x_2473:
[----:B------:R-:W-:Y:S05]  /*10140*/  @P1 BRA `(.L_x_2472) ;  /* 0x0000000400e81947 */ /* 0x000fea0003800000 */
[----:B0-23-5:R-:W0:Y:S01]  /*10150*/  LDS.128 R4, [R45+0x26400] ;  /* 0x026400002d047984 */ /* 0x02de220000000c00 */
        /* <DEDUP_REMOVED lines=82> */
[--C-:B------:R-:W-:Y:S01]  /*10680*/  HADD2.F32 R6, -RZ, R4.reuse.H1_H1 ;  /* 0x30000004ff067230 */ /* 0x100fe20000004100 */
[----:B------:R-:W-:Y:S01]  /*10690*/  F2FP.SATFINITE.E4M3.F32.PACK_AB_MERGE_C R33, R36, R33, RZ ;  /* 0x000000212421723e */ /* 0x000fe200048070ff */
[----:B------:R-:W-:Y:S01]  /*106a0*/  HADD2.F32 R20, -RZ, R15.H1_H1 ;  /* 0x3000000fff147230 */ /* 0x000fe20000004100 */
[----:B------:R-:W-:Y:S01]  /*106b0*/  F2FP.SATFINITE.E4M3.F32.PACK_AB_MERGE_C R35, R35, R30, RZ ;  /* 0x0000001e2323723e */ /* 0x000fe200048070ff */
[----:B------:R-:W-:-:S02]  /*106c0*/  HADD2.F32 R5, -RZ, R4.H0_H0 ;  /* 0x20000004ff057230 */ /* 0x000fc40000004100 */
        /* <DEDUP_REMOVED lines=13> */
[----:B------:R-:W-:Y:S01]  /*107a0*/  HADD2.F32 R4, -RZ, R14.H1_H1 ;  /* 0x3000000eff047230 */ /* 0x000fe20000004100 */
[----:B------:R-:W-:Y:S01]  /*107b0*/  F2FP.SATFINITE.E4M3.F32.PACK_AB_MERGE_C R25, R25, R26, RZ ;  /* 0x0000001a1919723e */ /* 0x000fe200048070ff */
[----:B------:R-:W-:Y:S01]  /*107c0*/  HADD2.F32 R32, -RZ, R32.H0_H0 ;  /* 0x20000020ff207230 */ /* 0x000fe20000004100 */
[----:B------:R-:W-:Y:S01]  /*107d0*/  F2FP.SATFINITE.E4M3.F32.PACK_AB_MERGE_C R30, R34, R29, R33 ;  /* 0x0000001d221e723e */ /* 0x000fe20004807021 */
[----:B------:R-:W-:Y:S02]  /*107e0*/  HADD2.F32 R3, -RZ, R7.H1_H1 ;  /* 0x30000007ff037230 */ /* 0x000fe40000004100 */
[----:B------:R-:W-:Y:S01]  /*107f0*/  FMUL.FTZ R27, R4, R15 ;  /* 0x0000000f041b7220 */ /* 0x000fe20000410000 */
[----:B------:R-:W-:-:S02]  /*10800*/  HADD2.F32 R24, -RZ, R24.H0_H0 ;  /* 0x20000018ff187230 */ /* 0x000fc40000004100 */
[----:B------:R-:W-:Y:S01]  /*10810*/  FMUL.FTZ R20, R4, R5 ;  /* 0x0000000504147220 */ /* 0x000fe20000410000 */
[----:B------:R-:W-:Y:S02]  /*10820*/  HADD2.F32 R14, -RZ, R14.H0_H0 ;  /* 0x2000000eff0e7230 */ /* 0x000fe40000004100 */
[C---:B------:R-:W-:Y:S01]  /*10830*/  FMUL.FTZ R4, R3.reuse, R32 ;  /* 0x0000002003047220 */ /* 0x040fe20000410000 */
[----:B------:R-:W-:Y:S02]  /*10840*/  HADD2.F32 R7, -RZ, R7.H0_H0 ;  /* 0x20000007ff077230 */ /* 0x000fe40000004100 */
[-C--:B------:R-:W-:Y:S01]  /*10850*/  FMUL.FTZ R3, R3, R24.reuse ;  /* 0x0000001803037220 */ /* 0x080fe20000410000 */
[----:B------:R-:W-:Y:S01]  /*10860*/  F2FP.SATFINITE.E4M3.F32.PACK_AB_MERGE_C R31, R38, R31, R35 ;  /* 0x0000001f261f723e */ /* 0x000fe20004807023 */
[C---:B------:R-:W-:Y:S01]  /*10870*/  FFMA.FTZ R27, R14.reuse, R5, -R27 ;  /* 0x000000050e1b7223 */ /* 0x040fe2000001081b */
[----:B------:R-:W-:Y:S01]  /*10880*/  FFMA.FTZ R20, R14, R15, R20 ;  /* 0x0000000f0e147223 */ /* 0x000fe20000010014 */
[C---:B------:R-:W-:Y:S01]  /*10890*/  FFMA.FTZ R4, R7.reuse, R24, -R4 ;  /* 0x0000001807047223 */ /* 0x040fe20000010804 */
[----:B------:R-:W-:Y:S01]  /*108a0*/  FFMA.FTZ R3, R7, R32, R3 ;  /* 0x0000002007037223 */ /* 0x000fe20000010003 */
[----:B------:R-:W-:-:S02]  /*108b0*/  F2FP.SATFINITE.E4M3.F32.PACK_AB_MERGE_C R28, R21, R6, R25 ;  /* 0x00000006151c723e */ /* 0x000fc40004807019 */
[----:B------:R-:W-:-:S04]  /*108c0*/  F2FP.SATFINITE.E4M3.F32.PACK_AB_MERGE_C R20, R20, R27, RZ ;  /* 0x0000001b1414723e */ /* 0x000fc800048070ff */
[----:B------:R-:W-:-:S05]  /*108d0*/  F2FP.SATFINITE.E4M3.F32.PACK_AB_MERGE_C R29, R3, R4, R20 ;  /* 0x00000004031d723e */ /* 0x000fca0004807014 */
[----:B------:R0:W-:Y:S02]  /*108e0*/  STS.128 [R45+0x26400], R28 ;  /* 0x0264001c2d007388 */ /* 0x0001e40000000c00 */
.L_x_2472:
[----:B------:R-:W-:Y:S05]  /*108f0*/  BSYNC B1 ;  /* 0x0000000000017941 */ /* 0x000fea0003800000 */
.L_x_2471:
[----:B------:R-:W-:-:S05]  /*10900*/  VIADD R3, R19, 0x60 ;  /* 0x0000006013037836 */ /* 0x000fca0000000000 */
        /* <DEDUP_REMOVED lines=94> */
[----:B------:R-:W-:Y:S01]  /*10ef0*/  HADD2.F32 R3, -RZ, R0.H1_H1 ;  /* 0x30000000ff037230 */ /* 0x000fe20000004100 */
[----:B------:R-:W-:Y:S01]  /*10f00*/  F2FP.SATFINITE.E4M3.F32.PACK_AB_MERGE_C R28, R28, R29, RZ ;  /* 0x0000001d1c1c723e */ /* 0x000fe200048070ff */
[----:B------:R-:W-:Y:S02]  /*10f10*/  HADD2.F32 R10, -RZ, R10.H0_H0 ;  /* 0x2000000aff0a7230 */ /* 0x000fe40000004100 */
[-C--:B------:R-:W-:Y:S01]  /*10f20*/  FMUL.FTZ R21, R5, R11.reuse ;  /* 0x0000000b05157220 */ /* 0x080fe20000410000 */
[----:B------:R-:W-:Y:S02]  /*10f30*/  HADD2.F32 R4, -RZ, R4.H0_H0 ;  /* 0x20000004ff047230 */ /* 0x000fe40000004100 */
[C---:B------:R-:W-:Y:S01]  /*10f40*/  FMUL.FTZ R5, R3.reuse, R12 ;  /* 0x0000000c03057220 */ /* 0x040fe20000410000 */
[----:B------:R-:W-:Y:S02]  /*10f50*/  HADD2.F32 R0, -RZ, R0.H0_H0 ;  /* 0x20000000ff007230 */ /* 0x000fe40000004100 */
[----:B------:R-:W-:Y:S01]  /*10f60*/  FMUL.FTZ R3, R3, R10 ;  /* 0x0000000a03037220 */ /* 0x000fe20000410000 */
[----:B------:R-:W-:Y:S01]  /*10f70*/  F2FP.SATFINITE.E4M3.F32.PACK_AB_MERGE_C R31, R31, R32, RZ ;  /* 0x000000201f1f723e */ /* 0x000fe200048070ff */
[C---:B------:R-:W-:Y:S01]  /*10f80*/  FFMA.FTZ R20, R4.reuse, R11, -R13 ;  /* 0x0000000b04147223 */ /* 0x040fe2000001080d */
[----:B------:R-:W-:Y:S01]  /*10f90*/  FFMA.FTZ R21, R4, R15, R21 ;  /* 0x0000000f04157223 */ /* 0x000fe20000010015 */
[C---:B------:R-:W-:Y:S01]  /*10fa0*/  FFMA.FTZ R13, R0.reuse, R10, -R5 ;  /* 0x0000000a000d7223 */ /* 0x040fe20000010805 */
[----:B------:R-:W-:Y:S01]  /*10fb0*/  FFMA.FTZ R12, R0, R12, R3 ;  /* 0x0000000c000c7223 */ /* 0x000fe20000010003 */
[----:B------:R-:W-:-:S02]  /*10fc0*/  HADD2.F32 R4, -RZ, R14.H1_H1 ;  /* 0x3000000eff047230 */ /* 0x000fc40000004100 */
[--C-:B------:R-:W-:Y:S01]  /*10fd0*/  HADD2.F32 R3, -RZ, R7.reuse.H1_H1 ;  /* 0x30000007ff037230 */ /* 0x100fe20000004100 */
[----:B------:R-:W-:Y:S01]  /*10fe0*/  F2FP.SATFINITE.E4M3.F32.PACK_AB_MERGE_C R20, R21, R20, RZ ;  /* 0x000000141514723e */ /* 0x000fe200048070ff */
[--C-:B------:R-:W-:Y:S02]  /*10ff0*/  HADD2.F32 R10, -RZ, R24.reuse.H1_H1 ;  /* 0x30000018ff0a7230 */ /* 0x100fe40000004100 */
[----:B------:R-:W-:Y:S02]  /*11000*/  HADD2.F32 R11, -RZ, R24.H0_H0 ;  /* 0x20000018ff0b7230 */ /* 0x000fe40000004100 */
[C---:B------:R-:W-:Y:S01]  /*11010*/  FMUL.FTZ R15, R3.reuse, R4 ;  /* 0x00000004030f7220 */ /* 0x040fe20000410000 */
[----:B------:R-:W-:Y:S01]  /*11020*/  HADD2.F32 R0, -RZ, R6.H1_H1 ;  /* 0x30000006ff007230 */ /* 0x000fe20000004100 */
[----:B------:R-:W-:Y:S01]  /*11030*/  F2FP.SATFINITE.E4M3.F32.PACK_AB_MERGE_C R12, R12, R13, R20 ;  /* 0x0000000d0c0c723e */ /* 0x000fe20004807014 */
        /* <DEDUP_REMOVED lines=9> */
[----:B------:R-:W-:-:S03]  /*110d0*/  FFMA.FTZ R0, R6, R11, R0 ;  /* 0x0000000b06007223 */ /* 0x000fc60000010000 */
[----:B------:R-:W-:Y:S02]  /*110e0*/  F2FP.SATFINITE.E4M3.F32.PACK_AB_MERGE_C R4, R15, R14, RZ ;  /* 0x0000000e0f04723e */ /* 0x000fe400048070ff */
[----:B------:R-:W-:Y:S02]  /*110f0*/  F2FP.SATFINITE.E4M3.F32.PACK_AB_MERGE_C R14, R26, R27, R28 ;  /* 0x0000001b1a0e723e */ /* 0x000fe4000480701c */
[----:B------:R-:W-:Y:S02]  /*11100*/  F2FP.SATFINITE.E4M3.F32.PACK_AB_MERGE_C R15, R30, R25, R31 ;  /* 0x000000191e0f723e */ /* 0x000fe4000480701f */
[----:B------:R-:W-:-:S05]  /*11110*/  F2FP.SATFINITE.E4M3.F32.PACK_AB_MERGE_C R13, R0, R3, R4 ;  /* 0x00000003000d723e */ /* 0x000fca0004807004 */
[----:B------:R0:W-:Y:S02]  /*11120*/  STS.128 [R33+0x23400], R12 ;  /* 0x0234000c21007388 */ /* 0x0001e40000000c00 */
.L_x_2477:
[----:B------:R-:W-:Y:S05]  /*11130*/  BSYNC B1 ;  /* 0x0000000000017941 */ /* 0x000fea0003800000 */
.L_x_2476:
[----:B------:R-:W-:Y:S05]  /*11140*/  @P1 BRA `(.L_x_2475) ;  /* 0x0000005000581947 */ /* 0x000fea0003800000 */
[----:B--23-5:R-:W1:Y:S01]  /*11150*/  LDS.128 R4, [R33+0x27400] ;  /* 0x0274000021047984 */ /* 0x02ce620000000c00 */
[----:B------:R-:W-:Y:S02]  /*11160*/  SHF.R.U32.HI R11, RZ, 0x8, R41 ;  /* 0x00000008ff0b7819 */ /* 0x000fe40000011629 */
[----:B------:R-:W-:Y:S02]  /*11170*/  LOP3.LUT R10, R41, 0xff, RZ, 0xc0, !PT ;  /* 0x000000ff290a7812 */ /* 0x000fe400078ec0ff */
[----:B------:R-:W-:Y:S02]  /*11180*/  LOP3.LUT R11, R11, 0xff, RZ, 0xc0, !PT ;  /* 0x000000ff0b0b7812 */ /* 0x000fe400078ec0ff */
[----:B0-----:R-:W-:Y:S02]  /*11190*/  SHF.R.U32.HI R15, RZ, 0x8, R9 ;  /* 0x00000008ff0f7819 */ /* 0x001fe40000011609 */
[----:B------:R-:W-:Y:S02]  /*111a0*/  SHF.R.U32.HI R3, RZ, 0x8, R40 ;  /* 0x00000008ff037819 */ /* 0x000fe40000011628 */
[----:B------:R-:W-:-:S02]  /*111b0*/  PRMT R10, R11, 0x7604, R10 ;  /* 0x000076040b0a7816 */ /* 0x000fc4000000000a */
[----:B------:R-:W-:Y:S02]  /*111c0*/  LOP3.LUT R12, R9, 0xff, RZ, 0xc0, !PT ;  /* 0x000000ff090c7812 */ /* 0x000fe400078ec0ff */
[----:B------:R-:W-:Y:S02]  /*111d0*/  LOP3.LUT R15, R15, 0xff, RZ, 0xc0, !PT ;  /* 0x000000ff0f0f7812 */ /* 0x000fe400078ec0ff */
[----:B----4-:R-:W-:Y:S02]  /*111e0*/  SHF.R.U32.HI R14, RZ, 0x10, R9 ;  /* 0x00000010ff0e7819 */ /* 0x010fe40000011609 */
[----:B------:R-:W-:Y:S02]  /*111f0*/  LOP3.LUT R0, R40, 0xff, RZ, 0xc0, !PT ;  /* 0x000000ff28007812 */ /* 0x000fe400078ec0ff */
[----:B------:R-:W-:Y:S02]  /*11200*/  LOP3.LUT R3, R3, 0xff, RZ, 0xc0, !PT ;  /* 0x000000ff03037812 */ /* 0x000fe400078ec0ff */
[----:B------:R-:W-:-:S02]  /*11210*/  SHF.R.U32.HI R20, RZ, 0x10, R41 ;  /* 0x00000010ff147819 */ /* 0x000fc40000011629 */
[----:B------:R-:W-:Y:S02]  /*11220*/  SHF.R.U32.HI R11, RZ, 0x8, R8 ;  /* 0x00000008ff0b7819 */ /* 0x000fe40000011608 */
[----:B------:R-:W-:Y:S01]  /*11230*/  PRMT R12, R15, 0x7604, R12 ;  /* 0x000076040f0c7816 */ /* 0x000fe2000000000c */
[----:B------:R-:W-:Y:S01]  /*11240*/  IMAD.U32 R15, R14, 0x10000, RZ ;  /* 0x000100000e0f7824 */ /* 0x000fe200078e00ff */
[----:B------:R-:W-:Y:S02]  /*11250*/  PRMT R3, R3, 0x7604, R0 ;  /* 0x0000760403037816 */ /* 0x000fe40000000000 */
[----:B------:R-:W-:Y:S01]  /*11260*/  LOP3.LUT R13, R11, 0xff, RZ, 0xc0, !PT ;  /* 0x000000ff0b0d7812 */ /* 0x000fe200078ec0ff */
[----:B------:R-:W-:Y:S01]  /*11270*/  IMAD.U32 R11, R20, 0x10000, RZ ;  /* 0x00010000140b7824 */ /* 0x000fe200078e00ff */
[----:B------:R-:W-:Y:S02]  /*11280*/  LOP3.LUT R0, R8, 0xff, RZ, 0xc0, !PT ;  /* 0x000000ff08007812 */ /* 0x000fe400078ec0ff */
[----:B------:R-:W-:-:S02]  /*11290*/  LOP3.LUT R3, R3, 0xff0000, R40, 0xf8, !PT ;  /* 0x00ff000003037812 */ /* 0x000fc400078ef828 */
[----:B------:R-:W-:Y:S02]  /*112a0*/  PRMT R13, R13, 0x7604, R0 ;  /* 0x000076040d0d7816 */ /* 0x000fe40000000000 */
[----:B------:R-:W-:Y:S02]  /*112b0*/  LOP3.LUT R15, R12, 0xff0000, R15, 0xf8, !PT ;  /* 0x00ff00000c0f7812 */ /* 0x000fe400078ef80f */
[----:B------:R-:W-:Y:S02]  /*112c0*/  LOP3.LUT R11, R10, 0xff0000, R11, 0xf8, !PT ;  /* 0x00ff00000a0b7812 */ /* 0x000fe400078ef80b */
[----:B------:R-:W-:Y:S02]  /*112d0*/  LOP3.LUT R13, R13, 0xff0000, R8, 0xf8, !PT ;  /* 0x00ff00000d0d7812 */ /* 0x000fe400078ef808 */
[----:B------:R-:W-:Y:S02]  /*112e0*/  LOP3.LUT R12, R3, 0xff000000, R40, 0xf8, !PT ;  /* 0xff000000030c7812 */ /* 0x000fe400078ef828 */
[----:B------:R-:W-:-:S02]  /*112f0*/  LOP3.LUT R20, R15, 0xff000000, R9, 0xf8, !PT ;  /* 0xff0000000f147812 */ /* 0x000fc400078ef809 */
[----:B------:R-:W-:Y:S02]  /*11300*/  LOP3.LUT R40, R11, 0xff000000, R41, 0xf8, !PT ;  /* 0xff0000000b287812 */ /* 0x000fe400078ef829 */
[----:B-1----:R-:W-:Y:S02]  /*11310*/  F2FP.F16.E4M3.UNPACK_B R0, R6.H1 ;  /* 0x00000006ff00723e */ /* 0x002fe400030006ff */
        /* <DEDUP_REMOVED lines=65> */
[----:B------:R-:W-:Y:S01]  /*11730*/  HADD2.F32 R3, -RZ, R7.H1_H1 ;  /* 0x30000007ff037230 */ /* 0x000fe20000004100 */
[----:B------:R-:W-:Y:S01]  /*11740*/  F2FP.SATFINITE.E4M3.F32.PACK_AB_MERGE_C R11, R14, R11, RZ ;  /* 0x0000000b0e0b723e */ /* 0x000fe200048070ff */
        /* <DEDUP_REMOVED lines=21> */
[----:B------:R0:W-:Y:S01]  /*118a0*/  STS.128 [R33+0x27400], R4 ;  /* 0x0274000421007388 */ /* 0x0001e20000000c00 */
[----:B------:R-:W-:Y:S05]  /*118b0*/  BRA `(.L_x_2475) ;  /* 0x00000048007c7947 */ /* 0x000fea0003800000 */
.L_x_2448:
[----:B------:R-:W0:Y:S01]  /*118c0*/  LDC R42, c[0x0][0x448] ;  /* 0x00011200ff2a7b82 */ /* 0x000e220000000800 */
[----:B------:R-:W-:Y:S01]  /*118d0*/  IMAD.MOV.U32 R25, RZ, RZ, R27 ;  /* 0x000000ffff197224 */ /* 0x000fe200078e001b */
[----:B------:R-:W-:Y:S01]  /*118e0*/  ULDC.64 UR4, c[0x0][0x3f8] ;  /* 0x0000fe0000047ab9 */ /* 0x000fe20000000a00 */
[----:B------:R-:W-:Y:S01]  /*118f0*/  IMAD.MOV.U32 R117, RZ, RZ, R29 ;  /* 0x000000ffff757224 */ /* 0x000fe200078e001d */
[----:B------:R-:W-:Y:S01]  /*11900*/  ULDC.64 UR6, c[0x0][0x408] ;  /* 0x0001020000067ab9 */ /* 0x000fe20000000a00 */
[----:B------:R-:W-:Y:S01]  /*11910*/  ULDC.64 UR8, c[0x0][0x400] ;  /* 0x0001000000087ab9 */ /* 0x000fe20000000a00 */
        /* <DEDUP_REMOVED lines=19> */
[----:B------:R-:W2:Y:S01]  /*11a50*/  LDL R0, [R1+0xc] ;  /* 0x00000c0001007983 */ /* 0x000ea20000100800 */
[----:B------:R-:W0:Y:S03]  /*11a60*/  LDC R51, c[0x0][0x3f4] ;  /* 0x0000fd00ff337b82 */ /* 0x000e260000000800 */
[----:B------:R-:W1:Y:S04]  /*11a70*/  SHFL.IDX PT, R5, R43, RZ, 0x181f ;  /* 0x00181fff2b057589 */ /* 0x000e6800000e0000 */
[----:B------:R-:W3:Y:S04]  /*11a80*/  SHFL.IDX PT, R14, R10, RZ, 0x181f ;  /* 0x00181fff0a0e7589 */ /* 0x000ee800000e0000 */
[----:B------:R-:W4:Y:S04]  /*11a90*/  SHFL.IDX PT, R3, R8, RZ, 0x181f ;  /* 0x00181fff08037589 */ /* 0x000f2800000e0000 */
[----:B------:R-:W5:Y:S01]  /*11aa0*/  SHFL.IDX PT, R7, R49, RZ, 0x181f ;  /* 0x00181fff31077589 */ /* 0x000f6200000e0000 */
[----:B0-----:R-:W-:Y:S01]  /*11ab0*/  ISETP.GE.AND P0, PT, R16, R51, PT ;  /* 0x000000331000720c */ /* 0x001fe20003f06270 */
[----:B--2---:R-:W-:-:S05]  /*11ac0*/  IMAD R42, R0, R42, RZ ;  /* 0x0000002a002a7224 */ /* 0x004fca00078e02ff */
[----:B------:R-:W-:-:S13]  /*11ad0*/  ISETP.GE.OR P1, PT, R57, R42, P0 ;  /* 0x0000002a3900720c */ /* 0x000fda0000726670 */
[C---:B-1----:R-:W-:Y:S02]  /*11ae0*/  @!P1 IADD3 R0, P2, R16.reuse, R5, RZ ;  /* 0x0000000510009210 */ /* 0x042fe40007f5e0ff */
[----:B---3--:R-:W-:Y:S02]  /*11af0*/  @!P1 IADD3 R14, P3, R16, R14, RZ ;  /* 0x0000000e100e9210 */ /* 0x008fe40007f7e0ff */
[----:B----4-:R-:W-:Y:S01]  /*11b00*/  @!P1 IADD3.X R5, R3, R17, RZ, P2, !PT ;  /* 0x0000001103059210 */ /* 0x010fe200017fe4ff */
[----:B------:R-:W-:Y:S02]  /*11b10*/  @!P1 IMAD.MOV.U32 R4, RZ, RZ, R0 ;  /* 0x000000ffff049224 */ /* 0x000fe400078e0000 */
[----:B-----5:R-:W-:Y:S02]  /*11b20*/  @!P1 IMAD.X R3, R7, 0x1, R17, P3 ;  /* 0x0000000107039824 */ /* 0x020fe400018e0611 */
[----:B------:R-:W-:Y:S02]  /*11b30*/  @!P1 IMAD.MOV.U32 R24, RZ, RZ, R14 ;  /* 0x000000ffff189224 */ /* 0x000fe400078e000e */
[----:B------:R-:W-:Y:S01]  /*11b40*/  @!P1 IMAD.MOV.U32 R25, RZ, RZ, R3 ;  /* 0x000000ffff199224 */ /* 0x000fe200078e0003 */
[----:B------:R-:W2:Y:S05]  /*11b50*/  @!P1 LD.E.128 R4, desc[UR46][R4.64] ;  /* 0x0000002e04049980 */ /* 0x000eaa000c101d00 */
[----:B------:R-:W3:Y:S01]  /*11b60*/  @!P1 LD.E.128 R24, desc[UR46][R24.64] ;  /* 0x0000002e18189980 */ /* 0x000ee2000c101d00 */
[----:B------:R-:W-:-:S02]  /*11b70*/  CS2R R40, SRZ ;  /* 0x0000000000287805 */ /* 0x000fc4000001ff00 */
[----:B------:R-:W-:Y:S02]  /*11b80*/  CS2R R38, SRZ ;  /* 0x0000000000267805 */ /* 0x000fe4000001ff00 */
[----:B------:R-:W-:Y:S01]  /*11b90*/  CS2R R36, SRZ ;  /* 0x0000000000247805 */ /* 0x000fe2000001ff00 */
[----:B------:R0:W1:Y:S01]  /*11ba0*/  SHFL.IDX PT, R3, R8, 0x1, 0x181f ;  /* 0x00381f0008037f89 */ /* 0x00006200000e0000 */
[----:B------:R-:W-:-:S03]  /*11bb0*/  CS2R R34, SRZ ;  /* 0x0000000000227805 */ /* 0x000fc6000001ff00 */
[----:B------:R0:W4:Y:S04]  /*11bc0*/  SHFL.IDX PT, R9, R43, 0x1, 0x181f ;  /* 0x00381f002b097f89 */ /* 0x00012800000e0000 */
[----:B------:R0:W0:Y:S04]  /*11bd0*/  SHFL.IDX PT, R21, R49, 0x1, 0x181f ;  /* 0x00381f0031157f89 */ /* 0x00002800000e0000 */
[----:B------:R0:W0:Y:S01]  /*11be0*/  SHFL.IDX PT, R14, R10, 0x1, 0x181f ;  /* 0x00381f000a0e7f89 */ /* 0x00002200000e0000 */
[----:B--2---:R-:W-:Y:S01]  /*11bf0*/  @!P1 IMAD.MOV.U32 R40, RZ, RZ, R4 ;  /* 0x000000ffff289224 */ /* 0x004fe200078e0004 */
[----:B------:R-:W-:Y:S01]  /*11c00*/  @!P1 MOV R41, R5 ;  /* 0x0000000500299202 */ /* 0x000fe20000000f00 */
[----:B------:R-:W-:Y:S01]  /*11c10*/  @!P1 IMAD.MOV.U32 R38, RZ, RZ, R6 ;  /* 0x000000ffff269224 */ /* 0x000fe200078e0006 */
[----:B------:R-:W-:Y:S01]  /*11c20*/  CS2R R4, SRZ ;  /* 0x0000000000047805 */ /* 0x000fe2000001ff00 */
[----:B------:R-:W-:Y:S01]  /*11c30*/  @!P1 IMAD.MOV.U32 R39, RZ, RZ, R7 ;  /* 0x000000ffff279224 */ /* 0x000fe200078e0007 */
[----:B---3--:R-:W-:Y:S01]  /*11c40*/  @!P1 MOV R35, R27 ;  /* 0x0000001b00239202 */ /* 0x008fe20000000f00 */
[----:B------:R-:W-:-:S02]  /*11c50*/  @!P1 IMAD.MOV.U32 R36, RZ, RZ, R24 ;  /* 0x000000ffff249224 */ /* 0x000fc400078e0018 */
[----:B------:R-:W-:Y:S02]  /*11c60*/  @!P1 IMAD.MOV.U32 R37, RZ, RZ, R25 ;  /* 0x000000ffff259224 */ /* 0x000fe400078e0019 */
[----:B01--4-:R-:W-:-:S07]  /*11c70*/  @!P1 IMAD.MOV.U32 R34, RZ, RZ, R26 ;  /* 0x000000ffff229224 */ /* 0x013fce00078e001a */
.L_x_2725:
[----:B------:R-:W-:Y:S01]  /*11c80*/  VIADD R7, R57, 0x20 ;  /* 0x0000002039077836 */ /* 0x000fe20000000000 */
[----:B------:R-:W-:Y:S01]  /*11c90*/  BSSY B1, `(.L_x_2479) ;  /* 0x0000010000017945 */ /* 0x000fe20003800000 */
[----:B------:R-:W-:Y:S02]  /*11ca0*/  CS2R R44, SRZ ;  /* 0x00000000002c7805 */ /* 0x000fe4000001ff00 */
[----:B------:R-:W-:Y:S02]  /*11cb0*/  CS2R R46, SRZ ;  /* 0x00000000002e7805 */ /* 0x000fe4000001ff00 */
[----:B------:R-:W-:Y:S02]  /*11cc0*/  ISETP.GE.AND P1, PT, R7, R42, PT ;  /* 0x0000002a0700720c */ /* 0x000fe40003f26270 */
[----:B------:R-:W-:-:S11]  /*11cd0*/  CS2R R6, SRZ ;  /* 0x0000000000067805 */ /* 0x000fd6000001ff00 */
        /* <DEDUP_REMOVED lines=11> */
.L_x_2480:
[----:B------:R-:W-:Y:S05]  /*11d90*/  BSYNC B1 ;  /* 0x0000000000017941 */ /* 0x000fea0003800000 */
.L_x_2479:
        /* <DEDUP_REMOVED lines=10> */
[----:B------:R-:W-:Y:S01]  /*11e40*/  @!P1 IMAD.MOV.U32 R24, RZ, RZ, R0 ;  /* 0x000000ffff189224 */ /* 0x000fe200078e0000 */
[----:B--2---:R-:W-:Y:S01]  /*11e50*/  @!P1 IADD3.X R21, R21, R17, RZ, P3, !PT ;  /* 0x0000001115159210 */ /* 0x004fe20001ffe4ff */
[----:B---3--:R-:W-:Y:S02]  /*11e60*/  @!P1 IMAD.X R3, R3, 0x1, R17, P2 ;  /* 0x0000000103039824 */ /* 0x008fe400010e0611 */
[----:B------:R-:W-:Y:S02]  /*11e70*/  @!P1 IMAD.MOV.U32 R52, RZ, RZ, R14 ;  /* 0x000000ffff349224 */ /* 0x000fe400078e000e */
[----:B------:R-:W-:Y:S02]  /*11e80*/  @!P1 IMAD.MOV.U32 R25, RZ, RZ, R3 ;  /* 0x000000ffff199224 */ /* 0x000fe400078e0003 */
[----:B------:R-:W-:-:S04]  /*11e90*/  @!P1 IMAD.MOV.U32 R53, RZ, RZ, R21 ;  /* 0x000000ffff359224 */ /* 0x000fc800078e0015 */
[----:B------:R-:W2:Y:S04]  /*11ea0*/  @!P1 LD.E.128 R24, desc[UR46][R24.64] ;  /* 0x0000002e18189980 */ /* 0x000ea8000c101d00 */
[----:B------:R-:W3:Y:S01]  /*11eb0*/  @!P1 LD.E.128 R52, desc[UR46][R52.64] ;  /* 0x0000002e34349980 */ /* 0x000ee2000c101d00 */
[----:B------:R-:W-:Y:S02]  /*11ec0*/  CS2R R20, SRZ ;  /* 0x0000000000147805 */ /* 0x000fe4000001ff00 */
[----:B------:R-:W-:Y:S02]  /*11ed0*/  CS2R R28, SRZ ;  /* 0x00000000001c7805 */ /* 0x000fe4000001ff00 */
[----:B------:R-:W-:Y:S01]  /*11ee0*/  CS2R R30, SRZ ;  /* 0x00000000001e7805 */ /* 0x000fe2000001ff00 */
[----:B------:R-:W0:Y:S01]  /*11ef0*/  SHFL.IDX PT, R43, R43, 0x3, 0x181f ;  /* 0x00781f002b2b7f89 */ /* 0x000e2200000e0000 */
[----:B------:R-:W-:-:S03]  /*11f00*/  CS2R R32, SRZ ;  /* 0x0000000000207805 */ /* 0x000fc6000001ff00 */
[----:B------:R-:W1:Y:S04]  /*11f10*/  SHFL.IDX PT, R14, R10, 0x3, 0x181f ;  /* 0x00781f000a0e7f89 */ /* 0x000e6800000e0000 */
[----:B------:R-:W4:Y:S04]  /*11f20*/  SHFL.IDX PT, R49, R49, 0x3, 0x181f ;  /* 0x00781f0031317f89 */ /* 0x000f2800000e0000 */
[----:B------:R0:W1:Y:S02]  /*11f30*/  SHFL.IDX PT, R3, R8, 0x3, 0x181f ;  /* 0x00781f0008037f89 */ /* 0x00006400000e0000 */
[----:B0-----:R-:W-:Y:S01]  /*11f40*/  CS2R R8, SRZ ;  /* 0x0000000000087805 */ /* 0x001fe2000001ff00 */
[----:B--2---:R-:W-:Y:S01]  /*11f50*/  @!P1 IMAD.MOV.U32 R20, RZ, RZ, R24 ;  /* 0x000000ffff149224 */ /* 0x004fe200078e0018 */
[----:B------:R-:W-:Y:S01]  /*11f60*/  @!P1 MOV R21, R25 ;  /* 0x0000001900159202 */ /* 0x000fe20000000f00 */
[----:B------:R-:W-:-:S02]  /*11f70*/  @!P1 IMAD.MOV.U32 R28, RZ, RZ, R26 ;  /* 0x000000ffff1c9224 */ /* 0x000fc400078e001a */
[----:B------:R-:W-:Y:S01]  /*11f80*/  @!P1 IMAD.MOV.U32 R29, RZ, RZ, R27 ;  /* 0x000000ffff1d9224 */ /* 0x000fe200078e001b */
[----:B---3--:R-:W-:Y:S01]  /*11f90*/  @!P1 MOV R33, R55 ;  /* 0x0000003700219202 */ /* 0x008fe20000000f00 */
[----:B------:R-:W-:Y:S02]  /*11fa0*/  @!P1 IMAD.MOV.U32 R30, RZ, RZ, R52 ;  /* 0x000000ffff1e9224 */ /* 0x000fe400078e0034 */
[----:B------:R-:W-:Y:S02]  /*11fb0*/  @!P1 IMAD.MOV.U32 R31, RZ, RZ, R53 ;  /* 0x000000ffff1f9224 */ /* 0x000fe400078e0035 */
[----:B-1--4-:R-:W-:-:S07]  /*11fc0*/  @!P1 IMAD.MOV.U32 R32, RZ, RZ, R54 ;  /* 0x000000ffff209224 */ /* 0x012fce00078e0036 */
.L_x_2735:
        /* <DEDUP_REMOVED lines=17> */
.L_x_2483:
[----:B------:R-:W-:Y:S05]  /*120e0*/  BSYNC B1 ;  /* 0x0000000000017941 */ /* 0x000fea0003800000 */
.L_x_2482:
[----:B------:R-:W2:Y:S01]  /*120f0*/  LDL R0, [R1+0x8] ;  /* 0x0000080001007983 */ /* 0x000ea20000100800 */
[----:B------:R-:W-:Y:S01]  /*12100*/  ULEA.HI UR4, UR43, UR43, URZ, 0x1 ;  /* 0x0000002b2b047291 */ /* 0x000fe2000f8f083f */
[C---:B------:R-:W-:Y:S01]  /*12110*/  VIADD R13, R19.reuse, 0x20 ;  /* 0x00000020130d7836 */ /* 0x040fe20000000000 */
[----:B------:R-:W-:Y:S01]  /*12120*/  IADD3 R12, R19, 0x40, RZ ;  /* 0x00000040130c7810 */ /* 0x000fe20007ffe0ff */
[----:B------:R-:W-:Y:S01]  /*12130*/  BSSY B1, `(.L_x_2484) ;  /* 0x000000d000017945 */ /* 0x000fe20003800000 */
[----:B------:R-:W-:-:S04]  /*12140*/  ULOP3.LUT UR4, UR4, 0xfffffffe, URZ, 0xc0, !UPT ;  /* 0xfffffffe04047892 */ /* 0x000fc8000f8ec03f */
[----:B------:R-:W-:-:S06]  /*12150*/  UIADD3 UR4, UR43, -UR4, URZ ;  /* 0x800000042b047290 */ /* 0x000fcc000fffe03f */
[----:B------:R-:W-:-:S05]  /*12160*/  IMAD.U32 R3, RZ, RZ, UR4 ;  /* 0x00000004ff037e24 */ /* 0x000fca000f8e00ff */
[----:B------:R-:W-:-:S04]  /*12170*/  SHF.L.U32 R3, R3, 0x1f, RZ ;  /* 0x0000001f03037819 */ /* 0x000fc800000006ff */
[----:B------:R-:W0:Y:S01]  /*12180*/  SYNCS.PHASECHK.TRANS64.TRYWAIT P4, [R18+URZ+0x38800], R3 ;  /* 0x03880003120075a7 */ /* 0x000e22000808017f */
[----:B--2---:R-:W-:Y:S01]  /*12190*/  VIADDMNMX R42, R42, -R0, 0x80, PT ;  /* 0x000000802a2a7446 */ /* 0x004fe20003800900 */
[----:B------:R-:W-:-:S03]  /*121a0*/  VIADD R0, R19, 0x60 ;  /* 0x0000006013007836 */ /* 0x000fc60000000000 */
[-C--:B------:R-:W-:Y:S02]  /*121b0*/  ISETP.GE.OR P3, PT, R19, R42.reuse, P0 ;  /* 0x0000002a1300720c */ /* 0x080fe40000766670 */
[-C--:B------:R-:W-:Y:S02]  /*121c0*/  ISETP.GE.OR P2, PT, R13, R42.reuse, P0 ;  /* 0x0000002a0d00720c */ /* 0x080fe40000746670 */
[-C--:B------:R-:W-:Y:S02]  /*121d0*/  ISETP.GE.OR P1, PT, R12, R42.reuse, P0 ;  /* 0x0000002a0c00720c */ /* 0x080fe40000726670 */
[----:B------:R-:W-:Y:S01]  /*121e0*/  ISETP.GE.OR P0, PT, R0, R42, P0 ;  /* 0x0000002a0000720c */ /* 0x000fe20000706670 */
[----:B0-----:R-:W-:-:S12]  /*121f0*/  @!P4 BRA `(.L_x_2485) ;  /* 0x000001a80004c947 */ /* 0x001fd80003800000 */
.L_x_2736:
[----:B------:R-:W-:Y:S05]  /*12200*/  BSYNC B1 ;  /* 0x0000000000017941 */ /* 0x000fea0003800000 */
.L_x_2484:
[----:B------:R-:W-:Y:S04]  /*12210*/  BSSY B1, `(.L_x_2486) ;  /* 0x0000103000017945 */ /* 0x000fe80003800000 */
[----:B------:R-:W-:Y:S05]  /*12220*/  @P3 BRA `(.L_x_2487) ;  /* 0x0000001000043947 */ /* 0x000fea0003800000 */
[----:B------:R-:W2:Y:S04]  /*12230*/  LDL R49, [R1+0x4] ;  /* 0x0000040001317983 */ /* 0x000ea80000100800 */
[----:B------:R-:W3:Y:S01]  /*12240*/  LDL R77, [R1+0x34] ;  /* 0x00003400014d7983 */ /* 0x000ee20000100800 */
[----:B------:R-:W-:Y:S02]  /*12250*/  SHF.R.U32.HI R0, RZ, 0x8, R40 ;  /* 0x00000008ff007819 */ /* 0x000fe40000011628 */
[----:B------:R-:W-:Y:S02]  /*12260*/  LOP3.LUT R12, R40, 0xff, RZ, 0xc0, !PT ;  /* 0x000000ff280c7812 */ /* 0x000fe400078ec0ff */
[----:B0-----:R-:W-:Y:S02]  /*12270*/  LOP3.LUT R3, R0, 0xff, RZ, 0xc0, !PT ;  /* 0x000000ff00037812 */ /* 0x001fe400078ec0ff */
[----:B------:R-:W-:-:S02]  /*12280*/  LEA.HI R0, R51, R50, RZ, 0x1c ;  /* 0x0000003233007211 */ /* 0x000fc400078fe0ff */
[----:B------:R-:W-:Y:S02]  /*12290*/  PRMT R42, R3, 0x7604, R12 ;  /* 0x00007604032a7816 */ /* 0x000fe4000000000c */
[----:B------:R-:W-:Y:S02]  /*122a0*/  SHF.R.S32.HI R3, RZ, 0x1f, R0 ;  /* 0x0000001fff037819 */ /* 0x000fe40000011400 */
[----:B------:R-:W-:Y:S02]  /*122b0*/  SHF.R.U32.HI R53, RZ, 0x3, R237 ;  /* 0x00000003ff357819 */ /* 0x000fe400000116ed */
[----:B------:R-:W-:Y:S01]  /*122c0*/  LEA.HI R3, R3, R0, RZ, 0x3 ;  /* 0x0000000003037211 */ /* 0x000fe200078f18ff */
[----:B------:R-:W-:Y:S01]  /*122d0*/  IMAD.SHL.U32 R0, R0, 0x10, RZ ;  /* 0x0000001000007824 */ /* 0x000fe200078e00ff */
[----:B------:R-:W-:Y:S02]  /*122e0*/  SHF.R.U32.HI R13, RZ, 0x8, R41 ;  /* 0x00000008ff0d7819 */ /* 0x000fe40000011629 */
[----:B------:R-:W-:Y:S01]  /*122f0*/  SHF.R.U32.HI R43, RZ, 0x8, R36 ;  /* 0x00000008ff2b7819 */ /* 0x000fe20000011624 */
[----:B------:R-:W-:Y:S01]  /*12300*/  IMAD.SHL.U32 R3, R3, 0x800, RZ ;  /* 0x0000080003037824 */ /* 0x000fe200078e00ff */
[----:B------:R-:W-:-:S02]  /*12310*/  LOP3.LUT R0, R237, 0x70, R0, 0xf8, !PT ;  /* 0x00000070ed007812 */ /* 0x000fc400078ef800 */
[----:B------:R-:W-:Y:S02]  /*12320*/  LOP3.LUT R14, R41, 0xff, RZ, 0xc0, !PT ;  /* 0x000000ff290e7812 */ /* 0x000fe400078ec0ff */
[----:B------:R-:W-:Y:S02]  /*12330*/  LOP3.LUT R0, R0, R53, RZ, 0x3c, !PT ;  /* 0x0000003500007212 */ /* 0x000fe400078e3cff */
[----:B------:R-:W-:Y:S02]  /*12340*/  LOP3.LUT R3, R3, 0xffffc000, RZ, 0xc0, !PT ;  /* 0xffffc00003037812 */ /* 0x000fe400078ec0ff */
[----:B------:R-:W-:Y:S02]  /*12350*/  LOP3.LUT R13, R13, 0xff, RZ, 0xc0, !PT ;  /* 0x000000ff0d0d7812 */ /* 0x000fe400078ec0ff */
[----:B------:R-:W-:Y:S02]  /*12360*/  LOP3.LUT R52, R36, 0xff, RZ, 0xc0, !PT ;  /* 0x000000ff24347812 */ /* 0x000fe400078ec0ff */
[----:B------:R-:W-:-:S02]  /*12370*/  LOP3.LUT R43, R43, 0xff, RZ, 0xc0, !PT ;  /* 0x000000ff2b2b7812 */ /* 0x000fc400078ec0ff */
[----:B------:R-:W-:Y:S02]  /*12380*/  PRMT R56, R13, 0x7604, R14 ;  /* 0x000076040d387816 */ /* 0x000fe4000000000e */
[----:B------:R-:W-:Y:S02]  /*12390*/  SHF.R.U32.HI R12, RZ, 0x8, R38 ;  /* 0x00000008ff0c7819 */ /* 0x000fe40000011626 */
[----:B------:R-:W-:Y:S02]  /*123a0*/  SHF.R.U32.HI R14, RZ, 0x8, R39 ;  /* 0x00000008ff0e7819 */ /* 0x000fe40000011627 */
[----:B------:R-:W-:Y:S02]  /*123b0*/  PRMT R59, R43, 0x7604, R52 ;  /* 0x000076042b3b7816 */ /* 0x000fe40000000034 */
[----:B------:R-:W-:Y:S02]  /*123c0*/  LOP3.LUT R43, R37, 0xff, RZ, 0xc0, !PT ;  /* 0x000000ff252b7812 */ /* 0x000fe400078ec0ff */
[----:B------:R-:W-:-:S02]  /*123d0*/  SHF.R.U32.HI R53, RZ, 0x8, R35 ;  /* 0x00000008ff357819 */ /* 0x000fc40000011623 */
[----:B------:R-:W-:Y:S02]  /*123e0*/  LOP3.LUT R13, R38, 0xff, RZ, 0xc0, !PT ;  /* 0x000000ff260d7812 */ /* 0x000fe400078ec0ff */
[----:B------:R-:W-:Y:S02]  /*123f0*/  LOP3.LUT R15, R39, 0xff, RZ, 0xc0, !PT ;  /* 0x000000ff270f7812 */ /* 0x000fe400078ec0ff */
[----:B------:R-:W-:Y:S02]  /*12400*/  LOP3.LUT R12, R12, 0xff, RZ, 0xc0, !PT ;  /* 0x000000ff0c0c7812 */ /* 0x000fe400078ec0ff */
[----:B------:R-:W-:Y:S02]  /*12410*/  LOP3.LUT R14, R14, 0xff, RZ, 0xc0, !PT ;  /* 0x000000ff0e0e7812 */ /* 0x000fe400078ec0ff */
[----:B------:R-:W-:Y:S02]  /*12420*/  LOP3.LUT R52, R34, 0xff, RZ, 0xc0, !PT ;  /* 0x000000ff22347812 */ /* 0x000fe400078ec0ff */
[----:B------:R-:W-:-:S02]  /*12430*/  LOP3.LUT R54, R35, 0xff, RZ, 0xc0, !PT ;  /* 0x000000ff23367812 */ /* 0x000fc400078ec0ff */
[----:B------:R-:W-:Y:S02]  /*12440*/  LOP3.LUT R53, R53, 0xff, RZ, 0xc0, !PT ;  /* 0x000000ff35357812 */ /* 0x000fe400078ec0ff */
[----:B------:R-:W-:Y:S02]  /*12450*/  PRMT R58, R12, 0x7604, R13 ;  /* 0x000076040c3a7816 */ /* 0x000fe4000000000d */
[----:B------:R-:W-:Y:S02]  /*12460*/  PRMT R60, R14, 0x7604, R15 ;  /* 0x000076040e3c7816 */ /* 0x000fe4000000000f */
[----:B------:R-:W-:Y:S02]  /*12470*/  PRMT R67, R53, 0x7604, R54 ;  /* 0x0000760435437816 */ /* 0x000fe40000000036 */
[----:B------:R-:W-:-:S04]  /*12480*/  SHF.R.U32.HI R57, RZ, 0x10, R39 ;  /* 0x00000010ff397819 */ /* 0x000fc80000011627 */
[----:B------:R-:W-:-:S04]  /*12490*/  LOP3.LUT R57, R57, 0xff, RZ, 0xc0, !PT ;  /* 0x000000ff39397812 */ /* 0x000fc800078ec0ff */
[----:B------:R-:W-:Y:S02]  /*124a0*/  PRMT R57, R57, 0x7054, R60 ;  /* 0x0000705439397816 */ /* 0x000fe4000000003c */
[----:B------:R-:W-:-:S04]  /*124b0*/  SHF.R.U32.HI R60, RZ, 0x10, R35 ;  /* 0x00000010ff3c7819 */ /* 0x000fc80000011623 */
[----:B------:R-:W-:-:S04]  /*124c0*/  LOP3.LUT R60, R60, 0xff, RZ, 0xc0, !PT ;  /* 0x000000ff3c3c7812 */ /* 0x000fc800078ec0ff */
[----:B------:R-:W-:-:S04]  /*124d0*/  PRMT R67, R60, 0x7054, R67 ;  /* 0x000070543c437816 */ /* 0x000fc80000000043 */
[----:B------:R-:W-:Y:S02]  /*124e0*/  LOP3.LUT R67, R67, 0xff000000, R35, 0xf8, !PT ;  /* 0xff00000043437812 */ /* 0x000fe400078ef823 */
[----:B--2---:R-:W-:Y:S02]  /*124f0*/  IADD3 R3, R0, R3, R49 ;  /* 0x0000000300037210 */ /* 0x004fe40007ffe031 */
[----:B------:R-:W-:Y:S02]  /*12500*/  SHF.R.U32.HI R0, RZ, 0x8, R37 ;  /* 0x00000008ff007819 */ /* 0x000fe40000011625 */
[----:B------:R-:W-:Y:S01]  /*12510*/  SHF.R.U32.HI R49, RZ, 0x8, R34 ;  /* 0x00000008ff317819 */ /* 0x000fe20000011622 */
[----:B---3--:R-:W0:Y:S01]  /*12520*/  LDS.128 R12, [R77+0x20400] ;  /* 0x020400004d0c7984 */ /* 0x008e220000000c00 */
[----:B------:R-:W-:Y:S02]  /*12530*/  LOP3.LUT R0, R0, 0xff, RZ, 0xc0, !PT ;  /* 0x000000ff00007812 */ /* 0x000fe400078ec0ff */
[----:B------:R-:W-:-:S02]  /*12540*/  LOP3.LUT R49, R49, 0xff, RZ, 0xc0, !PT ;  /* 0x000000ff31317812 */ /* 0x000fc400078ec0ff */
[----:B------:R-:W-:Y:S01]  /*12550*/  PRMT R61, R0, 0x7604, R43 ;  /* 0x00007604003d7816 */ /* 0x000fe2000000002b */
[----:B------:R-:W-:Y:S01]  /*12560*/  IMAD.IADD R0, R18, 0x1, R3 ;  /* 0x0000000112007824 */ /* 0x000fe200078e0203 */
[----:B------:R-:W-:Y:S02]  /*12570*/  PRMT R65, R49, 0x7604, R52 ;  /* 0x0000760431417816 */ /* 0x000fe40000000034 */
[----:B------:R-:W-:Y:S02]  /*12580*/  SHF.R.U32.HI R43, RZ, 0x10, R41 ;  /* 0x00000010ff2b7819 */ /* 0x000fe40000011629 */
[----:B------:R-:W1:Y:S01]  /*12590*/  LDS.128 R52, [R0+0x20400] ;  /* 0x0204000000347984 */ /* 0x000e620000000c00 */
[----:B------:R-:W-:Y:S02]  /*125a0*/  SHF.R.U32.HI R3, RZ, 0x10, R40 ;  /* 0x00000010ff037819 */ /* 0x000fe40000011628 */
[----:B------:R-:W-:Y:S02]  /*125b0*/  LOP3.LUT R43, R43, 0xff, RZ, 0xc0, !PT ;  /* 0x000000ff2b2b7812 */ /* 0x000fe400078ec0ff */
[----:B------:R-:W-:-:S02]  /*125c0*/  LOP3.LUT R3, R3, 0xff, RZ, 0xc0, !PT ;  /* 0x000000ff03037812 */ /* 0x000fc400078ec0ff */
[----:B------:R-:W-:Y:S02]  /*125d0*/  SHF.R.U32.HI R49, RZ, 0x10, R38 ;  /* 0x00000010ff317819 */ /* 0x000fe40000011626 */
[----:B------:R-:W-:Y:S02]  /*125e0*/  PRMT R43, R43, 0x7054, R56 ;  /* 0x000070542b2b7816 */ /* 0x000fe40000000038 */
[----:B------:R-:W-:Y:S02]  /*125f0*/  SHF.R.U32.HI R56, RZ, 0x10, R37 ;  /* 0x00000010ff387819 */ /* 0x000fe40000011625 */
[----:B------:R-:W-:Y:S02]  /*12600*/  PRMT R3, R3, 0x7054, R42 ;  /* 0x0000705403037816 */ /* 0x000fe4000000002a */
[----:B------:R-:W-:Y:S02]  /*12610*/  LOP3.LUT R49, R49, 0xff, RZ, 0xc0, !PT ;  /* 0x000000ff31317812 */ /* 0x000fe400078ec0ff */
[----:B------:R-:W-:-:S02]  /*12620*/  SHF.R.U32.HI R42, RZ, 0x10, R36 ;  /* 0x00000010ff2a7819 */ /* 0x000fc40000011624 */
[----:B------:R-:W-:Y:S02]  /*12630*/  LOP3.LUT R56, R56, 0xff, RZ, 0xc0, !PT ;  /* 0x000000ff38387812 */ /* 0x000fe400078ec0ff */
[----:B------:R-:W-:Y:S02]  /*12640*/  PRMT R49, R49, 0x7054, R58 ;  /* 0x0000705431317816 */ /* 0x000fe4000000003a */
[----:B------:R-:W-:Y:S02]  /*12650*/  LOP3.LUT R42, R42, 0xff, RZ, 0xc0, !PT ;  /* 0x000000ff2a2a7812 */ /* 0x000fe400078ec0ff */
[----:B------:R-:W-:Y:S02]  /*12660*/  SHF.R.U32.HI R58, RZ, 0x10, R34 ;  /* 0x00000010ff3a7819 */ /* 0x000fe40000011622 */
[----:B------:R-:W-:Y:S02]  /*12670*/  PRMT R63, R56, 0x7054, R61 ;  /* 0x00007054383f7816 */ /* 0x000fe4000000003d */
[----:B------:R-:W-:-:S02]  /*12680*/  PRMT R59, R42, 0x7054, R59 ;  /* 0x000070542a3b7816 */ /* 0x000fc4000000003b */
[----:B------:R-:W-:Y:S02]  /*12690*/  LOP3.LUT R58, R58, 0xff, RZ, 0xc0, !PT ;  /* 0x000000ff3a3a7812 */ /* 0x000fe400078ec0ff */
[----:B------:R-:W-:Y:S02]  /*126a0*/  LOP3.LUT R63, R63, 0xff000000, R37, 0xf8, !PT ;  /* 0xff0000003f3f7812 */ /* 0x000fe400078ef825 */
[----:B------:R-:W-:Y:S02]  /*126b0*/  LOP3.LUT R41, R43, 0xff000000, R41, 0xf8, !PT ;  /* 0xff0000002b297812 */ /* 0x000fe400078ef829 */
[----:B------:R-:W-:Y:S02]  /*126c0*/  LOP3.LUT R60, R49, 0xff000000, R38, 0xf8, !PT ;  /* 0xff000000313c7812 */ /* 0x000fe400078ef826 */
[----:B------:R-:W-:Y:S02]  /*126d0*/  LOP3.LUT R61, R57, 0xff000000, R39, 0xf8, !PT ;  /* 0xff000000393d7812 */ /* 0x000fe400078ef827 */
[----:B------:R-:W-:-:S02]  /*126e0*/  LOP3.LUT R62, R59, 0xff000000, R36, 0xf8, !PT ;  /* 0xff0000003b3e7812 */ /* 0x000fc400078ef824 */
[-C--:B0-----:R-:W-:Y:S02]  /*126f0*/  F2FP.F16.E4M3.UNPACK_B R38, R15.reuse ;  /* 0x0000000fff26723e */ /* 0x081fe400020006ff */
[----:B------:R-:W-:Y:S02]  /*12700*/  F2FP.F16.E4M3.UNPACK_B R39, R15.H1 ;  /* 0x0000000fff27723e */ /* 0x000fe400030006ff */
[----:B------:R-:W-:Y:S02]  /*12710*/  PRMT R65, R58, 0x7054, R65 ;  /* 0x000070543a417816 */ /* 0x000fe40000000041 */
[-C--:B------:R-:W-:Y:S02]  /*12720*/  F2FP.F16.E4M3.UNPACK_B R15, R14.reuse ;  /* 0x0000000eff0f723e */ /* 0x080fe400020006ff */
[----:B------:R-:W-:Y:S02]  /*12730*/  F2FP.F16.E4M3.UNPACK_B R36, R14.H1 ;  /* 0x0000000eff24723e */ /* 0x000fe400030006ff */
[----:B------:R-:W-:-:S02]  /*12740*/  F2FP.F16.E4M3.UNPACK_B R57, R63 ;  /* 0x0000003fff39723e */ /* 0x000fc400020006ff */
[----:B-1----:R-:W-:Y:S02]  /*12750*/  F2FP.F16.E4M3.UNPACK_B R14, R53 ;  /* 0x00000035ff0e723e */ /* 0x002fe400020006ff */
[----:B------:R-:W-:Y:S01]  /*12760*/  F2FP.F16.E4M3.UNPACK_B R42, R41 ;  /* 0x00000029ff2a723e */ /* 0x000fe200020006ff */
[----:B------:R-:W-:Y:S01]  /*12770*/  HADD2.F32 R64, -RZ, R57.H0_H0 ;  /* 0x20000039ff407230 */ /* 0x000fe20000004100 */
[----:B------:R-:W-:Y:S02]  /*12780*/  LOP3.LUT R66, R65, 0xff000000, R34, 0xf8, !PT ;  /* 0xff00000041427812 */ /* 0x000fe400078ef822 */
[-C--:B------:R-:W-:Y:S01]  /*12790*/  F2FP.F16.E4M3.UNPACK_B R34, R13.reuse ;  /* 0x0000000dff22723e */ /* 0x080fe200020006ff */
[----:B------:R-:W-:Y:S01]  /*127a0*/  HADD2.F32 R58, -RZ, R42.H0_H0 ;  /* 0x2000002aff3a7230 */ /* 0x000fe20000004100 */
[----:B------:R-:W-:Y:S01]  /*127b0*/  F2FP.F16.E4M3.UNPACK_B R35, R13.H1 ;  /* 0x0000000dff23723e */ /* 0x000fe200030006ff */
[----:B------:R-:W-:Y:S01]  /*127c0*/  HADD2.F32 R13, -RZ, R14.H0_H0 ;  /* 0x2000000eff0d7230 */ /* 0x000fe20000004100 */
[----:B------:R-:W-:Y:S01]  /*127d0*/  F2FP.F16.E4M3.UNPACK_B R53, R53.H1 ;  /* 0x00000035ff35723e */ /* 0x000fe200030006ff */
[--C-:B------:R-:W-:Y:S01]  /*127e0*/  HADD2.F32 R37, -RZ, R34.reuse.H0_H0 ;  /* 0x20000022ff257230 */ /* 0x100fe20000004100 */
[----:B------:R-:W-:Y:S01]  /*127f0*/  F2FP.F16.E4M3.UNPACK_B R63, R63.H1 ;  /* 0x0000003fff3f723e */ /* 0x000fe200030006ff */
[----:B------:R-:W-:-:S02]  /*12800*/  HADD2.F32 R34, -RZ, R34.H1_H1 ;  /* 0x30000022ff227230 */ /* 0x000fc40000004100 */
[C---:B------:R-:W-:Y:S01]  /*12810*/  FMUL.FTZ R68, R13.reuse, R64 ;  /* 0x000000400d447220 */ /* 0x040fe20000410000 */
[-C--:B------:R-:W-:Y:S01]  /*12820*/  FMUL.FTZ R59, R13, R58.reuse ;  /* 0x0000003a0d3b7220 */ /* 0x080fe20000410000 */
[----:B------:R-:W-:Y:S01]  /*12830*/  F2FP.F16.E4M3.UNPACK_B R49, R55 ;  /* 0x00000037ff31723e */ /* 0x000fe200020006ff */
[----:B------:R-:W-:Y:S02]  /*12840*/  HADD2.F32 R65, -RZ, R63.H0_H0 ;  /* 0x2000003fff417230 */ /* 0x000fe40000004100 */
[C---:B------:R-:W-:Y:S01]  /*12850*/  FFMA.FTZ R13, R37.reuse, R58, -R68 ;  /* 0x0000003a250d7223 */ /* 0x040fe20000010844 */
[----:B------:R-:W-:Y:S01]  /*12860*/  FFMA.FTZ R37, R37, R64, R59 ;  /* 0x0000004025257223 */ /* 0x000fe2000001003b */
[----:B------:R-:W-:Y:S01]  /*12870*/  HADD2.F32 R64, -RZ, R57.H1_H1 ;  /* 0x30000039ff407230 */ /* 0x000fe20000004100 */
[----:B------:R-:W-:Y:S01]  /*12880*/  F2FP.F16.E4M3.UNPACK_B R57, R41.H1 ;  /* 0x00000029ff39723e */ /* 0x000fe200030006ff */
[----:B------:R-:W-:Y:S01]  /*12890*/  HADD2.F32 R58, -RZ, R42.H1_H1 ;  /* 0x3000002aff3a7230 */ /* 0x000fe20000004100 */
[----:B------:R-:W-:Y:S01]  /*128a0*/  F2FP.F16.E4M3.UNPACK_B R55, R55.H1 ;  /* 0x00000037ff37723e */ /* 0x000fe200030006ff */
[----:B------:R-:W-:Y:S01]  /*128b0*/  HADD2.F32 R41, -RZ, R14.H1_H1 ;  /* 0x3000000eff297230 */ /* 0x000fe20000004100 */
[----:B------:R-:W-:Y:S01]  /*128c0*/  LOP3.LUT R56, R3, 0xff000000, R40, 0xf8, !PT ;  /* 0xff00000003387812 */ /* 0x000fe200078ef828 */
[----:B------:R-:W-:Y:S01]  /*128d0*/  HADD2.F32 R42, -RZ, R53.H0_H0 ;  /* 0x20000035ff2a7230 */ /* 0x000fe20000004100 */
[----:B------:R-:W-:Y:S01]  /*128e0*/  F2FP.F16.E4M3.UNPACK_B R40, R52 ;  /* 0x00000034ff28723e */ /* 0x000fe200020006ff */
[----:B------:R-:W-:-:S02]  /*128f0*/  HADD2.F32 R59, -RZ, R57.H0_H0 ;  /* 0x20000039ff3b7230 */ /* 0x000fc40000004100 */
[C---:B------:R-:W-:Y:S01]  /*12900*/  FMUL.FTZ R69, R41.reuse, R64 ;  /* 0x0000004029457220 */ /* 0x040fe20000410000 */
[----:B------:R-:W-:Y:S02]  /*12910*/  HADD2.F32 R14, -RZ, R35.H0_H0 ;  /* 0x20000023ff0e7230 */ /* 0x000fe40000004100 */
[C---:B------:R-:W-:Y:S01]  /*12920*/  FMUL.FTZ R71, R42.reuse, R65 ;  /* 0x000000412a477220 */ /* 0x040fe20000410000 */
[-C--:B------:R-:W-:Y:S01]  /*12930*/  FMUL.FTZ R41, R41, R58.reuse ;  /* 0x0000003a29297220 */ /* 0x080fe20000410000 */
[-C--:B------:R-:W-:Y:S01]  /*12940*/  FMUL.FTZ R42, R42, R59.reuse ;  /* 0x0000003b2a2a7220 */ /* 0x080fe20000410000 */
[----:B------:R-:W-:Y:S01]  /*12950*/  FFMA.FTZ R68, R34, R58, -R69 ;  /* 0x0000003a22447223 */ /* 0x000fe20000010845 */
[----:B------:R-:W-:Y:S01]  /*12960*/  FFMA.FTZ R71, R14, R59, -R71 ;  /* 0x0000003b0e477223 */ /* 0x000fe20000010847 */
[----:B------:R-:W-:Y:S01]  /*12970*/  FFMA.FTZ R64, R34, R64, R41 ;  /* 0x0000004022407223 */ /* 0x000fe20000010029 */
[----:B------:R-:W-:Y:S01]  /*12980*/  F2FP.F16.E4M3.UNPACK_B R59, R67 ;  /* 0x00000043ff3b723e */ /* 0x000fe200020006ff */
[----:B------:R-:W-:Y:S01]  /*12990*/  FFMA.FTZ R65, R14, R65, R42 ;  /* 0x000000410e417223 */ /* 0x000fe2000001002a */
[----:B------:R-:W-:Y:S01]  /*129a0*/  F2FP.F16.E4M3.UNPACK_B R41, R61 ;  /* 0x0000003dff29723e */ /* 0x000fe200020006ff */
[----:B------:R-:W-:Y:S01]  /*129b0*/  HADD2.F32 R58, -RZ, R63.H1_H1 ;  /* 0x3000003fff3a7230 */ /* 0x000fe20000004100 */
[----:B------:R-:W-:Y:S01]  /*129c0*/  F2FP.F16.E4M3.UNPACK_B R67, R67.H1 ;  /* 0x00000043ff43723e */ /* 0x000fe200030006ff */
[----:B------:R-:W-:Y:S01]  /*129d0*/  HADD2.F32 R42, -RZ, R57.H1_H1 ;  /* 0x30000039ff2a7230 */ /* 0x000fe20000004100 */
[----:B------:R-:W-:Y:S01]  /*129e0*/  F2FP.F16.E4M3.UNPACK_B R61, R61.H1 ;  /* 0x0000003dff3d723e */ /* 0x000fe200030006ff */
[----:B------:R-:W-:Y:S01]  /*129f0*/  HADD2.F32 R53, -RZ, R53.H1_H1 ;  /* 0x30000035ff357230 */ /* 0x000fe20000004100 */
[----:B------:R-:W-:Y:S01]  /*12a00*/  F2FP.F16.E4M3.UNPACK_B R52, R52.H1 ;  /* 0x00000034ff34723e */ /* 0x000fe200030006ff */
[----:B------:R-:W-:Y:S01]  /*12a10*/  HADD2.F32 R63, -RZ, R59.H0_H0 ;  /* 0x2000003bff3f7230 */ /* 0x000fe20000004100 */
[----:B------:R-:W-:Y:S01]  /*12a20*/  F2FP.F16.E4M3.UNPACK_B R3, R12 ;  /* 0x0000000cff03723e */ /* 0x000fe200020006ff */
        /* <DEDUP_REMOVED lines=9> */
[C---:B------:R-:W-:Y:S01]  /*12ac0*/  FFMA.FTZ R72, R35.reuse, R58, R53 ;  /* 0x0000003a23487223 */ /* 0x040fe20000010035 */
[----:B------:R-:W-:Y:S02]  /*12ad0*/  HADD2.F32 R49, -RZ, R49.H1_H1 ;  /* 0x30000031ff317230 */ /* 0x000fe40000004100 */
[----:B------:R-:W-:Y:S01]  /*12ae0*/  FFMA.FTZ R63, R14, R63, R34 ;  /* 0x0000003f0e3f7223 */ /* 0x000fe20000010022 */
[----:B------:R-:W-:Y:S02]  /*12af0*/  HADD2.F32 R59, -RZ, R59.H1_H1 ;  /* 0x3000003bff3b7230 */ /* 0x000fe40000004100 */
[----:B------:R-:W-:Y:S01]  /*12b00*/  FFMA.FTZ R70, R35, R42, -R70 ;  /* 0x0000002a23467223 */ /* 0x000fe20000010846 */
[----:B------:R-:W-:Y:S02]  /*12b10*/  HADD2.F32 R38, -RZ, R38.H1_H1 ;  /* 0x30000026ff267230 */ /* 0x000fe40000004100 */
[----:B------:R-:W-:Y:S01]  /*12b20*/  FMUL.FTZ R42, R49, R41 ;  /* 0x00000029312a7220 */ /* 0x000fe20000410000 */
[----:B------:R-:W-:-:S02]  /*12b30*/  HADD2.F32 R53, -RZ, R67.H0_H0 ;  /* 0x20000043ff357230 */ /* 0x000fc40000004100 */
[----:B------:R-:W-:Y:S01]  /*12b40*/  FFMA.FTZ R69, R14, R57, -R69 ;  /* 0x000000390e457223 */ /* 0x000fe20000010845 */
[----:B------:R-:W-:Y:S02]  /*12b50*/  HADD2.F32 R34, -RZ, R55.H0_H0 ;  /* 0x20000037ff227230 */ /* 0x000fe40000004100 */
[-C--:B------:R-:W-:Y:S01]  /*12b60*/  FMUL.FTZ R57, R49, R59.reuse ;  /* 0x0000003b31397220 */ /* 0x080fe20000410000 */
[----:B------:R-:W-:Y:S02]  /*12b70*/  HADD2.F32 R35, -RZ, R61.H0_H0 ;  /* 0x2000003dff237230 */ /* 0x000fe40000004100 */
[----:B------:R-:W-:Y:S01]  /*12b80*/  FFMA.FTZ R76, R38, R59, R42 ;  /* 0x0000003b264c7223 */ /* 0x000fe2000001002a */
[----:B------:R-:W-:Y:S02]  /*12b90*/  HADD2.F32 R14, -RZ, R39.H0_H0 ;  /* 0x20000027ff0e7230 */ /* 0x000fe40000004100 */
[C---:B------:R-:W-:Y:S01]  /*12ba0*/  FMUL.FTZ R49, R34.reuse, R53 ;  /* 0x0000003522317220 */ /* 0x040fe20000410000 */
[----:B------:R-:W-:Y:S01]  /*12bb0*/  F2FP.F16.E4M3.UNPACK_B R42, R62.H1 ;  /* 0x0000003eff2a723e */ /* 0x000fe200030006ff */
[----:B------:R-:W-:Y:S01]  /*12bc0*/  FMUL.FTZ R34, R34, R35 ;  /* 0x0000002322227220 */ /* 0x000fe20000410000 */
[----:B------:R-:W-:Y:S01]  /*12bd0*/  FFMA.FTZ R74, R38, R41, -R57 ;  /* 0x00000029264a7223 */ /* 0x000fe20000010839 */
[----:B------:R-:W-:Y:S01]  /*12be0*/  FFMA.FTZ R73, R14, R35, -R49 ;  /* 0x000000230e497223 */ /* 0x000fe20000010831 */
[----:B------:R-:W-:Y:S01]  /*12bf0*/  HADD2.F32 R58, -RZ, R67.H1_H1 ;  /* 0x30000043ff3a7230 */ /* 0x000fe20000004100 */
[----:B------:R-:W-:Y:S01]  /*12c00*/  F2FP.F16.E4M3.UNPACK_B R12, R12.H1 ;  /* 0x0000000cff0c723e */ /* 0x000fe200030006ff */
[----:B------:R-:W-:-:S02]  /*12c10*/  HADD2.F32 R55, -RZ, R55.H1_H1 ;  /* 0x30000037ff377230 */ /* 0x000fc40000004100 */
[----:B------:R-:W-:Y:S01]  /*12c20*/  FFMA.FTZ R75, R14, R53, R34 ;  /* 0x000000350e4b7223 */ /* 0x000fe20000010022 */
[----:B------:R-:W-:Y:S01]  /*12c30*/  HADD2.F32 R38, -RZ, R61.H1_H1 ;  /* 0x3000003dff267230 */ /* 0x000fe20000004100 */
[----:B------:R-:W-:Y:S01]  /*12c40*/  F2FP.F16.E4M3.UNPACK_B R35, R56.H1 ;  /* 0x00000038ff23723e */ /* 0x000fe200030006ff */
[----:B------:R-:W-:Y:S02]  /*12c50*/  HADD2.F32 R49, -RZ, R42.H0_H0 ;  /* 0x2000002aff317230 */ /* 0x000fe40000004100 */
[C---:B------:R-:W-:Y:S01]  /*12c60*/  FMUL.FTZ R78, R55.reuse, R58 ;  /* 0x0000003a374e7220 */ /* 0x040fe20000410000 */
[----:B------:R-:W-:Y:S02]  /*12c70*/  HADD2.F32 R34, -RZ, R52.H0_H0 ;  /* 0x20000034ff227230 */ /* 0x000fe40000004100 */
[----:B------:R-:W-:Y:S01]  /*12c80*/  FMUL.FTZ R55, R55, R38 ;  /* 0x0000002637377220 */ /* 0x000fe20000410000 */
[----:B------:R-:W-:Y:S01]  /*12c90*/  HADD2.F32 R39, -RZ, R39.H1_H1 ;  /* 0x30000027ff277230 */ /* 0x000fe20000004100 */
[----:B------:R-:W-:Y:S01]  /*12ca0*/  F2FP.F16.E4M3.UNPACK_B R62, R62 ;  /* 0x0000003eff3e723e */ /* 0x000fe200020006ff */
[----:B------:R-:W-:-:S02]  /*12cb0*/  HADD2.F32 R41, -RZ, R35.H0_H0 ;  /* 0x20000023ff297230 */ /* 0x000fc40000004100 */
[C---:B------:R-:W-:Y:S01]  /*12cc0*/  FMUL.FTZ R53, R34.reuse, R49 ;  /* 0x0000003122357220 */ /* 0x040fe20000410000 */
[----:B------:R-:W-:Y:S02]  /*12cd0*/  HADD2.F32 R14, -RZ, R12.H0_H0 ;  /* 0x2000000cff0e7230 */ /* 0x000fe40000004100 */
[----:B------:R-:W-:Y:S01]  /*12ce0*/  FFMA.FTZ R80, R39, R58, R55 ;  /* 0x0000003a27507223 */ /* 0x000fe20000010037 */
[----:B------:R-:W-:Y:S02]  /*12cf0*/  HADD2.F32 R52, -RZ, R52.H1_H1 ;  /* 0x30000034ff347230 */ /* 0x000fe40000004100 */
[-C--:B------:R-:W-:Y:S01]  /*12d00*/  FMUL.FTZ R34, R34, R41.reuse ;  /* 0x0000002922227220 */ /* 0x080fe20000410000 */
[----:B------:R-:W-:Y:S02]  /*12d10*/  HADD2.F32 R35, -RZ, R35.H1_H1 ;  /* 0x30000023ff237230 */ /* 0x000fe40000004100 */
[----:B------:R-:W-:Y:S01]  /*12d20*/  FFMA.FTZ R55, R14, R41, -R53 ;  /* 0x000000290e377223 */ /* 0x000fe20000010835 */
[----:B------:R-:W-:-:S02]  /*12d30*/  HADD2.F32 R41, -RZ, R42.H1_H1 ;  /* 0x3000002aff297230 */ /* 0x000fc40000004100 */
[----:B------:R-:W-:Y:S01]  /*12d40*/  FFMA.FTZ R57, R14, R49, R34 ;  /* 0x000000310e397223 */ /* 0x000fe20000010022 */
[----:B------:R-:W-:Y:S01]  /*12d50*/  HADD2.F32 R12, -RZ, R12.H1_H1 ;  /* 0x3000000cff0c7230 */ /* 0x000fe20000004100 */
[----:B------:R-:W-:Y:S01]  /*12d60*/  F2FP.F16.E4M3.UNPACK_B R56, R56 ;  /* 0x00000038ff38723e */ /* 0x000fe200020006ff */
[----:B------:R-:W-:Y:S01]  /*12d70*/  FFMA.FTZ R78, R39, R38, -R78 ;  /* 0x00000026274e7223 */ /* 0x000fe2000001084e */
[C---:B------:R-:W-:Y:S01]  /*12d80*/  FMUL.FTZ R49, R52.reuse, R41 ;  /* 0x0000002934317220 */ /* 0x040fe20000410000 */
[-C--:B------:R-:W-:Y:S01]  /*12d90*/  FMUL.FTZ R34, R52, R35.reuse ;  /* 0x0000002334227220 */ /* 0x080fe20000410000 */
[----:B------:R-:W-:Y:S01]  /*12da0*/  HADD2.F32 R39, -RZ, R62.H0_H0 ;  /* 0x2000003eff277230 */ /* 0x000fe20000004100 */
[----:B------:R-:W-:Y:S01]  /*12db0*/  F2FP.F16.E4M3.UNPACK_B R43, R54 ;  /* 0x00000036ff2b723e */ /* 0x000fe200020006ff */
[----:B------:R-:W-:Y:S02]  /*12dc0*/  HADD2.F32 R14, -RZ, R40.H0_H0 ;  /* 0x20000028ff0e7230 */ /* 0x000fe40000004100 */
[----:B------:R-:W-:Y:S01]  /*12dd0*/  FFMA.FTZ R52, R12, R35, -R49 ;  /* 0x000000230c347223 */ /* 0x000fe20000010831 */
[----:B------:R-:W-:-:S02]  /*12de0*/  HADD2.F32 R35, -RZ, R56.H0_H0 ;  /* 0x20000038ff237230 */ /* 0x000fc40000004100 */
[----:B------:R-:W-:Y:S01]  /*12df0*/  FFMA.FTZ R58, R12, R41, R34 ;  /* 0x000000290c3a7223 */ /* 0x000fe20000010022 */
[----:B------:R-:W-:Y:S02]  /*12e00*/  HADD2.F32 R62, -RZ, R62.H1_H1 ;  /* 0x3000003eff3e7230 */ /* 0x000fe40000004100 */
[C---:B------:R-:W-:Y:S01]  /*12e10*/  FMUL.FTZ R41, R14.reuse, R39 ;  /* 0x000000270e297220 */ /* 0x040fe20000410000 */
[----:B------:R-:W-:Y:S01]  /*12e20*/  HADD2.F32 R40, -RZ, R40.H1_H1 ;  /* 0x30000028ff287230 */ /* 0x000fe20000004100 */
[----:B------:R-:W-:Y:S01]  /*12e30*/  F2FP.F16.E4M3.UNPACK_B R54, R54.H1 ;  /* 0x00000036ff36723e */ /* 0x000fe200030006ff */
[--C-:B------:R-:W-:Y:S02]  /*12e40*/  HADD2.F32 R12, -RZ, R3.reuse.H0_H0 ;  /* 0x20000003ff0c7230 */ /* 0x100fe40000004100 */
[----:B------:R-:W-:Y:S01]  /*12e50*/  FMUL.FTZ R49, R14, R35 ;  /* 0x000000230e317220 */ /* 0x000fe20000410000 */
[----:B------:R-:W-:Y:S01]  /*12e60*/  HADD2.F32 R56, -RZ, R56.H1_H1 ;  /* 0x30000038ff387230 */ /* 0x000fe20000004100 */
[----:B------:R-:W-:Y:S01]  /*12e70*/  F2FP.F16.E4M3.UNPACK_B R38, R66.H1 ;  /* 0x00000042ff26723e */ /* 0x000fe200030006ff */
[----:B------:R-:W-:-:S02]  /*12e80*/  HADD2.F32 R3, -RZ, R3.H1_H1 ;  /* 0x30000003ff037230 */ /* 0x000fc40000004100 */
[----:B------:R-:W-:Y:S01]  /*12e90*/  FMUL.FTZ R34, R40, R62 ;  /* 0x0000003e28227220 */ /* 0x000fe20000410000 */
[----:B------:R-:W-:Y:S01]  /*12ea0*/  F2FP.F16.E4M3.UNPACK_B R14, R60.H1 ;  /* 0x0000003cff0e723e */ /* 0x000fe200030006ff */
[C---:B------:R-:W-:Y:S01]  /*12eb0*/  FFMA.FTZ R42, R12.reuse, R35, -R41 ;  /* 0x000000230c2a7223 */ /* 0x040fe20000010829 */
[----:B------:R-:W-:Y:S01]  /*12ec0*/  FFMA.FTZ R49, R12, R39, R49 ;  /* 0x000000270c317223 */ /* 0x000fe20000010031 */
[-C--:B------:R-:W-:Y:S01]  /*12ed0*/  FMUL.FTZ R35, R40, R56.reuse ;  /* 0x0000003828237220 */ /* 0x080fe20000410000 */
[C---:B------:R-:W-:Y:S01]  /*12ee0*/  FFMA.FTZ R53, R3.reuse, R56, -R34 ;  /* 0x0000003803357223 */ /* 0x040fe20000010822 */
[----:B------:R-:W-:Y:S01]  /*12ef0*/  HADD2.F32 R39, -RZ, R38.H0_H0 ;  /* 0x20000026ff277230 */ /* 0x000fe20000004100 */
[----:B------:R-:W-:Y:S01]  /*12f00*/  F2FP.F16.E4M3.UNPACK_B R60, R60 ;  /* 0x0000003cff3c723e */ /* 0x000fe200020006ff */
[----:B------:R-:W-:Y:S02]  /*12f10*/  HADD2.F32 R12, -RZ, R54.H0_H0 ;  /* 0x20000036ff0c7230 */ /* 0x000fe40000004100 */
[----:B------:R-:W-:Y:S01]  /*12f20*/  FFMA.FTZ R62, R3, R62, R35 ;  /* 0x0000003e033e7223 */ /* 0x000fe20000010023 */
[--C-:B------:R-:W-:Y:S01]  /*12f30*/  HADD2.F32 R34, -RZ, R14.reuse.H0_H0 ;  /* 0x2000000eff227230 */ /* 0x100fe20000004100 */
[----:B------:R-:W-:Y:S01]  /*12f40*/  F2FP.F16.E4M3.UNPACK_B R66, R66 ;  /* 0x00000042ff42723e */ /* 0x000fe200020006ff */
[----:B------:R-:W-:-:S02]  /*12f50*/  HADD2.F32 R35, -RZ, R14.H1_H1 ;  /* 0x3000000eff237230 */ /* 0x000fc40000004100 */
[C---:B------:R-:W-:Y:S01]  /*12f60*/  FMUL.FTZ R14, R12.reuse, R39 ;  /* 0x000000270c0e7220 */ /* 0x040fe20000410000 */
[----:B------:R-:W-:Y:S02]  /*12f70*/  HADD2.F32 R3, -RZ, R36.H0_H0 ;  /* 0x20000024ff037230 */ /* 0x000fe40000004100 */
[-C--:B------:R-:W-:Y:S01]  /*12f80*/  FMUL.FTZ R12, R12, R34.reuse ;  /* 0x000000220c0c7220 */ /* 0x080fe20000410000 */
[----:B------:R-:W-:Y:S01]  /*12f90*/  HADD2.F32 R41, -RZ, R38.H1_H1 ;  /* 0x30000026ff297230 */ /* 0x000fe20000004100 */
[----:B------:R-:W-:Y:S01]  /*12fa0*/  F2FP.SATFINITE.E4M3.F32.PACK_AB_MERGE_C R70, R70, R71, RZ ;  /* 0x000000474646723e */ /* 0x000fe200048070ff */
[----:B------:R-:W-:Y:S02]  /*12fb0*/  HADD2.F32 R54, -RZ, R54.H1_H1 ;  /* 0x30000036ff367230 */ /* 0x000fe40000004100 */
[C---:B------:R-:W-:Y:S01]  /*12fc0*/  FFMA.FTZ R40, R3.reuse, R34, -R14 ;  /* 0x0000002203287223 */ /* 0x040fe2000001080e */
[----:B------:R-:W-:Y:S02]  /*12fd0*/  HADD2.F32 R36, -RZ, R36.H1_H1 ;  /* 0x30000024ff247230 */ /* 0x000fe40000004100 */
[----:B------:R-:W-:Y:S01]  /*12fe0*/  FFMA.FTZ R39, R3, R39, R12 ;  /* 0x0000002703277223 */ /* 0x000fe2000001000c */
[----:B------:R-:W-:-:S02]  /*12ff0*/  HADD2.F32 R14, -RZ, R60.H0_H0 ;  /* 0x2000003cff0e7230 */ /* 0x000fc40000004100 */
[C---:B------:R-:W-:Y:S01]  /*13000*/  FMUL.FTZ R59, R54.reuse, R41 ;  /* 0x00000029363b7220 */ /* 0x040fe20000410000 */
[----:B------:R-:W-:Y:S01]  /*13010*/  FMUL.FTZ R54, R54, R35 ;  /* 0x0000002336367220 */ /* 0x000fe20000410000 */
[--C-:B------:R-:W-:Y:S01]  /*13020*/  HADD2.F32 R34, -RZ, R66.reuse.H0_H0 ;  /* 0x20000042ff227230 */ /* 0x100fe20000004100 */
[----:B------:R-:W-:Y:S01]  /*13030*/  F2FP.SATFINITE.E4M3.F32.PACK_AB_MERGE_C R65, R72, R65, RZ ;  /* 0x000000414841723e */ /* 0x000fe200048070ff */
[--C-:B------:R-:W-:Y:S02]  /*13040*/  HADD2.F32 R12, -RZ, R43.reuse.H0_H0 ;  /* 0x2000002bff0c7230 */ /* 0x100fe40000004100 */
[C---:B------:R-:W-:Y:S01]  /*13050*/  FFMA.FTZ R59, R36.reuse, R35, -R59 ;  /* 0x00000023243b7223 */ /* 0x040fe2000001083b */
[----:B------:R-:W-:Y:S02]  /*13060*/  HADD2.F32 R66, -RZ, R66.H1_H1 ;  /* 0x30000042ff427230 */ /* 0x000fe40000004100 */
[----:B------:R-:W-:Y:S01]  /*13070*/  FFMA.FTZ R54, R36, R41, R54 ;  /* 0x0000002924367223 */ /* 0x000fe20000010036 */
[----:B------:R-:W-:-:S02]  /*13080*/  HADD2.F32 R43, -RZ, R43.H1_H1 ;  /* 0x3000002bff2b7230 */ /* 0x000fc40000004100 */
[C---:B------:R-:W-:Y:S01]  /*13090*/  FMUL.FTZ R36, R12.reuse, R34 ;  /* 0x000000220c247220 */ /* 0x040fe20000410000 */
[----:B------:R-:W-:Y:S02]  /*130a0*/  HADD2.F32 R60, -RZ, R60.H1_H1 ;  /* 0x3000003cff3c7230 */ /* 0x000fe40000004100 */
[----:B------:R-:W-:Y:S01]  /*130b0*/  FMUL.FTZ R35, R12, R14 ;  /* 0x0000000e0c237220 */ /* 0x000fe20000410000 */
[--C-:B------:R-:W-:Y:S02]  /*130c0*/  HADD2.F32 R3, -RZ, R15.reuse.H0_H0 ;  /* 0x2000000fff037230 */ /* 0x100fe40000004100 */
        /* <DEDUP_REMOVED lines=13> */
[----:B------:R-:W-:Y:S02]  /*131a0*/  F2FP.SATFINITE.E4M3.F32.PACK_AB_MERGE_C R13, R68, R13, R70 ;  /* 0x0000000d440d723e */ /* 0x000fe40004807046 */
[----:B------:R-:W-:-:S02]  /*131b0*/  F2FP.SATFINITE.E4M3.F32.PACK_AB_MERGE_C R15, R74, R69, R15 ;  /* 0x000000454a0f723e */ /* 0x000fc4000480700f */
[----:B------:R-:W-:Y:S02]  /*131c0*/  F2FP.SATFINITE.E4M3.F32.PACK_AB_MERGE_C R12, R53, R42, R12 ;  /* 0x0000002a350c723e */ /* 0x000fe4000480700c */
[----:B------:R-:W-:Y:S02]  /*131d0*/  F2FP.SATFINITE.E4M3.F32.PACK_AB_MERGE_C R14, R3, R14, R40 ;  /* 0x0000000e030e723e */ /* 0x000fe40004807028 */
[----:B------:R-:W-:Y:S02]  /*131e0*/  F2FP.SATFINITE.E4M3.F32.PACK_AB_MERGE_C R37, R64, R37, R65 ;  /* 0x000000254025723e */ /* 0x000fe40004807041 */
[----:B------:R-:W-:Y:S01]  /*131f0*/  F2FP.SATFINITE.E4M3.F32.PACK_AB_MERGE_C R39, R76, R63, R75 ;  /* 0x0000003f4c27723e */ /* 0x000fe2000480704b */
[----:B------:R1:W-:Y:S01]  /*13200*/  STS.128 [R77+0x20400], R12 ;  /* 0x0204000c4d007388 */ /* 0x0003e20000000c00 */
[----:B------:R-:W-:Y:S02]  /*13210*/  F2FP.SATFINITE.E4M3.F32.PACK_AB_MERGE_C R36, R62, R49, R36 ;  /* 0x000000313e24723e */ /* 0x000fe40004807024 */
[----:B------:R-:W-:-:S05]  /*13220*/  F2FP.SATFINITE.E4M3.F32.PACK_AB_MERGE_C R38, R38, R35, R54 ;  /* 0x000000232626723e */ /* 0x000fca0004807036 */
[----:B------:R1:W-:Y:S02]  /*13230*/  STS.128 [R0+0x20400], R36 ;  /* 0x0204002400007388 */ /* 0x0003e40000000c00 */
.L_x_2487:
[----:B------:R-:W-:Y:S05]  /*13240*/  BSYNC B1 ;  /* 0x0000000000017941 */ /* 0x000fea0003800000 */
.L_x_2486:
[----:B------:R-:W-:Y:S04]  /*13250*/  BSSY B1, `(.L_x_2488) ;  /* 0x0000101000017945 */ /* 0x000fe80003800000 */
[----:B------:R-:W-:Y:S05]  /*13260*/  @P2 BRA `(.L_x_2489) ;  /* 0x0000000c00fc2947 */ /* 0x000fea0003800000 */
[----:B-1----:R-:W2:Y:S04]  /*13270*/  LDL R38, [R1+0x30] ;  /* 0x0000300001267983 */ /* 0x002ea80000100800 */
[----:B------:R-:W3:Y:S01]  /*13280*/  LDL R68, [R1+0x60] ;  /* 0x0000600001447983 */ /* 0x000ee20000100800 */
[----:B0----5:R-:W-:Y:S02]  /*13290*/  SHF.R.U32.HI R3, RZ, 0x8, R44 ;  /* 0x00000008ff037819 */ /* 0x021fe4000001162c */
[----:B------:R-:W-:Y:S02]  /*132a0*/  IADD3 R37, R19, 0x20, RZ ;  /* 0x0000002013257810 */ /* 0x000fe40007ffe0ff */
[----:B------:R-:W-:Y:S02]  /*132b0*/  LOP3.LUT R0, R44, 0xff, RZ, 0xc0, !PT ;  /* 0x000000ff2c007812 */ /* 0x000fe400078ec0ff */
[----:B------:R-:W-:Y:S01]  /*132c0*/  LOP3.LUT R3, R3, 0xff, RZ, 0xc0, !PT ;  /* 0x000000ff03037812 */ /* 0x000fe200078ec0ff */
[----:B------:R-:W-:Y:S01]  /*132d0*/  IMAD.SHL.U32 R37, R37, 0x80, RZ ;  /* 0x0000008025257824 */ /* 0x000fe200078e00ff */
[----:B------:R-:W-:-:S02]  /*132e0*/  LEA.HI R36, R51, R50, RZ, 0x1c ;  /* 0x0000003233247211 */ /* 0x000fc400078fe0ff */
[----:B------:R-:W-:Y:S02]  /*132f0*/  PRMT R35, R3, 0x7604, R0 ;  /* 0x0000760403237816 */ /* 0x000fe40000000000 */
[----:B------:R-:W-:Y:S01]  /*13300*/  LOP3.LUT R37, R37, 0x380, RZ, 0xc0, !PT ;  /* 0x0000038025257812 */ /* 0x000fe200078ec0ff */
[----:B------:R-:W-:Y:S01]  /*13310*/  IMAD.SHL.U32 R0, R36, 0x10, RZ ;  /* 0x0000001024007824 */ /* 0x000fe200078e00ff */
[----:B------:R-:W-:Y:S02]  /*13320*/  SHF.R.U32.HI R15, RZ, 0x8, R46 ;  /* 0x00000008ff0f7819 */ /* 0x000fe4000001162e */
[----:B------:R-:W-:Y:S02]  /*13330*/  LOP3.LUT R14, R46, 0xff, RZ, 0xc0, !PT ;  /* 0x000000ff2e0e7812 */ /* 0x000fe400078ec0ff */
[----:B------:R-:W-:Y:S01]  /*13340*/  LOP3.LUT R0, R37, 0x70, R0, 0xf8, !PT ;  /* 0x0000007025007812 */ /* 0x000fe200078ef800 */
[----:B------:R-:W-:Y:S01]  /*13350*/  VIADD R37, R19, 0x20 ;  /* 0x0000002013257836 */ /* 0x000fe20000000000 */
[----:B------:R-:W-:-:S02]  /*13360*/  LOP3.LUT R15, R15, 0xff, RZ, 0xc0, !PT ;  /* 0x000000ff0f0f7812 */ /* 0x000fc400078ec0ff */
[----:B------:R-:W-:Y:S01]  /*13370*/  SHF.R.U32.HI R13, RZ, 0x8, R45 ;  /* 0x00000008ff0d7819 */ /* 0x000fe2000001162d */
[----:B------:R-:W-:Y:S01]  /*13380*/  IMAD.SHL.U32 R37, R37, 0x80, RZ ;  /* 0x0000008025257824 */ /* 0x000fe200078e00ff */
[----:B------:R-:W-:Y:S02]  /*13390*/  SHF.R.S32.HI R3, RZ, 0x1f, R36 ;  /* 0x0000001fff037819 */ /* 0x000fe40000011424 */
[----:B------:R-:W-:Y:S02]  /*133a0*/  PRMT R41, R15, 0x7604, R14 ;  /* 0x000076040f297816 */ /* 0x000fe4000000000e */
[----:B------:R-:W-:Y:S02]  /*133b0*/  LOP3.LUT R12, R45, 0xff, RZ, 0xc0, !PT ;  /* 0x000000ff2d0c7812 */ /* 0x000fe400078ec0ff */
[----:B------:R-:W-:Y:S02]  /*133c0*/  LOP3.LUT R13, R13, 0xff, RZ, 0xc0, !PT ;  /* 0x000000ff0d0d7812 */ /* 0x000fe400078ec0ff */
[----:B------:R-:W-:-:S02]  /*133d0*/  LEA.HI R15, R3, R36, RZ, 0x3 ;  /* 0x00000024030f7211 */ /* 0x000fc400078f18ff */
[----:B------:R-:W-:Y:S02]  /*133e0*/  LOP3.LUT R37, R37, 0x380, RZ, 0xc0, !PT ;  /* 0x0000038025257812 */ /* 0x000fe400078ec0ff */
[----:B------:R-:W-:Y:S01]  /*133f0*/  PRMT R34, R13, 0x7604, R12 ;  /* 0x000076040d227816 */ /* 0x000fe2000000000c */
[----:B------:R-:W-:Y:S01]  /*13400*/  IMAD.SHL.U32 R15, R15, 0x800, RZ ;  /* 0x000008000f0f7824 */ /* 0x000fe200078e00ff */
[----:B------:R-:W-:Y:S02]  /*13410*/  SHF.R.U32.HI R12, RZ, 0x8, R47 ;  /* 0x00000008ff0c7819 */ /* 0x000fe4000001162f */
[----:B------:R-:W-:Y:S02]  /*13420*/  SHF.R.U32.HI R37, RZ, 0x3, R37 ;  /* 0x00000003ff257819 */ /* 0x000fe40000011625 */
[----:B------:R-:W-:Y:S02]  /*13430*/  LOP3.LUT R3, R47, 0xff, RZ, 0xc0, !PT ;  /* 0x000000ff2f037812 */ /* 0x000fe400078ec0ff */
[----:B------:R-:W-:-:S02]  /*13440*/  LOP3.LUT R12, R12, 0xff, RZ, 0xc0, !PT ;  /* 0x000000ff0c0c7812 */ /* 0x000fc400078ec0ff */
[----:B------:R-:W-:Y:S02]  /*13450*/  LOP3.LUT R0, R0, R37, RZ, 0x3c, !PT ;  /* 0x0000002500007212 */ /* 0x000fe400078e3cff */
[----:B------:R-:W-:Y:S02]  /*13460*/  LOP3.LUT R37, R15, 0xffffc000, RZ, 0xc0, !PT ;  /* 0xffffc0000f257812 */ /* 0x000fe400078ec0ff */
[----:B------:R-:W-:Y:S02]  /*13470*/  PRMT R40, R12, 0x7604, R3 ;  /* 0x000076040c287816 */ /* 0x000fe40000000003 */
[----:B------:R-:W-:Y:S02]  /*13480*/  SHF.R.U32.HI R14, RZ, 0x8, R4 ;  /* 0x00000008ff0e7819 */ /* 0x000fe40000011604 */
[----:B------:R-:W-:Y:S02]  /*13490*/  SHF.R.U32.HI R36, RZ, 0x8, R5 ;  /* 0x00000008ff247819 */ /* 0x000fe40000011605 */
[----:B------:R-:W-:-:S02]  /*134a0*/  LOP3.LUT R13, R4, 0xff, RZ, 0xc0, !PT ;  /* 0x000000ff040d7812 */ /* 0x000fc400078ec0ff */
[----:B------:R-:W-:Y:S02]  /*134b0*/  LOP3.LUT R14, R14, 0xff, RZ, 0xc0, !PT ;  /* 0x000000ff0e0e7812 */ /* 0x000fe400078ec0ff */
[----:B------:R-:W-:Y:S02]  /*134c0*/  SHF.R.U32.HI R52, RZ, 0x8, R6 ;  /* 0x00000008ff347819 */ /* 0x000fe40000011606 */
[----:B------:R-:W-:Y:S02]  /*134d0*/  PRMT R49, R14, 0x7604, R13 ;  /* 0x000076040e317816 */ /* 0x000fe4000000000d */
[----:B------:R-:W-:Y:S02]  /*134e0*/  LOP3.LUT R42, R5, 0xff, RZ, 0xc0, !PT ;  /* 0x000000ff052a7812 */ /* 0x000fe400078ec0ff */
[----:B------:R-:W-:Y:S02]  /*134f0*/  LOP3.LUT R43, R6, 0xff, RZ, 0xc0, !PT ;  /* 0x000000ff062b7812 */ /* 0x000fe400078ec0ff */
[----:B------:R-:W-:-:S02]  /*13500*/  LOP3.LUT R52, R52, 0xff, RZ, 0xc0, !PT ;  /* 0x000000ff34347812 */ /* 0x000fc400078ec0ff */
[----:B------:R-:W-:Y:S02]  /*13510*/  SHF.R.U32.HI R55, RZ, 0x10, R5 ;  /* 0x00000010ff377819 */ /* 0x000fe40000011605 */
[----:B------:R-:W-:Y:S02]  /*13520*/  PRMT R57, R52, 0x7604, R43 ;  /* 0x0000760434397816 */ /* 0x000fe4000000002b */
[----:B------:R-:W-:Y:S01]  /*13530*/  SHF.R.U32.HI R43, RZ, 0x10, R47 ;  /* 0x00000010ff2b7819 */ /* 0x000fe2000001162f */
[----:B------:R-:W-:Y:S01]  /*13540*/  IMAD.U32 R55, R55, 0x10000, RZ ;  /* 0x0001000037377824 */ /* 0x000fe200078e00ff */
[----:B------:R-:W-:Y:S02]  /*13550*/  SHF.R.U32.HI R54, RZ, 0x8, R7 ;  /* 0x00000008ff367819 */ /* 0x000fe40000011607 */
[----:B------:R-:W-:Y:S01]  /*13560*/  LOP3.LUT R53, R7, 0xff, RZ, 0xc0, !PT ;  /* 0x000000ff07357812 */ /* 0x000fe200078ec0ff */
[----:B------:R-:W-:Y:S01]  /*13570*/  IMAD.U32 R43, R43, 0x10000, RZ ;  /* 0x000100002b2b7824 */ /* 0x000fe200078e00ff */
[----:B------:R-:W-:-:S02]  /*13580*/  LOP3.LUT R54, R54, 0xff, RZ, 0xc0, !PT ;  /* 0x000000ff36367812 */ /* 0x000fc400078ec0ff */
[--C-:B------:R-:W-:Y:S02]  /*13590*/  LOP3.LUT R35, R35, 0xff0000, R44.reuse, 0xf8, !PT ;  /* 0x00ff000023237812 */ /* 0x100fe400078ef82c */
[----:B------:R-:W-:Y:S02]  /*135a0*/  PRMT R54, R54, 0x7604, R53 ;  /* 0x0000760436367816 */ /* 0x000fe40000000035 */
[----:B------:R-:W-:Y:S02]  /*135b0*/  SHF.R.U32.HI R59, RZ, 0x10, R7 ;  /* 0x00000010ff3b7819 */ /* 0x000fe40000011607 */
[----:B------:R-:W-:Y:S02]  /*135c0*/  LOP3.LUT R53, R40, 0xff0000, R43, 0xf8, !PT ;  /* 0x00ff000028357812 */ /* 0x000fe400078ef82b */
[----:B------:R-:W-:Y:S01]  /*135d0*/  LOP3.LUT R43, R35, 0xff000000, R44, 0xf8, !PT ;  /* 0xff000000232b7812 */ /* 0x000fe200078ef82c */
[----:B------:R-:W-:Y:S01]  /*135e0*/  IMAD.U32 R59, R59, 0x10000, RZ ;  /* 0x000100003b3b7824 */ /* 0x000fe200078e00ff */
[----:B------:R-:W-:-:S02]  /*135f0*/  LOP3.LUT R41, R41, 0xff0000, R46, 0xf8, !PT ;  /* 0x00ff000029297812 */ /* 0x000fc400078ef82e */
[----:B------:R-:W-:Y:S02]  /*13600*/  LOP3.LUT R53, R53, 0xff000000, R47, 0xf8, !PT ;  /* 0xff00000035357812 */ /* 0x000fe400078ef82f */
[----:B------:R-:W-:Y:S02]  /*13610*/  LOP3.LUT R59, R54, 0xff0000, R59, 0xf8, !PT ;  /* 0x00ff0000363b7812 */ /* 0x000fe400078ef83b */
[--C-:B------:R-:W-:Y:S02]  /*13620*/  LOP3.LUT R57, R57, 0xff0000, R6.reuse, 0xf8, !PT ;  /* 0x00ff000039397812 */ /* 0x100fe400078ef806 */
[----:B------:R-:W-:Y:S02]  /*13630*/  LOP3.LUT R59, R59, 0xff000000, R7, 0xf8, !PT ;  /* 0xff0000003b3b7812 */ /* 0x000fe400078ef807 */
[----:B------:R-:W-:Y:S02]  /*13640*/  LOP3.LUT R57, R57, 0xff000000, R6, 0xf8, !PT ;  /* 0xff00000039397812 */ /* 0x000fe400078ef806 */
[----:B--2---:R-:W-:Y:S01]  /*13650*/  IADD3 R3, R0, R37, R38 ;  /* 0x0000002500037210 */ /* 0x004fe20007ffe026 */
[----:B---3--:R-:W0:Y:S04]  /*13660*/  LDS.128 R12, [R68+0x20400] ;  /* 0x02040000440c7984 */ /* 0x008e280000000c00 */
[----:B------:R-:W-:Y:S01]  /*13670*/  IMAD.IADD R0, R18, 0x1, R3 ;  /* 0x0000000112007824 */ /* 0x000fe200078e0203 */
[----:B------:R-:W-:-:S04]  /*13680*/  LOP3.LUT R3, R36, 0xff, RZ, 0xc0, !PT ;  /* 0x000000ff24037812 */ /* 0x000fc800078ec0ff */
[----:B------:R-:W1:Y:S01]  /*13690*/  LDS.128 R36, [R0+0x20400] ;  /* 0x0204000000247984 */ /* 0x000e620000000c00 */
[----:B------:R-:W-:Y:S02]  /*136a0*/  PRMT R42, R3, 0x7604, R42 ;  /* 0x00007604032a7816 */ /* 0x000fe4000000002a */
[----:B------:R-:W-:Y:S02]  /*136b0*/  SHF.R.U32.HI R3, RZ, 0x10, R45 ;  /* 0x00000010ff037819 */ /* 0x000fe4000001162d */
[----:B------:R-:W-:Y:S02]  /*136c0*/  LOP3.LUT R55, R42, 0xff0000, R55, 0xf8, !PT ;  /* 0x00ff00002a377812 */ /* 0x000fe400078ef837 */
[----:B------:R-:W-:Y:S02]  /*136d0*/  SHF.L.U32 R3, R3, 0x10, RZ ;  /* 0x0000001003037819 */ /* 0x000fe400000006ff */
[----:B------:R-:W-:Y:S02]  /*136e0*/  LOP3.LUT R55, R55, 0xff000000, R5, 0xf8, !PT ;  /* 0xff00000037377812 */ /* 0x000fe400078ef805 */
[----:B------:R-:W-:-:S02]  /*136f0*/  LOP3.LUT R3, R34, 0xff0000, R3, 0xf8, !PT ;  /* 0x00ff000022037812 */ /* 0x000fc400078ef803 */
[-C--:B------:R-:W-:Y:S02]  /*13700*/  F2FP.F16.E4M3.UNPACK_B R52, R55.reuse ;  /* 0x00000037ff34723e */ /* 0x080fe400020006ff */
[----:B------:R-:W-:Y:S02]  /*13710*/  LOP3.LUT R44, R3, 0xff000000, R45, 0xf8, !PT ;  /* 0xff000000032c7812 */ /* 0x000fe400078ef82d */
[--C-:B------:R-:W-:Y:S01]  /*13720*/  LOP3.LUT R3, R49, 0xff0000, R4.reuse, 0xf8, !PT ;  /* 0x00ff000031037812 */ /* 0x100fe200078ef804 */
[--C-:B------:R-:W-:Y:S01]  /*13730*/  HADD2.F32 R54, -RZ, R52.reuse.H0_H0 ;  /* 0x20000034ff367230 */ /* 0x100fe20000004100 */
[-C--:B------:R-:W-:Y:S01]  /*13740*/  F2FP.F16.E4M3.UNPACK_B R45, R44.reuse ;  /* 0x0000002cff2d723e */ /* 0x080fe200020006ff */
[----:B------:R-:W-:Y:S01]  /*13750*/  HADD2.F32 R52, -RZ, R52.H1_H1 ;  /* 0x30000034ff347230 */ /* 0x000fe20000004100 */
[----:B------:R-:W-:Y:S02]  /*13760*/  LOP3.LUT R47, R3, 0xff000000, R4, 0xf8, !PT ;  /* 0xff000000032f7812 */ /* 0x000fe400078ef804 */
[----:B------:R-:W-:Y:S01]  /*13770*/  LOP3.LUT R49, R41, 0xff000000, R46, 0xf8, !PT ;  /* 0xff00000029317812 */ /* 0x000fe200078ef82e */
[--C-:B------:R-:W-:Y:S01]  /*13780*/  HADD2.F32 R46, -RZ, R45.reuse.H0_H0 ;  /* 0x2000002dff2e7230 */ /* 0x100fe20000004100 */
[----:B------:R-:W-:Y:S01]  /*13790*/  F2FP.F16.E4M3.UNPACK_B R55, R55.H1 ;  /* 0x00000037ff37723e */ /* 0x000fe200030006ff */
[----:B------:R-:W-:Y:S01]  /*137a0*/  HADD2.F32 R45, -RZ, R45.H1_H1 ;  /* 0x3000002dff2d7230 */ /* 0x000fe20000004100 */
[----:B------:R-:W-:-:S02]  /*137b0*/  F2FP.F16.E4M3.UNPACK_B R44, R44.H1 ;  /* 0x0000002cff2c723e */ /* 0x000fc400030006ff */
[-C--:B0-----:R-:W-:Y:S02]  /*137c0*/  F2FP.F16.E4M3.UNPACK_B R4, R13.reuse ;  /* 0x0000000dff04723e */ /* 0x081fe400020006ff */
[----:B------:R-:W-:Y:S02]  /*137d0*/  F2FP.F16.E4M3.UNPACK_B R13, R13.H1 ;  /* 0x0000000dff0d723e */ /* 0x000fe400030006ff */
[----:B------:R-:W-:Y:S01]  /*137e0*/  F2FP.F16.E4M3.UNPACK_B R7, R15 ;  /* 0x0000000fff07723e */ /* 0x000fe200020006ff */
[--C-:B------:R-:W-:Y:S01]  /*137f0*/  HADD2.F32 R5, -RZ, R4.reuse.H0_H0 ;  /* 0x20000004ff057230 */ /* 0x100fe20000004100 */
[-C--:B-1----:R-:W-:Y:S01]  /*13800*/  F2FP.F16.E4M3.UNPACK_B R35, R37.reuse ;  /* 0x00000025ff23723e */ /* 0x082fe200020006ff */
[----:B------:R-:W-:Y:S01]  /*13810*/  HADD2.F32 R4, -RZ, R4.H1_H1 ;  /* 0x30000004ff047230 */ /* 0x000fe20000004100 */
[----:B------:R-:W-:Y:S02]  /*13820*/  F2FP.F16.E4M3.UNPACK_B R37, R37.H1 ;  /* 0x00000025ff25723e */ /* 0x000fe400030006ff */
[-C--:B------:R-:W-:Y:S01]  /*13830*/  F2FP.F16.E4M3.UNPACK_B R41, R39.reuse ;  /* 0x00000027ff29723e */ /* 0x080fe200020006ff */
[--C-:B------:R-:W-:Y:S01]  /*13840*/  HADD2.F32 R40, -RZ, R35.reuse.H0_H0 ;  /* 0x20000023ff287230 */ /* 0x100fe20000004100 */
[----:B------:R-:W-:Y:S01]  /*13850*/  F2FP.F16.E4M3.UNPACK_B R42, R39.H1 ;  /* 0x00000027ff2a723e */ /* 0x000fe200030006ff */
[----:B------:R-:W-:Y:S01]  /*13860*/  HADD2.F32 R35, -RZ, R35.H1_H1 ;  /* 0x30000023ff237230 */ /* 0x000fe20000004100 */
[----:B------:R-:W-:-:S02]  /*13870*/  F2FP.F16.E4M3.UNPACK_B R39, R38 ;  /* 0x00000026ff27723e */ /* 0x000fc400020006ff */
[C---:B------:R-:W-:Y:S01]  /*13880*/  FMUL.FTZ R56, R40.reuse, R54 ;  /* 0x0000003628387220 */ /* 0x040fe20000410000 */
[----:B------:R-:W-:Y:S01]  /*13890*/  FMUL.FTZ R61, R40, R46 ;  /* 0x0000002e283d7220 */ /* 0x000fe20000410000 */
[----:B------:R-:W-:Y:S01]  /*138a0*/  F2FP.F16.E4M3.UNPACK_B R40, R38.H1 ;  /* 0x00000026ff28723e */ /* 0x000fe200030006ff */
[----:B------:R-:W-:Y:S02]  /*138b0*/  HADD2.F32 R38, -RZ, R37.H0_H0 ;  /* 0x20000025ff267230 */ /* 0x000fe40000004100 */
[C---:B------:R-:W-:Y:S01]  /*138c0*/  FFMA.FTZ R56, R5.reuse, R46, -R56 ;  /* 0x0000002e05387223 */ /* 0x040fe20000010838 */
[----:B------:R-:W-:Y:S01]  /*138d0*/  FFMA.FTZ R61, R5, R54, R61 ;  /* 0x00000036053d7223 */ /* 0x000fe2000001003d */
[----:B------:R-:W-:Y:S02]  /*138e0*/  HADD2.F32 R54, -RZ, R55.H0_H0 ;  /* 0x20000037ff367230 */ /* 0x000fe40000004100 */
[----:B------:R-:W-:Y:S01]  /*138f0*/  FMUL.FTZ R63, R35, R52 ;  /* 0x00000034233f7220 */ /* 0x000fe20000410000 */
[----:B------:R-:W-:-:S02]  /*13900*/  HADD2.F32 R46, -RZ, R44.H0_H0 ;  /* 0x2000002cff2e7230 */ /* 0x000fc40000004100 */
[-C--:B------:R-:W-:Y:S01]  /*13910*/  FMUL.FTZ R35, R35, R45.reuse ;  /* 0x0000002d23237220 */ /* 0x080fe20000410000 */
[----:B------:R-:W-:Y:S02]  /*13920*/  HADD2.F32 R5, -RZ, R13.H0_H0 ;  /* 0x2000000dff057230 */ /* 0x000fe40000004100 */
[----:B------:R-:W-:Y:S01]  /*13930*/  FFMA.FTZ R63, R4, R45, -R63 ;  /* 0x0000002d043f7223 */ /* 0x000fe2000001083f */
[C---:B------:R-:W-:Y:S01]  /*13940*/  FMUL.FTZ R60, R38.reuse, R54 ;  /* 0x00000036263c7220 */ /* 0x040fe20000410000 */
[----:B------:R-:W-:Y:S01]  /*13950*/  FMUL.FTZ R65, R38, R46 ;  /* 0x0000002e26417220 */ /* 0x000fe20000410000 */
[----:B------:R-:W-:Y:S01]  /*13960*/  FFMA.FTZ R58, R4, R52, R35 ;  /* 0x00000034043a7223 */ /* 0x000fe20000010023 */
[----:B------:R-:W-:Y:S01]  /*13970*/  F2FP.F16.E4M3.UNPACK_B R45, R59 ;  /* 0x0000003bff2d723e */ /* 0x000fe200020006ff */
[C---:B------:R-:W-:Y:S01]  /*13980*/  FFMA.FTZ R60, R5.reuse, R46, -R60 ;  /* 0x0000002e053c7223 */ /* 0x040fe2000001083c */
[-C--:B------:R-:W-:Y:S01]  /*13990*/  F2FP.F16.E4M3.UNPACK_B R35, R53.reuse ;  /* 0x00000035ff23723e */ /* 0x080fe200020006ff */
[----:B------:R-:W-:Y:S01]  /*139a0*/  FFMA.FTZ R65, R5, R54, R65 ;  /* 0x0000003605417223 */ /* 0x000fe20000010041 */
        /* <DEDUP_REMOVED lines=9> */
[----:B------:R-:W-:Y:S01]  /*13a40*/  F2FP.F16.E4M3.UNPACK_B R34, R36 ;  /* 0x00000024ff22723e */ /* 0x000fe200020006ff */
[----:B------:R-:W-:Y:S02]  /*13a50*/  HADD2.F32 R38, -RZ, R35.H0_H0 ;  /* 0x20000023ff267230 */ /* 0x000fe40000004100 */
[----:B------:R-:W-:Y:S01]  /*13a60*/  FMUL.FTZ R67, R5, R52 ;  /* 0x0000003405437220 */ /* 0x000fe20000410000 */
[----:B------:R-:W-:Y:S02]  /*13a70*/  HADD2.F32 R13, -RZ, R13.H1_H1 ;  /* 0x3000000dff0d7230 */ /* 0x000fe40000004100 */
[----:B------:R-:W-:Y:S01]  /*13a80*/  FMUL.FTZ R37, R37, R44 ;  /* 0x0000002c25257220 */ /* 0x000fe20000410000 */
[----:B------:R-:W-:Y:S02]  /*13a90*/  HADD2.F32 R4, -RZ, R7.H0_H0 ;  /* 0x20000007ff047230 */ /* 0x000fe40000004100 */
[----:B------:R-:W-:Y:S01]  /*13aa0*/  FMUL.FTZ R5, R5, R38 ;  /* 0x0000002605057220 */ /* 0x000fe20000410000 */
[----:B------:R-:W-:-:S02]  /*13ab0*/  HADD2.F32 R41, -RZ, R41.H1_H1 ;  /* 0x30000029ff297230 */ /* 0x000fc40000004100 */
[C---:B------:R-:W-:Y:S01]  /*13ac0*/  FFMA.FTZ R55, R13.reuse, R44, -R54 ;  /* 0x0000002c0d377223 */ /* 0x040fe20000010836 */
[----:B------:R-:W-:Y:S01]  /*13ad0*/  FFMA.FTZ R46, R13, R46, R37 ;  /* 0x0000002e0d2e7223 */ /* 0x000fe20000010025 */
[C---:B------:R-:W-:Y:S01]  /*13ae0*/  FFMA.FTZ R54, R4.reuse, R52, R5 ;  /* 0x0000003404367223 */ /* 0x040fe20000010005 */
[----:B------:R-:W-:Y:S02]  /*13af0*/  HADD2.F32 R5, -RZ, R42.H0_H0 ;  /* 0x2000002aff057230 */ /* 0x000fe40000004100 */
[----:B------:R-:W-:Y:S01]  /*13b00*/  FFMA.FTZ R67, R4, R38, -R67 ;  /* 0x0000002604437223 */ /* 0x000fe20000010843 */
[----:B------:R-:W-:Y:S01]  /*13b10*/  HADD2.F32 R13, -RZ, R53.H0_H0 ;  /* 0x20000035ff0d7230 */ /* 0x000fe20000004100 */
[----:B------:R-:W-:Y:S01]  /*13b20*/  F2FP.F16.E4M3.UNPACK_B R36, R36.H1 ;  /* 0x00000024ff24723e */ /* 0x000fe200030006ff */
[----:B------:R-:W-:Y:S01]  /*13b30*/  HADD2.F32 R38, -RZ, R35.H1_H1 ;  /* 0x30000023ff267230 */ /* 0x000fe20000004100 */
[----:B------:R-:W-:Y:S01]  /*13b40*/  F2FP.F16.E4M3.UNPACK_B R3, R12 ;  /* 0x0000000cff03723e */ /* 0x000fe200020006ff */
[----:B------:R-:W-:-:S02]  /*13b50*/  HADD2.F32 R44, -RZ, R45.H1_H1 ;  /* 0x3000002dff2c7230 */ /* 0x000fc40000004100 */
[----:B------:R-:W-:Y:S01]  /*13b60*/  FMUL.FTZ R66, R5, R13 ;  /* 0x0000000d05427220 */ /* 0x000fe20000410000 */
[----:B------:R-:W-:Y:S01]  /*13b70*/  HADD2.F32 R35, -RZ, R59.H0_H0 ;  /* 0x2000003bff237230 */ /* 0x000fe20000004100 */
[----:B------:R-:W-:Y:S01]  /*13b80*/  F2FP.F16.E4M3.UNPACK_B R12, R12.H1 ;  /* 0x0000000cff0c723e */ /* 0x000fe200030006ff */
[----:B------:R-:W-:Y:S02]  /*13b90*/  HADD2.F32 R4, -RZ, R15.H0_H0 ;  /* 0x2000000fff047230 */ /* 0x000fe40000004100 */
[C---:B------:R-:W-:Y:S01]  /*13ba0*/  FMUL.FTZ R52, R41.reuse, R44 ;  /* 0x0000002c29347220 */ /* 0x040fe20000410000 */
[----:B------:R-:W-:Y:S02]  /*13bb0*/  HADD2.F32 R7, -RZ, R7.H1_H1 ;  /* 0x30000007ff077230 */ /* 0x000fe40000004100 */
[----:B------:R-:W-:Y:S01]  /*13bc0*/  FMUL.FTZ R41, R41, R38 ;  /* 0x0000002629297220 */ /* 0x000fe20000410000 */
[-C--:B------:R-:W-:Y:S01]  /*13bd0*/  FMUL.FTZ R37, R5, R35.reuse ;  /* 0x0000002305257220 */ /* 0x080fe20000410000 */
[----:B------:R-:W-:Y:S01]  /*13be0*/  FFMA.FTZ R66, R4, R35, R66 ;  /* 0x0000002304427223 */ /* 0x000fe20000010042 */
[----:B------:R-:W-:Y:S01]  /*13bf0*/  F2FP.F16.E4M3.UNPACK_B R35, R47.H1 ;  /* 0x0000002fff23723e */ /* 0x000fe200030006ff */
[----:B------:R-:W-:-:S02]  /*13c00*/  HADD2.F32 R59, -RZ, R59.H1_H1 ;  /* 0x3000003bff3b7230 */ /* 0x000fc40000004100 */
[C---:B------:R-:W-:Y:S01]  /*13c10*/  FFMA.FTZ R62, R7.reuse, R38, -R52 ;  /* 0x00000026073e7223 */ /* 0x040fe20000010834 */
[----:B------:R-:W-:Y:S02]  /*13c20*/  HADD2.F32 R42, -RZ, R42.H1_H1 ;  /* 0x3000002aff2a7230 */ /* 0x000fe40000004100 */
[----:B------:R-:W-:Y:S01]  /*13c30*/  FFMA.FTZ R45, R7, R44, R41 ;  /* 0x0000002c072d7223 */ /* 0x000fe20000010029 */
[----:B------:R-:W-:Y:S02]  /*13c40*/  HADD2.F32 R53, -RZ, R53.H1_H1 ;  /* 0x30000035ff357230 */ /* 0x000fe40000004100 */
[----:B------:R-:W-:Y:S01]  /*13c50*/  FFMA.FTZ R64, R4, R13, -R37 ;  /* 0x0000000d04407223 */ /* 0x000fe20000010825 */
[----:B------:R-:W-:Y:S01]  /*13c60*/  F2FP.F16.E4M3.UNPACK_B R7, R43.H1 ;  /* 0x0000002bff07723e */ /* 0x000fe200030006ff */
[----:B------:R-:W-:Y:S02]  /*13c70*/  HADD2.F32 R15, -RZ, R15.H1_H1 ;  /* 0x3000000fff0f7230 */ /* 0x000fe40000004100 */
[----:B------:R-:W-:Y:S01]  /*13c80*/  FMUL.FTZ R44, R42, R59 ;  /* 0x0000003b2a2c7220 */ /* 0x000fe20000410000 */
[----:B------:R-:W-:-:S02]  /*13c90*/  HADD2.F32 R37, -RZ, R35.H0_H0 ;  /* 0x20000023ff257230 */ /* 0x000fc40000004100 */
[-C--:B------:R-:W-:Y:S01]  /*13ca0*/  FMUL.FTZ R42, R42, R53.reuse ;  /* 0x000000352a2a7220 */ /* 0x080fe20000410000 */
[--C-:B------:R-:W-:Y:S02]  /*13cb0*/  HADD2.F32 R5, -RZ, R36.reuse.H0_H0 ;  /* 0x20000024ff057230 */ /* 0x100fe40000004100 */
[C---:B------:R-:W-:Y:S01]  /*13cc0*/  FFMA.FTZ R53, R15.reuse, R53, -R44 ;  /* 0x000000350f357223 */ /* 0x040fe2000001082c */
[----:B------:R-:W-:Y:S02]  /*13cd0*/  HADD2.F32 R35, -RZ, R35.H1_H1 ;  /* 0x30000023ff237230 */ /* 0x000fe40000004100 */
[----:B------:R-:W-:Y:S01]  /*13ce0*/  FFMA.FTZ R59, R15, R59, R42 ;  /* 0x0000003b0f3b7223 */ /* 0x000fe2000001002a */
[----:B------:R-:W-:Y:S02]  /*13cf0*/  HADD2.F32 R36, -RZ, R36.H1_H1 ;  /* 0x30000024ff247230 */ /* 0x000fe40000004100 */
[----:B------:R-:W-:Y:S01]  /*13d00*/  FMUL.FTZ R41, R5, R37 ;  /* 0x0000002505297220 */ /* 0x000fe20000410000 */
[--C-:B------:R-:W-:Y:S01]  /*13d10*/  HADD2.F32 R13, -RZ, R7.reuse.H0_H0 ;  /* 0x20000007ff0d7230 */ /* 0x100fe20000004100 */
[----:B------:R-:W-:Y:S01]  /*13d20*/  F2FP.F16.E4M3.UNPACK_B R47, R47 ;  /* 0x0000002fff2f723e */ /* 0x000fe200020006ff */
[----:B------:R-:W-:Y:S01]  /*13d30*/  HADD2.F32 R4, -RZ, R12.H0_H0 ;  /* 0x2000000cff047230 */ /* 0x000fe20000004100 */
[----:B------:R-:W-:Y:S01]  /*13d40*/  F2FP.F16.E4M3.UNPACK_B R43, R43 ;  /* 0x0000002bff2b723e */ /* 0x000fe200020006ff */
[----:B------:R-:W-:-:S02]  /*13d50*/  HADD2.F32 R7, -RZ, R7.H1_H1 ;  /* 0x30000007ff077230 */ /* 0x000fc40000004100 */
[----:B------:R-:W-:Y:S01]  /*13d60*/  FMUL.FTZ R15, R36, R35 ;  /* 0x00000023240f7220 */ /* 0x000fe20000410000 */
[----:B------:R-:W-:Y:S02]  /*13d70*/  HADD2.F32 R12, -RZ, R12.H1_H1 ;  /* 0x3000000cff0c7230 */ /* 0x000fe40000004100 */
[-C--:B------:R-:W-:Y:S01]  /*13d80*/  FMUL.FTZ R38, R5, R13.reuse ;  /* 0x0000000d05267220 */ /* 0x080fe20000410000 */
[----:B------:R-:W-:Y:S01]  /*13d90*/  FFMA.FTZ R41, R4, R13, -R41 ;  /* 0x0000000d04297223 */ /* 0x000fe20000010829 */
[-C--:B------:R-:W-:Y:S01]  /*13da0*/  FMUL.FTZ R36, R36, R7.reuse ;  /* 0x0000000724247220 */ /* 0x080fe20000410000 */
[----:B------:R-:W-:Y:S02]  /*13db0*/  HADD2.F32 R13, -RZ, R47.H0_H0 ;  /* 0x2000002fff0d7230 */ /* 0x000fe40000004100 */
[----:B------:R-:W-:Y:S01]  /*13dc0*/  FFMA.FTZ R42, R12, R7, -R15 ;  /* 0x000000070c2a7223 */ /* 0x000fe2000001080f */
[----:B------:R-:W-:Y:S02]  /*13dd0*/  HADD2.F32 R5, -RZ, R34.H0_H0 ;  /* 0x20000022ff057230 */ /* 0x000fe40000004100 */
[----:B------:R-:W-:Y:S01]  /*13de0*/  FFMA.FTZ R37, R4, R37, R38 ;  /* 0x0000002504257223 */ /* 0x000fe20000010026 */
[----:B------:R-:W-:-:S02]  /*13df0*/  HADD2.F32 R7, -RZ, R43.H0_H0 ;  /* 0x2000002bff077230 */ /* 0x000fc40000004100 */
        /* <DEDUP_REMOVED lines=8> */
[----:B------:R-:W-:Y:S01]  /*13e80*/  F2FP.F16.E4M3.UNPACK_B R6, R14 ;  /* 0x0000000eff06723e */ /* 0x000fe200020006ff */
[----:B------:R-:W-:-:S02]  /*13e90*/  HADD2.F32 R3, -RZ, R3.H1_H1 ;  /* 0x30000003ff037230 */ /* 0x000fc40000004100 */
[----:B------:R-:W-:Y:S01]  /*13ea0*/  FMUL.FTZ R38, R34, R47 ;  /* 0x0000002f22267220 */ /* 0x000fe20000410000 */
[C---:B------:R-:W-:Y:S01]  /*13eb0*/  FFMA.FTZ R36, R4.reuse, R13, R5 ;  /* 0x0000000d04247223 */ /* 0x040fe20000010005 */
[----:B------:R-:W-:Y:S01]  /*13ec0*/  F2FP.F16.E4M3.UNPACK_B R14, R14.H1 ;  /* 0x0000000eff0e723e */ /* 0x000fe200030006ff */
[----:B------:R-:W-:Y:S01]  /*13ed0*/  FFMA.FTZ R35, R4, R7, -R15 ;  /* 0x0000000704237223 */ /* 0x000fe2000001080f */
        /* <DEDUP_REMOVED lines=17> */
[C---:B------:R-:W-:Y:S01]  /*13ff0*/  FMUL.FTZ R7, R40.reuse, R15 ;  /* 0x0000000f28077220 */ /* 0x040fe20000410000 */
[----:B------:R-:W-:Y:S01]  /*14000*/  F2FP.SATFINITE.E4M3.F32.PACK_AB_MERGE_C R59, R59, R66, RZ ;  /* 0x000000423b3b723e */ /* 0x000fe200048070ff */
[----:B------:R-:W-:Y:S01]  /*14010*/  FMUL.FTZ R12, R40, R5 ;  /* 0x00000005280c7220 */ /* 0x000fe20000410000 */
[----:B------:R-:W-:Y:S01]  /*14020*/  FFMA.FTZ R40, R3, R13, R4 ;  /* 0x0000000d03287223 */ /* 0x000fe20000010004 */
[----:B------:R-:W-:Y:S01]  /*14030*/  FFMA.FTZ R52, R14, R5, -R7 ;  /* 0x000000050e347223 */ /* 0x000fe20000010807 */
[----:B------:R-:W-:-:S02]  /*14040*/  HADD2.F32 R5, -RZ, R49.H0_H0 ;  /* 0x20000031ff057230 */ /* 0x000fc40000004100 */
[----:B------:R-:W-:Y:S01]  /*14050*/  FFMA.FTZ R15, R14, R15, R12 ;  /* 0x0000000f0e0f7223 */ /* 0x000fe2000001000c */
[----:B------:R-:W-:Y:S02]  /*14060*/  HADD2.F32 R7, -RZ, R57.H0_H0 ;  /* 0x20000039ff077230 */ /* 0x000fe40000004100 */
[----:B------:R-:W-:Y:S02]  /*14070*/  HADD2.F32 R4, -RZ, R39.H0_H0 ;  /* 0x20000027ff047230 */ /* 0x000fe40000004100 */
[----:B------:R-:W-:Y:S01]  /*14080*/  HADD2.F32 R49, -RZ, R49.H1_H1 ;  /* 0x30000031ff317230 */ /* 0x000fe20000004100 */
[----:B------:R-:W-:Y:S01]  /*14090*/  F2FP.SATFINITE.E4M3.F32.PACK_AB_MERGE_C R40, R15, R40, RZ ;  /* 0x000000280f28723e */ /* 0x000fe200048070ff */
[----:B------:R-:W-:Y:S02]  /*140a0*/  HADD2.F32 R57, -RZ, R57.H1_H1 ;  /* 0x30000039ff397230 */ /* 0x000fe40000004100 */
[----:B------:R-:W-:Y:S01]  /*140b0*/  FMUL.FTZ R12, R4, R7 ;  /* 0x00000007040c7220 */ /* 0x000fe20000410000 */
[----:B------:R-:W-:-:S02]  /*140c0*/  HADD2.F32 R39, -RZ, R39.H1_H1 ;  /* 0x30000027ff277230 */ /* 0x000fc40000004100 */
[----:B------:R-:W-:Y:S01]  /*140d0*/  FMUL.FTZ R4, R4, R5 ;  /* 0x0000000504047220 */ /* 0x000fe20000410000 */
[--C-:B------:R-:W-:Y:S01]  /*140e0*/  HADD2.F32 R3, -RZ, R6.reuse.H0_H0 ;  /* 0x20000006ff037230 */ /* 0x100fe20000004100 */
[----:B------:R-:W-:Y:S01]  /*140f0*/  F2FP.SATFINITE.E4M3.F32.PACK_AB_MERGE_C R15, R45, R54, R59 ;  /* 0x000000362d0f723e */ /* 0x000fe2000480703b */
        /* <DEDUP_REMOVED lines=22> */
.L_x_2489:
[----:B------:R-:W-:Y:S05]  /*14260*/  BSYNC B1 ;  /* 0x0000000000017941 */ /* 0x000fea0003800000 */
.L_x_2488:
[----:B------:R-:W-:Y:S04]  /*14270*/  BSSY B1, `(.L_x_2490) ;  /* 0x0000106000017945 */ /* 0x000fe80003800000 */
[----:B------:R-:W-:Y:S05]  /*14280*/  @P1 BRA `(.L_x_2491) ;  /* 0x0000001000101947 */ /* 0x000fea0003800000 */
[----:B-12---:R-:W2:Y:S01]  /*14290*/  LDL R15, [R1+0x2c] ;  /* 0x00002c00010f7983 */ /* 0x006ea20000100800 */
[----:B------:R-:W-:-:S03]  /*142a0*/  VIADD R0, R19, 0x40 ;  /* 0x0000004013007836 */ /* 0x000fc60000000000 */
[----:B------:R-:W3:Y:S01]  /*142b0*/  LDL R61, [R1+0x5c] ;  /* 0x00005c00013d7983 */ /* 0x000ee20000100800 */
[----:B-----5:R-:W-:Y:S01]  /*142c0*/  LEA.HI R7, R51, R50, RZ, 0x1c ;  /* 0x0000003233077211 */ /* 0x020fe200078fe0ff */
[----:B0-----:R-:W-:Y:S01]  /*142d0*/  IMAD.SHL.U32 R3, R0, 0x80, RZ ;  /* 0x0000008000037824 */ /* 0x001fe200078e00ff */
[----:B------:R-:W-:Y:S02]  /*142e0*/  SHF.R.U32.HI R0, RZ, 0x8, R20 ;  /* 0x00000008ff007819 */ /* 0x000fe40000011614 */
[----:B------:R-:W-:Y:S02]  /*142f0*/  SHF.R.S32.HI R14, RZ, 0x1f, R7 ;  /* 0x0000001fff0e7819 */ /* 0x000fe40000011407 */
[----:B------:R-:W-:Y:S02]  /*14300*/  LOP3.LUT R13, R3, 0x380, RZ, 0xc0, !PT ;  /* 0x00000380030d7812 */ /* 0x000fe400078ec0ff */
[----:B------:R-:W-:Y:S02]  /*14310*/  LOP3.LUT R4, R20, 0xff, RZ, 0xc0, !PT ;  /* 0x000000ff14047812 */ /* 0x000fe400078ec0ff */
[----:B------:R-:W-:-:S02]  /*14320*/  SHF.L.U32 R12, R7, 0x4, RZ ;  /* 0x00000004070c7819 */ /* 0x000fc400000006ff */
[----:B------:R-:W-:Y:S02]  /*14330*/  LOP3.LUT R3, R0, 0xff, RZ, 0xc0, !PT ;  /* 0x000000ff00037812 */ /* 0x000fe400078ec0ff */
[----:B------:R-:W-:Y:S02]  /*14340*/  LEA.HI R14, R14, R7, RZ, 0x3 ;  /* 0x000000070e0e7211 */ /* 0x000fe400078f18ff */
[----:B------:R-:W-:Y:S02]  /*14350*/  LOP3.LUT R0, R13, 0x70, R12, 0xf8, !PT ;  /* 0x000000700d007812 */ /* 0x000fe400078ef80c */
[----:B------:R-:W-:Y:S01]  /*14360*/  PRMT R34, R3, 0x7604, R4 ;  /* 0x0000760403227816 */ /* 0x000fe20000000004 */
[----:B------:R-:W-:Y:S01]  /*14370*/  IMAD.SHL.U32 R14, R14, 0x800, RZ ;  /* 0x000008000e0e7824 */ /* 0x000fe200078e00ff */
[----:B------:R-:W-:Y:S02]  /*14380*/  SHF.R.U32.HI R13, RZ, 0x3, R13 ;  /* 0x00000003ff0d7819 */ /* 0x000fe4000001160d */
[----:B------:R-:W-:-:S02]  /*14390*/  SHF.R.U32.HI R3, RZ, 0x8, R28 ;  /* 0x00000008ff037819 */ /* 0x000fc4000001161c */
[----:B------:R-:W-:Y:S02]  /*143a0*/  LOP3.LUT R0, R0, R13, RZ, 0x3c, !PT ;  /* 0x0000000d00007212 */ /* 0x000fe400078e3cff */
[----:B------:R-:W-:Y:S02]  /*143b0*/  LOP3.LUT R4, R28, 0xff, RZ, 0xc0, !PT ;  /* 0x000000ff1c047812 */ /* 0x000fe400078ec0ff */
[----:B------:R-:W-:Y:S02]  /*143c0*/  LOP3.LUT R3, R3, 0xff, RZ, 0xc0, !PT ;  /* 0x000000ff03037812 */ /* 0x000fe400078ec0ff */
[----:B------:R-:W-:Y:S02]  /*143d0*/  SHF.R.U32.HI R7, RZ, 0x8, R30 ;  /* 0x00000008ff077819 */ /* 0x000fe4000001161e */
[----:B------:R-:W-:Y:S02]  /*143e0*/  LOP3.LUT R13, R14, 0xffffc000, RZ, 0xc0, !PT ;  /* 0xffffc0000e0d7812 */ /* 0x000fe400078ec0ff */
[----:B------:R-:W-:-:S02]  /*143f0*/  PRMT R39, R3, 0x7604, R4 ;  /* 0x0000760403277816 */ /* 0x000fc40000000004 */
[----:B------:R-:W-:Y:S02]  /*14400*/  SHF.R.U32.HI R5, RZ, 0x8, R21 ;  /* 0x00000008ff057819 */ /* 0x000fe40000011615 */
[----:B------:R-:W-:Y:S02]  /*14410*/  LOP3.LUT R12, R30, 0xff, RZ, 0xc0, !PT ;  /* 0x000000ff1e0c7812 */ /* 0x000fe400078ec0ff */
[----:B------:R-:W-:Y:S02]  /*14420*/  LOP3.LUT R7, R7, 0xff, RZ, 0xc0, !PT ;  /* 0x000000ff07077812 */ /* 0x000fe400078ec0ff */
[----:B------:R-:W-:Y:S02]  /*14430*/  LOP3.LUT R6, R21, 0xff, RZ, 0xc0, !PT ;  /* 0x000000ff15067812 */ /* 0x000fe400078ec0ff */
[----:B------:R-:W-:Y:S02]  /*14440*/  LOP3.LUT R5, R5, 0xff, RZ, 0xc0, !PT ;  /* 0x000000ff05057812 */ /* 0x000fe400078ec0ff */
[----:B------:R-:W-:-:S02]  /*14450*/  PRMT R43, R7, 0x7604, R12 ;  /* 0x00007604072b7816 */ /* 0x000fc4000000000c */
[----:B------:R-:W-:Y:S02]  /*14460*/  SHF.R.U32.HI R12, RZ, 0x8, R32 ;  /* 0x00000008ff0c7819 */ /* 0x000fe40000011620 */
[----:B------:R-:W-:Y:S02]  /*14470*/  SHF.R.U32.HI R14, RZ, 0x8, R33 ;  /* 0x00000008ff0e7819 */ /* 0x000fe40000011621 */
[----:B------:R-:W-:Y:S02]  /*14480*/  PRMT R36, R5, 0x7604, R6 ;  /* 0x0000760405247816 */ /* 0x000fe40000000006 */
[----:B------:R-:W-:Y:S02]  /*14490*/  SHF.R.U32.HI R5, RZ, 0x8, R29 ;  /* 0x00000008ff057819 */ /* 0x000fe4000001161d */
[----:B------:R-:W-:Y:S02]  /*144a0*/  LOP3.LUT R12, R12, 0xff, RZ, 0xc0, !PT ;  /* 0x000000ff0c0c7812 */ /* 0x000fe400078ec0ff */
[----:B------:R-:W-:-:S02]  /*144b0*/  LOP3.LUT R14, R14, 0xff, RZ, 0xc0, !PT ;  /* 0x000000ff0e0e7812 */ /* 0x000fc400078ec0ff */
[----:B------:R-:W-:Y:S02]  /*144c0*/  LOP3.LUT R35, R33, 0xff, RZ, 0xc0, !PT ;  /* 0x000000ff21237812 */ /* 0x000fe400078ec0ff */
[----:B------:R-:W-:Y:S02]  /*144d0*/  LOP3.LUT R6, R29, 0xff, RZ, 0xc0, !PT ;  /* 0x000000ff1d067812 */ /* 0x000fe400078ec0ff */
[----:B------:R-:W-:Y:S02]  /*144e0*/  LOP3.LUT R5, R5, 0xff, RZ, 0xc0, !PT ;  /* 0x000000ff05057812 */ /* 0x000fe400078ec0ff */
[----:B------:R-:W-:Y:S02]  /*144f0*/  PRMT R49, R14, 0x7604, R35 ;  /* 0x000076040e317816 */ /* 0x000fe40000000023 */
[----:B------:R-:W-:Y:S02]  /*14500*/  PRMT R41, R5, 0x7604, R6 ;  /* 0x0000760405297816 */ /* 0x000fe40000000006 */
[----:B------:R-:W-:-:S02]  /*14510*/  SHF.R.U32.HI R35, RZ, 0x10, R21 ;  /* 0x00000010ff237819 */ /* 0x000fc40000011615 */
[----:B------:R-:W-:Y:S02]  /*14520*/  SHF.R.U32.HI R37, RZ, 0x10, R28 ;  /* 0x00000010ff257819 */ /* 0x000fe4000001161c */
[----:B------:R-:W-:Y:S02]  /*14530*/  LOP3.LUT R35, R35, 0xff, RZ, 0xc0, !PT ;  /* 0x000000ff23237812 */ /* 0x000fe400078ec0ff */
[----:B------:R-:W-:Y:S02]  /*14540*/  LOP3.LUT R38, R37, 0xff, RZ, 0xc0, !PT ;  /* 0x000000ff25267812 */ /* 0x000fe400078ec0ff */
[----:B------:R-:W-:Y:S02]  /*14550*/  PRMT R37, R35, 0x7054, R36 ;  /* 0x0000705423257816 */ /* 0x000fe40000000024 */
[----:B------:R-:W-:Y:S02]  /*14560*/  SHF.R.U32.HI R35, RZ, 0x10, R31 ;  /* 0x00000010ff237819 */ /* 0x000fe4000001161f */
[----:B------:R-:W-:-:S02]  /*14570*/  SHF.R.U32.HI R40, RZ, 0x10, R29 ;  /* 0x00000010ff287819 */ /* 0x000fc4000001161d */
[----:B------:R-:W-:Y:S02]  /*14580*/  LOP3.LUT R35, R35, 0xff, RZ, 0xc0, !PT ;  /* 0x000000ff23237812 */ /* 0x000fe400078ec0ff */
[----:B------:R-:W-:Y:S02]  /*14590*/  SHF.R.U32.HI R36, RZ, 0x10, R32 ;  /* 0x00000010ff247819 */ /* 0x000fe40000011620 */
[----:B------:R-:W-:Y:S02]  /*145a0*/  LOP3.LUT R40, R40, 0xff, RZ, 0xc0, !PT ;  /* 0x000000ff28287812 */ /* 0x000fe400078ec0ff */
[----:B------:R-:W-:Y:S02]  /*145b0*/  PRMT R39, R38, 0x7054, R39 ;  /* 0x0000705426277816 */ /* 0x000fe40000000027 */
[----:B------:R-:W-:Y:S02]  /*145c0*/  SHF.R.U32.HI R38, RZ, 0x10, R33 ;  /* 0x00000010ff267819 */ /* 0x000fe40000011621 */
[----:B------:R-:W-:-:S02]  /*145d0*/  LOP3.LUT R36, R36, 0xff, RZ, 0xc0, !PT ;  /* 0x000000ff24247812 */ /* 0x000fc400078ec0ff */
[----:B------:R-:W-:Y:S02]  /*145e0*/  PRMT R41, R40, 0x7054, R41 ;  /* 0x0000705428297816 */ /* 0x000fe40000000029 */
[----:B------:R-:W-:Y:S02]  /*145f0*/  LOP3.LUT R37, R37, 0xff000000, R21, 0xf8, !PT ;  /* 0xff00000025257812 */ /* 0x000fe400078ef815 */
[----:B------:R-:W-:Y:S02]  /*14600*/  LOP3.LUT R38, R38, 0xff, RZ, 0xc0, !PT ;  /* 0x000000ff26267812 */ /* 0x000fe400078ec0ff */
[----:B------:R-:W-:Y:S02]  /*14610*/  LOP3.LUT R40, R41, 0xff000000, R29, 0xf8, !PT ;  /* 0xff00000029287812 */ /* 0x000fe400078ef81d */
[----:B------:R-:W-:Y:S02]  /*14620*/  PRMT R49, R38, 0x7054, R49 ;  /* 0x0000705426317816 */ /* 0x000fe40000000031 */
[----:B------:R-:W-:-:S02]  /*14630*/  LOP3.LUT R38, R39, 0xff000000, R28, 0xf8, !PT ;  /* 0xff00000027267812 */ /* 0x000fc400078ef81c */
[----:B------:R-:W-:Y:S02]  /*14640*/  LOP3.LUT R44, R49, 0xff000000, R33, 0xf8, !PT ;  /* 0xff000000312c7812 */ /* 0x000fe400078ef821 */
[----:B--2---:R-:W-:Y:S02]  /*14650*/  IADD3 R3, R0, R13, R15 ;  /* 0x0000000d00037210 */ /* 0x004fe40007ffe00f */
[----:B------:R-:W-:Y:S02]  /*14660*/  SHF.R.U32.HI R0, RZ, 0x8, R31 ;  /* 0x00000008ff007819 */ /* 0x000fe4000001161f */
[----:B------:R-:W-:Y:S01]  /*14670*/  LOP3.LUT R13, R31, 0xff, RZ, 0xc0, !PT ;  /* 0x000000ff1f0d7812 */ /* 0x000fe200078ec0ff */
[----:B---3--:R-:W0:Y:S01]  /*14680*/  LDS.128 R4, [R61+0x20400] ;  /* 0x020400003d047984 */ /* 0x008e220000000c00 */
[----:B------:R-:W-:Y:S02]  /*14690*/  LOP3.LUT R0, R0, 0xff, RZ, 0xc0, !PT ;  /* 0x000000ff00007812 */ /* 0x000fe400078ec0ff */
[----:B------:R-:W-:-:S02]  /*146a0*/  LOP3.LUT R15, R32, 0xff, RZ, 0xc0, !PT ;  /* 0x000000ff200f7812 */ /* 0x000fc400078ec0ff */
[----:B------:R-:W-:Y:S01]  /*146b0*/  PRMT R42, R0, 0x7604, R13 ;  /* 0x00007604002a7816 */ /* 0x000fe2000000000d */
[----:B------:R-:W-:Y:S01]  /*146c0*/  IMAD.IADD R0, R18, 0x1, R3 ;  /* 0x0000000112007824 */ /* 0x000fe200078e0203 */
[----:B------:R-:W-:-:S04]  /*146d0*/  PRMT R47, R12, 0x7604, R15 ;  /* 0x000076040c2f7816 */ /* 0x000fc8000000000f */
[----:B------:R-:W1:Y:S01]  /*146e0*/  LDS.128 R12, [R0+0x20400] ;  /* 0x02040000000c7984 */ /* 0x000e620000000c00 */
[----:B------:R-:W-:-:S04]  /*146f0*/  SHF.R.U32.HI R3, RZ, 0x10, R20 ;  /* 0x00000010ff037819 */ /* 0x000fc80000011614 */
[----:B------:R-:W-:-:S04]  /*14700*/  LOP3.LUT R3, R3, 0xff, RZ, 0xc0, !PT ;  /* 0x000000ff03037812 */ /* 0x000fc800078ec0ff */
[----:B------:R-:W-:Y:S02]  /*14710*/  PRMT R3, R3, 0x7054, R34 ;  /* 0x0000705403037816 */ /* 0x000fe40000000022 */
[----:B------:R-:W-:Y:S02]  /*14720*/  SHF.R.U32.HI R34, RZ, 0x10, R30 ;  /* 0x00000010ff227819 */ /* 0x000fe4000001161e */
[----:B------:R-:W-:Y:S02]  /*14730*/  PRMT R45, R35, 0x7054, R42 ;  /* 0x00007054232d7816 */ /* 0x000fe4000000002a */
[----:B------:R-:W-:Y:S02]  /*14740*/  LOP3.LUT R34, R34, 0xff, RZ, 0xc0, !PT ;  /* 0x000000ff22227812 */ /* 0x000fe400078ec0ff */
[----:B------:R-:W-:Y:S02]  /*14750*/  LOP3.LUT R45, R45, 0xff000000, R31, 0xf8, !PT ;  /* 0xff0000002d2d7812 */ /* 0x000fe400078ef81f */
[----:B------:R-:W-:-:S02]  /*14760*/  PRMT R43, R34, 0x7054, R43 ;  /* 0x00007054222b7816 */ /* 0x000fc4000000002b */
[----:B------:R-:W-:Y:S02]  /*14770*/  PRMT R47, R36, 0x7054, R47 ;  /* 0x00007054242f7816 */ /* 0x000fe4000000002f */
[----:B------:R-:W-:Y:S02]  /*14780*/  LOP3.LUT R43, R43, 0xff000000, R30, 0xf8, !PT ;  /* 0xff0000002b2b7812 */ /* 0x000fe400078ef81e */
[----:B------:R-:W-:Y:S02]  /*14790*/  F2FP.F16.E4M3.UNPACK_B R36, R37 ;  /* 0x00000025ff24723e */ /* 0x000fe400020006ff */
[----:B------:R-:W-:Y:S02]  /*147a0*/  F2FP.F16.E4M3.UNPACK_B R41, R45 ;  /* 0x0000002dff29723e */ /* 0x000fe400020006ff */
[----:B------:R-:W-:Y:S01]  /*147b0*/  LOP3.LUT R35, R3, 0xff000000, R20, 0xf8, !PT ;  /* 0xff00000003237812 */ /* 0x000fe200078ef814 */
[----:B------:R-:W-:Y:S01]  /*147c0*/  HADD2.F32 R39, -RZ, R36.H0_H0 ;  /* 0x20000024ff277230 */ /* 0x000fe20000004100 */
[----:B------:R-:W-:-:S02]  /*147d0*/  LOP3.LUT R42, R47, 0xff000000, R32, 0xf8, !PT ;  /* 0xff0000002f2a7812 */ /* 0x000fc400078ef820 */
[----:B0-----:R-:W-:Y:S01]  /*147e0*/  F2FP.F16.E4M3.UNPACK_B R20, R5 ;  /* 0x00000005ff14723e */ /* 0x001fe200020006ff */
[----:B------:R-:W-:Y:S01]  /*147f0*/  HADD2.F32 R47, -RZ, R41.H0_H0 ;  /* 0x20000029ff2f7230 */ /* 0x000fe20000004100 */
[----:B-1----:R-:W-:Y:S02]  /*14800*/  F2FP.F16.E4M3.UNPACK_B R30, R13 ;  /* 0x0000000dff1e723e */ /* 0x002fe400020006ff */
[----:B------:R-:W-:-:S03]  /*14810*/  F2FP.F16.E4M3.UNPACK_B R28, R7 ;  /* 0x00000007ff1c723e */ /* 0x000fc600020006ff */
[----:B------:R-:W-:Y:S01]  /*14820*/  HADD2.F32 R32, -RZ, R30.H0_H0 ;  /* 0x2000001eff207230 */ /* 0x000fe20000004100 */
[----:B------:R-:W-:Y:S02]  /*14830*/  F2FP.F16.E4M3.UNPACK_B R29, R7.H1 ;  /* 0x00000007ff1d723e */ /* 0x000fe400030006ff */
[-C--:B------:R-:W-:Y:S02]  /*14840*/  F2FP.F16.E4M3.UNPACK_B R7, R6.reuse ;  /* 0x00000006ff07723e */ /* 0x080fe400020006ff */
[----:B------:R-:W-:Y:S01]  /*14850*/  F2FP.F16.E4M3.UNPACK_B R21, R6.H1 ;  /* 0x00000006ff15723e */ /* 0x000fe200030006ff */
[----:B------:R-:W-:Y:S02]  /*14860*/  HADD2.F32 R6, -RZ, R20.H0_H0 ;  /* 0x20000014ff067230 */ /* 0x000fe40000004100 */
[C---:B------:R-:W-:Y:S01]  /*14870*/  FMUL.FTZ R52, R32.reuse, R39 ;  /* 0x0000002720347220 */ /* 0x040fe20000410000 */
[----:B------:R-:W-:Y:S01]  /*14880*/  FMUL.FTZ R49, R32, R47 ;  /* 0x0000002f20317220 */ /* 0x000fe20000410000 */
[----:B------:R-:W-:Y:S01]  /*14890*/  F2FP.F16.E4M3.UNPACK_B R31, R13.H1 ;  /* 0x0000000dff1f723e */ /* 0x000fe200030006ff */
[----:B------:R-:W-:-:S02]  /*148a0*/  HADD2.F32 R30, -RZ, R30.H1_H1 ;  /* 0x3000001eff1e7230 */ /* 0x000fc40000004100 */
[C---:B------:R-:W-:Y:S01]  /*148b0*/  FFMA.FTZ R52, R6.reuse, R47, R52 ;  /* 0x0000002f06347223 */ /* 0x040fe20000010034 */
[----:B------:R-:W-:Y:S01]  /*148c0*/  F2FP.F16.E4M3.UNPACK_B R45, R45.H1 ;  /* 0x0000002dff2d723e */ /* 0x000fe200030006ff */
[----:B------:R-:W-:Y:S01]  /*148d0*/  FFMA.FTZ R46, R6, R39, -R49 ;  /* 0x00000027062e7223 */ /* 0x000fe20000010831 */
[----:B------:R-:W-:Y:S01]  /*148e0*/  HADD2.F32 R47, -RZ, R41.H1_H1 ;  /* 0x30000029ff2f7230 */ /* 0x000fe20000004100 */
[----:B------:R-:W-:Y:S01]  /*148f0*/  F2FP.F16.E4M3.UNPACK_B R37, R37.H1 ;  /* 0x00000025ff25723e */ /* 0x000fe200030006ff */
[----:B------:R-:W-:Y:S01]  /*14900*/  HADD2.F32 R39, -RZ, R36.H1_H1 ;  /* 0x30000024ff277230 */ /* 0x000fe20000004100 */
[-C--:B------:R-:W-:Y:S02]  /*14910*/  F2FP.F16.E4M3.UNPACK_B R33, R15.reuse ;  /* 0x0000000fff21723e */ /* 0x080fe400020006ff */
        /* <DEDUP_REMOVED lines=11> */
[----:B------:R-:W-:Y:S02]  /*149d0*/  HADD2.F32 R6, -RZ, R5.H0_H0 ;  /* 0x20000005ff067230 */ /* 0x000fe40000004100 */
[----:B------:R-:W-:Y:S01]  /*149e0*/  FFMA.FTZ R53, R20, R39, -R53 ;  /* 0x0000002714357223 */ /* 0x000fe20000010835 */
[----:B------:R-:W-:Y:S01]  /*149f0*/  FMUL.FTZ R14, R14, R41 ;  /* 0x000000290e0e7220 */ /* 0x000fe20000410000 */
[----:B------:R-:W-:Y:S01]  /*14a00*/  FFMA.FTZ R47, R20, R47, R30 ;  /* 0x0000002f142f7223 */ /* 0x000fe2000001001e */
[----:B------:R-:W-:Y:S02]  /*14a10*/  F2FP.F16.E4M3.UNPACK_B R39, R44 ;  /* 0x0000002cff27723e */ /* 0x000fe400020006ff */
[----:B------:R-:W-:Y:S01]  /*14a20*/  F2FP.F16.E4M3.UNPACK_B R30, R40 ;  /* 0x00000028ff1e723e */ /* 0x000fe200020006ff */
[C---:B------:R-:W-:Y:S01]  /*14a30*/  FFMA.FTZ R55, R6.reuse, R41, -R55 ;  /* 0x0000002906377223 */ /* 0x040fe20000010837 */
[----:B------:R-:W-:Y:S01]  /*14a40*/  FFMA.FTZ R49, R6, R49, R14 ;  /* 0x0000003106317223 */ /* 0x000fe2000001000e */
[----:B------:R-:W-:-:S02]  /*14a50*/  HADD2.F32 R20, -RZ, R37.H1_H1 ;  /* 0x30000025ff147230 */ /* 0x000fc40000004100 */
[----:B------:R-:W-:Y:S02]  /*14a60*/  HADD2.F32 R41, -RZ, R39.H0_H0 ;  /* 0x20000027ff297230 */ /* 0x000fe40000004100 */
[----:B------:R-:W-:Y:S02]  /*14a70*/  HADD2.F32 R14, -RZ, R33.H0_H0 ;  /* 0x20000021ff0e7230 */ /* 0x000fe40000004100 */
[----:B------:R-:W-:Y:S02]  /*14a80*/  HADD2.F32 R36, -RZ, R45.H1_H1 ;  /* 0x3000002dff247230 */ /* 0x000fe40000004100 */
[----:B------:R-:W-:Y:S02]  /*14a90*/  HADD2.F32 R31, -RZ, R31.H1_H1 ;  /* 0x3000001fff1f7230 */ /* 0x000fe40000004100 */
[----:B------:R-:W-:Y:S02]  /*14aa0*/  HADD2.F32 R37, -RZ, R30.H0_H0 ;  /* 0x2000001eff257230 */ /* 0x000fe40000004100 */
[----:B------:R-:W-:Y:S01]  /*14ab0*/  FMUL.FTZ R45, R14, R41 ;  /* 0x000000290e2d7220 */ /* 0x000fe20000410000 */
[----:B------:R-:W-:-:S02]  /*14ac0*/  HADD2.F32 R5, -RZ, R5.H1_H1 ;  /* 0x30000005ff057230 */ /* 0x000fc40000004100 */
[C---:B------:R-:W-:Y:S01]  /*14ad0*/  FMUL.FTZ R54, R31.reuse, R36 ;  /* 0x000000241f367220 */ /* 0x040fe20000410000 */
[----:B------:R-:W-:Y:S02]  /*14ae0*/  HADD2.F32 R6, -RZ, R28.H0_H0 ;  /* 0x2000001cff067230 */ /* 0x000fe40000004100 */
[-C--:B------:R-:W-:Y:S01]  /*14af0*/  FMUL.FTZ R14, R14, R37.reuse ;  /* 0x000000250e0e7220 */ /* 0x080fe20000410000 */
[----:B------:R-:W-:Y:S01]  /*14b00*/  F2FP.F16.E4M3.UNPACK_B R44, R44.H1 ;  /* 0x0000002cff2c723e */ /* 0x000fe200030006ff */
[-C--:B------:R-:W-:Y:S01]  /*14b10*/  FMUL.FTZ R31, R31, R20.reuse ;  /* 0x000000141f1f7220 */ /* 0x080fe20000410000 */
[----:B------:R-:W-:Y:S01]  /*14b20*/  FFMA.FTZ R54, R5, R20, -R54 ;  /* 0x0000001405367223 */ /* 0x000fe20000010836 */
[C---:B------:R-:W-:Y:S01]  /*14b30*/  FFMA.FTZ R45, R6.reuse, R37, -R45 ;  /* 0x00000025062d7223 */ /* 0x040fe2000001082d */
[----:B------:R-:W-:Y:S01]  /*14b40*/  FFMA.FTZ R41, R6, R41, R14 ;  /* 0x0000002906297223 */ /* 0x000fe2000001000e */
[----:B------:R-:W-:Y:S01]  /*14b50*/  F2FP.F16.E4M3.UNPACK_B R40, R40.H1 ;  /* 0x00000028ff28723e */ /* 0x000fe200030006ff */
[----:B------:R-:W-:-:S02]  /*14b60*/  HADD2.F32 R20, -RZ, R44.H0_H0 ;  /* 0x2000002cff147230 */ /* 0x000fc40000004100 */
[----:B------:R-:W-:Y:S02]  /*14b70*/  HADD2.F32 R6, -RZ, R34.H0_H0 ;  /* 0x20000022ff067230 */ /* 0x000fe40000004100 */
[----:B------:R-:W-:Y:S01]  /*14b80*/  FFMA.FTZ R56, R5, R36, R31 ;  /* 0x0000002405387223 */ /* 0x000fe2000001001f */
[----:B------:R-:W-:Y:S02]  /*14b90*/  HADD2.F32 R30, -RZ, R30.H1_H1 ;  /* 0x3000001eff1e7230 */ /* 0x000fe40000004100 */
[----:B------:R-:W-:Y:S02]  /*14ba0*/  HADD2.F32 R39, -RZ, R39.H1_H1 ;  /* 0x30000027ff277230 */ /* 0x000fe40000004100 */
[----:B------:R-:W-:Y:S02]  /*14bb0*/  HADD2.F32 R33, -RZ, R33.H1_H1 ;  /* 0x30000021ff217230 */ /* 0x000fe40000004100 */
[----:B------:R-:W-:Y:S01]  /*14bc0*/  FMUL.FTZ R62, R6, R20 ;  /* 0x00000014063e7220 */ /* 0x000fe20000410000 */
[----:B------:R-:W-:-:S02]  /*14bd0*/  HADD2.F32 R14, -RZ, R40.H0_H0 ;  /* 0x20000028ff0e7230 */ /* 0x000fc40000004100 */
[----:B------:R-:W-:Y:S02]  /*14be0*/  HADD2.F32 R5, -RZ, R29.H0_H0 ;  /* 0x2000001dff057230 */ /* 0x000fe40000004100 */
[C---:B------:R-:W-:Y:S01]  /*14bf0*/  FMUL.FTZ R31, R33.reuse, R39 ;  /* 0x00000027211f7220 */ /* 0x040fe20000410000 */
[----:B------:R-:W-:Y:S02]  /*14c00*/  HADD2.F32 R28, -RZ, R28.H1_H1 ;  /* 0x3000001cff1c7230 */ /* 0x000fe40000004100 */
[----:B------:R-:W-:Y:S01]  /*14c10*/  FMUL.FTZ R36, R33, R30 ;  /* 0x0000001e21247220 */ /* 0x000fe20000410000 */
[----:B------:R-:W-:Y:S01]  /*14c20*/  F2FP.F16.E4M3.UNPACK_B R13, R12 ;  /* 0x0000000cff0d723e */ /* 0x000fe200020006ff */
[-C--:B------:R-:W-:Y:S01]  /*14c30*/  FMUL.FTZ R33, R6, R14.reuse ;  /* 0x0000000e06217220 */ /* 0x080fe20000410000 */
[C---:B------:R-:W-:Y:S01]  /*14c40*/  FFMA.FTZ R62, R5.reuse, R14, -R62 ;  /* 0x0000000e053e7223 */ /* 0x040fe2000001083e */
[----:B------:R-:W-:Y:S02]  /*14c50*/  F2FP.F16.E4M3.UNPACK_B R12, R12.H1 ;  /* 0x0000000cff0c723e */ /* 0x000fe400030006ff */
[----:B------:R-:W-:Y:S01]  /*14c60*/  F2FP.F16.E4M3.UNPACK_B R14, R35.H1 ;  /* 0x00000023ff0e723e */ /* 0x000fe200030006ff */
[C---:B------:R-:W-:Y:S01]  /*14c70*/  FFMA.FTZ R58, R28.reuse, R30, -R31 ;  /* 0x0000001e1c3a7223 */ /* 0x040fe2000001081f */
[-C--:B------:R-:W-:Y:S01]  /*14c80*/  F2FP.F16.E4M3.UNPACK_B R3, R4.reuse ;  /* 0x00000004ff03723e */ /* 0x080fe200020006ff */
[----:B------:R-:W-:Y:S01]  /*14c90*/  FFMA.FTZ R60, R28, R39, R36 ;  /* 0x000000271c3c7223 */ /* 0x000fe20000010024 */
[----:B------:R-:W-:Y:S01]  /*14ca0*/  F2FP.F16.E4M3.UNPACK_B R4, R4.H1 ;  /* 0x00000004ff04723e */ /* 0x000fe200030006ff */
[----:B------:R-:W-:Y:S01]  /*14cb0*/  FFMA.FTZ R57, R5, R20, R33 ;  /* 0x0000001405397223 */ /* 0x000fe20000010021 */
[----:B------:R-:W-:Y:S01]  /*14cc0*/  HADD2.F32 R40, -RZ, R40.H1_H1 ;  /* 0x30000028ff287230 */ /* 0x000fe20000004100 */
[----:B------:R-:W-:Y:S01]  /*14cd0*/  F2FP.F16.E4M3.UNPACK_B R28, R43.H1 ;  /* 0x0000002bff1c723e */ /* 0x000fe200030006ff */
[----:B------:R-:W-:-:S02]  /*14ce0*/  HADD2.F32 R34, -RZ, R34.H1_H1 ;  /* 0x30000022ff227230 */ /* 0x000fc40000004100 */
[----:B------:R-:W-:Y:S02]  /*14cf0*/  HADD2.F32 R44, -RZ, R44.H1_H1 ;  /* 0x3000002cff2c7230 */ /* 0x000fe40000004100 */
[----:B------:R-:W-:Y:S02]  /*14d00*/  HADD2.F32 R6, -RZ, R12.H0_H0 ;  /* 0x2000000cff067230 */ /* 0x000fe40000004100 */
[----:B------:R-:W-:Y:S02]  /*14d10*/  HADD2.F32 R20, -RZ, R14.H0_H0 ;  /* 0x2000000eff147230 */ /* 0x000fe40000004100 */
[C---:B------:R-:W-:Y:S01]  /*14d20*/  FMUL.FTZ R33, R34.reuse, R40 ;  /* 0x0000002822217220 */ /* 0x040fe20000410000 */
[----:B------:R-:W-:Y:S02]  /*14d30*/  HADD2.F32 R29, -RZ, R29.H1_H1 ;  /* 0x3000001dff1d7230 */ /* 0x000fe40000004100 */
[----:B------:R-:W-:Y:S01]  /*14d40*/  FMUL.FTZ R36, R34, R44 ;  /* 0x0000002c22247220 */ /* 0x000fe20000410000 */
[----:B------:R-:W-:-:S02]  /*14d50*/  HADD2.F32 R30, -RZ, R28.H0_H0 ;  /* 0x2000001cff1e7230 */ /* 0x000fc40000004100 */
[C---:B------:R-:W-:Y:S01]  /*14d60*/  FMUL.FTZ R31, R6.reuse, R20 ;  /* 0x00000014061f7220 */ /* 0x040fe20000410000 */
[----:B------:R-:W-:Y:S02]  /*14d70*/  HADD2.F32 R5, -RZ, R4.H0_H0 ;  /* 0x20000004ff057230 */ /* 0x000fe40000004100 */
[C---:B------:R-:W-:Y:S01]  /*14d80*/  FFMA.FTZ R44, R29.reuse, R44, R33 ;  /* 0x0000002c1d2c7223 */ /* 0x040fe20000010021 */
[----:B------:R-:W-:Y:S01]  /*14d90*/  FFMA.FTZ R59, R29, R40, -R36 ;  /* 0x000000281d3b7223 */ /* 0x000fe20000010824 */
[----:B------:R-:W-:Y:S02]  /*14da0*/  HADD2.F32 R12, -RZ, R12.H1_H1 ;  /* 0x3000000cff0c7230 */ /* 0x000fe40000004100 */
[-C--:B------:R-:W-:Y:S01]  /*14db0*/  FFMA.FTZ R33, R5, R30.reuse, R31 ;  /* 0x0000001e05217223 */ /* 0x080fe2000001001f */
[----:B------:R-:W-:Y:S02]  /*14dc0*/  HADD2.F32 R31, -RZ, R28.H1_H1 ;  /* 0x3000001cff1f7230 */ /* 0x000fe40000004100 */
[----:B------:R-:W-:Y:S01]  /*14dd0*/  FMUL.FTZ R34, R6, R30 ;  /* 0x0000001e06227220 */ /* 0x000fe20000410000 */
[----:B------:R-:W-:Y:S01]  /*14de0*/  HADD2.F32 R29, -RZ, R14.H1_H1 ;  /* 0x3000000eff1d7230 */ /* 0x000fe20000004100 */
[----:B------:R-:W-:Y:S01]  /*14df0*/  F2FP.F16.E4M3.UNPACK_B R43, R43 ;  /* 0x0000002bff2b723e */ /* 0x000fe200020006ff */
[----:B------:R-:W-:-:S02]  /*14e00*/  HADD2.F32 R4, -RZ, R4.H1_H1 ;  /* 0x30000004ff047230 */ /* 0x000fc40000004100 */
[----:B------:R-:W-:Y:S01]  /*14e10*/  FFMA.FTZ R34, R5, R20, -R34 ;  /* 0x0000001405227223 */ /* 0x000fe20000010822 */
[----:B------:R-:W-:Y:S01]  /*14e20*/  F2FP.F16.E4M3.UNPACK_B R35, R35 ;  /* 0x00000023ff23723e */ /* 0x000fe200020006ff */
[C---:B------:R-:W-:Y:S01]  /*14e30*/  FMUL.FTZ R37, R12.reuse, R31 ;  /* 0x0000001f0c257220 */ /* 0x040fe20000410000 */
[-C--:B------:R-:W-:Y:S01]  /*14e40*/  FMUL.FTZ R6, R12, R29.reuse ;  /* 0x0000001d0c067220 */ /* 0x080fe20000410000 */
[----:B------:R-:W-:Y:S02]  /*14e50*/  HADD2.F32 R12, -RZ, R43.H0_H0 ;  /* 0x2000002bff0c7230 */ /* 0x000fe40000004100 */
[----:B------:R-:W-:Y:S02]  /*14e60*/  HADD2.F32 R5, -RZ, R13.H0_H0 ;  /* 0x2000000dff057230 */ /* 0x000fe40000004100 */
[C---:B------:R-:W-:Y:S01]  /*14e70*/  FFMA.FTZ R37, R4.reuse, R29, -R37 ;  /* 0x0000001d04257223 */ /* 0x040fe20000010825 */
[----:B------:R-:W-:Y:S01]  /*14e80*/  FFMA.FTZ R36, R4, R31, R6 ;  /* 0x0000001f04247223 */ /* 0x000fe20000010006 */
[----:B------:R-:W-:-:S02]  /*14e90*/  HADD2.F32 R6, -RZ, R35.H0_H0 ;  /* 0x20000023ff067230 */ /* 0x000fc40000004100 */
[----:B------:R-:W-:Y:S02]  /*14ea0*/  HADD2.F32 R4, -RZ, R3.H0_H0 ;  /* 0x20000003ff047230 */ /* 0x000fe40000004100 */
[C---:B------:R-:W-:Y:S01]  /*14eb0*/  FMUL.FTZ R29, R5.reuse, R12 ;  /* 0x0000000c051d7220 */ /* 0x040fe20000410000 */
[----:B------:R-:W-:Y:S02]  /*14ec0*/  HADD2.F32 R14, -RZ, R43.H1_H1 ;  /* 0x3000002bff0e7230 */ /* 0x000fe40000004100 */
[-C--:B------:R-:W-:Y:S01]  /*14ed0*/  FMUL.FTZ R5, R5, R6.reuse ;  /* 0x0000000605057220 */ /* 0x080fe20000410000 */
[----:B------:R-:W-:Y:S02]  /*14ee0*/  HADD2.F32 R13, -RZ, R13.H1_H1 ;  /* 0x3000000dff0d7230 */ /* 0x000fe40000004100 */
[----:B------:R-:W-:Y:S01]  /*14ef0*/  FFMA.FTZ R29, R4, R6, -R29 ;  /* 0x00000006041d7223 */ /* 0x000fe2000001081d */
[----:B------:R-:W-:Y:S01]  /*14f00*/  HADD2.F32 R6, -RZ, R35.H1_H1 ;  /* 0x30000023ff067230 */ /* 0x000fe20000004100 */
[----:B------:R-:W-:Y:S01]  /*14f10*/  F2FP.F16.E4M3.UNPACK_B R20, R42.H1 ;  /* 0x0000002aff14723e */ /* 0x000fe200030006ff */
[----:B------:R-:W-:-:S02]  /*14f20*/  HADD2.F32 R3, -RZ, R3.H1_H1 ;  /* 0x30000003ff037230 */ /* 0x000fc40000004100 */
[C---:B------:R-:W-:Y:S01]  /*14f30*/  FMUL.FTZ R30, R13.reuse, R14 ;  /* 0x0000000e0d1e7220 */ /* 0x040fe20000410000 */
[----:B------:R-:W-:Y:S01]  /*14f40*/  FFMA.FTZ R28, R4, R12, R5 ;  /* 0x0000000c041c7223 */ /* 0x000fe20000010005 */
[----:B------:R-:W-:Y:S01]  /*14f50*/  F2FP.F16.E4M3.UNPACK_B R5, R38.H1 ;  /* 0x00000026ff05723e */ /* 0x000fe200030006ff */
        /* <DEDUP_REMOVED lines=9> */
[----:B------:R-:W-:Y:S02]  /*14ff0*/  HADD2.F32 R32, -RZ, R32.H1_H1 ;  /* 0x30000020ff207230 */ /* 0x000fe40000004100 */
[-C--:B------:R-:W-:Y:S01]  /*15000*/  FMUL.FTZ R4, R4, R6.reuse ;  /* 0x0000000604047220 */ /* 0x080fe20000410000 */
[----:B------:R-:W-:Y:S02]  /*15010*/  HADD2.F32 R5, -RZ, R5.H1_H1 ;  /* 0x30000005ff057230 */ /* 0x000fe40000004100 */
[C---:B------:R-:W-:Y:S01]  /*15020*/  FFMA.FTZ R35, R3.reuse, R6, -R14 ;  /* 0x0000000603237223 */ /* 0x040fe2000001080e */
[----:B------:R-:W-:Y:S01]  /*15030*/  HADD2.F32 R21, -RZ, R21.H1_H1 ;  /* 0x30000015ff157230 */ /* 0x000fe20000004100 */
[----:B------:R-:W-:Y:S01]  /*15040*/  F2FP.F16.E4M3.UNPACK_B R38, R38 ;  /* 0x00000026ff26723e */ /* 0x000fe200020006ff */
[C---:B------:R-:W-:Y:S01]  /*15050*/  FMUL.FTZ R6, R32.reuse, R20 ;  /* 0x0000001420067220 */ /* 0x040fe20000410000 */
[----:B------:R-:W-:Y:S01]  /*15060*/  F2FP.F16.E4M3.UNPACK_B R42, R42 ;  /* 0x0000002aff2a723e */ /* 0x000fe200020006ff */
[-C--:B------:R-:W-:Y:S01]  /*15070*/  FMUL.FTZ R13, R32, R5.reuse ;  /* 0x00000005200d7220 */ /* 0x080fe20000410000 */
[----:B------:R-:W-:Y:S01]  /*15080*/  FFMA.FTZ R32, R3, R12, R4 ;  /* 0x0000000c03207223 */ /* 0x000fe20000010004 */
[----:B------:R-:W-:Y:S01]  /*15090*/  FFMA.FTZ R40, R21, R5, -R6 ;  /* 0x0000000515287223 */ /* 0x000fe20000010806 */
[----:B------:R-:W-:-:S02]  /*150a0*/  HADD2.F32 R5, -RZ, R38.H0_H0 ;  /* 0x20000026ff057230 */ /* 0x000fc40000004100 */
[--C-:B------:R-:W-:Y:S02]  /*150b0*/  HADD2.F32 R6, -RZ, R42.reuse.H0_H0 ;  /* 0x2000002aff067230 */ /* 0x100fe40000004100 */
[--C-:B------:R-:W-:Y:S02]  /*150c0*/  HADD2.F32 R4, -RZ, R15.reuse.H0_H0 ;  /* 0x2000000fff047230 */ /* 0x100fe40000004100 */
[----:B------:R-:W-:Y:S02]  /*150d0*/  HADD2.F32 R42, -RZ, R42.H1_H1 ;  /* 0x3000002aff2a7230 */ /* 0x000fe40000004100 */
[----:B------:R-:W-:Y:S02]  /*150e0*/  HADD2.F32 R15, -RZ, R15.H1_H1 ;  /* 0x3000000fff0f7230 */ /* 0x000fe40000004100 */
[----:B------:R-:W-:Y:S02]  /*150f0*/  HADD2.F32 R38, -RZ, R38.H1_H1 ;  /* 0x30000026ff267230 */ /* 0x000fe40000004100 */
[----:B------:R-:W-:Y:S01]  /*15100*/  FFMA.FTZ R39, R21, R20, R13 ;  /* 0x0000001415277223 */ /* 0x000fe2000001000d */
[----:B------:R-:W-:-:S02]  /*15110*/  HADD2.F32 R3, -RZ, R7.H0_H0 ;  /* 0x20000007ff037230 */ /* 0x000fc40000004100 */
[C---:B------:R-:W-:Y:S01]  /*15120*/  FMUL.FTZ R12, R4.reuse, R6 ;  /* 0x00000006040c7220 */ /* 0x040fe20000410000 */
[-C--:B------:R-:W-:Y:S01]  /*15130*/  FMUL.FTZ R13, R4, R5.reuse ;  /* 0x00000005040d7220 */ /* 0x080fe20000410000 */
        /* <DEDUP_REMOVED lines=21> */
[----:B------:R-:W-:Y:S02]  /*15290*/  F2FP.SATFINITE.E4M3.F32.PACK_AB_MERGE_C R12, R31, R28, R12 ;  /* 0x0000001c1f0c723e */ /* 0x000fe4000480700c */
[----:B------:R-:W-:Y:S01]  /*152a0*/  F2FP.SATFINITE.E4M3.F32.PACK_AB_MERGE_C R14, R42, R3, R32 ;  /* 0x000000032a0e723e */ /* 0x000fe20004807020 */
[----:B------:R3:W-:Y:S04]  /*152b0*/  STS.128 [R61+0x20400], R4 ;  /* 0x020400043d007388 */ /* 0x0007e80000000c00 */
[----:B------:R3:W-:Y:S02]  /*152c0*/  STS.128 [R0+0x20400], R12 ;  /* 0x0204000c00007388 */ /* 0x0007e40000000c00 */
.L_x_2491:
[----:B------:R-:W-:Y:S05]  /*152d0*/  BSYNC B1 ;  /* 0x0000000000017941 */ /* 0x000fea0003800000 */
.L_x_2490:
[----:B------:R-:W-:Y:S05]  /*152e0*/  @P0 BRA `(.L_x_2475) ;  /* 0x0000000c00f00947 */ /* 0x000fea0003800000 */
[----:B------:R-:W4:Y:S04]  /*152f0*/  LDL R30, [R1+0x28] ;  /* 0x00002800011e7983 */ /* 0x000f280000100800 */
[----:B------:R-:W4:Y:S01]  /*15300*/  LDL R53, [R1+0x58] ;  /* 0x0000580001357983 */ /* 0x000f220000100800 */
[----:B0----5:R-:W-:Y:S01]  /*15310*/  SHF.R.U32.HI R3, RZ, 0x8, R24 ;  /* 0x00000008ff037819 */ /* 0x021fe20000011618 */
[----:B--23--:R-:W-:Y:S01]  /*15320*/  VIADD R7, R19, 0x60 ;  /* 0x0000006013077836 */ /* 0x00cfe20000000000 */
[----:B------:R-:W-:Y:S02]  /*15330*/  SHF.R.U32.HI R5, RZ, 0x8, R25 ;  /* 0x00000008ff057819 */ /* 0x000fe40000011619 */
[----:B-1----:R-:W-:Y:S02]  /*15340*/  LOP3.LUT R0, R24, 0xff, RZ, 0xc0, !PT ;  /* 0x000000ff18007812 */ /* 0x002fe400078ec0ff */
[----:B------:R-:W-:-:S02]  /*15350*/  LOP3.LUT R3, R3, 0xff, RZ, 0xc0, !PT ;  /* 0x000000ff03037812 */ /* 0x000fc400078ec0ff */
[----:B------:R-:W-:Y:S02]  /*15360*/  SHF.R.U32.HI R6, RZ, 0x8, R26 ;  /* 0x00000008ff067819 */ /* 0x000fe4000001161a */
[----:B------:R-:W-:Y:S02]  /*15370*/  LOP3.LUT R4, R25, 0xff, RZ, 0xc0, !PT ;  /* 0x000000ff19047812 */ /* 0x000fe400078ec0ff */
[----:B------:R-:W-:Y:S02]  /*15380*/  LOP3.LUT R5, R5, 0xff, RZ, 0xc0, !PT ;  /* 0x000000ff05057812 */ /* 0x000fe400078ec0ff */
[----:B------:R-:W-:Y:S02]  /*15390*/  LEA.HI R50, R51, R50, RZ, 0x1c ;  /* 0x0000003233327211 */ /* 0x000fe400078fe0ff */
[----:B------:R-:W-:Y:S02]  /*153a0*/  PRMT R21, R3, 0x7604, R0 ;  /* 0x0000760403157816 */ /* 0x000fe40000000000 */
[----:B------:R-:W-:-:S02]  /*153b0*/  LOP3.LUT R0, R26, 0xff, RZ, 0xc0, !PT ;  /* 0x000000ff1a007812 */ /* 0x000fc400078ec0ff */
[----:B------:R-:W-:Y:S01]  /*153c0*/  LOP3.LUT R3, R6, 0xff, RZ, 0xc0, !PT ;  /* 0x000000ff06037812 */ /* 0x000fe200078ec0ff */
[----:B------:R-:W-:Y:S01]  /*153d0*/  IMAD.SHL.U32 R6, R7, 0x80, RZ ;  /* 0x0000008007067824 */ /* 0x000fe200078e00ff */
[----:B------:R-:W-:Y:S02]  /*153e0*/  PRMT R20, R5, 0x7604, R4 ;  /* 0x0000760405147816 */ /* 0x000fe40000000004 */
[----:B------:R-:W-:Y:S02]  /*153f0*/  SHF.R.S32.HI R5, RZ, 0x1f, R50 ;  /* 0x0000001fff057819 */ /* 0x000fe40000011432 */
[----:B------:R-:W-:Y:S01]  /*15400*/  PRMT R29, R3, 0x7604, R0 ;  /* 0x00007604031d7816 */ /* 0x000fe20000000000 */
[----:B------:R-:W-:Y:S01]  /*15410*/  IMAD.SHL.U32 R0, R50, 0x10, RZ ;  /* 0x0000001032007824 */ /* 0x000fe200078e00ff */
[----:B------:R-:W-:Y:S02]  /*15420*/  LOP3.LUT R13, R6, 0x380, RZ, 0xc0, !PT ;  /* 0x00000380060d7812 */ /* 0x000fe400078ec0ff */
[----:B------:R-:W-:-:S02]  /*15430*/  LEA.HI R7, R5, R50, RZ, 0x3 ;  /* 0x0000003205077211 */ /* 0x000fc400078f18ff */
[----:B------:R-:W-:Y:S02]  /*15440*/  SHF.R.U32.HI R4, RZ, 0x8, R27 ;  /* 0x00000008ff047819 */ /* 0x000fe4000001161b */
[----:B------:R-:W-:Y:S02]  /*15450*/  LOP3.LUT R0, R13, 0x70, R0, 0xf8, !PT ;  /* 0x000000700d007812 */ /* 0x000fe400078ef800 */
[----:B------:R-:W-:Y:S02]  /*15460*/  SHF.R.U32.HI R13, RZ, 0x3, R13 ;  /* 0x00000003ff0d7819 */ /* 0x000fe4000001160d */
[----:B------:R-:W-:Y:S02]  /*15470*/  SHF.L.U32 R7, R7, 0xb, RZ ;  /* 0x0000000b07077819 */ /* 0x000fe400000006ff */
[----:B------:R-:W-:Y:S02]  /*15480*/  LOP3.LUT R3, R27, 0xff, RZ, 0xc0, !PT ;  /* 0x000000ff1b037812 */ /* 0x000fe400078ec0ff */
[----:B------:R-:W-:-:S02]  /*15490*/  LOP3.LUT R4, R4, 0xff, RZ, 0xc0, !PT ;  /* 0x000000ff04047812 */ /* 0x000fc400078ec0ff */
[----:B------:R-:W-:Y:S02]  /*154a0*/  LOP3.LUT R0, R0, R13, RZ, 0x3c, !PT ;  /* 0x0000000d00007212 */ /* 0x000fe400078e3cff */
[----:B------:R-:W-:Y:S02]  /*154b0*/  LOP3.LUT R7, R7, 0xffffc000, RZ, 0xc0, !PT ;  /* 0xffffc00007077812 */ /* 0x000fe400078ec0ff */
[----:B------:R-:W-:Y:S02]  /*154c0*/  PRMT R28, R4, 0x7604, R3 ;  /* 0x00007604041c7816 */ /* 0x000fe40000000003 */
[----:B------:R-:W-:Y:S02]  /*154d0*/  SHF.R.U32.HI R6, RZ, 0x8, R8 ;  /* 0x00000008ff067819 */ /* 0x000fe40000011608 */
[----:B------:R-:W-:Y:S02]  /*154e0*/  LOP3.LUT R5, R8, 0xff, RZ, 0xc0, !PT ;  /* 0x000000ff08057812 */ /* 0x000fe400078ec0ff */
[----:B------:R-:W-:-:S02]  /*154f0*/  LOP3.LUT R6, R6, 0xff, RZ, 0xc0, !PT ;  /* 0x000000ff06067812 */ /* 0x000fc400078ec0ff */
[----:B------:R-:W-:Y:S02]  /*15500*/  SHF.R.U32.HI R4, RZ, 0x8, R9 ;  /* 0x00000008ff047819 */ /* 0x000fe40000011609 */
[----:B------:R-:W-:Y:S02]  /*15510*/  PRMT R35, R6, 0x7604, R5 ;  /* 0x0000760406237816 */ /* 0x000fe40000000005 */
[----:B------:R-:W-:Y:S02]  /*15520*/  SHF.R.U32.HI R32, RZ, 0x8, R10 ;  /* 0x00000008ff207819 */ /* 0x000fe4000001160a */
[----:B------:R-:W-:Y:S02]  /*15530*/  LOP3.LUT R31, R10, 0xff, RZ, 0xc0, !PT ;  /* 0x000000ff0a1f7812 */ /* 0x000fe400078ec0ff */
[----:B------:R-:W-:Y:S02]  /*15540*/  LOP3.LUT R32, R32, 0xff, RZ, 0xc0, !PT ;  /* 0x000000ff20207812 */ /* 0x000fe400078ec0ff */
[----:B------:R-:W-:-:S02]  /*15550*/  SHF.R.U32.HI R34, RZ, 0x8, R11 ;  /* 0x00000008ff227819 */ /* 0x000fc4000001160b */
[----:B------:R-:W-:Y:S02]  /*15560*/  PRMT R39, R32, 0x7604, R31 ;  /* 0x0000760420277816 */ /* 0x000fe4000000001f */
[----:B------:R-:W-:Y:S02]  /*15570*/  SHF.R.U32.HI R31, RZ, 0x10, R27 ;  /* 0x00000010ff1f7819 */ /* 0x000fe4000001161b */
[----:B------:R-:W-:Y:S02]  /*15580*/  SHF.R.U32.HI R37, RZ, 0x10, R9 ;  /* 0x00000010ff257819 */ /* 0x000fe40000011609 */
[----:B------:R-:W-:Y:S01]  /*15590*/  LOP3.LUT R33, R11, 0xff, RZ, 0xc0, !PT ;  /* 0x000000ff0b217812 */ /* 0x000fe200078ec0ff */
[----:B------:R-:W-:Y:S01]  /*155a0*/  IMAD.U32 R31, R31, 0x10000, RZ ;  /* 0x000100001f1f7824 */ /* 0x000fe200078e00ff */
[----:B------:R-:W-:Y:S01]  /*155b0*/  LOP3.LUT R34, R34, 0xff, RZ, 0xc0, !PT ;  /* 0x000000ff22227812 */ /* 0x000fe200078ec0ff */
[----:B------:R-:W-:Y:S01]  /*155c0*/  IMAD.U32 R37, R37, 0x10000, RZ ;  /* 0x0001000025257824 */ /* 0x000fe200078e00ff */
[----:B------:R-:W-:-:S02]  /*155d0*/  SHF.R.U32.HI R41, RZ, 0x10, R11 ;  /* 0x00000010ff297819 */ /* 0x000fc4000001160b */
[----:B------:R-:W-:Y:S02]  /*155e0*/  PRMT R34, R34, 0x7604, R33 ;  /* 0x0000760422227816 */ /* 0x000fe40000000021 */
[----:B------:R-:W-:Y:S01]  /*155f0*/  LOP3.LUT R33, R28, 0xff0000, R31, 0xf8, !PT ;  /* 0x00ff00001c217812 */ /* 0x000fe200078ef81f */
[----:B------:R-:W-:Y:S01]  /*15600*/  IMAD.U32 R41, R41, 0x10000, RZ ;  /* 0x0001000029297824 */ /* 0x000fe200078e00ff */
[----:B------:R-:W-:Y:S02]  /*15610*/  LOP3.LUT R31, R29, 0xff0000, R26, 0xf8, !PT ;  /* 0x00ff00001d1f7812 */ /* 0x000fe400078ef81a */
[----:B------:R-:W-:Y:S02]  /*15620*/  LOP3.LUT R35, R35, 0xff0000, R8, 0xf8, !PT ;  /* 0x00ff000023237812 */ /* 0x000fe400078ef808 */
[----:B------:R-:W-:Y:S02]  /*15630*/  LOP3.LUT R21, R21, 0xff0000, R24, 0xf8, !PT ;  /* 0x00ff000015157812 */ /* 0x000fe400078ef818 */
[----:B------:R-:W-:-:S02]  /*15640*/  LOP3.LUT R41, R34, 0xff0000, R41, 0xf8, !PT ;  /* 0x00ff000022297812 */ /* 0x000fc400078ef829 */
[----:B------:R-:W-:Y:S02]  /*15650*/  LOP3.LUT R35, R35, 0xff000000, R8, 0xf8, !PT ;  /* 0xff00000023237812 */ /* 0x000fe400078ef808 */
[----:B------:R-:W-:Y:S02]  /*15660*/  LOP3.LUT R28, R21, 0xff000000, R24, 0xf8, !PT ;  /* 0xff000000151c7812 */ /* 0x000fe400078ef818 */
[----:B------:R-:W-:Y:S02]  /*15670*/  LOP3.LUT R32, R31, 0xff000000, R26, 0xf8, !PT ;  /* 0xff0000001f207812 */ /* 0x000fe400078ef81a */
[--C-:B------:R-:W-:Y:S02]  /*15680*/  LOP3.LUT R39, R39, 0xff0000, R10.reuse, 0xf8, !PT ;  /* 0x00ff000027277812 */ /* 0x100fe400078ef80a */
[----:B------:R-:W-:Y:S02]  /*15690*/  LOP3.LUT R33, R33, 0xff000000, R27, 0xf8, !PT ;  /* 0xff00000021217812 */ /* 0x000fe400078ef81b */
[----:B------:R-:W-:-:S02]  /*156a0*/  LOP3.LUT R38, R39, 0xff000000, R10, 0xf8, !PT ;  /* 0xff00000027267812 */ /* 0x000fc400078ef80a */
[----:B------:R-:W-:Y:S02]  /*156b0*/  LOP3.LUT R40, R41, 0xff000000, R11, 0xf8, !PT ;  /* 0xff00000029287812 */ /* 0x000fe400078ef80b */
[----:B----4-:R-:W-:Y:S02]  /*156c0*/  IADD3 R3, R0, R7, R30 ;  /* 0x0000000700037210 */ /* 0x010fe40007ffe01e */
[----:B------:R-:W-:Y:S01]  /*156d0*/  LOP3.LUT R30, R9, 0xff, RZ, 0xc0, !PT ;  /* 0x000000ff091e7812 */ /* 0x000fe200078ec0ff */
[----:B------:R-:W0:Y:S02]  /*156e0*/  LDS.128 R12, [R53+0x20400] ;  /* 0x02040000350c7984 */ /* 0x000e240000000c00 */
[----:B------:R-:W-:Y:S01]  /*156f0*/  IMAD.IADD R0, R18, 0x1, R3 ;  /* 0x0000000112007824 */ /* 0x000fe200078e0203 */
[----:B------:R-:W-:-:S04]  /*15700*/  LOP3.LUT R3, R4, 0xff, RZ, 0xc0, !PT ;  /* 0x000000ff04037812 */ /* 0x000fc800078ec0ff */
[----:B------:R-:W1:Y:S01]  /*15710*/  LDS.128 R4, [R0+0x20400] ;  /* 0x0204000000047984 */ /* 0x000e620000000c00 */
[----:B------:R-:W-:Y:S02]  /*15720*/  PRMT R30, R3, 0x7604, R30 ;  /* 0x00007604031e7816 */ /* 0x000fe4000000001e */
[----:B------:R-:W-:Y:S02]  /*15730*/  SHF.R.U32.HI R3, RZ, 0x10, R25 ;  /* 0x00000010ff037819 */ /* 0x000fe40000011619 */
[----:B------:R-:W-:-:S03]  /*15740*/  LOP3.LUT R37, R30, 0xff0000, R37, 0xf8, !PT ;  /* 0x00ff00001e257812 */ /* 0x000fc600078ef825 */
[----:B------:R-:W-:Y:S01]  /*15750*/  IMAD.U32 R3, R3, 0x10000, RZ ;  /* 0x0001000003037824 */ /* 0x000fe200078e00ff */
[----:B------:R-:W-:-:S04]  /*15760*/  LOP3.LUT R37, R37, 0xff000000, R9, 0xf8, !PT ;  /* 0xff00000025257812 */ /* 0x000fc800078ef809 */
[----:B------:R-:W-:Y:S02]  /*15770*/  LOP3.LUT R3, R20, 0xff0000, R3, 0xf8, !PT ;  /* 0x00ff000014037812 */ /* 0x000fe400078ef803 */
[-C--:B------:R-:W-:Y:S02]  /*15780*/  F2FP.F16.E4M3.UNPACK_B R34, R37.reuse ;  /* 0x00000025ff22723e */ /* 0x080fe400020006ff */
[----:B------:R-:W-:Y:S02]  /*15790*/  LOP3.LUT R29, R3, 0xff000000, R25, 0xf8, !PT ;  /* 0xff000000031d7812 */ /* 0x000fe400078ef819 */
[----:B------:R-:W-:Y:S01]  /*157a0*/  F2FP.F16.E4M3.UNPACK_B R37, R37.H1 ;  /* 0x00000025ff25723e */ /* 0x000fe200030006ff */
[----:B------:R-:W-:Y:S01]  /*157b0*/  HADD2.F32 R36, -RZ, R34.H0_H0 ;  /* 0x20000022ff247230 */ /* 0x000fe20000004100 */
[-C--:B------:R-:W-:Y:S02]  /*157c0*/  F2FP.F16.E4M3.UNPACK_B R30, R29.reuse ;  /* 0x0000001dff1e723e */ /* 0x080fe400020006ff */
[----:B------:R-:W-:Y:S01]  /*157d0*/  F2FP.F16.E4M3.UNPACK_B R29, R29.H1 ;  /* 0x0000001dff1d723e */ /* 0x000fe200030006ff */
[----:B------:R-:W-:-:S02]  /*157e0*/  HADD2.F32 R41, -RZ, R37.H0_H0 ;  /* 0x20000025ff297230 */ /* 0x000fc40000004100 */
[----:B------:R-:W-:Y:S01]  /*157f0*/  HADD2.F32 R31, -RZ, R30.H0_H0 ;  /* 0x2000001eff1f7230 */ /* 0x000fe20000004100 */
        /* <DEDUP_REMOVED lines=12> */
[CC--:B------:R-:W-:Y:S01]  /*158c0*/  FMUL.FTZ R39, R24.reuse, R31.reuse ;  /* 0x0000001f18277220 */ /* 0x0c0fe20000410000 */
[----:B------:R-:W-:Y:S01]  /*158d0*/  F2FP.F16.E4M3.UNPACK_B R7, R4.H1 ;  /* 0x00000004ff07723e */ /* 0x000fe200030006ff */
[----:B------:R-:W-:Y:S01]  /*158e0*/  FMUL.FTZ R4, R24, R36 ;  /* 0x0000002418047220 */ /* 0x000fe20000410000 */
[----:B------:R-:W-:Y:S01]  /*158f0*/  F2FP.F16.E4M3.UNPACK_B R24, R6 ;  /* 0x00000006ff18723e */ /* 0x000fe200020006ff */
[C---:B------:R-:W-:Y:S01]  /*15900*/  FFMA.FTZ R36, R9.reuse, R36, R39 ;  /* 0x0000002409247223 */ /* 0x040fe20000010027 */
[----:B------:R-:W-:Y:S01]  /*15910*/  HADD2.F32 R39, -RZ, R34.H1_H1 ;  /* 0x30000022ff277230 */ /* 0x000fe20000004100 */
[----:B------:R-:W-:Y:S01]  /*15920*/  F2FP.F16.E4M3.UNPACK_B R25, R6.H1 ;  /* 0x00000006ff19723e */ /* 0x000fe200030006ff */
[----:B------:R-:W-:Y:S01]  /*15930*/  FFMA.FTZ R42, R9, R31, -R4 ;  /* 0x0000001f092a7223 */ /* 0x000fe20000010804 */
[----:B------:R-:W-:Y:S01]  /*15940*/  HADD2.F32 R6, -RZ, R21.H0_H0 ;  /* 0x20000015ff067230 */ /* 0x000fe20000004100 */
[----:B------:R-:W-:Y:S01]  /*15950*/  F2FP.F16.E4M3.UNPACK_B R15, R15.H1 ;  /* 0x0000000fff0f723e */ /* 0x000fe200030006ff */
[----:B------:R-:W-:-:S02]  /*15960*/  HADD2.F32 R9, -RZ, R30.H1_H1 ;  /* 0x3000001eff097230 */ /* 0x000fc40000004100 */
[----:B------:R-:W-:Y:S01]  /*15970*/  FMUL.FTZ R43, R20, R39 ;  /* 0x00000027142b7220 */ /* 0x000fe20000410000 */
[----:B------:R-:W-:Y:S02]  /*15980*/  HADD2.F32 R31, -RZ, R29.H0_H0 ;  /* 0x2000001dff1f7230 */ /* 0x000fe40000004100 */
[----:B------:R-:W-:Y:S01]  /*15990*/  FMUL.FTZ R45, R6, R41 ;  /* 0x00000029062d7220 */ /* 0x000fe20000410000 */
[----:B------:R-:W-:Y:S02]  /*159a0*/  HADD2.F32 R4, -RZ, R13.H0_H0 ;  /* 0x2000000dff047230 */ /* 0x000fe40000004100 */
[-C--:B------:R-:W-:Y:S01]  /*159b0*/  FMUL.FTZ R20, R20, R9.reuse ;  /* 0x0000000914147220 */ /* 0x080fe20000410000 */
[----:B------:R-:W-:Y:S01]  /*159c0*/  FFMA.FTZ R43, R8, R9, -R43 ;  /* 0x00000009082b7223 */ /* 0x000fe2000001082b */
[----:B------:R-:W-:Y:S01]  /*159d0*/  FMUL.FTZ R6, R6, R31 ;  /* 0x0000001f06067220 */ /* 0x000fe20000410000 */
[-C--:B------:R-:W-:Y:S01]  /*159e0*/  F2FP.F16.E4M3.UNPACK_B R30, R40.reuse ;  /* 0x00000028ff1e723e */ /* 0x080fe200020006ff */
[----:B------:R-:W-:Y:S01]  /*159f0*/  FFMA.FTZ R39, R8, R39, R20 ;  /* 0x0000002708277223 */ /* 0x000fe20000010014 */
[----:B------:R-:W-:Y:S01]  /*15a00*/  F2FP.F16.E4M3.UNPACK_B R9, R33 ;  /* 0x00000021ff09723e */ /* 0x000fe200020006ff */
[C---:B------:R-:W-:Y:S01]  /*15a10*/  FFMA.FTZ R45, R4.reuse, R31, -R45 ;  /* 0x0000001f042d7223 */ /* 0x040fe2000001082d */
[----:B------:R-:W-:Y:S01]  /*15a20*/  FFMA.FTZ R41, R4, R41, R6 ;  /* 0x0000002904297223 */ /* 0x000fe20000010006 */
[----:B------:R-:W-:Y:S01]  /*15a30*/  HADD2.F32 R8, -RZ, R29.H1_H1 ;  /* 0x3000001dff087230 */ /* 0x000fe20000004100 */
[----:B------:R-:W-:Y:S01]  /*15a40*/  F2FP.F16.E4M3.UNPACK_B R40, R40.H1 ;  /* 0x00000028ff28723e */ /* 0x000fe200030006ff */
[----:B------:R-:W-:Y:S01]  /*15a50*/  HADD2.F32 R20, -RZ, R37.H1_H1 ;  /* 0x30000025ff147230 */ /* 0x000fe20000004100 */
[----:B------:R-:W-:Y:S01]  /*15a60*/  F2FP.F16.E4M3.UNPACK_B R33, R33.H1 ;  /* 0x00000021ff21723e */ /* 0x000fe200030006ff */
[----:B------:R-:W-:Y:S01]  /*15a70*/  HADD2.F32 R21, -RZ, R21.H1_H1 ;  /* 0x30000015ff157230 */ /* 0x000fe20000004100 */
[-C--:B------:R-:W-:Y:S01]  /*15a80*/  F2FP.F16.E4M3.UNPACK_B R3, R12.reuse ;  /* 0x0000000cff03723e */ /* 0x080fe200020006ff */
        /* <DEDUP_REMOVED lines=13> */
[C---:B------:R-:W-:Y:S01]  /*15b60*/  FFMA.FTZ R46, R4.reuse, R31, R6 ;  /* 0x0000001f042e7223 */ /* 0x040fe20000010006 */
[----:B------:R-:W-:Y:S02]  /*15b70*/  HADD2.F32 R26, -RZ, R26.H1_H1 ;  /* 0x3000001aff1a7230 */ /* 0x000fe40000004100 */
[----:B------:R-:W-:Y:S01]  /*15b80*/  FFMA.FTZ R34, R13, R8, -R34 ;  /* 0x000000080d227223 */ /* 0x000fe20000010822 */
[----:B------:R-:W-:Y:S01]  /*15b90*/  FFMA.FTZ R37, R4, R29, -R37 ;  /* 0x0000001d04257223 */ /* 0x000fe20000010825 */
[----:B------:R-:W-:Y:S01]  /*15ba0*/  HADD2.F32 R11, -RZ, R11.H1_H1 ;  /* 0x3000000bff0b7230 */ /* 0x000fe20000004100 */
[----:B------:R-:W-:Y:S01]  /*15bb0*/  F2FP.F16.E4M3.UNPACK_B R10, R14 ;  /* 0x0000000eff0a723e */ /* 0x000fe200020006ff */
[----:B------:R-:W-:-:S02]  /*15bc0*/  HADD2.F32 R21, -RZ, R40.H0_H0 ;  /* 0x20000028ff157230 */ /* 0x000fc40000004100 */
[CC--:B------:R-:W-:Y:S01]  /*15bd0*/  FMUL.FTZ R8, R26.reuse, R30.reuse ;  /* 0x0000001e1a087220 */ /* 0x0c0fe20000410000 */
[----:B------:R-:W-:Y:S02]  /*15be0*/  HADD2.F32 R6, -RZ, R27.H0_H0 ;  /* 0x2000001bff067230 */ /* 0x000fe40000004100 */
[-C--:B------:R-:W-:Y:S01]  /*15bf0*/  FMUL.FTZ R29, R26, R9.reuse ;  /* 0x000000091a1d7220 */ /* 0x080fe20000410000 */
[----:B------:R-:W-:Y:S02]  /*15c00*/  HADD2.F32 R13, -RZ, R33.H0_H0 ;  /* 0x20000021ff0d7230 */ /* 0x000fe40000004100 */
[C---:B------:R-:W-:Y:S01]  /*15c10*/  FFMA.FTZ R50, R11.reuse, R9, -R8 ;  /* 0x000000090b327223 */ /* 0x040fe20000010808 */
[----:B------:R-:W-:Y:S02]  /*15c20*/  HADD2.F32 R4, -RZ, R15.H0_H0 ;  /* 0x2000000fff047230 */ /* 0x000fe40000004100 */
[C---:B------:R-:W-:Y:S01]  /*15c30*/  FMUL.FTZ R31, R6.reuse, R21 ;  /* 0x00000015061f7220 */ /* 0x040fe20000410000 */
[----:B------:R-:W-:Y:S01]  /*15c40*/  FFMA.FTZ R47, R11, R30, R29 ;  /* 0x0000001e0b2f7223 */ /* 0x000fe2000001001d */
[----:B------:R-:W-:Y:S01]  /*15c50*/  FMUL.FTZ R6, R6, R13 ;  /* 0x0000000d06067220 */ /* 0x000fe20000410000 */
[----:B------:R-:W-:Y:S01]  /*15c60*/  F2FP.F16.E4M3.UNPACK_B R11, R35.H1 ;  /* 0x00000023ff0b723e */ /* 0x000fe200030006ff */
[C---:B------:R-:W-:Y:S01]  /*15c70*/  FFMA.FTZ R49, R4.reuse, R13, -R31 ;  /* 0x0000000d04317223 */ /* 0x040fe2000001081f */
[-C--:B------:R-:W-:Y:S01]  /*15c80*/  F2FP.F16.E4M3.UNPACK_B R8, R28.reuse.H1 ;  /* 0x0000001cff08723e */ /* 0x080fe200030006ff */
[----:B------:R-:W-:Y:S01]  /*15c90*/  FFMA.FTZ R51, R4, R21, R6 ;  /* 0x0000001504337223 */ /* 0x000fe20000010006 */
[----:B------:R-:W-:Y:S01]  /*15ca0*/  HADD2.F32 R40, -RZ, R40.H1_H1 ;  /* 0x30000028ff287230 */ /* 0x000fe20000004100 */
[----:B------:R-:W-:Y:S01]  /*15cb0*/  F2FP.F16.E4M3.UNPACK_B R35, R35 ;  /* 0x00000023ff23723e */ /* 0x000fe200020006ff */
[----:B------:R-:W-:Y:S01]  /*15cc0*/  HADD2.F32 R27, -RZ, R27.H1_H1 ;  /* 0x3000001bff1b7230 */ /* 0x000fe20000004100 */
[----:B------:R-:W-:Y:S01]  /*15cd0*/  F2FP.F16.E4M3.UNPACK_B R28, R28 ;  /* 0x0000001cff1c723e */ /* 0x000fe200020006ff */
[----:B------:R-:W-:Y:S01]  /*15ce0*/  HADD2.F32 R13, -RZ, R11.H0_H0 ;  /* 0x2000000bff0d7230 */ /* 0x000fe20000004100 */
[----:B------:R-:W-:Y:S01]  /*15cf0*/  F2FP.F16.E4M3.UNPACK_B R14, R14.H1 ;  /* 0x0000000eff0e723e */ /* 0x000fe200030006ff */
[----:B------:R-:W-:-:S02]  /*15d00*/  HADD2.F32 R6, -RZ, R7.H0_H0 ;  /* 0x20000007ff067230 */ /* 0x000fc40000004100 */
[C---:B------:R-:W-:Y:S01]  /*15d10*/  FMUL.FTZ R26, R27.reuse, R40 ;  /* 0x000000281b1a7220 */ /* 0x040fe20000410000 */
[----:B------:R-:W-:Y:S02]  /*15d20*/  HADD2.F32 R9, -RZ, R8.H0_H0 ;  /* 0x20000008ff097230 */ /* 0x000fe40000004100 */
[----:B------:R-:W-:Y:S02]  /*15d30*/  HADD2.F32 R20, -RZ, R33.H1_H1 ;  /* 0x30000021ff147230 */ /* 0x000fe40000004100 */
[C---:B------:R-:W-:Y:S01]  /*15d40*/  FMUL.FTZ R21, R6.reuse, R13 ;  /* 0x0000000d06157220 */ /* 0x040fe20000410000 */
[----:B------:R-:W-:Y:S02]  /*15d50*/  HADD2.F32 R15, -RZ, R15.H1_H1 ;  /* 0x3000000fff0f7230 */ /* 0x000fe40000004100 */
[----:B------:R-:W-:Y:S01]  /*15d60*/  FMUL.FTZ R6, R6, R9 ;  /* 0x0000000906067220 */ /* 0x000fe20000410000 */
[----:B------:R-:W-:Y:S02]  /*15d70*/  HADD2.F32 R4, -RZ, R12.H0_H0 ;  /* 0x2000000cff047230 */ /* 0x000fe40000004100 */
[----:B------:R-:W-:Y:S01]  /*15d80*/  FMUL.FTZ R27, R27, R20 ;  /* 0x000000141b1b7220 */ /* 0x000fe20000410000 */
[----:B------:R-:W-:-:S02]  /*15d90*/  HADD2.F32 R7, -RZ, R7.H1_H1 ;  /* 0x30000007ff077230 */ /* 0x000fc40000004100 */
[C---:B------:R-:W-:Y:S01]  /*15da0*/  FFMA.FTZ R52, R15.reuse, R20, -R26 ;  /* 0x000000140f347223 */ /* 0x040fe2000001081a */
[----:B------:R-:W-:Y:S02]  /*15db0*/  HADD2.F32 R8, -RZ, R8.H1_H1 ;  /* 0x30000008ff087230 */ /* 0x000fe40000004100 */
[C---:B------:R-:W-:Y:S01]  /*15dc0*/  FFMA.FTZ R21, R4.reuse, R9, -R21 ;  /* 0x0000000904157223 */ /* 0x040fe20000010815 */
[----:B------:R-:W-:Y:S01]  /*15dd0*/  FFMA.FTZ R26, R4, R13, R6 ;  /* 0x0000000d041a7223 */ /* 0x000fe20000010006 */
[----:B------:R-:W-:Y:S02]  /*15de0*/  HADD2.F32 R11, -RZ, R11.H1_H1 ;  /* 0x3000000bff0b7230 */ /* 0x000fe40000004100 */
[----:B------:R-:W-:Y:S01]  /*15df0*/  FFMA.FTZ R54, R15, R40, R27 ;  /* 0x000000280f367223 */ /* 0x000fe2000001001b */
[----:B------:R-:W-:Y:S02]  /*15e00*/  HADD2.F32 R12, -RZ, R12.H1_H1 ;  /* 0x3000000cff0c7230 */ /* 0x000fe40000004100 */
[----:B------:R-:W-:Y:S01]  /*15e10*/  FMUL.FTZ R4, R7, R8 ;  /* 0x0000000807047220 */ /* 0x000fe20000410000 */
[----:B------:R-:W-:-:S02]  /*15e20*/  HADD2.F32 R9, -RZ, R35.H0_H0 ;  /* 0x20000023ff097230 */ /* 0x000fc40000004100 */
[-C--:B------:R-:W-:Y:S01]  /*15e30*/  FMUL.FTZ R13, R7, R11.reuse ;  /* 0x0000000b070d7220 */ /* 0x080fe20000410000 */
[----:B------:R-:W-:Y:S02]  /*15e40*/  HADD2.F32 R6, -RZ, R5.H0_H0 ;  /* 0x20000005ff067230 */ /* 0x000fe40000004100 */
[C---:B------:R-:W-:Y:S01]  /*15e50*/  FFMA.FTZ R27, R12.reuse, R11, R4 ;  /* 0x0000000b0c1b7223 */ /* 0x040fe20000010004 */
[----:B------:R-:W-:Y:S02]  /*15e60*/  HADD2.F32 R7, -RZ, R28.H0_H0 ;  /* 0x2000001cff077230 */ /* 0x000fe40000004100 */
[----:B------:R-:W-:Y:S01]  /*15e70*/  FFMA.FTZ R30, R12, R8, -R13 ;  /* 0x000000080c1e7223 */ /* 0x000fe2000001080d */
[----:B------:R-:W-:Y:S02]  /*15e80*/  HADD2.F32 R4, -RZ, R3.H0_H0 ;  /* 0x20000003ff047230 */ /* 0x000fe40000004100 */
[----:B------:R-:W-:Y:S01]  /*15e90*/  FMUL.FTZ R11, R6, R9 ;  /* 0x00000009060b7220 */ /* 0x000fe20000410000 */
        /* <DEDUP_REMOVED lines=9> */
[----:B------:R-:W-:Y:S01]  /*15f30*/  F2FP.F16.E4M3.UNPACK_B R6, R32.H1 ;  /* 0x00000020ff06723e */ /* 0x000fe200030006ff */
[----:B------:R-:W-:Y:S01]  /*15f40*/  FMUL.FTZ R5, R5, R28 ;  /* 0x0000001c05057220 */ /* 0x000fe20000410000 */
[----:B------:R-:W-:-:S02]  /*15f50*/  HADD2.F32 R9, -RZ, R7.H0_H0 ;  /* 0x20000007ff097230 */ /* 0x000fc40000004100 */
[C---:B------:R-:W-:Y:S01]  /*15f60*/  FFMA.FTZ R15, R3.reuse, R28, -R20 ;  /* 0x0000001c030f7223 */ /* 0x040fe20000010814 */
[----:B------:R-:W-:Y:S02]  /*15f70*/  HADD2.F32 R4, -RZ, R25.H0_H0 ;  /* 0x20000019ff047230 */ /* 0x000fe40000004100 */
[----:B------:R-:W-:Y:S01]  /*15f80*/  FFMA.FTZ R8, R3, R8, R5 ;  /* 0x0000000803087223 */ /* 0x000fe20000010005 */
[----:B------:R-:W-:Y:S01]  /*15f90*/  HADD2.F32 R5, -RZ, R6.H0_H0 ;  /* 0x20000006ff057230 */ /* 0x000fe20000004100 */
[----:B------:R-:W-:Y:S01]  /*15fa0*/  F2FP.F16.E4M3.UNPACK_B R38, R38 ;  /* 0x00000026ff26723e */ /* 0x000fe200020006ff */
[----:B------:R-:W-:Y:S02]  /*15fb0*/  HADD2.F32 R3, -RZ, R14.H0_H0 ;  /* 0x2000000eff037230 */ /* 0x000fe40000004100 */
[C---:B------:R-:W-:Y:S01]  /*15fc0*/  FMUL.FTZ R20, R4.reuse, R9 ;  /* 0x0000000904147220 */ /* 0x040fe20000410000 */
[----:B------:R-:W-:Y:S02]  /*15fd0*/  HADD2.F32 R7, -RZ, R7.H1_H1 ;  /* 0x30000007ff077230 */ /* 0x000fe40000004100 */
[----:B------:R-:W-:Y:S01]  /*15fe0*/  FMUL.FTZ R4, R4, R5 ;  /* 0x0000000504047220 */ /* 0x000fe20000410000 */
[----:B------:R-:W-:-:S02]  /*15ff0*/  HADD2.F32 R25, -RZ, R25.H1_H1 ;  /* 0x30000019ff197230 */ /* 0x000fc40000004100 */
[----:B------:R-:W-:Y:S01]  /*16000*/  FFMA.FTZ R20, R3, R5, -R20 ;  /* 0x0000000503147223 */ /* 0x000fe20000010814 */
[----:B------:R-:W-:Y:S01]  /*16010*/  HADD2.F32 R6, -RZ, R6.H1_H1 ;  /* 0x30000006ff067230 */ /* 0x000fe20000004100 */
[----:B------:R-:W-:Y:S01]  /*16020*/  F2FP.F16.E4M3.UNPACK_B R32, R32 ;  /* 0x00000020ff20723e */ /* 0x000fe200020006ff */
[----:B------:R-:W-:Y:S02]  /*16030*/  HADD2.F32 R14, -RZ, R14.H1_H1 ;  /* 0x3000000eff0e7230 */ /* 0x000fe40000004100 */
[----:B------:R-:W-:Y:S01]  /*16040*/  FMUL.FTZ R5, R25, R7 ;  /* 0x0000000719057220 */ /* 0x000fe20000410000 */
[----:B------:R-:W-:Y:S01]  /*16050*/  FFMA.FTZ R28, R3, R9, R4 ;  /* 0x00000009031c7223 */ /* 0x000fe20000010004 */
[-C--:B------:R-:W-:Y:S01]  /*16060*/  FMUL.FTZ R40, R25, R6.reuse ;  /* 0x0000000619287220 */ /* 0x080fe20000410000 */
[----:B------:R-:W-:Y:S02]  /*16070*/  HADD2.F32 R4, -RZ, R24.H0_H0 ;  /* 0x20000018ff047230 */ /* 0x000fe40000004100 */
[----:B------:R-:W-:Y:S01]  /*16080*/  FFMA.FTZ R29, R14, R6, -R5 ;  /* 0x000000060e1d7223 */ /* 0x000fe20000010805 */
[----:B------:R-:W-:-:S02]  /*16090*/  HADD2.F32 R6, -RZ, R38.H0_H0 ;  /* 0x20000026ff067230 */ /* 0x000fc40000004100 */
        /* <DEDUP_REMOVED lines=28> */
[----:B------:R-:W-:Y:S01]  /*16260*/  F2FP.SATFINITE.E4M3.F32.PACK_AB_MERGE_C R11, R47, R46, R11 ;  /* 0x0000002e2f0b723e */ /* 0x000fe2000480700b */
[----:B------:R4:W-:Y:S01]  /*16270*/  STS.128 [R53+0x20400], R4 ;  /* 0x0204000435007388 */ /* 0x0009e20000000c00 */
[----:B------:R-:W-:Y:S02]  /*16280*/  F2FP.SATFINITE.E4M3.F32.PACK_AB_MERGE_C R8, R8, R13, R26 ;  /* 0x0000000d0808723e */ /* 0x000fe4000480701a */
[----:B------:R-:W-:-:S05]  /*16290*/  F2FP.SATFINITE.E4M3.F32.PACK_AB_MERGE_C R10, R10, R3, R28 ;  /* 0x000000030a0a723e */ /* 0x000fca000480701c */
[----:B------:R4:W-:Y:S02]  /*162a0*/  STS.128 [R0+0x20400], R8 ;  /* 0x0204000800007388 */ /* 0x0009e40000000c00 */
.L_x_2475:
[----:B------:R-:W-:Y:S05]  /*162b0*/  BSYNC B0 ;  /* 0x0000000000007941 */ /* 0x000fea0003800000 */
.L_x_2447:
        /* <DEDUP_REMOVED lines=8> */
.L_x_2445:
[----:B--234-:R-:W-:-:S04]  /*16340*/  MOV R0, UR45 ;  /* 0x0000002d00007c02 */ /* 0x01cfc80008000f00 */
[----:B------:R-:W-:-:S13]  /*16350*/  ISETP.NE.AND P1, PT, R0, 0x3, PT ;  /* 0x000000030000780c */ /* 0x000fda0003f25270 */
[----:B------:R-:W-:Y:S05]  /*16360*/  @!P1 BRA `(.L_x_2492) ;  /* 0x0000000000049947 */ /* 0x000fea0003800000 */
[----:B------:R-:W-:Y:S01]  /*16370*/  BPT.TRAP 0x1 ;  /* 0x000000040000795c */ /* 0x000fe20000300000 */
.L_x_2492:
[----:B------:R-:W-:Y:S01]  /*16380*/  IMAD R0, R234, 0x8, R18 ;  /* 0x00000008ea007824 */ /* 0x000fe200078e0212 */
[----:B01----:R-:W-:-:S04]  /*16390*/  SHF.L.U32 R3, R235, 0x1f, RZ ;  /* 0x0000001feb037819 */ /* 0x003fc800000006ff */
[----:B------:R0:W1:Y:S01]  /*163a0*/  SYNCS.PHASECHK.TRANS64.TRYWAIT P0, [R0+URZ+0x38830], R3 ;  /* 0x03883003000075a7 */ /* 0x000062000800017f */
[----:B------:R-:W-:Y:S05]  /*163b0*/  @!P1 BRA `(.L_x_2493) ;  /* 0x0000000000049947 */ /* 0x000fea0003800000 */
[----:B------:R-:W-:Y:S01]  /*163c0*/  BPT.TRAP 0x1 ;  /* 0x000000040000795c */ /* 0x000fe20000300000 */
.L_x_2493:
[----:B-----5:R-:W2:Y:S02]  /*163d0*/  S2R R4, SR_TID.X ;  /* 0x0000000000047919 */ /* 0x020ea40000002100 */
[----:B--2---:R-:W-:-:S04]  /*163e0*/  LOP3.LUT R4, R4, 0x7f, RZ, 0xc0, !PT ;  /* 0x0000007f04047812 */ /* 0x004fc800078ec0ff */
[----:B------:R-:W-:Y:S01]  /*163f0*/  ISETP.NE.AND P2, PT, R4, RZ, PT ;  /* 0x000000ff0400720c */ /* 0x000fe20003f45270 */
[----:B-1----:R-:W-:-:S12]  /*16400*/  @P0 BRA `(.L_x_2494) ;  /* 0x0000000000080947 */ /* 0x002fd80003800000 */
[----:B------:R-:W1:Y:S02]  /*16410*/  SYNCS.PHASECHK.TRANS64.TRYWAIT P0, [R0+URZ+0x38830], R3 ;  /* 0x03883003000075a7 */ /* 0x000e64000800017f */
[----:B-1----:R-:W-:Y:S05]  /*16420*/  @!P0 BRA `(.L_x_2495) ;  /* 0x00000164008c8947 */ /* 0x002fea0003800000 */
.L_x_2494:
[----:B------:R-:W-:Y:S05]  /*16430*/  WARPSYNC.ALL ;  /* 0x0000000000007948 */ /* 0x000fea0003800000 */
[----:B01----:R-:W-:Y:S01]  /*16440*/  VIADD R3, R18, 0x28400 ;  /* 0x0002840012037836 */ /* 0x003fe20000000000 */
[----:B------:R-:W-:Y:S01]  /*16450*/  R2UR UR12, R48 ;  /* 0x00000000300c72ca */ /* 0x000fe200000e0000 */
[----:B------:R-:W-:Y:S01]  /*16460*/  IMAD.MOV.U32 R5, RZ, RZ, 0x40000040 ;  /* 0x40000040ff057424 */ /* 0x000fe200078e00ff */
[----:B------:R-:W-:Y:S01]  /*16470*/  UMOV UR13, 0x40000040 ;  /* 0x40000040000d7882 */ /* 0x000fe20000000000 */
[----:B------:R-:W-:Y:S01]  /*16480*/  MOV R7, 0x40000040 ;  /* 0x4000004000077802 */ /* 0x000fe20000000f00 */
[----:B------:R-:W-:Y:S01]  /*16490*/  UMOV UR9, 0x40000040 ;  /* 0x4000004000097882 */ /* 0x000fe20000000000 */
[----:B------:R-:W-:Y:S01]  /*164a0*/  SHF.R.U32.HI R3, RZ, 0x4, R3 ;  /* 0x00000004ff037819 */ /* 0x000fe20000011603 */
[----:B------:R-:W-:Y:S01]  /*164b0*/  UMOV UR5, 0x40000040 ;  /* 0x4000004000057882 */ /* 0x000fe20000000000 */
[----:B------:R-:W-:Y:S01]  /*164c0*/  UMOV UR17, 0x40000040 ;  /* 0x4000004000117882 */ /* 0x000fe20000000000 */
[----:B------:R-:W-:Y:S01]  /*164d0*/  UMOV UR21, 0x40000040 ;  /* 0x4000004000157882 */ /* 0x000fe20000000000 */
[----:B------:R-:W-:Y:S01]  /*164e0*/  LOP3.LUT R3, R3, 0x3fff, RZ, 0xc0, !PT ;  /* 0x00003fff03037812 */ /* 0x000fe200078ec0ff */
[----:B------:R-:W-:Y:S01]  /*164f0*/  UMOV UR25, 0x40000040 ;  /* 0x4000004000197882 */ /* 0x000fe20000000000 */
[----:B------:R-:W2:Y:S04]  /*16500*/  LDL R91, [R1+0x3c] ;  /* 0x00003c00015b7983 */ /* 0x000ea80000100800 */
[----:B------:R-:W2:Y:S01]  /*16510*/  LDL R92, [R1+0x8] ;  /* 0x00000800015c7983 */ /* 0x000ea20000100800 */
[----:B------:R-:W-:Y:S01]  /*16520*/  LOP3.LUT R8, R3, 0x10000, RZ, 0xfc, !PT ;  /* 0x0001000003087812 */ /* 0x000fe200078efcff */
[----:B------:R-:W-:-:S02]  /*16530*/  UMOV UR29, 0x40000040 ;  /* 0x40000040001d7882 */ /* 0x000fc40000000000 */
[----:B------:R-:W3:Y:S04]  /*16540*/  LDL R89, [R1+0x38] ;  /* 0x0000380001597983 */ /* 0x000ee80000100800 */
[----:B------:R-:W4:Y:S01]  /*16550*/  LDL R88, [R1+0x10] ;  /* 0x0000100001587983 */ /* 0x000f220000100800 */
[----:B------:R-:W-:Y:S01]  /*16560*/  IMAD R4, R234, 0x800, R8 ;  /* 0x00000800ea047824 */ /* 0x000fe200078e0208 */
[----:B------:R-:W-:Y:S02]  /*16570*/  R2UR UR15, R5 ;  /* 0x00000000050f72ca */ /* 0x000fe400000e0000 */
[----:B------:R-:W5:Y:S01]  /*16580*/  LDL R90, [R1+0xc] ;  /* 0x00000c00015a7983 */ /* 0x000f620000100800 */
[----:B------:R-:W-:Y:S01]  /*16590*/  UMOV UR33, 0x40000040 ;  /* 0x4000004000217882 */ /* 0x000fe20000000000 */
[----:B------:R-:W-:Y:S01]  /*165a0*/  R2UR UR14, R4 ;  /* 0x00000000040e72ca */ /* 0x000fe200000e0000 */
[----:B------:R-:W-:Y:S01]  /*165b0*/  ULOP3.LUT UR12, UR12, 0x10000, URZ, 0xfc, !UPT ;  /* 0x000100000c0c7892 */ /* 0x000fe2000f8efc3f */
[----:B------:R-:W-:Y:S01]  /*165c0*/  WARPGROUP.ARRIVE ;  /* 0x00000000000079c5 */ /* 0x000fe20000000000 */
[----:B------:R-:W-:Y:S01]  /*165d0*/  @!P2 IADD3 R0, R0, 0x38840, RZ ;  /* 0x000388400000a810 */ /* 0x000fe20007ffe0ff */
[----:B------:R-:W-:Y:S01]  /*165e0*/  ULDC UR48, c[0x0][0x988] ;  /* 0x0002620000307ab9 */ /* 0x000fe20000000800 */
[----:B------:R-:W-:-:S08]  /*165f0*/  ULDC UR49, c[0x0][0x988] ;  /* 0x0002620000317ab9 */ /* 0x000fd00000000800 */
[----:B------:R-:W-:Y:S01]  /*16600*/  QGMMA.64x128x32.F32.E4M3.E4M3 R24, gdesc[UR12], RZ, !UPT, gsb0 ;  /* 0x01e000000c1879f3 */ /* 0x000fe2000c0008ff */
[----:B------:R-:W-:Y:S01]  /*16610*/  VIADD R6, R4, 0x2 ;  /* 0x0000000204067836 */ /* 0x000fe20000000000 */
[----:B------:R-:W-:-:S04]  /*16620*/  R2UR UR11, R7 ;  /* 0x00000000070b72ca */ /* 0x000fc800000e0000 */
[----:B------:R-:W-:Y:S01]  /*16630*/  R2UR UR10, R6 ;  /* 0x00000000060a72ca */ /* 0x000fe200000e0000 */
[----:B------:R-:W-:Y:S01]  /*16640*/  UIADD3 UR8, UR12, 0x2, URZ ;  /* 0x000000020c087890 */ /* 0x000fe2000fffe03f */
[----:B------:R-:W-:Y:S02]  /*16650*/  VIADD R6, R4, 0x4 ;  /* 0x0000000404067836 */ /* 0x000fe40000000000 */
[----:B------:R-:W-:-:S03]  /*16660*/  IMAD.MOV.U32 R7, RZ, RZ, 0x40000040 ;  /* 0x40000040ff077424 */ /* 0x000fc600078e00ff */
[----:B------:R-:W-:Y:S02]  /*16670*/  R2UR UR6, R6 ;  /* 0x00000000060672ca */ /* 0x000fe400000e0000 */
[----:B------:R-:W-:Y:S01]  /*16680*/  R2UR UR7, R7 ;  /* 0x00000000070772ca */ /* 0x000fe200000e0000 */
[----:B------:R-:W-:Y:S01]  /*16690*/  UIADD3 UR4, UR12, 0x4, URZ ;  /* 0x000000040c047890 */ /* 0x000fe2000fffe03f */
[----:B------:R-:W-:Y:S02]  /*166a0*/  WARPGROUP.DEPBAR.LE gsb0, 0x0 ;  /* 0x00008000000079c5 */ /* 0x000fe40000010000 */
[----:B------:R-:W-:-:S06]  /*166b0*/  WARPGROUP.ARRIVE ;  /* 0x00000000000079c5 */ /* 0x000fcc0000000000 */
[----:B------:R-:W-:Y:S01]  /*166c0*/  QGMMA.64x128x32.F32.E4M3.E4M3 R24, gdesc[UR8], R24, gsb0 ;  /* 0x01e00000081879f3 */ /* 0x000fe20008000818 */
        /* <DEDUP_REMOVED lines=8> */
[----:B------:R-:W-:Y:S01]  /*16750*/  VIADD R6, R4, 0x400 ;  /* 0x0000040004067836 */ /* 0x000fe20000000000 */
[----:B------:R-:W-:Y:S01]  /*16760*/  MOV R7, 0x40000040 ;  /* 0x4000004000077802 */ /* 0x000fe20000000f00 */
[----:B------:R-:W-:Y:S02]  /*16770*/  UIADD3 UR20, UR12, 0x400, URZ ;  /* 0x000004000c147890 */ /* 0x000fe4000fffe03f */
[----:B------:R-:W-:Y:S01]  /*16780*/  UIADD3 UR24, UR12, 0x402, URZ ;  /* 0x000004020c187890 */ /* 0x000fe2000fffe03f */
[----:B------:R-:W-:Y:S01]  /*16790*/  R2UR UR22, R6 ;  /* 0x00000000061672ca */ /* 0x000fe200000e0000 */
[----:B------:R-:W-:Y:S01]  /*167a0*/  UIADD3 UR28, UR12, 0x404, URZ ;  /* 0x000004040c1c7890 */ /* 0x000fe2000fffe03f */
[----:B------:R-:W-:Y:S02]  /*167b0*/  R2UR UR23, R7 ;  /* 0x00000000071772ca */ /* 0x000fe400000e0000 */
[----:B------:R-:W-:Y:S01]  /*167c0*/  MOV R5, 0x40000040 ;  /* 0x4000004000057802 */ /* 0x000fe20000000f00 */
[----:B------:R-:W-:Y:S01]  /*167d0*/  UIADD3 UR32, UR12, 0x406, URZ ;  /* 0x000004060c207890 */ /* 0x000fe2000fffe03f */
[----:B------:R-:W-:Y:S01]  /*167e0*/  ULDC UR6, c[0x0][0x988] ;  /* 0x0002620000067ab9 */ /* 0x000fe20000000800 */
[----:B------:R-:W-:-:S02]  /*167f0*/  WARPGROUP.DEPBAR.LE gsb0, 0x0 ;  /* 0x00008000000079c5 */ /* 0x000fc40000010000 */
[----:B------:R-:W-:-:S06]  /*16800*/  WARPGROUP.ARRIVE ;  /* 0x00000000000079c5 */ /* 0x000fcc0000000000 */
[----:B------:R-:W-:Y:S01]  /*16810*/  QGMMA.64x128x32.F32.E4M3.E4M3 R24, gdesc[UR16], R24, gsb0 ;  /* 0x01e00000101879f3 */ /* 0x000fe20008000818 */
[----:B------:R-:W-:Y:S02]  /*16820*/  VIADD R6, R4, 0x402 ;  /* 0x0000040204067836 */ /* 0x000fe40000000000 */
[----:B------:R-:W-:-:S03]  /*16830*/  IMAD.MOV.U32 R7, RZ, RZ, 0x40000040 ;  /* 0x40000040ff077424 */ /* 0x000fc600078e00ff */
[----:B------:R-:W-:Y:S02]  /*16840*/  R2UR UR26, R6 ;  /* 0x00000000061a72ca */ /* 0x000fe400000e0000 */
[----:B------:R-:W-:Y:S01]  /*16850*/  R2UR UR27, R7 ;  /* 0x00000000071b72ca */ /* 0x000fe200000e0000 */
[----:B------:R-:W-:Y:S02]  /*16860*/  WARPGROUP.DEPBAR.LE gsb0, 0x0 ;  /* 0x00008000000079c5 */ /* 0x000fe40000010000 */
        /* <DEDUP_REMOVED lines=9> */
[----:B------:R-:W-:Y:S01]  /*16900*/  VIADD R4, R4, 0x406 ;  /* 0x0000040604047836 */ /* 0x000fe20000000000 */
[----:B------:R-:W-:-:S04]  /*16910*/  R2UR UR35, R5 ;  /* 0x00000000052372ca */ /* 0x000fc800000e0000 */
[----:B------:R-:W-:Y:S01]  /*16920*/  R2UR UR34, R4 ;  /* 0x00000000042272ca */ /* 0x000fe200000e0000 */
[----:B------:R-:W-:Y:S02]  /*16930*/  WARPGROUP.DEPBAR.LE gsb0, 0x0 ;  /* 0x00008000000079c5 */ /* 0x000fe40000010000 */
[----:B------:R-:W-:-:S06]  /*16940*/  WARPGROUP.ARRIVE ;  /* 0x00000000000079c5 */ /* 0x000fcc0000000000 */
[----:B------:R-:W-:Y:S03]  /*16950*/  QGMMA.64x128x32.F32.E4M3.E4M3 R24, gdesc[UR28], R24, gsb0 ;  /* 0x01e000001c1879f3 */ /* 0x000fe60008000818 */
[----:B------:R-:W-:Y:S02]  /*16960*/  WARPGROUP.DEPBAR.LE gsb0, 0x0 ;  /* 0x00008000000079c5 */ /* 0x000fe40000010000 */
[----:B------:R-:W-:-:S07]  /*16970*/  WARPGROUP.ARRIVE ;  /* 0x00000000000079c5 */ /* 0x000fce0000000000 */
[----:B------:R-:W-:Y:S03]  /*16980*/  QGMMA.64x128x32.F32.E4M3.E4M3 R24, gdesc[UR32], R24, gsb0 ;  /* 0x01e00000201879f3 */ /* 0x000fe60008000818 */
[----:B------:R-:W-:Y:S02]  /*16990*/  WARPGROUP.DEPBAR.LE gsb0, 0x0 ;  /* 0x00008000000079c5 */ /* 0x000fe40000010000 */
[C---:B------:R-:W-:Y:S02]  /*169a0*/  FMUL.FTZ R5, R2.reuse, R32 ;  /* 0x0000002002057220 */ /* 0x040fe40000410000 */
[----:B------:R-:W0:Y:S01]  /*169b0*/  LDC R32, c[0x0][0x448] ;  /* 0x00011200ff207b82 */ /* 0x000e220000000800 */
[C---:B------:R-:W-:Y:S01]  /*169c0*/  FMUL.FTZ R27, R2.reuse, R27 ;  /* 0x0000001b021b7220 */ /* 0x040fe20000410000 */
[----:B------:R-:W-:-:S03]  /*169d0*/  FMUL.FTZ R30, R2, R30 ;  /* 0x0000001e021e7220 */ /* 0x000fc60000410000 */
[----:B------:R1:W-:Y:S01]  /*169e0*/  MUFU.TANH R111, R27 ;  /* 0x0000001b006f7308 */ /* 0x0003e20000002400 */
[----:B0-----:R-:W-:-:S07]  /*169f0*/  ISETP.NE.AND P0, PT, R32, 0x1, PT ;  /* 0x000000012000780c */ /* 0x001fce0003f05270 */
[----:B------:R0:W-:Y:S06]  /*16a00*/  MUFU.TANH R109, R30 ;  /* 0x0000001e006d7308 */ /* 0x0001ec0000002400 */
[----:B-1----:R-:W1:Y:S08]  /*16a10*/  @P0 LDC R27, c[0x0][0x44c] ;  /* 0x00011300ff1b0b82 */ /* 0x002e700000000800 */
[----:B0-----:R-:W0:Y:S01]  /*16a20*/  @P0 LDC R30, c[0x0][0x450] ;  /* 0x00011400ff1e0b82 */ /* 0x001e220000000800 */
[----:B------:R-:W-:-:S04]  /*16a30*/  FMUL.FTZ R26, R2, R26 ;  /* 0x0000001a021a7220 */ /* 0x000fc80000410000 */
[----:B------:R2:W5:Y:S02]  /*16a40*/  MUFU.TANH R113, R26 ;  /* 0x0000001a00717308 */ /* 0x0005640000002400 */
[----:B--2---:R-:W-:-:S04]  /*16a50*/  IMAD.IADD R26, R91, 0x1, R92 ;  /* 0x000000015b1a7824 */ /* 0x004fc800078e025c */
[----:B-1----:R-:W-:-:S05]  /*16a60*/  @P0 IMAD.HI.U32 R27, R26, R27, RZ ;  /* 0x0000001b1a1b0227 */ /* 0x002fca00078e00ff */
[----:B0-----:R-:W-:Y:S01]  /*16a70*/  @P0 SHF.R.U32.HI R26, RZ, R30, R27 ;  /* 0x0000001eff1a0219 */ /* 0x001fe2000001161b */
[----:B------:R-:W-:-:S04]  /*16a80*/  IMAD.MOV.U32 R30, RZ, RZ, -0x80 ;  /* 0xffffff80ff1e7424 */ /* 0x000fc800078e00ff */
[----:B------:R-:W0:Y:S01]  /*16a90*/  SHFL.IDX PT, R32, R26, 0x1, 0x1c1f ;  /* 0x003c1f001a207f89 */ /* 0x000e2200000e0000 */
[----:B------:R-:W-:Y:S01]  /*16aa0*/  FMUL.FTZ R31, R2, R31 ;  /* 0x0000001f021f7220 */ /* 0x000fe20000410000 */
[----:B------:R-:W-:-:S03]  /*16ab0*/  IMAD R27, R131, R30, 0x80 ;  /* 0x00000080831b7424 */ /* 0x000fc600078e021e */
[----:B------:R1:W2:Y:S01]  /*16ac0*/  MUFU.TANH R107, R31 ;  /* 0x0000001f006b7308 */ /* 0x0002a20000002400 */
[----:B----4-:R-:W-:Y:S02]  /*16ad0*/  IMAD.IADD R30, R88, 0x1, R27 ;  /* 0x00000001581e7824 */ /* 0x010fe400078e021b */
[----:B-1----:R-:W-:-:S04]  /*16ae0*/  VIADD R31, R27, 0x1 ;  /* 0x000000011b1f7836 */ /* 0x002fc80000000000 */
[C---:B---3--:R-:W-:Y:S02]  /*16af0*/  IMAD R31, R89.reuse, -0x2, R31 ;  /* 0xfffffffe591f7824 */ /* 0x048fe400078e021f */
[----:B------:R-:W-:Y:S01]  /*16b00*/  FMUL.FTZ R13, R2, R41 ;  /* 0x00000029020d7220 */ /* 0x000fe20000410000 */
[----:B------:R-:W-:Y:S02]  /*16b10*/  IMAD R30, R89, -0x2, R30 ;  /* 0xfffffffe591e7824 */ /* 0x000fe400078e021e */
[----:B-----5:R-:W-:Y:S01]  /*16b20*/  IADD3 R41, -R90, R31, R88 ;  /* 0x0000001f5a297210 */ /* 0x020fe20007ffe158 */
[C---:B------:R-:W-:Y:S01]  /*16b30*/  FMUL.FTZ R34, R2.reuse, R34 ;  /* 0x0000002202227220 */ /* 0x040fe20000410000 */
[----:B------:R-:W-:Y:S02]  /*16b40*/  FMUL.FTZ R35, R2, R35 ;  /* 0x0000002302237220 */ /* 0x000fe40000410000 */
[----:B0-----:R-:W-:Y:S01]  /*16b50*/  VIADDMNMX R32, R32, R41, R30, PT ;  /* 0x0000002920207246 */ /* 0x001fe2000380011e */
[----:B------:R0:W1:Y:S01]  /*16b60*/  MUFU.TANH R105, R34 ;  /* 0x0000002200697308 */ /* 0x0000620000002400 */
[----:B------:R-:W-:-:S02]  /*16b70*/  FMUL.FTZ R38, R2, R38 ;  /* 0x0000002602267220 */ /* 0x000fc40000410000 */
[C---:B------:R-:W-:Y:S02]  /*16b80*/  ISETP.GT.AND P4, PT, R32.reuse, RZ, PT ;  /* 0x000000ff2000720c */ /* 0x040fe40003f84270 */
[----:B------:R-:W-:Y:S01]  /*16b90*/  ISETP.GT.AND P5, PT, R32, 0x1, PT ;  /* 0x000000012000780c */ /* 0x000fe20003fa4270 */
[----:B------:R-:W-:Y:S01]  /*16ba0*/  FMUL.FTZ R39, R2, R39 ;  /* 0x0000002702277220 */ /* 0x000fe20000410000 */
[----:B------:R-:W-:Y:S01]  /*16bb0*/  ISETP.GT.AND P3, PT, R32, 0x8, PT ;  /* 0x000000082000780c */ /* 0x000fe20003f64270 */
[----:B------:R-:W3:Y:S01]  /*16bc0*/  MUFU.TANH R35, R35 ;  /* 0x0000002300237308 */ /* 0x000ee20000002400 */
[----:B------:R-:W-:Y:S02]  /*16bd0*/  FSEL R113, R113, -INF , P4 ;  /* 0xff80000071717808 */ /* 0x000fe40002000000 */
[----:B------:R-:W-:Y:S01]  /*16be0*/  FSEL R111, R111, -INF , P5 ;  /* 0xff8000006f6f7808 */ /* 0x000fe20002800000 */
[----:B------:R-:W-:Y:S01]  /*16bf0*/  FMUL.FTZ R42, R2, R42 ;  /* 0x0000002a022a7220 */ /* 0x000fe20000410000 */
[----:B------:R-:W-:-:S02]  /*16c00*/  ISETP.GT.AND P4, PT, R32, 0x9, PT ;  /* 0x000000092000780c */ /* 0x000fc40003f84270 */
[----:B------:R-:W-:Y:S01]  /*16c10*/  FSEL R109, R109, -INF , P3 ;  /* 0xff8000006d6d7808 */ /* 0x000fe20001800000 */
[----:B------:R-:W4:Y:S01]  /*16c20*/  MUFU.TANH R38, R38 ;  /* 0x0000002600267308 */ /* 0x000f220000002400 */
[----:B0-----:R-:W-:Y:S01]  /*16c30*/  FMNMX.FTZ R34, R113, R111, !PT ;  /* 0x0000006f71227209 */ /* 0x001fe20007810000 */
[----:B------:R-:W-:Y:S01]  /*16c40*/  FMUL.FTZ R43, R2, R43 ;  /* 0x0000002b022b7220 */ /* 0x000fe20000410000 */
[C---:B------:R-:W-:Y:S02]  /*16c50*/  ISETP.GT.AND P3, PT, R32.reuse, 0x10, PT ;  /* 0x000000102000780c */ /* 0x040fe40003f64270 */
[----:B--2---:R-:W-:Y:S02]  /*16c60*/  FSEL R107, R107, -INF , P4 ;  /* 0xff8000006b6b7808 */ /* 0x004fe40002000000 */
[----:B------:R-:W-:Y:S01]  /*16c70*/  FMNMX.FTZ R34, R109, R34, !PT ;  /* 0x000000226d227209 */ /* 0x000fe20007810000 */
[----:B------:R-:W0:Y:S01]  /*16c80*/  MUFU.TANH R39, R39 ;  /* 0x0000002700277308 */ /* 0x000e220000002400 */
[----:B------:R-:W-:Y:S01]  /*16c90*/  ISETP.GT.AND P4, PT, R32, 0x11, PT ;  /* 0x000000112000780c */ /* 0x000fe20003f84270 */
[----:B------:R-:W-:Y:S01]  /*16ca0*/  FMUL.FTZ R46, R2, R46 ;  /* 0x0000002e022e7220 */ /* 0x000fe20000410000 */
[----:B-1----:R-:W-:-:S02]  /*16cb0*/  FSEL R105, R105, -INF , P3 ;  /* 0xff80000069697808 */ /* 0x002fc40001800000 */
[----:B------:R-:W-:-:S03]  /*16cc0*/  FMNMX.FTZ R34, R107, R34, !PT ;  /* 0x000000226b227209 */ /* 0x000fc60007810000 */
[----:B------:R-:W1:Y:S01]  /*16cd0*/  MUFU.TANH R42, R42 ;  /* 0x0000002a002a7308 */ /* 0x000e620000002400 */
[----:B------:R-:W-:Y:S01]  /*16ce0*/  ISETP.GT.AND P3, PT, R32, 0x18, PT ;  /* 0x000000182000780c */ /* 0x000fe20003f64270 */
[----:B------:R-:W-:Y:S01]  /*16cf0*/  FMUL.FTZ R47, R2, R47 ;  /* 0x0000002f022f7220 */ /* 0x000fe20000410000 */
[----:B---3--:R-:W-:Y:S02]  /*16d00*/  FSEL R103, R35, -INF , P4 ;  /* 0xff80000023677808 */ /* 0x008fe40002000000 */
[----:B------:R-:W-:-:S03]  /*16d10*/  FMNMX.FTZ R34, R105, R34, !PT ;  /* 0x0000002269227209 */ /* 0x000fc60007810000 */
[----:B------:R-:W2:Y:S01]  /*16d20*/  MUFU.TANH R43, R43 ;  /* 0x0000002b002b7308 */ /* 0x000ea20000002400 */
[----:B------:R-:W-:Y:S01]  /*16d30*/  ISETP.GT.AND P4, PT, R32, 0x19, PT ;  /* 0x000000192000780c */ /* 0x000fe20003f84270 */
[----:B------:R-:W-:Y:S01]  /*16d40*/  FMUL.FTZ R50, R2, R50 ;  /* 0x0000003202327220 */ /* 0x000fe20000410000 */
[----:B----4-:R-:W-:Y:S02]  /*16d50*/  FSEL R101, R38, -INF , P3 ;  /* 0xff80000026657808 */ /* 0x010fe40001800000 */
[----:B------:R-:W-:-:S03]  /*16d60*/  FMNMX.FTZ R34, R103, R34, !PT ;  /* 0x0000002267227209 */ /* 0x000fc60007810000 */
[----:B------:R-:W3:Y:S01]  /*16d70*/  MUFU.TANH R46, R46 ;  /* 0x0000002e002e7308 */ /* 0x000ee20000002400 */
[----:B------:R-:W-:Y:S01]  /*16d80*/  ISETP.GT.AND P3, PT, R32, 0x20, PT ;  /* 0x000000202000780c */ /* 0x000fe20003f64270 */
[----:B------:R-:W-:Y:S01]  /*16d90*/  FMUL.FTZ R51, R2, R51 ;  /* 0x0000003302337220 */ /* 0x000fe20000410000 */
[----:B0-----:R-:W-:Y:S02]  /*16da0*/  FSEL R99, R39, -INF , P4 ;  /* 0xff80000027637808 */ /* 0x001fe40002000000 */
[----:B------:R-:W-:-:S03]  /*16db0*/  FMNMX.FTZ R34, R101, R34, !PT ;  /* 0x0000002265227209 */ /* 0x000fc60007810000 */
[----:B------:R-:W0:Y:S01]  /*16dc0*/  MUFU.TANH R47, R47 ;  /* 0x0000002f002f7308 */ /* 0x000e220000002400 */
[----:B------:R-:W-:Y:S01]  /*16dd0*/  ISETP.GT.AND P4, PT, R32, 0x21, PT ;  /* 0x000000212000780c */ /* 0x000fe20003f84270 */
[----:B------:R-:W-:Y:S01]  /*16de0*/  FMUL.FTZ R54, R2, R54 ;  /* 0x0000003602367220 */ /* 0x000fe20000410000 */
[----:B-1----:R-:W-:Y:S02]  /*16df0*/  FSEL R97, R42, -INF , P3 ;  /* 0xff8000002a617808 */ /* 0x002fe40001800000 */
[----:B------:R-:W-:-:S03]  /*16e00*/  FMNMX.FTZ R34, R99, R34, !PT ;  /* 0x0000002263227209 */ /* 0x000fc60007810000 */
[----:B------:R-:W1:Y:S01]  /*16e10*/  MUFU.TANH R50, R50 ;  /* 0x0000003200327308 */ /* 0x000e620000002400 */
[----:B------:R-:W-:Y:S01]  /*16e20*/  ISETP.GT.AND P3, PT, R32, 0x28, PT ;  /* 0x000000282000780c */ /* 0x000fe20003f64270 */
[----:B------:R-:W-:Y:S01]  /*16e30*/  FMUL.FTZ R55, R2, R55 ;  /* 0x0000003702377220 */ /* 0x000fe20000410000 */
[----:B--2---:R-:W-:Y:S02]  /*16e40*/  FSEL R95, R43, -INF , P4 ;  /* 0xff8000002b5f7808 */ /* 0x004fe40002000000 */
[----:B------:R-:W-:-:S03]  /*16e50*/  FMNMX.FTZ R34, R97, R34, !PT ;  /* 0x0000002261227209 */ /* 0x000fc60007810000 */
[----:B------:R-:W2:Y:S01]  /*16e60*/  MUFU.TANH R51, R51 ;  /* 0x0000003300337308 */ /* 0x000ea20000002400 */
[----:B------:R-:W-:Y:S01]  /*16e70*/  ISETP.GT.AND P4, PT, R32, 0x29, PT ;  /* 0x000000292000780c */ /* 0x000fe20003f84270 */
[----:B------:R-:W-:Y:S01]  /*16e80*/  FMUL.FTZ R58, R2, R58 ;  /* 0x0000003a023a7220 */ /* 0x000fe20000410000 */
[----:B---3--:R-:W-:Y:S02]  /*16e90*/  FSEL R93, R46, -INF , P3 ;  /* 0xff8000002e5d7808 */ /* 0x008fe40001800000 */
[----:B------:R-:W-:-:S03]  /*16ea0*/  FMNMX.FTZ R34, R95, R34, !PT ;  /* 0x000000225f227209 */ /* 0x000fc60007810000 */
[----:B------:R-:W3:Y:S01]  /*16eb0*/  MUFU.TANH R54, R54 ;  /* 0x0000003600367308 */ /* 0x000ee20000002400 */
[----:B------:R-:W-:Y:S02]  /*16ec0*/  ISETP.GT.AND P3, PT, R32, 0x30, PT ;  /* 0x000000302000780c */ /* 0x000fe40003f64270 */
[----:B0-----:R-:W-:Y:S02]  /*16ed0*/  FSEL R91, R47, -INF , P4 ;  /* 0xff8000002f5b7808 */ /* 0x001fe40002000000 */
[----:B------:R-:W-:-:S03]  /*16ee0*/  FMNMX.FTZ R34, R93, R34, !PT ;  /* 0x000000225d227209 */ /* 0x000fc60007810000 */
[----:B------:R-:W-:Y:S01]  /*16ef0*/  MUFU.TANH R55, R55 ;  /* 0x0000003700377308 */ /* 0x000fe20000002400 */
[----:B------:R-:W-:Y:S01]  /*16f00*/  FMUL.FTZ R59, R2, R59 ;  /* 0x0000003b023b7220 */ /* 0x000fe20000410000 */
[----:B------:R-:W-:Y:S02]  /*16f10*/  ISETP.GT.AND P4, PT, R32, 0x31, PT ;  /* 0x000000312000780c */ /* 0x000fe40003f84270 */
[----:B-1----:R-:W-:Y:S02]  /*16f20*/  FSEL R89, R50, -INF , P3 ;  /* 0xff80000032597808 */ /* 0x002fe40001800000 */
[----:B------:R-:W-:Y:S02]  /*16f30*/  FMNMX.FTZ R34, R91, R34, !PT ;  /* 0x000000225b227209 */ /* 0x000fe40007810000 */
[----:B------:R-:W0:Y:S01]  /*16f40*/  MUFU.TANH R58, R58 ;  /* 0x0000003a003a7308 */ /* 0x000e220000002400 */
[C---:B------:R-:W-:Y:S01]  /*16f50*/  FMUL.FTZ R12, R2.reuse, R37 ;  /* 0x00000025020c7220 */ /* 0x040fe20000410000 */
[C---:B------:R-:W-:Y:S01]  /*16f60*/  FMUL.FTZ R62, R2.reuse, R62 ;  /* 0x0000003e023e7220 */ /* 0x040fe20000410000 */
[C---:B------:R-:W-:Y:S01]  /*16f70*/  FMUL.FTZ R67, R2.reuse, R67 ;  /* 0x0000004302437220 */ /* 0x040fe20000410000 */
[----:B------:R-:W-:Y:S01]  /*16f80*/  FMUL.FTZ R27, R2, R71 ;  /* 0x00000047021b7220 */ /* 0x000fe20000410000 */
[----:B------:R-:W-:-:S02]  /*16f90*/  ISETP.GT.AND P3, PT, R32, 0x38, PT ;  /* 0x000000382000780c */ /* 0x000fc40003f64270 */
[----:B--2---:R-:W-:Y:S01]  /*16fa0*/  FSEL R71, R51, -INF , P4 ;  /* 0xff80000033477808 */ /* 0x004fe20002000000 */
[----:B------:R-:W1:Y:S01]  /*16fb0*/  MUFU.TANH R37, R59 ;  /* 0x0000003b00257308 */ /* 0x000e620000002400 */
[----:B------:R-:W-:Y:S01]  /*16fc0*/  FMNMX.FTZ R34, R89, R34, !PT ;  /* 0x0000002259227209 */ /* 0x000fe20007810000 */
[C---:B------:R-:W-:Y:S01]  /*16fd0*/  FMUL.FTZ R10, R2.reuse, R33 ;  /* 0x00000021020a7220 */ /* 0x040fe20000410000 */
[----:B------:R-:W-:Y:S01]  /*16fe0*/  FMUL.FTZ R63, R2, R63 ;  /* 0x0000003f023f7220 */ /* 0x000fe20000410000 */
[----:B------:R-:W-:Y:S01]  /*16ff0*/  ISETP.GT.AND P4, PT, R32, 0x39, PT ;  /* 0x000000392000780c */ /* 0x000fe20003f84270 */
[----:B------:R-:W-:Y:S01]  /*17000*/  FMUL.FTZ R66, R2, R66 ;  /* 0x0000004202427220 */ /* 0x000fe20000410000 */
[----:B------:R-:W-:Y:S02]  /*17010*/  FMNMX.FTZ R34, R71, R34, !PT ;  /* 0x0000002247227209 */ /* 0x000fe40007810000 */
[----:B------:R-:W2:Y:S08]  /*17020*/  MUFU.TANH R33, R62 ;  /* 0x0000003e00217308 */ /* 0x000eb00000002400 */
[----:B------:R3:W-:Y:S02]  /*17030*/  MUFU.TANH R35, R67 ;  /* 0x0000004300237308 */ /* 0x0007e40000002400 */
[----:B---3--:R-:W-:-:S06]  /*17040*/  FSEL R67, R54, -INF , P3 ;  /* 0xff80000036437808 */ /* 0x008fcc0001800000 */
[----:B------:R3:W4:Y:S01]  /*17050*/  MUFU.TANH R31, R63 ;  /* 0x0000003f001f7308 */ /* 0x0007220000002400 */
[----:B------:R-:W-:Y:S02]  /*17060*/  ISETP.GT.AND P3, PT, R32, 0x40, PT ;  /* 0x000000402000780c */ /* 0x000fe40003f64270 */
[----:B------:R-:W-:Y:S02]  /*17070*/  FMNMX.FTZ R34, R67, R34, !PT ;  /* 0x0000002243227209 */ /* 0x000fe40007810000 */
[----:B0-----:R-:W-:Y:S02]  /*17080*/  FSEL R51, R58, -INF , P3 ;  /* 0xff8000003a337808 */ /* 0x001fe40001800000 */
[----:B---3--:R-:W-:Y:S01]  /*17090*/  FSEL R63, R55, -INF , P4 ;  /* 0xff800000373f7808 */ /* 0x008fe20002000000 */
[----:B------:R-:W0:Y:S01]  /*170a0*/  MUFU.TANH R66, R66 ;  /* 0x0000004200427308 */ /* 0x000e220000002400 */
[----:B------:R-:W-:Y:S02]  /*170b0*/  ISETP.GT.AND P4, PT, R32, 0x41, PT ;  /* 0x000000412000780c */ /* 0x000fe40003f84270 */
[----:B------:R-:W-:Y:S01]  /*170c0*/  FMNMX.FTZ R34, R63, R34, !PT ;  /* 0x000000223f227209 */ /* 0x000fe20007810000 */
[----:B------:R-:W-:Y:S01]  /*170d0*/  FMUL.FTZ R70, R2, R70 ;  /* 0x0000004602467220 */ /* 0x000fe20000410000 */
[----:B------:R-:W-:-:S02]  /*170e0*/  ISETP.GT.AND P3, PT, R32, 0x48, PT ;  /* 0x000000482000780c */ /* 0x000fc40003f64270 */
[----:B-1----:R-:W-:Y:S02]  /*170f0*/  FSEL R37, R37, -INF , P4 ;  /* 0xff80000025257808 */ /* 0x002fe40002000000 */
[----:B------:R-:W-:Y:S01]  /*17100*/  FMNMX.FTZ R34, R51, R34, !PT ;  /* 0x0000002233227209 */ /* 0x000fe20007810000 */
[----:B------:R-:W1:Y:S01]  /*17110*/  MUFU.TANH R39, R70 ;  /* 0x0000004600277308 */ /* 0x000e620000002400 */
[----:B------:R-:W-:Y:S02]  /*17120*/  ISETP.GT.AND P4, PT, R32, 0x49, PT ;  /* 0x000000492000780c */ /* 0x000fe40003f84270 */
[----:B--2---:R-:W-:Y:S02]  /*17130*/  FSEL R33, R33, -INF , P3 ;  /* 0xff80000021217808 */ /* 0x004fe40001800000 */
[----:B------:R-:W-:Y:S01]  /*17140*/  FMNMX.FTZ R34, R37, R34, !PT ;  /* 0x0000002225227209 */ /* 0x000fe20007810000 */
[C---:B------:R-:W-:Y:S01]  /*17150*/  FMUL.FTZ R9, R2.reuse, R36 ;  /* 0x0000002402097220 */ /* 0x040fe20000410000 */
[----:B------:R-:W-:Y:S01]  /*17160*/  FMUL.FTZ R74, R2, R74 ;  /* 0x0000004a024a7220 */ /* 0x000fe20000410000 */
[----:B------:R4:W2:Y:S01]  /*17170*/  MUFU.TANH R36, R27 ;  /* 0x0000001b00247308 */ /* 0x0008a20000002400 */
[----:B------:R-:W-:-:S02]  /*17180*/  ISETP.GT.AND P3, PT, R32, 0x50, PT ;  /* 0x000000502000780c */ /* 0x000fc40003f64270 */
[----:B------:R-:W-:Y:S01]  /*17190*/  FMNMX.FTZ R34, R33, R34, !PT ;  /* 0x0000002221227209 */ /* 0x000fe20007810000 */
[C---:B------:R-:W-:Y:S01]  /*171a0*/  FMUL.FTZ R20, R2.reuse, R45 ;  /* 0x0000002d02147220 */ /* 0x040fe20000410000 */
[----:B------:R-:W-:Y:S01]  /*171b0*/  FMUL.FTZ R75, R2, R75 ;  /* 0x0000004b024b7220 */ /* 0x000fe20000410000 */
[----:B----4-:R-:W-:Y:S02]  /*171c0*/  FSEL R27, R31, -INF , P4 ;  /* 0xff8000001f1b7808 */ /* 0x010fe40002000000 */
[----:B------:R-:W3:Y:S01]  /*171d0*/  MUFU.TANH R45, R74 ;  /* 0x0000004a002d7308 */ /* 0x000ee20000002400 */
[----:B------:R-:W-:Y:S02]  /*171e0*/  ISETP.GT.AND P4, PT, R32, 0x51, PT ;  /* 0x000000512000780c */ /* 0x000fe40003f84270 */
[----:B0-----:R-:W-:Y:S02]  /*171f0*/  FSEL R31, R66, -INF , P3 ;  /* 0xff800000421f7808 */ /* 0x001fe40001800000 */
[----:B------:R-:W-:Y:S01]  /*17200*/  FMNMX.FTZ R34, R27, R34, !PT ;  /* 0x000000221b227209 */ /* 0x000fe20007810000 */
[----:B------:R-:W-:Y:S01]  /*17210*/  FMUL.FTZ R78, R2, R78 ;  /* 0x0000004e024e7220 */ /* 0x000fe20000410000 */
[----:B------:R-:W-:Y:S01]  /*17220*/  ISETP.GT.AND P3, PT, R32, 0x58, PT ;  /* 0x000000582000780c */ /* 0x000fe20003f64270 */
[----:B------:R-:W0:Y:S01]  /*17230*/  MUFU.TANH R43, R75 ;  /* 0x0000004b002b7308 */ /* 0x000e220000002400 */
[----:B------:R-:W-:Y:S01]  /*17240*/  FSEL R35, R35, -INF , P4 ;  /* 0xff80000023237808 */ /* 0x000fe20002000000 */
[C---:B------:R-:W-:Y:S01]  /*17250*/  FMUL.FTZ R3, R2.reuse, R24 ;  /* 0x0000001802037220 */ /* 0x040fe20000410000 */
[----:B------:R-:W-:Y:S01]  /*17260*/  FMNMX.FTZ R34, R31, R34, !PT ;  /* 0x000000221f227209 */ /* 0x000fe20007810000 */
[C---:B------:R-:W-:Y:S01]  /*17270*/  FMUL.FTZ R24, R2.reuse, R49 ;  /* 0x0000003102187220 */ /* 0x040fe20000410000 */
[----:B------:R-:W-:Y:S01]  /*17280*/  FMUL.FTZ R79, R2, R79 ;  /* 0x0000004f024f7220 */ /* 0x000fe20000410000 */
[----:B------:R-:W-:-:S02]  /*17290*/  ISETP.GT.AND P4, PT, R32, 0x59, PT ;  /* 0x000000592000780c */ /* 0x000fc40003f84270 */
[----:B------:R-:W4:Y:S01]  /*172a0*/  MUFU.TANH R49, R78 ;  /* 0x0000004e00317308 */ /* 0x000f220000002400 */
[----:B-1----:R-:W-:Y:S01]  /*172b0*/  FSEL R39, R39, -INF , P3 ;  /* 0xff80000027277808 */ /* 0x002fe20001800000 */
[C---:B------:R-:W-:Y:S01]  /*172c0*/  FMUL.FTZ R6, R2.reuse, R28 ;  /* 0x0000001c02067220 */ /* 0x040fe20000410000 */
[----:B------:R-:W-:Y:S01]  /*172d0*/  FMNMX.FTZ R34, R35, R34, !PT ;  /* 0x0000002223227209 */ /* 0x000fe20007810000 */
[C---:B------:R-:W-:Y:S01]  /*172e0*/  FMUL.FTZ R28, R2.reuse, R53 ;  /* 0x00000035021c7220 */ /* 0x040fe20000410000 */
[----:B------:R-:W-:Y:S01]  /*172f0*/  FMUL.FTZ R82, R2, R82 ;  /* 0x0000005202527220 */ /* 0x000fe20000410000 */
[----:B------:R-:W-:Y:S02]  /*17300*/  ISETP.GT.AND P3, PT, R32, 0x60, PT ;  /* 0x000000602000780c */ /* 0x000fe40003f64270 */
[----:B------:R-:W1:Y:S01]  /*17310*/  MUFU.TANH R53, R79 ;  /* 0x0000004f00357308 */ /* 0x000e620000002400 */
[----:B--2---:R-:W-:Y:S02]  /*17320*/  FSEL R47, R36, -INF , P4 ;  /* 0xff800000242f7808 */ /* 0x004fe40002000000 */
[----:B------:R-:W-:Y:S01]  /*17330*/  FMNMX.FTZ R34, R39, R34, !PT ;  /* 0x0000002227227209 */ /* 0x000fe20007810000 */
[----:B------:R-:W-:Y:S01]  /*17340*/  FMUL.FTZ R83, R2, R83 ;  /* 0x0000005302537220 */ /* 0x000fe20000410000 */
[----:B------:R-:W-:Y:S01]  /*17350*/  ISETP.GT.AND P4, PT, R32, 0x61, PT ;  /* 0x000000612000780c */ /* 0x000fe20003f84270 */
[C---:B------:R-:W-:Y:S01]  /*17360*/  FMUL.FTZ R7, R2.reuse, R29 ;  /* 0x0000001d02077220 */ /* 0x040fe20000410000 */
[----:B---3--:R-:W-:Y:S01]  /*17370*/  FSEL R45, R45, -INF , P3 ;  /* 0xff8000002d2d7808 */ /* 0x008fe20001800000 */
[----:B------:R-:W2:Y:S01]  /*17380*/  MUFU.TANH R55, R82 ;  /* 0x0000005200377308 */ /* 0x000ea20000002400 */
[----:B------:R-:W-:Y:S01]  /*17390*/  FMNMX.FTZ R34, R47, R34, !PT ;  /* 0x000000222f227209 */ /* 0x000fe20007810000 */
[C---:B------:R-:W-:Y:S01]  /*173a0*/  FMUL.FTZ R86, R2.reuse, R86 ;  /* 0x0000005602567220 */ /* 0x040fe20000410000 */
[----:B------:R-:W-:Y:S01]  /*173b0*/  FMUL.FTZ R29, R2, R57 ;  /* 0x00000039021d7220 */ /* 0x000fe20000410000 */
[----:B------:R-:W-:-:S02]  /*173c0*/  ISETP.GT.AND P3, PT, R32, 0x68, PT ;  /* 0x000000682000780c */ /* 0x000fc40003f64270 */
[----:B0-----:R-:W-:Y:S02]  /*173d0*/  FSEL R43, R43, -INF , P4 ;  /* 0xff8000002b2b7808 */ /* 0x001fe40002000000 */
[----:B------:R-:W0:Y:S01]  /*173e0*/  MUFU.TANH R57, R83 ;  /* 0x0000005300397308 */ /* 0x000e220000002400 */
[----:B------:R-:W-:Y:S01]  /*173f0*/  FMNMX.FTZ R34, R45, R34, !PT ;  /* 0x000000222d227209 */ /* 0x000fe20007810000 */
[----:B------:R-:W-:Y:S01]  /*17400*/  FMUL.FTZ R87, R2, R87 ;  /* 0x0000005702577220 */ /* 0x000fe20000410000 */
[C---:B------:R-:W-:Y:S02]  /*17410*/  ISETP.GT.AND P4, PT, R32.reuse, 0x69, PT ;  /* 0x000000692000780c */ /* 0x040fe40003f84270 */
[----:B----4-:R-:W-:Y:S02]  /*17420*/  FSEL R49, R49, -INF , P3 ;  /* 0xff80000031317808 */ /* 0x010fe40001800000 */
[----:B------:R-:W-:Y:S01]  /*17430*/  FMNMX.FTZ R34, R43, R34, !PT ;  /* 0x000000222b227209 */ /* 0x000fe20007810000 */
[----:B------:R-:W3:Y:S01]  /*17440*/  MUFU.TANH R86, R86 ;  /* 0x0000005600567308 */ /* 0x000ee20000002400 */
[----:B------:R-:W-:-:S02]  /*17450*/  ISETP.GT.AND P3, PT, R32, 0x70, PT ;  /* 0x000000702000780c */ /* 0x000fc40003f64270 */
[----:B-1----:R-:W-:Y:S02]  /*17460*/  FSEL R53, R53, -INF , P4 ;  /* 0xff80000035357808 */ /* 0x002fe40002000000 */
[----:B------:R-:W-:-:S03]  /*17470*/  FMNMX.FTZ R34, R49, R34, !PT ;  /* 0x0000002231227209 */ /* 0x000fc60007810000 */
[----:B------:R-:W1:Y:S01]  /*17480*/  MUFU.TANH R59, R87 ;  /* 0x00000057003b7308 */ /* 0x000e620000002400 */
[C---:B------:R-:W-:Y:S02]  /*17490*/  ISETP.GT.AND P4, PT, R32.reuse, 0x71, PT ;  /* 0x000000712000780c */ /* 0x040fe40003f84270 */
[----:B--2---:R-:W-:Y:S02]  /*174a0*/  FSEL R55, R55, -INF , P3 ;  /* 0xff80000037377808 */ /* 0x004fe40001800000 */
[----:B------:R-:W-:Y:S02]  /*174b0*/  FMNMX.FTZ R34, R53, R34, !PT ;  /* 0x0000002235227209 */ /* 0x000fe40007810000 */
[----:B------:R-:W-:Y:S02]  /*174c0*/  ISETP.GT.AND P3, PT, R32, 0x78, PT ;  /* 0x000000782000780c */ /* 0x000fe40003f64270 */
[----:B0-----:R-:W-:Y:S02]  /*174d0*/  FSEL R57, R57, -INF , P4 ;  /* 0xff80000039397808 */ /* 0x001fe40002000000 */
[----:B------:R-:W-:-:S02]  /*174e0*/  FMNMX.FTZ R34, R55, R34, !PT ;  /* 0x0000002237227209 */ /* 0x000fc40007810000 */
[----:B------:R-:W-:Y:S01]  /*174f0*/  ISETP.GT.AND P4, PT, R32, 0x79, PT ;  /* 0x000000792000780c */ /* 0x000fe20003f84270 */
[----:B------:R-:W-:Y:S01]  /*17500*/  FMUL.FTZ R32, R2, R61 ;  /* 0x0000003d02207220 */ /* 0x000fe20000410000 */
[----:B---3--:R-:W-:Y:S02]  /*17510*/  FSEL R61, R86, -INF , P3 ;  /* 0xff800000563d7808 */ /* 0x008fe40001800000 */
[----:B------:R-:W-:Y:S02]  /*17520*/  FMNMX.FTZ R34, R57, R34, !PT ;  /* 0x0000002239227209 */ /* 0x000fe40007810000 */
[----:B-1----:R-:W-:Y:S02]  /*17530*/  FSEL R59, R59, -INF , P4 ;  /* 0xff8000003b3b7808 */ /* 0x002fe40002000000 */
[----:B------:R-:W-:-:S04]  /*17540*/  FMNMX.FTZ R34, R61, R34, !PT ;  /* 0x000000223d227209 */ /* 0x000fc80007810000 */
[----:B------:R-:W-:-:S05]  /*17550*/  FMNMX.FTZ R34, R59, R34, !PT ;  /* 0x000000223b227209 */ /* 0x000fca0007810000 */
[----:B------:R-:W0:Y:S01]  /*17560*/  SHFL.BFLY PT, R75, R34, 0x2, 0x1f ;  /* 0x0c401f00224b7f89 */ /* 0x000e2200000e0000 */
[----:B------:R1:W-:Y:S03]  /*17570*/  MUFU.TANH R36, R32 ;  /* 0x0000002000247308 */ /* 0x0003e60000002400 */
[----:B-1----:R-:W1:Y:S01]  /*17580*/  SHFL.IDX PT, R32, R26, RZ, 0x1c1f ;  /* 0x001c1fff1a207589 */ /* 0x002e6200000e0000 */
[----:B0-----:R-:W-:-:S05]  /*17590*/  FMNMX.FTZ R75, R34, R75, !PT ;  /* 0x0000004b224b7209 */ /* 0x001fca0007810000 */
[----:B------:R-:W0:Y:S01]  /*175a0*/  SHFL.BFLY PT, R34, R75, 0x1, 0x1f ;  /* 0x0c201f004b227f89 */ /* 0x000e2200000e0000 */
[----:B------:R-:W-:Y:S01]  /*175b0*/  FMUL.FTZ R4, R2, R25 ;  /* 0x0000001902047220 */ /* 0x000fe20000410000 */
[----:B------:R-:W-:Y:S01]  /*175c0*/  MUFU.TANH R3, R3 ;  /* 0x0000000300037308 */ /* 0x000fe20000002400 */
[----:B------:R-:W-:-:S07]  /*175d0*/  IMAD.U32 R164, RZ, RZ, UR6 ;  /* 0x00000006ffa47e24 */ /* 0x000fce000f8e00ff */
[----:B------:R-:W2:Y:S01]  /*175e0*/  MUFU.TANH R4, R4 ;  /* 0x0000000400047308 */ /* 0x000ea20000002400 */
[----:B-1----:R-:W-:-:S07]  /*175f0*/  VIADDMNMX R32, R32, R41, R30, PT ;  /* 0x0000002920207246 */ /* 0x002fce000380011e */
[----:B------:R-:W1:Y:S01]  /*17600*/  MUFU.TANH R6, R6 ;  /* 0x0000000600067308 */ /* 0x000e620000002400 */
[----:B0-----:R-:W-:-:S07]  /*17610*/  FMNMX.FTZ R165, R75, R34, !PT ;  /* 0x000000224ba57209 */ /* 0x001fce0007810000 */
[----:B------:R-:W-:Y:S01]  /*17620*/  MUFU.TANH R7, R7 ;  /* 0x0000000700077308 */ /* 0x000fe20000002400 */
[----:B------:R-:W-:Y:S01]  /*17630*/  FMUL.FTZ R73, R2, R73 ;  /* 0x0000004902497220 */ /* 0x000fe20000410000 */
[C---:B------:R-:W-:Y:S01]  /*17640*/  FSETP.NEU.FTZ.AND P3, PT, R165.reuse, -INF , PT ;  /* 0xff800000a500780b */ /* 0x040fe20003f7d000 */
[----:B------:R-:W-:-:S01]  /*17650*/  FFMA.FTZ R42, R165, R164, -8 ;  /* 0xc1000000a52a7423 */ /* 0x000fc200000100a4 */
[C---:B------:R-:W-:Y:S02]  /*17660*/  ISETP.GT.AND P4, PT, R32.reuse, RZ, PT ;  /* 0x000000ff2000720c */ /* 0x040fe40003f84270 */
[----:B------:R-:W-:Y:S02]  /*17670*/  ISETP.GT.AND P5, PT, R32, 0x1, PT ;  /* 0x000000012000780c */ /* 0x000fe40003fa4270 */
[----:B------:R-:W0:Y:S01]  /*17680*/  MUFU.TANH R5, R5 ;  /* 0x0000000500057308 */ /* 0x000e220000002400 */
[----:B------:R-:W-:Y:S01]  /*17690*/  FMUL.FTZ R65, R2, R65 ;  /* 0x0000004102417220 */ /* 0x000fe20000410000 */
[----:B------:R-:W-:Y:S01]  /*176a0*/  FSEL R42, R42, RZ, P3 ;  /* 0x000000ff2a2a7208 */ /* 0x000fe20001800000 */
[----:B------:R-:W-:Y:S01]  /*176b0*/  FMUL.FTZ R14, R2, R44 ;  /* 0x0000002c020e7220 */ /* 0x000fe20000410000 */
[----:B------:R-:W-:-:S02]  /*176c0*/  ISETP.GT.AND P3, PT, R32, 0x8, PT ;  /* 0x000000082000780c */ /* 0x000fc40003f64270 */
[----:B--2---:R-:W-:Y:S02]  /*176d0*/  FSEL R44, R4, -INF , P5 ;  /* 0xff800000042c7808 */ /* 0x004fe40002800000 */
[----:B------:R-:W-:Y:S01]  /*176e0*/  MUFU.TANH R10, R10 ;  /* 0x0000000a000a7308 */ /* 0x000fe20000002400 */
[C---:B------:R-:W-:Y:S01]  /*176f0*/  FMUL.FTZ R69, R2.reuse, R69 ;  /* 0x0000004502457220 */ /* 0x040fe20000410000 */
[----:B------:R-:W-:-:S06]  /*17700*/  FMUL.FTZ R11, R2, R40 ;  /* 0x00000028020b7220 */ /* 0x000fcc0000410000 */
[----:B------:R2:W-:Y:S02]  /*17710*/  MUFU.TANH R46, R73 ;  /* 0x00000049002e7308 */ /* 0x0005e40000002400 */
[----:B--2---:R-:W-:-:S06]  /*17720*/  FSEL R73, R3, -INF , P4 ;  /* 0xff80000003497808 */ /* 0x004fcc0002000000 */
[----:B------:R1:W-:Y:S01]  /*17730*/  MUFU.TANH R38, R65 ;  /* 0x0000004100267308 */ /* 0x0003e20000002400 */
[----:B------:R-:W-:-:S07]  /*17740*/  ISETP.GT.AND P4, PT, R32, 0x9, PT ;  /* 0x000000092000780c */ /* 0x000fce0003f84270 */
[----:B------:R-:W2:Y:S01]  /*17750*/  MUFU.TANH R9, R9 ;  /* 0x0000000900097308 */ /* 0x000ea20000002400 */
[----:B-1----:R-:W-:Y:S02]  /*17760*/  FSEL R65, R6, -INF , P3 ;  /* 0xff80000006417808 */ /* 0x002fe40001800000 */
[----:B------:R-:W-:Y:S02]  /*17770*/  FMNMX.FTZ R6, R73, R44, !PT ;  /* 0x0000002c49067209 */ /* 0x000fe40007810000 */
[----:B------:R-:W-:Y:S02]  /*17780*/  ISETP.GT.AND P3, PT, R32, 0x10, PT ;  /* 0x000000102000780c */ /* 0x000fe40003f64270 */
[----:B------:R-:W-:Y:S01]  /*17790*/  FMNMX.FTZ R6, R65, R6, !PT ;  /* 0x0000000641067209 */ /* 0x000fe20007810000 */
[----:B------:R-:W-:Y:S01]  /*177a0*/  MUFU.TANH R12, R12 ;  /* 0x0000000c000c7308 */ /* 0x000fe20000002400 */
[----:B------:R-:W-:Y:S01]  /*177b0*/  FMUL.FTZ R77, R2, R77 ;  /* 0x0000004d024d7220 */ /* 0x000fe20000410000 */
[----:B0-----:R-:W-:-:S06]  /*177c0*/  FSEL R75, R5, -INF , P3 ;  /* 0xff800000054b7808 */ /* 0x001fcc0001800000 */
[----:B------:R0:W-:Y:S01]  /*177d0*/  MUFU.TANH R40, R69 ;  /* 0x0000004500287308 */ /* 0x0001e20000002400 */
[----:B------:R-:W-:Y:S01]  /*177e0*/  FMUL.FTZ R15, R2, R48 ;  /* 0x00000030020f7220 */ /* 0x000fe20000410000 */
[----:B0-----:R-:W-:-:S06]  /*177f0*/  FSEL R69, R7, -INF , P4 ;  /* 0xff80000007457808 */ /* 0x001fcc0002000000 */
[----:B------:R-:W0:Y:S01]  /*17800*/  MUFU.TANH R11, R11 ;  /* 0x0000000b000b7308 */ /* 0x000e220000002400 */
[C---:B------:R-:W-:Y:S02]  /*17810*/  ISETP.GT.AND P4, PT, R32.reuse, 0x11, PT ;  /* 0x000000112000780c */ /* 0x040fe40003f84270 */
[----:B------:R-:W-:Y:S02]  /*17820*/  FMNMX.FTZ R6, R69, R6, !PT ;  /* 0x0000000645067209 */ /* 0x000fe40007810000 */
[----:B------:R-:W-:Y:S02]  /*17830*/  ISETP.GT.AND P3, PT, R32, 0x18, PT ;  /* 0x000000182000780c */ /* 0x000fe40003f64270 */
[----:B------:R-:W-:Y:S01]  /*17840*/  FMNMX.FTZ R6, R75, R6, !PT ;  /* 0x000000064b067209 */ /* 0x000fe20007810000 */
[----:B------:R-:W-:Y:S01]  /*17850*/  MUFU.TANH R13, R13 ;  /* 0x0000000d000d7308 */ /* 0x000fe20000002400 */
[----:B------:R-:W-:Y:S01]  /*17860*/  FMUL.FTZ R81, R2, R81 ;  /* 0x0000005102517220 */ /* 0x000fe20000410000 */
[----:B--2---:R-:W-:-:S06]  /*17870*/  FSEL R79, R9, -INF , P3 ;  /* 0xff800000094f7808 */ /* 0x004fcc0001800000 */
[----:B------:R1:W-:Y:S01]  /*17880*/  MUFU.TANH R48, R77 ;  /* 0x0000004d00307308 */ /* 0x0003e20000002400 */
[----:B------:R-:W-:Y:S02]  /*17890*/  ISETP.GT.AND P3, PT, R32, 0x20, PT ;  /* 0x000000202000780c */ /* 0x000fe40003f64270 */
[----:B-1----:R-:W-:-:S05]  /*178a0*/  FSEL R77, R10, -INF , P4 ;  /* 0xff8000000a4d7808 */ /* 0x002fca0002000000 */
[----:B------:R-:W1:Y:S01]  /*178b0*/  MUFU.TANH R14, R14 ;  /* 0x0000000e000e7308 */ /* 0x000e620000002400 */
[----:B------:R-:W-:Y:S02]  /*178c0*/  ISETP.GT.AND P4, PT, R32, 0x19, PT ;  /* 0x000000192000780c */ /* 0x000fe40003f84270 */
[----:B------:R-:W-:Y:S01]  /*178d0*/  FMNMX.FTZ R10, R77, R6, !PT ;  /* 0x000000064d0a7209 */ /* 0x000fe20007810000 */
[----:B------:R-:W-:-:S03]  /*178e0*/  FMUL.FTZ R85, R2, R85 ;  /* 0x0000005502557220 */ /* 0x000fc60000410000 */
[----:B------:R-:W-:Y:S01]  /*178f0*/  FMNMX.FTZ R10, R79, R10, !PT ;  /* 0x0000000a4f0a7209 */ /* 0x000fe20007810000 */
[----:B------:R-:W2:Y:S01]  /*17900*/  MUFU.TANH R20, R20 ;  /* 0x0000001400147308 */ /* 0x000ea20000002400 */
[----:B0-----:R-:W-:Y:S01]  /*17910*/  FSEL R83, R11, -INF , P3 ;  /* 0xff8000000b537808 */ /* 0x001fe20001800000 */
[----:B------:R-:W-:-:S06]  /*17920*/  FMUL.FTZ R21, R2, R52 ;  /* 0x0000003402157220 */ /* 0x000fcc0000410000 */
[----:B------:R0:W-:Y:S01]  /*17930*/  MUFU.TANH R50, R81 ;  /* 0x0000005100327308 */ /* 0x0001e20000002400 */
[----:B------:R-:W-:Y:S02]  /*17940*/  ISETP.GT.AND P3, PT, R32, 0x28, PT ;  /* 0x000000282000780c */ /* 0x000fe40003f64270 */
[----:B0-----:R-:W-:-:S05]  /*17950*/  FSEL R81, R12, -INF , P4 ;  /* 0xff8000000c517808 */ /* 0x001fca0002000000 */
[----:B------:R-:W0:Y:S01]  /*17960*/  MUFU.TANH R15, R15 ;  /* 0x0000000f000f7308 */ /* 0x000e220000002400 */
[----:B------:R-:W-:Y:S02]  /*17970*/  ISETP.GT.AND P4, PT, R32, 0x21, PT ;  /* 0x000000212000780c */ /* 0x000fe40003f84270 */
[----:B------:R-:W-:-:S04]  /*17980*/  FMNMX.FTZ R10, R81, R10, !PT ;  /* 0x0000000a510a7209 */ /* 0x000fc80007810000 */
[----:B------:R-:W-:Y:S01]  /*17990*/  FMNMX.FTZ R10, R83, R10, !PT ;  /* 0x0000000a530a7209 */ /* 0x000fe20007810000 */
[----:B------:R-:W3:Y:S01]  /*179a0*/  MUFU.TANH R24, R24 ;  /* 0x0000001800187308 */ /* 0x000ee20000002400 */
[----:B-1----:R-:W-:Y:S01]  /*179b0*/  FSEL R87, R14, -INF , P3 ;  /* 0xff8000000e577808 */ /* 0x002fe20001800000 */
[----:B------:R-:W-:-:S06]  /*179c0*/  FMUL.FTZ R25, R2, R56 ;  /* 0x0000003802197220 */ /* 0x000fcc0000410000 */
[----:B------:R1:W-:Y:S01]  /*179d0*/  MUFU.TANH R34, R85 ;  /* 0x0000005500227308 */ /* 0x0003e20000002400 */
[----:B------:R-:W-:-:S01]  /*179e0*/  FFMA.FTZ R9, R99, R164, -R42 ;  /* 0x000000a463097223 */ /* 0x000fc2000001082a */
[----:B-1----:R-:W-:-:S06]  /*179f0*/  FSEL R85, R13, -INF , P4 ;  /* 0xff8000000d557808 */ /* 0x002fcc0002000000 */
[----:B------:R-:W-:Y:S01]  /*17a00*/  MUFU.TANH R21, R21 ;  /* 0x0000001500157308 */ /* 0x000fe20000002400 */
[C---:B------:R-:W-:Y:S02]  /*17a10*/  ISETP.GT.AND P4, PT, R32.reuse, 0x29, PT ;  /* 0x000000292000780c */ /* 0x040fe40003f84270 */
[----:B------:R-:W-:Y:S02]  /*17a20*/  FMNMX.FTZ R12, R85, R10, !PT ;  /* 0x0000000a550c7209 */ /* 0x000fe40007810000 */
[----:B------:R-:W-:Y:S02]  /*17a30*/  ISETP.GT.AND P3, PT, R32, 0x30, PT ;  /* 0x000000302000780c */ /* 0x000fe40003f64270 */
[----:B--2---:R-:W-:Y:S01]  /*17a40*/  FSEL R99, R20, -INF , P4 ;  /* 0xff80000014637808 */ /* 0x004fe20002000000 */
[----:B------:R-:W1:Y:S01]  /*17a50*/  MUFU.TANH R28, R28 ;  /* 0x0000001c001c7308 */ /* 0x000e620000002400 */
[----:B------:R-:W-:Y:S01]  /*17a60*/  FMNMX.FTZ R12, R87, R12, !PT ;  /* 0x0000000c570c7209 */ /* 0x000fe20007810000 */
[----:B------:R-:W-:Y:S01]  /*17a70*/  FFMA.FTZ R7, R101, R164, -R42 ;  /* 0x000000a465077223 */ /* 0x000fe2000001082a */
[----:B------:R-:W-:Y:S01]  /*17a80*/  ISETP.GT.AND P4, PT, R32, 0x31, PT ;  /* 0x000000312000780c */ /* 0x000fe20003f84270 */
[----:B------:R-:W-:Y:S01]  /*17a90*/  FMUL.FTZ R60, R2, R60 ;  /* 0x0000003c023c7220 */ /* 0x000fe20000410000 */
[----:B0-----:R-:W-:-:S02]  /*17aa0*/  FSEL R101, R15, -INF , P3 ;  /* 0xff8000000f657808 */ /* 0x001fc40001800000 */
[----:B------:R-:W-:Y:S01]  /*17ab0*/  FMNMX.FTZ R12, R99, R12, !PT ;  /* 0x0000000c630c7209 */ /* 0x000fe20007810000 */
[----:B------:R-:W0:Y:S01]  /*17ac0*/  MUFU.TANH R25, R25 ;  /* 0x0000001900197308 */ /* 0x000e220000002400 */
[----:B------:R-:W-:-:S01]  /*17ad0*/  FFMA.FTZ R103, R103, R164, -R42 ;  /* 0x000000a467677223 */ /* 0x000fc2000001082a */
[--C-:B------:R-:W-:Y:S01]  /*17ae0*/  FFMA.FTZ R225, R97, R164, -R42.reuse ;  /* 0x000000a461e17223 */ /* 0x100fe2000001082a */
[----:B------:R-:W-:Y:S02]  /*17af0*/  ISETP.GT.AND P3, PT, R32, 0x38, PT ;  /* 0x000000382000780c */ /* 0x000fe40003f64270 */
[----:B---3--:R-:W-:Y:S02]  /*17b00*/  FSEL R97, R24, -INF , P4 ;  /* 0xff80000018617808 */ /* 0x008fe40002000000 */
[----:B------:R-:W-:Y:S01]  /*17b10*/  FMNMX.FTZ R12, R101, R12, !PT ;  /* 0x0000000c650c7209 */ /* 0x000fe20007810000 */
[----:B------:R-:W2:Y:S01]  /*17b20*/  MUFU.TANH R29, R29 ;  /* 0x0000001d001d7308 */ /* 0x000ea20000002400 */
[----:B------:R-:W-:Y:S01]  /*17b30*/  ISETP.GT.AND P4, PT, R32, 0x39, PT ;  /* 0x000000392000780c */ /* 0x000fe20003f84270 */
[----:B------:R-:W-:Y:S01]  /*17b40*/  FMUL.FTZ R64, R2, R64 ;  /* 0x0000004002407220 */ /* 0x000fe20000410000 */
[----:B------:R-:W-:Y:S01]  /*17b50*/  FMNMX.FTZ R14, R97, R12, !PT ;  /* 0x0000000c610e7209 */ /* 0x000fe20007810000 */
[----:B------:R-:W-:-:S04]  /*17b60*/  FFMA.FTZ R11, R95, R164, -R42 ;  /* 0x000000a45f0b7223 */ /* 0x000fc8000001082a */
[----:B------:R-:W3:Y:S01]  /*17b70*/  MUFU.TANH R60, R60 ;  /* 0x0000003c003c7308 */ /* 0x000ee20000002400 */
[----:B-1----:R-:W-:-:S07]  /*17b80*/  FSEL R95, R28, -INF , P4 ;  /* 0xff8000001c5f7808 */ /* 0x002fce0002000000 */
[----:B------:R1:W-:Y:S01]  /*17b90*/  MUFU.EX2 R6, R103 ;  /* 0x0000006700067308 */ /* 0x0003e20000000800 */
[----:B------:R-:W-:-:S01]  /*17ba0*/  FFMA.FTZ R5, R105, R164, -R42 ;  /* 0x000000a469057223 */ /* 0x000fc2000001082a */
[----:B-1----:R-:W-:Y:S02]  /*17bb0*/  FSEL R103, R21, -INF , P3 ;  /* 0xff80000015677808 */ /* 0x002fe40001800000 */
[C---:B------:R-:W-:Y:S02]  /*17bc0*/  ISETP.GT.AND P3, PT, R32.reuse, 0x40, PT ;  /* 0x000000402000780c */ /* 0x040fe40003f64270 */
[----:B------:R-:W-:Y:S02]  /*17bd0*/  FMNMX.FTZ R14, R103, R14, !PT ;  /* 0x0000000e670e7209 */ /* 0x000fe40007810000 */
[----:B------:R-:W1:Y:S01]  /*17be0*/  MUFU.TANH R64, R64 ;  /* 0x0000004000407308 */ /* 0x000e620000002400 */
[----:B------:R-:W-:Y:S01]  /*17bf0*/  ISETP.GT.AND P4, PT, R32, 0x41, PT ;  /* 0x000000412000780c */ /* 0x000fe20003f84270 */
[----:B------:R-:W-:Y:S01]  /*17c00*/  FMUL.FTZ R68, R2, R68 ;  /* 0x0000004402447220 */ /* 0x000fe20000410000 */
[----:B0-----:R-:W-:-:S02]  /*17c10*/  FSEL R105, R25, -INF , P3 ;  /* 0xff80000019697808 */ /* 0x001fc40001800000 */
[----:B------:R-:W-:-:S03]  /*17c20*/  FMNMX.FTZ R14, R95, R14, !PT ;  /* 0x0000000e5f0e7209 */ /* 0x000fc60007810000 */
[----:B------:R0:W-:Y:S01]  /*17c30*/  MUFU.EX2 R10, R9 ;  /* 0x00000009000a7308 */ /* 0x0001e20000000800 */
[----:B------:R-:W-:Y:S02]  /*17c40*/  ISETP.GT.AND P3, PT, R32, 0x48, PT ;  /* 0x000000482000780c */ /* 0x000fe40003f64270 */
[----:B------:R-:W-:Y:S01]  /*17c50*/  FMNMX.FTZ R14, R105, R14, !PT ;  /* 0x0000000e690e7209 */ /* 0x000fe20007810000 */
[----:B------:R-:W-:-:S01]  /*17c60*/  FFMA.FTZ R4, R107, R164, -R42 ;  /* 0x000000a46b047223 */ /* 0x000fc2000001082a */
[----:B0-----:R-:W-:Y:S01]  /*17c70*/  FFMA.FTZ R9, R93, R164, -R42 ;  /* 0x000000a45d097223 */ /* 0x001fe2000001082a */
[----:B--2---:R-:W-:Y:S02]  /*17c80*/  FSEL R93, R29, -INF , P4 ;  /* 0xff8000001d5d7808 */ /* 0x004fe40002000000 */
[----:B------:R-:W0:Y:S01]  /*17c90*/  MUFU.TANH R68, R68 ;  /* 0x0000004400447308 */ /* 0x000e220000002400 */
[----:B------:R-:W-:Y:S01]  /*17ca0*/  ISETP.GT.AND P4, PT, R32, 0x49, PT ;  /* 0x000000492000780c */ /* 0x000fe20003f84270 */
[----:B------:R-:W-:Y:S01]  /*17cb0*/  FMUL.FTZ R72, R2, R72 ;  /* 0x0000004802487220 */ /* 0x000fe20000410000 */
[----:B---3--:R-:W-:-:S02]  /*17cc0*/  FSEL R107, R60, -INF , P3 ;  /* 0xff8000003c6b7808 */ /* 0x008fc40001800000 */
[----:B------:R-:W-:Y:S01]  /*17cd0*/  FMNMX.FTZ R20, R93, R14, !PT ;  /* 0x0000000e5d147209 */ /* 0x000fe20007810000 */
[----:B------:R-:W-:-:S02]  /*17ce0*/  FFMA.FTZ R109, R109, R164, -R42 ;  /* 0x000000a46d6d7223 */ /* 0x000fc4000001082a */
[----:B------:R2:W-:Y:S01]  /*17cf0*/  MUFU.EX2 R12, R11 ;  /* 0x0000000b000c7308 */ /* 0x0005e20000000800 */
[----:B------:R-:W-:Y:S02]  /*17d00*/  ISETP.GT.AND P3, PT, R32, 0x50, PT ;  /* 0x000000502000780c */ /* 0x000fe40003f64270 */
[----:B------:R-:W-:Y:S01]  /*17d10*/  FMNMX.FTZ R20, R107, R20, !PT ;  /* 0x000000146b147209 */ /* 0x000fe20007810000 */
[----:B--2---:R-:W-:-:S01]  /*17d20*/  FFMA.FTZ R11, R91, R164, -R42 ;  /* 0x000000a45b0b7223 */ /* 0x004fc2000001082a */
[----:B------:R-:W-:-:S03]  /*17d30*/  FSEL R91, R36, -INF , P4 ;  /* 0xff800000245b7808 */ /* 0x000fc60002000000 */
[----:B------:R-:W2:Y:S01]  /*17d40*/  MUFU.TANH R72, R72 ;  /* 0x0000004800487308 */ /* 0x000ea20000002400 */
[----:B------:R-:W-:Y:S01]  /*17d50*/  ISETP.GT.AND P4, PT, R32, 0x51, PT ;  /* 0x000000512000780c */ /* 0x000fe20003f84270 */
[----:B------:R-:W-:Y:S01]  /*17d60*/  FMUL.FTZ R76, R2, R76 ;  /* 0x0000004c024c7220 */ /* 0x000fe20000410000 */
[----:B------:R-:W-:Y:S01]  /*17d70*/  FMNMX.FTZ R20, R91, R20, !PT ;  /* 0x000000145b147209 */ /* 0x000fe20007810000 */
[----:B------:R-:W-:-:S04]  /*17d80*/  FFMA.FTZ R111, R111, R164, -R42 ;  /* 0x000000a46f6f7223 */ /* 0x000fc8000001082a */
[----:B------:R1:W-:Y:S01]  /*17d90*/  MUFU.EX2 R3, R109 ;  /* 0x0000006d00037308 */ /* 0x0003e20000000800 */
[----:B------:R-:W-:-:S01]  /*17da0*/  FFMA.FTZ R227, R89, R164, -R42 ;  /* 0x000000a459e37223 */ /* 0x000fc2000001082a */
[----:B------:R-:W-:Y:S02]  /*17db0*/  FSEL R89, R38, -INF , P4 ;  /* 0xff80000026597808 */ /* 0x000fe40002000000 */
[----:B-1----:R-:W-:Y:S02]  /*17dc0*/  FSEL R109, R64, -INF , P3 ;  /* 0xff800000406d7808 */ /* 0x002fe40001800000 */
[C---:B------:R-:W-:Y:S02]  /*17dd0*/  ISETP.GT.AND P3, PT, R32.reuse, 0x58, PT ;  /* 0x000000582000780c */ /* 0x040fe40003f64270 */
[----:B------:R-:W-:Y:S01]  /*17de0*/  FMNMX.FTZ R20, R109, R20, !PT ;  /* 0x000000146d147209 */ /* 0x000fe20007810000 */
[----:B------:R-:W1:Y:S01]  /*17df0*/  MUFU.TANH R76, R76 ;  /* 0x0000004c004c7308 */ /* 0x000e620000002400 */
[----:B------:R-:W-:Y:S01]  /*17e00*/  ISETP.GT.AND P4, PT, R32, 0x59, PT ;  /* 0x000000592000780c */ /* 0x000fe20003f84270 */
[----:B------:R-:W-:Y:S01]  /*17e10*/  FMUL.FTZ R80, R2, R80 ;  /* 0x0000005002507220 */ /* 0x000fe20000410000 */
[----:B------:R-:W-:Y:S01]  /*17e20*/  FMNMX.FTZ R24, R89, R20, !PT ;  /* 0x0000001459187209 */ /* 0x000fe20007810000 */
[----:B------:R-:W-:-:S04]  /*17e30*/  FFMA.FTZ R113, R113, R164, -R42 ;  /* 0x000000a471717223 */ /* 0x000fc8000001082a */
[----:B------:R0:W-:Y:S01]  /*17e40*/  MUFU.EX2 R41, R111 ;  /* 0x0000006f00297308 */ /* 0x0001e20000000800 */
[----:B------:R-:W-:-:S01]  /*17e50*/  FFMA.FTZ R13, R71, R164, -R42 ;  /* 0x000000a4470d7223 */ /* 0x000fc2000001082a */
[----:B------:R-:W-:Y:S02]  /*17e60*/  FSEL R71, R40, -INF , P4 ;  /* 0xff80000028477808 */ /* 0x000fe40002000000 */
[----:B0-----:R-:W-:Y:S02]  /*17e70*/  FSEL R111, R68, -INF , P3 ;  /* 0xff800000446f7808 */ /* 0x001fe40001800000 */
[C---:B------:R-:W-:Y:S02]  /*17e80*/  ISETP.GT.AND P3, PT, R32.reuse, 0x60, PT ;  /* 0x000000602000780c */ /* 0x040fe40003f64270 */
[----:B------:R-:W-:Y:S01]  /*17e90*/  FMNMX.FTZ R24, R111, R24, !PT ;  /* 0x000000186f187209 */ /* 0x000fe20007810000 */
[----:B------:R-:W0:Y:S01]  /*17ea0*/  MUFU.TANH R80, R80 ;  /* 0x0000005000507308 */ /* 0x000e220000002400 */
[----:B------:R-:W-:Y:S01]  /*17eb0*/  ISETP.GT.AND P4, PT, R32, 0x61, PT ;  /* 0x000000612000780c */ /* 0x000fe20003f84270 */
[----:B------:R-:W-:Y:S01]  /*17ec0*/  FMUL.FTZ R84, R2, R84 ;  /* 0x0000005402547220 */ /* 0x000fe20000410000 */
[----:B------:R-:W-:-:S05]  /*17ed0*/  FMNMX.FTZ R24, R71, R24, !PT ;  /* 0x0000001847187209 */ /* 0x000fca0007810000 */
[----:B------:R2:W-:Y:S02]  /*17ee0*/  MUFU.EX2 R26, R113 ;  /* 0x00000071001a7308 */ /* 0x0005e40000000800 */
[----:B--2---:R-:W-:-:S06]  /*17ef0*/  FSEL R113, R72, -INF , P3 ;  /* 0xff80000048717808 */ /* 0x004fcc0001800000 */
[----:B------:R2:W-:Y:S01]  /*17f00*/  MUFU.EX2 R14, R11 ;  /* 0x0000000b000e7308 */ /* 0x0005e20000000800 */
[----:B------:R-:W-:Y:S02]  /*17f10*/  ISETP.GT.AND P3, PT, R32, 0x68, PT ;  /* 0x000000682000780c */ /* 0x000fe40003f64270 */
[----:B------:R-:W-:Y:S01]  /*17f20*/  FMNMX.FTZ R24, R113, R24, !PT ;  /* 0x0000001871187209 */ /* 0x000fe20007810000 */
[----:B--2---:R-:W-:-:S01]  /*17f30*/  FFMA.FTZ R11, R67, R164, -R42 ;  /* 0x000000a4430b7223 */ /* 0x004fc2000001082a */
[----:B------:R-:W-:-:S03]  /*17f40*/  FSEL R67, R46, -INF , P4 ;  /* 0xff8000002e437808 */ /* 0x000fc60002000000 */
[----:B------:R-:W2:Y:S01]  /*17f50*/  MUFU.TANH R84, R84 ;  /* 0x0000005400547308 */ /* 0x000ea20000002400 */
[----:B------:R-:W-:Y:S02]  /*17f60*/  ISETP.GT.AND P4, PT, R32, 0x69, PT ;  /* 0x000000692000780c */ /* 0x000fe40003f84270 */
[----:B-1----:R-:W-:Y:S02]  /*17f70*/  FSEL R115, R76, -INF , P3 ;  /* 0xff8000004c737808 */ /* 0x002fe40001800000 */
[----:B------:R-:W-:Y:S01]  /*17f80*/  FMNMX.FTZ R28, R67, R24, !PT ;  /* 0x00000018431c7209 */ /* 0x000fe20007810000 */
[----:B------:R-:W-:Y:S01]  /*17f90*/  FFMA.FTZ R15, R63, R164, -R42 ;  /* 0x000000a43f0f7223 */ /* 0x000fe2000001082a */
[----:B------:R-:W-:Y:S02]  /*17fa0*/  ISETP.GT.AND P3, PT, R32, 0x70, PT ;  /* 0x000000702000780c */ /* 0x000fe40003f64270 */
[----:B------:R-:W-:Y:S02]  /*17fb0*/  FSEL R63, R48, -INF , P4 ;  /* 0xff800000303f7808 */ /* 0x000fe40002000000 */
[----:B------:R-:W-:-:S02]  /*17fc0*/  FMNMX.FTZ R28, R115, R28, !PT ;  /* 0x0000001c731c7209 */ /* 0x000fc40007810000 */
[----:B------:R-:W-:Y:S02]  /*17fd0*/  ISETP.GT.AND P4, PT, R32, 0x71, PT ;  /* 0x000000712000780c */ /* 0x000fe40003f84270 */
[----:B0-----:R-:W-:Y:S02]  /*17fe0*/  FSEL R117, R80, -INF , P3 ;  /* 0xff80000050757808 */ /* 0x001fe40001800000 */
[----:B------:R-:W-:Y:S01]  /*17ff0*/  FMNMX.FTZ R28, R63, R28, !PT ;  /* 0x0000001c3f1c7209 */ /* 0x000fe20007810000 */
[----:B------:R0:W-:Y:S01]  /*18000*/  MUFU.EX2 R20, R13 ;  /* 0x0000000d00147308 */ /* 0x0001e20000000800 */
[----:B------:R-:W-:Y:S02]  /*18010*/  ISETP.GT.AND P3, PT, R32, 0x78, PT ;  /* 0x000000782000780c */ /* 0x000fe40003f64270 */
[----:B------:R-:W-:Y:S01]  /*18020*/  FMNMX.FTZ R28, R117, R28, !PT ;  /* 0x0000001c751c7209 */ /* 0x000fe20007810000 */
[----:B0-----:R-:W-:-:S01]  /*18030*/  FFMA.FTZ R13, R51, R164, -R42 ;  /* 0x000000a4330d7223 */ /* 0x001fc2000001082a */
[----:B------:R-:W-:-:S02]  /*18040*/  FSEL R51, R50, -INF , P4 ;  /* 0xff80000032337808 */ /* 0x000fc40002000000 */
[----:B------:R-:W-:Y:S02]  /*18050*/  ISETP.GT.AND P4, PT, R32, 0x79, PT ;  /* 0x000000792000780c */ /* 0x000fe40003f84270 */
[----:B--2---:R-:W-:Y:S02]  /*18060*/  FSEL R119, R84, -INF , P3 ;  /* 0xff80000054777808 */ /* 0x004fe40001800000 */
[----:B------:R-:W-:Y:S01]  /*18070*/  FMNMX.FTZ R30, R51, R28, !PT ;  /* 0x0000001c331e7209 */ /* 0x000fe20007810000 */
[----:B------:R-:W-:Y:S01]  /*18080*/  FFMA.FTZ R21, R37, R164, -R42 ;  /* 0x000000a425157223 */ /* 0x000fe2000001082a */
[----:B------:R-:W-:Y:S02]  /*18090*/  FSEL R37, R34, -INF , P4 ;  /* 0xff80000022257808 */ /* 0x000fe40002000000 */
[----:B------:R-:W-:-:S04]  /*180a0*/  FMNMX.FTZ R30, R119, R30, !PT ;  /* 0x0000001e771e7209 */ /* 0x000fc80007810000 */
[----:B------:R-:W-:-:S05]  /*180b0*/  FMNMX.FTZ R29, R37, R30, !PT ;  /* 0x0000001e251d7209 */ /* 0x000fca0007810000 */
[----:B------:R-:W0:Y:S01]  /*180c0*/  SHFL.BFLY PT, R36, R29, 0x2, 0x1f ;  /* 0x0c401f001d247f89 */ /* 0x000e2200000e0000 */
[----:B------:R1:W-:Y:S02]  /*180d0*/  MUFU.EX2 R24, R15 ;  /* 0x0000000f00187308 */ /* 0x0003e40000000800 */
[----:B-1----:R-:W-:-:S01]  /*180e0*/  FFMA.FTZ R15, R33, R164, -R42 ;  /* 0x000000a4210f7223 */ /* 0x002fc2000001082a */
[----:B0-----:R-:W-:-:S05]  /*180f0*/  FMNMX.FTZ R33, R29, R36, !PT ;  /* 0x000000241d217209 */ /* 0x001fca0007810000 */
[----:B------:R-:W0:Y:S01]  /*18100*/  SHFL.BFLY PT, R40, R33, 0x1, 0x1f ;  /* 0x0c201f0021287f89 */ /* 0x000e2200000e0000 */
[----:B------:R-:W-:-:S01]  /*18110*/  FFMA.FTZ R34, R35, R164, -R42 ;  /* 0x000000a423227223 */ /* 0x000fc2000001082a */
[----:B0-----:R-:W-:-:S04]  /*18120*/  FMNMX.FTZ R191, R33, R40, !PT ;  /* 0x0000002821bf7209 */ /* 0x001fc80007810000 */
[C---:B------:R-:W-:Y:S01]  /*18130*/  FSETP.NEU.FTZ.AND P3, PT, R191.reuse, -INF , PT ;  /* 0xff800000bf00780b */ /* 0x040fe20003f7d000 */
[----:B------:R-:W-:-:S05]  /*18140*/  FFMA.FTZ R35, R191, R164, -8 ;  /* 0xc1000000bf237423 */ /* 0x000fca00000100a4 */
[----:B------:R-:W-:-:S05]  /*18150*/  FSEL R46, R35, RZ, P3 ;  /* 0x000000ff232e7208 */ /* 0x000fca0001800000 */
[-CC-:B------:R-:W-:Y:S01]  /*18160*/  FFMA.FTZ R73, R73, R164.reuse, -R46.reuse ;  /* 0x000000a449497223 */ /* 0x180fe2000001082e */
[----:B------:R-:W-:-:S01]  /*18170*/  FFMA.FTZ R44, R44, R164, -R46 ;  /* 0x000000a42c2c7223 */ /* 0x000fc2000001082e */
[-CC-:B------:R-:W-:Y:S01]  /*18180*/  FFMA.FTZ R65, R65, R164.reuse, -R46.reuse ;  /* 0x000000a441417223 */ /* 0x180fe2000001082e */
[----:B------:R-:W-:Y:S01]  /*18190*/  MUFU.EX2 R4, R4 ;  /* 0x0000000400047308 */ /* 0x000fe20000000800 */
[----:B------:R-:W-:-:S01]  /*181a0*/  FFMA.FTZ R69, R69, R164, -R46 ;  /* 0x000000a445457223 */ /* 0x000fc2000001082e */
[----:B------:R-:W-:-:S06]  /*181b0*/  FFMA.FTZ R75, R75, R164, -R46 ;  /* 0x000000a44b4b7223 */ /* 0x000fcc000001082e */
[----:B------:R-:W-:Y:S08]  /*181c0*/  MUFU.EX2 R73, R73 ;  /* 0x0000004900497308 */ /* 0x000ff00000000800 */
[----:B------:R-:W0:Y:S08]  /*181d0*/  MUFU.EX2 R44, R44 ;  /* 0x0000002c002c7308 */ /* 0x000e300000000800 */
[----:B------:R-:W1:Y:S01]  /*181e0*/  MUFU.EX2 R65, R65 ;  /* 0x0000004100417308 */ /* 0x000e620000000800 */
[----:B------:R-:W-:-:S01]  /*181f0*/  FFMA.FTZ R77, R77, R164, -R46 ;  /* 0x000000a44d4d7223 */ /* 0x000fc2000001082e */
[----:B------:R-:W-:-:S06]  /*18200*/  FADD.FTZ R56, R26, R41 ;  /* 0x000000291a387221 */ /* 0x000fcc0000010000 */
[----:B------:R-:W2:Y:S01]  /*18210*/  MUFU.EX2 R5, R5 ;  /* 0x0000000500057308 */ /* 0x000ea20000000800 */
[----:B------:R-:W-:-:S07]  /*18220*/  FFMA.FTZ R79, R79, R164, -R46 ;  /* 0x000000a44f4f7223 */ /* 0x000fce000001082e */
[----:B------:R-:W3:Y:S01]  /*18230*/  MUFU.EX2 R48, R69 ;  /* 0x0000004500307308 */ /* 0x000ee20000000800 */
[----:B------:R-:W-:-:S01]  /*18240*/  FADD.FTZ R35, R3, R56 ;  /* 0x0000003803237221 */ /* 0x000fc20000010000 */
[----:B0-----:R-:W-:-:S06]  /*18250*/  FADD.FTZ R56, R73, R44 ;  /* 0x0000002c49387221 */ /* 0x001fcc0000010000 */
[----:B------:R-:W0:Y:S01]  /*18260*/  MUFU.EX2 R75, R75 ;  /* 0x0000004b004b7308 */ /* 0x000e220000000800 */
[----:B------:R-:W-:-:S01]  /*18270*/  FFMA.FTZ R81, R81, R164, -R46 ;  /* 0x000000a451517223 */ /* 0x000fc2000001082e */
[----:B------:R-:W-:-:S06]  /*18280*/  FADD.FTZ R58, R4, R35 ;  /* 0x00000023043a7221 */ /* 0x000fcc0000010000 */
[----:B------:R-:W4:Y:S01]  /*18290*/  MUFU.EX2 R7, R7 ;  /* 0x0000000700077308 */ /* 0x000f220000000800 */
[----:B-1----:R-:W-:-:S01]  /*182a0*/  FADD.FTZ R35, R65, R56 ;  /* 0x0000003841237221 */ /* 0x002fc20000010000 */
[----:B------:R-:W-:-:S06]  /*182b0*/  FFMA.FTZ R83, R83, R164, -R46 ;  /* 0x000000a453537223 */ /* 0x000fcc000001082e */
[----:B------:R-:W1:Y:S01]  /*182c0*/  MUFU.EX2 R230, R77 ;  /* 0x0000004d00e67308 */ /* 0x000e620000000800 */
[----:B------:R-:W-:-:S01]  /*182d0*/  FFMA.FTZ R32, R39, R164, -R42 ;  /* 0x000000a427207223 */ /* 0x000fc2000001082a */
[----:B--2---:R-:W-:Y:S01]  /*182e0*/  FADD.FTZ R39, R5, R58 ;  /* 0x0000003a05277221 */ /* 0x004fe20000010000 */
[----:B---3--:R-:W-:-:S05]  /*182f0*/  FADD.FTZ R56, R48, R35 ;  /* 0x0000002330387221 */ /* 0x008fca0000010000 */
[----:B------:R-:W2:Y:S01]  /*18300*/  MUFU.EX2 R79, R79 ;  /* 0x0000004f004f7308 */ /* 0x000ea20000000800 */
[----:B------:R-:W-:-:S01]  /*18310*/  FFMA.FTZ R85, R85, R164, -R46 ;  /* 0x000000a455557223 */ /* 0x000fc2000001082e */
[----:B------:R-:W-:-:S06]  /*18320*/  FADD.FTZ R58, R6, R39 ;  /* 0x00000027063a7221 */ /* 0x000fcc0000010000 */
[----:B------:R-:W3:Y:S01]  /*18330*/  MUFU.EX2 R225, R225 ;  /* 0x000000e100e17308 */ /* 0x000ee20000000800 */
[----:B0-----:R-:W-:-:S01]  /*18340*/  FADD.FTZ R35, R75, R56 ;  /* 0x000000384b237221 */ /* 0x001fc20000010000 */
[----:B------:R-:W-:-:S06]  /*18350*/  FFMA.FTZ R87, R87, R164, -R46 ;  /* 0x000000a457577223 */ /* 0x000fcc000001082e */
[----:B------:R-:W0:Y:S01]  /*18360*/  MUFU.EX2 R50, R81 ;  /* 0x0000005100327308 */ /* 0x000e220000000800 */
[----:B----4-:R-:W-:-:S01]  /*18370*/  FADD.FTZ R39, R7, R58 ;  /* 0x0000003a07277221 */ /* 0x010fc20000010000 */
[----:B-1----:R-:W-:-:S06]  /*18380*/  FADD.FTZ R56, R230, R35 ;  /* 0x00000023e6387221 */ /* 0x002fcc0000010000 */
[----:B------:R-:W1:Y:S01]  /*18390*/  MUFU.EX2 R83, R83 ;  /* 0x0000005300537308 */ /* 0x000e620000000800 */
[----:B------:R-:W-:-:S01]  /*183a0*/  FFMA.FTZ R99, R99, R164, -R46 ;  /* 0x000000a463637223 */ /* 0x000fc2000001082e */
[----:B------:R-:W-:-:S06]  /*183b0*/  FADD.FTZ R58, R10, R39 ;  /* 0x000000270a3a7221 */ /* 0x000fcc0000010000 */
[----:B------:R-:W4:Y:S01]  /*183c0*/  MUFU.EX2 R9, R9 ;  /* 0x0000000900097308 */ /* 0x000f220000000800 */
[----:B--2---:R-:W-:-:S01]  /*183d0*/  FADD.FTZ R35, R79, R56 ;  /* 0x000000384f237221 */ /* 0x004fc20000010000 */
[----:B------:R-:W-:-:S06]  /*183e0*/  FFMA.FTZ R101, R101, R164, -R46 ;  /* 0x000000a465657223 */ /* 0x000fcc000001082e */
[----:B------:R-:W2:Y:S01]  /*183f0*/  MUFU.EX2 R224, R85 ;  /* 0x0000005500e07308 */ /* 0x000ea20000000800 */
[----:B---3--:R-:W-:-:S01]  /*18400*/  FADD.FTZ R39, R225, R58 ;  /* 0x0000003ae1277221 */ /* 0x008fc20000010000 */
[----:B0-----:R-:W-:-:S06]  /*18410*/  FADD.FTZ R56, R50, R35 ;  /* 0x0000002332387221 */ /* 0x001fcc0000010000 */
[----:B------:R-:W0:Y:S01]  /*18420*/  MUFU.EX2 R87, R87 ;  /* 0x0000005700577308 */ /* 0x000e220000000800 */
[----:B------:R-:W-:-:S01]  /*18430*/  FFMA.FTZ R97, R97, R164, -R46 ;  /* 0x000000a461617223 */ /* 0x000fc2000001082e */
[----:B------:R-:W-:-:S06]  /*18440*/  FADD.FTZ R58, R12, R39 ;  /* 0x000000270c3a7221 */ /* 0x000fcc0000010000 */
[----:B------:R-:W3:Y:S01]  /*18450*/  MUFU.EX2 R227, R227 ;  /* 0x000000e300e37308 */ /* 0x000ee20000000800 */
[----:B-1----:R-:W-:-:S01]  /*18460*/  FADD.FTZ R35, R83, R56 ;  /* 0x0000003853237221 */ /* 0x002fc20000010000 */
[----:B------:R-:W-:-:S06]  /*18470*/  FFMA.FTZ R103, R103, R164, -R46 ;  /* 0x000000a467677223 */ /* 0x000fcc000001082e */
[----:B------:R-:W1:Y:S01]  /*18480*/  MUFU.EX2 R52, R99 ;  /* 0x0000006300347308 */ /* 0x000e620000000800 */
[----:B----4-:R-:W-:-:S01]  /*18490*/  FADD.FTZ R39, R9, R58 ;  /* 0x0000003a09277221 */ /* 0x010fc20000010000 */
[----:B------:R-:W-:Y:S01]  /*184a0*/  F2FP.SATFINITE.E4M3.F32.PACK_AB_MERGE_C R229, R4, R3, RZ ;  /* 0x0000000304e5723e */ /* 0x000fe200048070ff */
[----:B--2---:R-:W-:-:S05]  /*184b0*/  FADD.FTZ R4, R224, R35 ;  /* 0x00000023e0047221 */ /* 0x004fca0000010000 */
[----:B------:R-:W2:Y:S01]  /*184c0*/  MUFU.EX2 R101, R101 ;  /* 0x0000006500657308 */ /* 0x000ea20000000800 */
[----:B------:R-:W-:-:S01]  /*184d0*/  FFMA.FTZ R95, R95, R164, -R46 ;  /* 0x000000a45f5f7223 */ /* 0x000fc2000001082e */
[----:B------:R-:W-:Y:S01]  /*184e0*/  F2FP.SATFINITE.E4M3.F32.PACK_AB_MERGE_C R231, R10, R7, RZ ;  /* 0x000000070ae7723e */ /* 0x000fe200048070ff */
[----:B------:R-:W-:-:S05]  /*184f0*/  FADD.FTZ R10, R14, R39 ;  /* 0x000000270e0a7221 */ /* 0x000fca0000010000 */
[----:B------:R-:W4:Y:S01]  /*18500*/  MUFU.EX2 R11, R11 ;  /* 0x0000000b000b7308 */ /* 0x000f220000000800 */
[----:B0-----:R-:W-:-:S01]  /*18510*/  FADD.FTZ R3, R87, R4 ;  /* 0x0000000457037221 */ /* 0x001fc20000010000 */
[----:B------:R-:W-:-:S06]  /*18520*/  FFMA.FTZ R105, R105, R164, -R46 ;  /* 0x000000a469697223 */ /* 0x000fcc000001082e */
[----:B------:R-:W0:Y:S01]  /*18530*/  MUFU.EX2 R226, R97 ;  /* 0x0000006100e27308 */ /* 0x000e220000000800 */
[----:B---3--:R-:W-:-:S01]  /*18540*/  FADD.FTZ R7, R227, R10 ;  /* 0x0000000ae3077221 */ /* 0x008fc20000010000 */
[----:B-1----:R-:W-:-:S06]  /*18550*/  FADD.FTZ R4, R52, R3 ;  /* 0x0000000334047221 */ /* 0x002fcc0000010000 */
[----:B------:R-:W1:Y:S01]  /*18560*/  MUFU.EX2 R103, R103 ;  /* 0x0000006700677308 */ /* 0x000e620000000800 */
[----:B------:R-:W-:-:S01]  /*18570*/  FFMA.FTZ R93, R93, R164, -R46 ;  /* 0x000000a45d5d7223 */ /* 0x000fc2000001082e */
[----:B------:R-:W-:-:S06]  /*18580*/  FADD.FTZ R10, R20, R7 ;  /* 0x00000007140a7221 */ /* 0x000fcc0000010000 */
[----:B------:R-:W3:Y:S01]  /*18590*/  MUFU.EX2 R13, R13 ;  /* 0x0000000d000d7308 */ /* 0x000ee20000000800 */
[----:B--2---:R-:W-:-:S07]  /*185a0*/  FADD.FTZ R3, R101, R4 ;  /* 0x0000000465037221 */ /* 0x004fce0000010000 */
[----:B------:R-:W2:Y:S01]  /*185b0*/  MUFU.EX2 R54, R95 ;  /* 0x0000005f00367308 */ /* 0x000ea20000000800 */
[----:B------:R-:W-:-:S01]  /*185c0*/  FFMA.FTZ R107, R107, R164, -R46 ;  /* 0x000000a46b6b7223 */ /* 0x000fc2000001082e */
[----:B----4-:R-:W-:-:S06]  /*185d0*/  FADD.FTZ R7, R11, R10 ;  /* 0x0000000a0b077221 */ /* 0x010fcc0000010000 */
[----:B------:R-:W4:Y:S01]  /*185e0*/  MUFU.EX2 R28, R21 ;  /* 0x00000015001c7308 */ /* 0x000f220000000800 */
[----:B------:R-:W-:Y:S01]  /*185f0*/  @!P2 PRMT R0, RZ, 0x654, R0 ;  /* 0x00000654ff00a816 */ /* 0x000fe20000000000 */
[----:B0-----:R-:W-:-:S06]  /*18600*/  FADD.FTZ R4, R226, R3 ;  /* 0x00000003e2047221 */ /* 0x001fcc0000010000 */
[----:B------:R-:W0:Y:S01]  /*18610*/  MUFU.EX2 R105, R105 ;  /* 0x0000006900697308 */ /* 0x000e220000000800 */
[----:B------:R-:W-:-:S01]  /*18620*/  FFMA.FTZ R91, R91, R164, -R46 ;  /* 0x000000a45b5b7223 */ /* 0x000fc2000001082e */
[C---:B------:R-:W-:Y:S01]  /*18630*/  F2FP.SATFINITE.E4M3.F32.PACK_AB_MERGE_C R11, R24.reuse, R11, RZ ;  /* 0x0000000b180b723e */ /* 0x040fe200048070ff */
[----:B------:R-:W-:-:S05]  /*18640*/  FADD.FTZ R24, R24, R7 ;  /* 0x0000000718187221 */ /* 0x000fca0000010000 */
[----:B------:R-:W5:Y:S01]  /*18650*/  MUFU.EX2 R15, R15 ;  /* 0x0000000f000f7308 */ /* 0x000f620000000800 */
[----:B-1----:R-:W-:-:S01]  /*18660*/  FADD.FTZ R3, R103, R4 ;  /* 0x0000000467037221 */ /* 0x002fc20000010000 */
[----:B------:R1:W-:Y:S06]  /*18670*/  @!P2 SYNCS.ARRIVE.TRANS64.RED.A1T0 RZ, [R0+URZ], RZ ;  /* 0x000000ff00ffa9a7 */ /* 0x0003ec000810043f */
[----:B------:R-:W5:Y:S01]  /*18680*/  MUFU.EX2 R220, R93 ;  /* 0x0000005d00dc7308 */ /* 0x000f620000000800 */
[----:B------:R-:W-:-:S01]  /*18690*/  FFMA.FTZ R109, R109, R164, -R46 ;  /* 0x000000a46d6d7223 */ /* 0x000fc2000001082e */
[----:B------:R-:W-:Y:S01]  /*186a0*/  F2FP.SATFINITE.E4M3.F32.PACK_AB_MERGE_C R231, R6, R5, R231 ;  /* 0x0000000506e7723e */ /* 0x000fe200048070e7 */
[----:B---3--:R-:W-:-:S01]  /*186b0*/  FADD.FTZ R5, R13, R24 ;  /* 0x000000180d057221 */ /* 0x008fc20000010000 */
[----:B--2---:R-:W-:-:S04]  /*186c0*/  F2FP.SATFINITE.E4M3.F32.PACK_AB_MERGE_C R103, R54, R103, RZ ;  /* 0x000000673667723e */ /* 0x004fc800048070ff */
[----:B------:R-:W2:Y:S01]  /*186d0*/  MUFU.EX2 R107, R107 ;  /* 0x0000006b006b7308 */ /* 0x000ea20000000800 */
[----:B------:R-:W-:-:S01]  /*186e0*/  FADD.FTZ R54, R54, R3 ;  /* 0x0000000336367221 */ /* 0x000fc20000010000 */
[----:B------:R-:W-:Y:S01]  /*186f0*/  FFMA.FTZ R89, R89, R164, -R46 ;  /* 0x000000a459597223 */ /* 0x000fe2000001082e */
[----:B----4-:R-:W-:-:S01]  /*18700*/  FADD.FTZ R6, R28, R5 ;  /* 0x000000051c067221 */ /* 0x010fc20000010000 */
[-CC-:B------:R-:W-:Y:S01]  /*18710*/  FFMA.FTZ R111, R111, R164.reuse, -R46.reuse ;  /* 0x000000a46f6f7223 */ /* 0x180fe2000001082e */
[----:B------:R-:W-:-:S01]  /*18720*/  FFMA.FTZ R71, R71, R164, -R46 ;  /* 0x000000a447477223 */ /* 0x000fc2000001082e */
[-CC-:B------:R-:W-:Y:S01]  /*18730*/  FFMA.FTZ R113, R113, R164.reuse, -R46.reuse ;  /* 0x000000a471717223 */ /* 0x180fe2000001082e */
[----:B------:R-:W-:-:S01]  /*18740*/  FFMA.FTZ R67, R67, R164, -R46 ;  /* 0x000000a443437223 */ /* 0x000fc2000001082e */
[----:B-1----:R-:W1:Y:S01]  /*18750*/  MUFU.EX2 R0, R91 ;  /* 0x0000005b00007308 */ /* 0x002e620000000800 */
[----:B0-----:R-:W-:-:S01]  /*18760*/  FADD.FTZ R3, R105, R54 ;  /* 0x0000003669037221 */ /* 0x001fc20000010000 */
[----:B-----5:R-:W-:Y:S01]  /*18770*/  FADD.FTZ R5, R15, R6 ;  /* 0x000000060f057221 */ /* 0x020fe20000010000 */
[----:B------:R-:W-:-:S01]  /*18780*/  FFMA.FTZ R115, R115, R164, -R46 ;  /* 0x000000a473737223 */ /* 0x000fc2000001082e */
[-CC-:B------:R-:W-:Y:S01]  /*18790*/  FFMA.FTZ R63, R63, R164.reuse, -R46.reuse ;  /* 0x000000a43f3f7223 */ /* 0x180fe2000001082e */
[----:B------:R-:W-:-:S01]  /*187a0*/  FFMA.FTZ R117, R117, R164, -R46 ;  /* 0x000000a475757223 */ /* 0x000fc2000001082e */
[-CC-:B------:R-:W-:Y:S01]  /*187b0*/  FFMA.FTZ R51, R51, R164.reuse, -R46.reuse ;  /* 0x000000a433337223 */ /* 0x180fe2000001082e */
[----:B------:R-:W-:-:S01]  /*187c0*/  FFMA.FTZ R119, R119, R164, -R46 ;  /* 0x000000a477777223 */ /* 0x000fc2000001082e */
[----:B------:R-:W0:Y:S01]  /*187d0*/  MUFU.EX2 R109, R109 ;  /* 0x0000006d006d7308 */ /* 0x000e220000000800 */
[----:B------:R-:W-:-:S01]  /*187e0*/  FADD.FTZ R6, R220, R3 ;  /* 0x00000003dc067221 */ /* 0x000fc20000010000 */
[-C--:B------:R-:W-:Y:S01]  /*187f0*/  FFMA.FTZ R37, R37, R164.reuse, -R46 ;  /* 0x000000a425257223 */ /* 0x080fe2000001082e */
[----:B------:R-:W-:-:S01]  /*18800*/  FFMA.FTZ R30, R27, R164, -R42 ;  /* 0x000000a41b1e7223 */ /* 0x000fc2000001082a */
[-CC-:B------:R-:W-:Y:S01]  /*18810*/  FFMA.FTZ R21, R47, R164.reuse, -R42.reuse ;  /* 0x000000a42f157223 */ /* 0x180fe2000001082a */
[----:B------:R-:W-:-:S01]  /*18820*/  FFMA.FTZ R25, R31, R164, -R42 ;  /* 0x000000a41f197223 */ /* 0x000fc2000001082a */
[----:B------:R-:W3:Y:S02]  /*18830*/  @P0 LDC R7, c[0x0][0x44c] ;  /* 0x00011300ff070b82 */ /* 0x000ee40000000800 */
[----:B------:R-:W4:Y:S01]  /*18840*/  MUFU.EX2 R222, R89 ;  /* 0x0000005900de7308 */ /* 0x000f220000000800 */
[----:B--2---:R-:W-:-:S01]  /*18850*/  FADD.FTZ R3, R107, R6 ;  /* 0x000000066b037221 */ /* 0x004fc20000010000 */
[----:B-1----:R-:W-:-:S06]  /*18860*/  F2FP.SATFINITE.E4M3.F32.PACK_AB_MERGE_C R107, R0, R107, RZ ;  /* 0x0000006b006b723e */ /* 0x002fcc00048070ff */
[----:B------:R-:W1:Y:S01]  /*18870*/  MUFU.EX2 R111, R111 ;  /* 0x0000006f006f7308 */ /* 0x000e620000000800 */
[----:B------:R-:W-:-:S07]  /*18880*/  FADD.FTZ R0, R0, R3 ;  /* 0x0000000300007221 */ /* 0x000fce0000010000 */
[----:B------:R-:W2:Y:S01]  /*18890*/  MUFU.EX2 R46, R71 ;  /* 0x00000047002e7308 */ /* 0x000ea20000000800 */
[----:B0-----:R-:W-:-:S07]  /*188a0*/  FADD.FTZ R3, R109, R0 ;  /* 0x000000006d037221 */ /* 0x001fce0000010000 */
[----:B------:R-:W0:Y:S01]  /*188b0*/  MUFU.EX2 R113, R113 ;  /* 0x0000007100717308 */ /* 0x000e220000000800 */
[----:B----4-:R-:W-:-:S01]  /*188c0*/  FADD.FTZ R6, R222, R3 ;  /* 0x00000003de067221 */ /* 0x010fc20000010000 */
[-CC-:B------:R-:W-:Y:S01]  /*188d0*/  FFMA.FTZ R27, R45, R164.reuse, -R42.reuse ;  /* 0x000000a42d1b7223 */ /* 0x180fe2000001082a */
[----:B------:R-:W-:-:S05]  /*188e0*/  FFMA.FTZ R36, R43, R164, -R42 ;  /* 0x000000a42b247223 */ /* 0x000fca000001082a */
[----:B------:R-:W4:Y:S01]  /*188f0*/  MUFU.EX2 R216, R67 ;  /* 0x0000004300d87308 */ /* 0x000f220000000800 */
[----:B------:R-:W-:-:S01]  /*18900*/  FFMA.FTZ R29, R49, R164, -R42 ;  /* 0x000000a4311d7223 */ /* 0x000fc2000001082a */
[-CC-:B------:R-:W-:Y:S01]  /*18910*/  FFMA.FTZ R38, R53, R164.reuse, -R42.reuse ;  /* 0x000000a435267223 */ /* 0x180fe2000001082a */
[----:B------:R-:W-:-:S01]  /*18920*/  FFMA.FTZ R31, R55, R164, -R42 ;  /* 0x000000a4371f7223 */ /* 0x000fc2000001082a */
[-CC-:B------:R-:W-:Y:S01]  /*18930*/  FFMA.FTZ R57, R57, R164.reuse, -R42.reuse ;  /* 0x000000a439397223 */ /* 0x180fe2000001082a */
[----:B------:R-:W-:-:S03]  /*18940*/  FFMA.FTZ R33, R61, R164, -R42 ;  /* 0x000000a43d217223 */ /* 0x000fc6000001082a */
[----:B------:R-:W5:Y:S01]  /*18950*/  MUFU.EX2 R30, R30 ;  /* 0x0000001e001e7308 */ /* 0x000f620000000800 */
[----:B------:R-:W-:Y:S01]  /*18960*/  F2FP.SATFINITE.E4M3.F32.PACK_AB_MERGE_C R227, R20, R227, R11 ;  /* 0x000000e314e3723e */ /* 0x000fe2000480700b */
[----:B-1----:R-:W-:Y:S01]  /*18970*/  FADD.FTZ R3, R111, R6 ;  /* 0x000000066f037221 */ /* 0x002fe20000010000 */
[----:B------:R-:W-:-:S01]  /*18980*/  FFMA.FTZ R42, R59, R164, -R42 ;  /* 0x000000a43b2a7223 */ /* 0x000fc2000001082a */
[----:B------:R-:W1:Y:S04]  /*18990*/  @P0 LDC R11, c[0x0][0x450] ;  /* 0x00011400ff0b0b82 */ /* 0x000e680000000800 */
[----:B------:R-:W-:Y:S01]  /*189a0*/  MUFU.EX2 R32, R32 ;  /* 0x0000002000207308 */ /* 0x000fe20000000800 */
[----:B--2---:R-:W-:-:S07]  /*189b0*/  F2FP.SATFINITE.E4M3.F32.PACK_AB_MERGE_C R111, R46, R111, RZ ;  /* 0x0000006f2e6f723e */ /* 0x004fce00048070ff */
[----:B------:R-:W2:Y:S01]  /*189c0*/  MUFU.EX2 R21, R21 ;  /* 0x0000001500157308 */ /* 0x000ea20000000800 */
[----:B------:R-:W-:-:S07]  /*189d0*/  FADD.FTZ R46, R46, R3 ;  /* 0x000000032e2e7221 */ /* 0x000fce0000010000 */
[----:B------:R-:W-:Y:S08]  /*189e0*/  MUFU.EX2 R115, R115 ;  /* 0x0000007300737308 */ /* 0x000ff00000000800 */
[----:B------:R-:W3:Y:S01]  /*189f0*/  MUFU.EX2 R4, R63 ;  /* 0x0000003f00047308 */ /* 0x000ee20000000800 */
[----:B0-----:R-:W-:-:S07]  /*18a00*/  FADD.FTZ R3, R113, R46 ;  /* 0x0000002e71037221 */ /* 0x001fce0000010000 */
[----:B------:R-:W-:Y:S08]  /*18a10*/  MUFU.EX2 R25, R25 ;  /* 0x0000001900197308 */ /* 0x000ff00000000800 */
[----:B------:R-:W0:Y:S01]  /*18a20*/  MUFU.EX2 R34, R34 ;  /* 0x0000002200227308 */ /* 0x000e220000000800 */
[----:B----4-:R-:W-:-:S07]  /*18a30*/  FADD.FTZ R10, R216, R3 ;  /* 0x00000003d80a7221 */ /* 0x010fce0000010000 */
[----:B------:R-:W-:Y:S01]  /*18a40*/  MUFU.EX2 R33, R33 ;  /* 0x0000002100217308 */ /* 0x000fe20000000800 */
[----:B-----5:R-:W-:-:S07]  /*18a50*/  F2FP.SATFINITE.E4M3.F32.PACK_AB_MERGE_C R221, R30, R15, RZ ;  /* 0x0000000f1edd723e */ /* 0x020fce00048070ff */
[----:B------:R-:W4:Y:S01]  /*18a60*/  MUFU.EX2 R42, R42 ;  /* 0x0000002a002a7308 */ /* 0x000f220000000800 */
[----:B--2---:R-:W-:-:S07]  /*18a70*/  F2FP.SATFINITE.E4M3.F32.PACK_AB_MERGE_C R223, R21, R32, RZ ;  /* 0x0000002015df723e */ /* 0x004fce00048070ff */
[----:B------:R-:W2:Y:S01]  /*18a80*/  MUFU.EX2 R117, R117 ;  /* 0x0000007500757308 */ /* 0x000ea20000000800 */
[----:B------:R-:W-:-:S01]  /*18a90*/  FADD.FTZ R30, R30, R5 ;  /* 0x000000051e1e7221 */ /* 0x000fc20000010000 */
[----:B---3--:R-:W-:Y:S01]  /*18aa0*/  F2FP.SATFINITE.E4M3.F32.PACK_AB_MERGE_C R3, R4, R115, RZ ;  /* 0x000000730403723e */ /* 0x008fe200048070ff */
[----:B------:R-:W-:-:S05]  /*18ab0*/  FADD.FTZ R115, R115, R10 ;  /* 0x0000000a73737221 */ /* 0x000fca0000010000 */
[----:B------:R-:W-:Y:S01]  /*18ac0*/  MUFU.EX2 R31, R31 ;  /* 0x0000001f001f7308 */ /* 0x000fe20000000800 */
[----:B0-----:R-:W-:-:S07]  /*18ad0*/  F2FP.SATFINITE.E4M3.F32.PACK_AB_MERGE_C R223, R34, R25, R223 ;  /* 0x0000001922df723e */ /* 0x001fce00048070df */
[----:B------:R-:W0:Y:S08]  /*18ae0*/  MUFU.EX2 R40, R57 ;  /* 0x0000003900287308 */ /* 0x000e300000000800 */
[----:B------:R-:W3:Y:S01]  /*18af0*/  MUFU.EX2 R0, R51 ;  /* 0x0000003300007308 */ /* 0x000ee20000000800 */
[----:B------:R-:W-:Y:S01]  /*18b00*/  F2FP.SATFINITE.E4M3.F32.PACK_AB_MERGE_C R9, R14, R9, RZ ;  /* 0x000000090e09723e */ /* 0x000fe200048070ff */
[----:B------:R-:W-:Y:S01]  /*18b10*/  FADD.FTZ R25, R25, R30 ;  /* 0x0000001e19197221 */ /* 0x000fe20000010000 */
[----:B------:R-:W-:-:S05]  /*18b20*/  FADD.FTZ R4, R4, R115 ;  /* 0x0000007304047221 */ /* 0x000fca0000010000 */
[----:B------:R-:W5:Y:S01]  /*18b30*/  MUFU.EX2 R119, R119 ;  /* 0x0000007700777308 */ /* 0x000f620000000800 */
[----:B------:R-:W-:Y:S01]  /*18b40*/  @P0 IMAD.HI.U32 R10, R92, R7, RZ ;  /* 0x000000075c0a0227 */ /* 0x000fe200078e00ff */
[----:B------:R-:W-:-:S06]  /*18b50*/  F2FP.SATFINITE.E4M3.F32.PACK_AB_MERGE_C R225, R12, R225, R9 ;  /* 0x000000e10ce1723e */ /* 0x000fcc0004807009 */
[----:B------:R-:W-:Y:S01]  /*18b60*/  MUFU.EX2 R29, R29 ;  /* 0x0000001d001d7308 */ /* 0x000fe20000000800 */
[----:B------:R-:W-:-:S01]  /*18b70*/  FADD.FTZ R25, R34, R25 ;  /* 0x0000001922197221 */ /* 0x000fc20000010000 */
[----:B------:R-:W-:-:S06]  /*18b80*/  F2FP.SATFINITE.E4M3.F32.PACK_AB_MERGE_C R216, R216, R113, R3 ;  /* 0x00000071d8d8723e */ /* 0x000fcc0004807003 */
[----:B------:R-:W-:Y:S01]  /*18b90*/  MUFU.EX2 R38, R38 ;  /* 0x0000002600267308 */ /* 0x000fe20000000800 */
[----:B------:R-:W-:Y:S01]  /*18ba0*/  IMAD.MOV.U32 R9, RZ, RZ, R92 ;  /* 0x000000ffff097224 */ /* 0x000fe200078e005c */
[----:B----4-:R-:W-:-:S06]  /*18bb0*/  F2FP.SATFINITE.E4M3.F32.PACK_AB_MERGE_C R7, R42, R33, RZ ;  /* 0x000000212a07723e */ /* 0x010fcc00048070ff */
[----:B------:R-:W4:Y:S01]  /*18bc0*/  MUFU.EX2 R27, R27 ;  /* 0x0000001b001b7308 */ /* 0x000f220000000800 */
[----:B--2---:R-:W-:-:S01]  /*18bd0*/  FADD.FTZ R3, R117, R4 ;  /* 0x0000000475037221 */ /* 0x004fc20000010000 */
[----:B-1----:R-:W-:-:S06]  /*18be0*/  @P0 SHF.R.U32.HI R9, RZ, R11, R10 ;  /* 0x0000000bff090219 */ /* 0x002fcc000001160a */
[----:B------:R-:W1:Y:S01]  /*18bf0*/  MUFU.EX2 R36, R36 ;  /* 0x0000002400247308 */ /* 0x000e620000000800 */
[----:B------:R-:W-:-:S01]  /*18c00*/  FADD.FTZ R32, R32, R25 ;  /* 0x0000001920207221 */ /* 0x000fc20000010000 */
[----:B0-----:R-:W-:Y:S01]  /*18c10*/  F2FP.SATFINITE.E4M3.F32.PACK_AB_MERGE_C R219, R40, R31, R7 ;  /* 0x0000001f28db723e */ /* 0x001fe20004807007 */
[----:B---3--:R-:W-:-:S01]  /*18c20*/  FADD.FTZ R4, R0, R3 ;  /* 0x0000000300047221 */ /* 0x008fc20000010000 */
[----:B------:R-:W-:Y:S01]  /*18c30*/  IADD3 R7, R9, R88, -R90 ;  /* 0x0000005809077210 */ /* 0x000fe20007ffe85a */
[----:B------:R-:W-:-:S02]  /*18c40*/  FADD.FTZ R32, R21, R32 ;  /* 0x0000002015207221 */ /* 0x000fc40000010000 */
[----:B-----5:R-:W-:Y:S01]  /*18c50*/  FADD.FTZ R3, R119, R4 ;  /* 0x0000000477037221 */ /* 0x020fe20000010000 */
[----:B------:R-:W-:Y:S01]  /*18c60*/  SHF.R.S32.HI R4, RZ, 0x1f, R7 ;  /* 0x0000001fff047819 */ /* 0x000fe20000011407 */
[----:B----4-:R-:W-:Y:S01]  /*18c70*/  FADD.FTZ R5, R27, R32 ;  /* 0x000000201b057221 */ /* 0x010fe20000010000 */
[----:B------:R-:W-:-:S02]  /*18c80*/  F2FP.SATFINITE.E4M3.F32.PACK_AB_MERGE_C R217, R38, R29, RZ ;  /* 0x0000001d26d9723e */ /* 0x000fc400048070ff */
[----:B------:R-:W-:Y:S01]  /*18c90*/  LEA.HI R4, R4, R7, RZ, 0x7 ;  /* 0x0000000704047211 */ /* 0x000fe200078f38ff */
[----:B------:R-:W0:Y:S01]  /*18ca0*/  MUFU.EX2 R6, R37 ;  /* 0x0000002500067308 */ /* 0x000e220000000800 */
[C---:B-1----:R-:W-:Y:S01]  /*18cb0*/  F2FP.SATFINITE.E4M3.F32.PACK_AB_MERGE_C R217, R36.reuse, R27, R217 ;  /* 0x0000001b24d9723e */ /* 0x042fe200048070d9 */
[----:B------:R-:W-:Y:S01]  /*18cc0*/  FADD.FTZ R36, R36, R5 ;  /* 0x0000000524247221 */ /* 0x000fe20000010000 */
[----:B------:R-:W-:Y:S01]  /*18cd0*/  SHF.R.S32.HI R4, RZ, 0x7, R4 ;  /* 0x00000007ff047819 */ /* 0x000fe20000011404 */
[----:B------:R-:W-:Y:S01]  /*18ce0*/  VIADD R11, R131, 0xfffffffe ;  /* 0xfffffffe830b7836 */ /* 0x000fe20000000000 */
[----:B------:R-:W-:Y:S01]  /*18cf0*/  F2FP.SATFINITE.E4M3.F32.PACK_AB_MERGE_C R221, R28, R13, R221 ;  /* 0x0000000d1cdd723e */ /* 0x000fe200048070dd */
[----:B------:R-:W-:Y:S01]  /*18d00*/  FADD.FTZ R29, R29, R36 ;  /* 0x000000241d1d7221 */ /* 0x000fe20000010000 */
[----:B------:R-:W-:-:S03]  /*18d10*/  VIMNMX R13, RZ, R4, !PT ;  /* 0x00000004ff0d7248 */ /* 0x000fc60007fe0100 */
[----:B------:R-:W-:Y:S01]  /*18d20*/  FADD.FTZ R38, R38, R29 ;  /* 0x0000001d26267221 */ /* 0x000fe20000010000 */
[----:B------:R-:W-:-:S03]  /*18d30*/  ISETP.GE.AND P2, PT, R11, R13, PT ;  /* 0x0000000d0b00720c */ /* 0x000fc60003f46270 */
[----:B------:R-:W-:-:S04]  /*18d40*/  FADD.FTZ R5, R31, R38 ;  /* 0x000000261f057221 */ /* 0x000fc80000010000 */
[----:B------:R-:W-:Y:S01]  /*18d50*/  FADD.FTZ R40, R40, R5 ;  /* 0x0000000528287221 */ /* 0x000fe20000010000 */
[----:B0-----:R-:W-:Y:S02]  /*18d60*/  F2FP.SATFINITE.E4M3.F32.PACK_AB_MERGE_C R5, R6, R119, RZ ;  /* 0x000000770605723e */ /* 0x001fe400048070ff */
[----:B------:R-:W-:Y:S01]  /*18d70*/  F2FP.SATFINITE.E4M3.F32.PACK_AB_MERGE_C R228, R48, R65, RZ ;  /* 0x0000004130e4723e */ /* 0x000fe200048070ff */
[----:B------:R-:W-:-:S01]  /*18d80*/  FADD.FTZ R33, R33, R40 ;  /* 0x0000002821217221 */ /* 0x000fc20000010000 */
[----:B------:R-:W-:Y:S02]  /*18d90*/  F2FP.SATFINITE.E4M3.F32.PACK_AB_MERGE_C R50, R50, R79, RZ ;  /* 0x0000004f3232723e */ /* 0x000fe400048070ff */
[----:B------:R-:W-:Y:S02]  /*18da0*/  F2FP.SATFINITE.E4M3.F32.PACK_AB_MERGE_C R52, R52, R87, RZ ;  /* 0x000000573434723e */ /* 0x000fe400048070ff */
[----:B------:R-:W-:Y:S01]  /*18db0*/  F2FP.SATFINITE.E4M3.F32.PACK_AB_MERGE_C R218, R0, R117, R5 ;  /* 0x0000007500da723e */ /* 0x000fe20004807005 */
[----:B------:R-:W-:-:S01]  /*18dc0*/  FADD.FTZ R0, R42, R33 ;  /* 0x000000212a007221 */ /* 0x000fc20000010000 */
[----:B------:R-:W-:Y:S01]  /*18dd0*/  F2FP.SATFINITE.E4M3.F32.PACK_AB_MERGE_C R229, R41, R26, R229 ;  /* 0x0000001a29e5723e */ /* 0x000fe200048070e5 */
[----:B------:R-:W-:-:S01]  /*18de0*/  FADD.FTZ R3, R6, R3 ;  /* 0x0000000306037221 */ /* 0x000fc20000010000 */
[----:B------:R-:W-:-:S02]  /*18df0*/  F2FP.SATFINITE.E4M3.F32.PACK_AB_MERGE_C R228, R44, R73, R228 ;  /* 0x000000492ce4723e */ /* 0x000fc400048070e4 */
[----:B------:R-:W-:Y:S02]  /*18e00*/  CS2R R150, SRZ ;  /* 0x0000000000967805 */ /* 0x000fe4000001ff00 */
[----:B------:R-:W-:Y:S02]  /*18e10*/  F2FP.SATFINITE.E4M3.F32.PACK_AB_MERGE_C R230, R230, R75, R50 ;  /* 0x0000004be6e6723e */ /* 0x000fe40004807032 */
[----:B------:R-:W-:Y:S02]  /*18e20*/  CS2R R148, SRZ ;  /* 0x0000000000947805 */ /* 0x000fe4000001ff00 */
[----:B------:R-:W-:Y:S02]  /*18e30*/  F2FP.SATFINITE.E4M3.F32.PACK_AB_MERGE_C R224, R224, R83, R52 ;  /* 0x00000053e0e0723e */ /* 0x000fe40004807034 */
[----:B------:R-:W-:Y:S02]  /*18e40*/  CS2R R146, SRZ ;  /* 0x0000000000927805 */ /* 0x000fe4000001ff00 */
[----:B------:R-:W-:-:S02]  /*18e50*/  F2FP.SATFINITE.E4M3.F32.PACK_AB_MERGE_C R226, R226, R101, R103 ;  /* 0x00000065e2e2723e */ /* 0x000fc40004807067 */
[----:B------:R-:W-:Y:S02]  /*18e60*/  CS2R R144, SRZ ;  /* 0x0000000000907805 */ /* 0x000fe4000001ff00 */
[----:B------:R-:W-:Y:S02]  /*18e70*/  F2FP.SATFINITE.E4M3.F32.PACK_AB_MERGE_C R220, R220, R105, R107 ;  /* 0x00000069dcdc723e */ /* 0x000fe4000480706b */
[----:B------:R-:W-:Y:S02]  /*18e80*/  CS2R R142, SRZ ;  /* 0x00000000008e7805 */ /* 0x000fe4000001ff00 */
[----:B------:R-:W-:Y:S02]  /*18e90*/  F2FP.SATFINITE.E4M3.F32.PACK_AB_MERGE_C R222, R222, R109, R111 ;  /* 0x0000006ddede723e */ /* 0x000fe4000480706f */
        /* <DEDUP_REMOVED lines=60> */
[----:B------:R-:W-:Y:S01]  /*19260*/  IMAD.MOV.U32 R10, RZ, RZ, R165 ;  /* 0x000000ffff0a7224 */ /* 0x000fe200078e00a5 */
[----:B------:R-:W-:Y:S01]  /*19270*/  MOV R151, RZ ;  /* 0x000000ff00977202 */ /* 0x000fe20000000f00 */
[----:B------:R-:W-:Y:S02]  /*19280*/  IMAD.MOV.U32 R9, RZ, RZ, R191 ;  /* 0x000000ffff097224 */ /* 0x000fe400078e00bf */
[----:B------:R-:W-:-:S07]  /*19290*/  IMAD.MOV.U32 R4, RZ, RZ, R235 ;  /* 0x000000ffff047224 */ /* 0x000fce00078e00eb */
.L_x_2507:
[----:B------:R-:W2:Y:S01]  /*192a0*/  LDL R5, [R1] ;  /* 0x0000000001057983 */ /* 0x000ea20000100800 */
[----:B------:R-:W-:Y:S01]  /*192b0*/  ISETP.NE.AND P2, PT, R234, 0x1, PT ;  /* 0x00000001ea00780c */ /* 0x000fe20003f45270 */
[----:B------:R-:W-:Y:S05]  /*192c0*/  YIELD ;  /* 0x0000000000007946 */ /* 0x000fea0003800000 */
[----:B------:R-:W-:-:S04]  /*192d0*/  SEL R235, RZ, 0x1, P2 ;  /* 0x00000001ffeb7807 */ /* 0x000fc80001000000 */
[----:B------:R-:W-:Y:S02]  /*192e0*/  LOP3.LUT R235, R4, R235, RZ, 0x3c, !PT ;  /* 0x000000eb04eb7212 */ /* 0x000fe400078e3cff */
[----:B--2---:R-:W-:-:S13]  /*192f0*/  ISETP.NE.AND P2, PT, R5, RZ, PT ;  /* 0x000000ff0500720c */ /* 0x004fda0003f45270 */
[----:B------:R-:W-:Y:S05]  /*19300*/  @P2 BRA `(.L_x_2497) ;  /* 0x00000000003c2947 */ /* 0x000fea0003800000 */
[----:B------:R-:W-:Y:S05]  /*19310*/  @!P1 BRA `(.L_x_2498) ;  /* 0x0000000000049947 */ /* 0x000fea0003800000 */
[----:B------:R-:W-:Y:S01]  /*19320*/  BPT.TRAP 0x1 ;  /* 0x000000040000795c */ /* 0x000fe20000300000 */
.L_x_2498:
[----:B------:R-:W-:Y:S01]  /*19330*/  VIADD R5, R234, 0x1 ;  /* 0x00000001ea057836 */ /* 0x000fe20000000000 */
[----:B------:R-:W-:-:S04]  /*19340*/  SHF.L.U32 R6, R235, 0x1f, RZ ;  /* 0x0000001feb067819 */ /* 0x000fc800000006ff */
[----:B------:R-:W-:-:S04]  /*19350*/  ISETP.NE.AND P3, PT, R5, 0x2, PT ;  /* 0x000000020500780c */ /* 0x000fc80003f65270 */
[----:B------:R-:W-:-:S05]  /*19360*/  SEL R5, R5, RZ, P3 ;  /* 0x000000ff05057207 */ /* 0x000fca0001800000 */
[----:B------:R-:W-:-:S04]  /*19370*/  IMAD R5, R5, 0x8, R18 ;  /* 0x0000000805057824 */ /* 0x000fc800078e0212 */
[----:B------:R0:W1:Y:S01]  /*19380*/  SYNCS.PHASECHK.TRANS64.TRYWAIT P3, [R5+URZ+0x38830], R6 ;  /* 0x03883006050075a7 */ /* 0x000062000806017f */
[----:B------:R-:W-:Y:S05]  /*19390*/  @!P1 BRA `(.L_x_2499) ;  /* 0x0000000000049947 */ /* 0x000fea0003800000 */
[----:B------:R-:W-:Y:S01]  /*193a0*/  BPT.TRAP 0x1 ;  /* 0x000000040000795c */ /* 0x000fe20000300000 */
.L_x_2499:
[----:B------:R-:W-:Y:S04]  /*193b0*/  BSSY B0, `(.L_x_2497) ;  /* 0x0000004000007945 */ /* 0x000fe80003800000 */
[----:B-1----:R-:W-:Y:S05]  /*193c0*/  @P3 BRA `(.L_x_2500) ;  /* 0x0000000000083947 */ /* 0x002fea0003800000 */
[----:B------:R-:W1:Y:S02]  /*193d0*/  SYNCS.PHASECHK.TRANS64.TRYWAIT P3, [R5+URZ+0x38830], R6 ;  /* 0x03883006050075a7 */ /* 0x000e64000806017f */
[----:B-1----:R-:W-:Y:S05]  /*193e0*/  @!P3 BRA `(.L_x_2501) ;  /* 0x0000013400b0b947 */ /* 0x002fea0003800000 */
.L_x_2500:
[----:B------:R-:W-:Y:S05]  /*193f0*/  BSYNC B0 ;  /* 0x0000000000007941 */ /* 0x000fea0003800000 */
.L_x_2497:
[----:B01----:R-:W0:Y:S01]  /*19400*/  S2R R5, SR_TID.X ;  /* 0x0000000000057919 */ /* 0x003e220000002100 */
[----:B------:R-:W-:Y:S01]  /*19410*/  VIADD R12, R234, 0x1 ;  /* 0x00000001ea0c7836 */ /* 0x000fe20000000000 */
        /* <DEDUP_REMOVED lines=8> */
[C---:B------:R-:W-:Y:S01]  /*194a0*/  R2UR UR7, R153.reuse ;  /* 0x00000000990772ca */ /* 0x040fe200000e0000 */
[----:B------:R-:W-:Y:S01]  /*194b0*/  IMAD R6, R12, 0x800, R8 ;  /* 0x000008000c067824 */ /* 0x000fe200078e0208 */
[----:B------:R-:W-:-:S02]  /*194c0*/  R2UR UR31, R153 ;  /* 0x00000000991f72ca */ /* 0x000fc400000e0000 */
[----:B------:R-:W-:Y:S01]  /*194d0*/  R2UR UR11, R21 ;  /* 0x00000000150b72ca */ /* 0x000fe200000e0000 */
[C---:B------:R-:W-:Y:S01]  /*194e0*/  VIADD R152, R6.reuse, 0x4 ;  /* 0x0000000406987836 */ /* 0x040fe20000000000 */
[C---:B------:R-:W-:Y:S01]  /*194f0*/  R2UR UR14, R6.reuse ;  /* 0x00000000060e72ca */ /* 0x040fe200000e0000 */
[C---:B------:R-:W-:Y:S01]  /*19500*/  VIADD R14, R6.reuse, 0x6 ;  /* 0x00000006060e7836 */ /* 0x040fe20000000000 */
[----:B------:R-:W-:Y:S02]  /*19510*/  IADD3 R20, R6, 0x2, RZ ;  /* 0x0000000206147810 */ /* 0x000fe40007ffe0ff */
[----:B------:R-:W-:Y:S01]  /*19520*/  R2UR UR6, R152 ;  /* 0x00000000980672ca */ /* 0x000fe200000e0000 */
[----:B------:R-:W-:Y:S01]  /*19530*/  VIADD R152, R6, 0x404 ;  /* 0x0000040406987836 */ /* 0x000fe20000000000 */
[----:B------:R-:W-:Y:S02]  /*19540*/  R2UR UR10, R20 ;  /* 0x00000000140a72ca */ /* 0x000fe400000e0000 */
[----:B------:R-:W-:Y:S01]  /*19550*/  R2UR UR18, R14 ;  /* 0x000000000e1272ca */ /* 0x000fe200000e0000 */
[----:B------:R-:W-:Y:S01]  /*19560*/  VIADD R14, R6, 0x402 ;  /* 0x00000402060e7836 */ /* 0x000fe20000000000 */
[----:B------:R-:W-:-:S02]  /*19570*/  R2UR UR30, R152 ;  /* 0x00000000981e72ca */ /* 0x000fc400000e0000 */
[----:B0-----:R-:W-:Y:S02]  /*19580*/  SHF.R.U32.HI R5, RZ, 0x7, R5 ;  /* 0x00000007ff057819 */ /* 0x001fe40000011605 */
[----:B------:R-:W-:Y:S02]  /*19590*/  R2UR UR19, R15 ;  /* 0x000000000f1372ca */ /* 0x000fe400000e0000 */
[C---:B------:R-:W-:Y:S01]  /*195a0*/  IADD3 R20, R6.reuse, 0x400, RZ ;  /* 0x0000040006147810 */ /* 0x040fe20007ffe0ff */
[----:B------:R-:W-:Y:S01]  /*195b0*/  VIADD R5, R5, 0x8 ;  /* 0x0000000805057836 */ /* 0x000fe20000000000 */
[----:B------:R-:W-:Y:S01]  /*195c0*/  R2UR UR23, R21 ;  /* 0x00000000151772ca */ /* 0x000fe200000e0000 */
[----:B------:R-:W-:Y:S01]  /*195d0*/  VIADD R6, R6, 0x406 ;  /* 0x0000040606067836 */ /* 0x000fe20000000000 */
[----:B------:R-:W-:Y:S02]  /*195e0*/  R2UR UR22, R20 ;  /* 0x00000000141672ca */ /* 0x000fe400000e0000 */
[----:B------:R0:W-:Y:S01]  /*195f0*/  BAR.SYNC.DEFER_BLOCKING R5, 0x100 ;  /* 0x000400050000751d */ /* 0x0001e20000010000 */
[----:B------:R-:W-:-:S02]  /*19600*/  R2UR UR26, R14 ;  /* 0x000000000e1a72ca */ /* 0x000fc400000e0000 */
[----:B------:R-:W-:Y:S02]  /*19610*/  R2UR UR27, R15 ;  /* 0x000000000f1b72ca */ /* 0x000fe400000e0000 */
        /* <DEDUP_REMOVED lines=29> */
.L_x_2503:
[----:B------:R-:W-:Y:S01]  /*197f0*/  SHF.L.U32 R4, R4, 0x1f, RZ ;  /* 0x0000001f04047819 */ /* 0x000fe200000006ff */
[----:B------:R-:W-:-:S04]  /*19800*/  IMAD R5, R234, 0x8, R18 ;  /* 0x00000008ea057824 */ /* 0x000fc800078e0212 */
[----:B------:R0:W1:Y:S01]  /*19810*/  SYNCS.PHASECHK.TRANS64.TRYWAIT P2, [R5+URZ+0x38850], R4 ;  /* 0x03885004050075a7 */ /* 0x000062000804017f */
[----:B------:R-:W-:Y:S05]  /*19820*/  @!P1 BRA `(.L_x_2504) ;  /* 0x0000000000049947 */ /* 0x000fea0003800000 */
[----:B------:R-:W-:Y:S01]  /*19830*/  BPT.TRAP 0x1 ;  /* 0x000000040000795c */ /* 0x000fe20000300000 */
.L_x_2504:
[----:B-1----:R-:W-:Y:S05]  /*19840*/  @P2 BRA `(.L_x_2502) ;  /* 0x0000000000082947 */ /* 0x002fea0003800000 */
[----:B------:R-:W1:Y:S02]  /*19850*/  SYNCS.PHASECHK.TRANS64.TRYWAIT P2, [R5+URZ+0x38850], R4 ;  /* 0x03885004050075a7 */ /* 0x000e64000804017f */
[----:B-1----:R-:W-:Y:S05]  /*19860*/  @!P2 BRA `(.L_x_2505) ;  /* 0x0000013000a4a947 */ /* 0x002fea0003800000 */
.L_x_2502:
[----:B01----:R-:W-:Y:S01]  /*19870*/  IADD3 R4, R18, 0x400, RZ ;  /* 0x0000040012047810 */ /* 0x003fe20007ffe0ff */
[----:B------:R-:W2:Y:S03]  /*19880*/  LDL R15, [R1+0x8] ;  /* 0x00000800010f7983 */ /* 0x000ea60000100800 */
[----:B------:R-:W-:Y:S01]  /*19890*/  SHF.R.U32.HI R4, RZ, 0x4, R4 ;  /* 0x00000004ff047819 */ /* 0x000fe20000011604 */
[----:B------:R-:W2:Y:S01]  /*198a0*/  LDL R14, [R1+0x3c] ;  /* 0x00003c00010e7983 */ /* 0x000ea20000100800 */
[----:B------:R-:W-:Y:S01]  /*198b0*/  IMAD.MOV.U32 R5, RZ, RZ, 0x40000040 ;  /* 0x40000040ff057424 */ /* 0x000fe200078e00ff */
[----:B------:R-:W-:Y:S05]  /*198c0*/  WARPSYNC.ALL ;  /* 0x0000000000007948 */ /* 0x000fea0003800000 */
[----:B------:R-:W-:Y:S01]  /*198d0*/  LOP3.LUT R4, R4, 0x3fff, RZ, 0xc0, !PT ;  /* 0x00003fff04047812 */ /* 0x000fe200078ec0ff */
[----:B------:R-:W-:Y:S01]  /*198e0*/  WARPGROUP.ARRIVE ;  /* 0x00000000000079c5 */ /* 0x000fe20000000000 */
[----:B------:R-:W-:Y:S01]  /*198f0*/  R2UR UR7, R5 ;  /* 0x00000000050772ca */ /* 0x000fe200000e0000 */
[----:B------:R-:W-:Y:S01]  /*19900*/  IMAD.MOV.U32 R7, RZ, RZ, 0x40000040 ;  /* 0x40000040ff077424 */ /* 0x000fe200078e00ff */
[----:B------:R-:W-:Y:S01]  /*19910*/  LOP3.LUT R4, R4, 0x10000, RZ, 0xfc, !PT ;  /* 0x0001000004047812 */ /* 0x000fe200078efcff */
[----:B------:R-:W-:-:S04]  /*19920*/  IMAD.MOV.U32 R5, RZ, RZ, 0x40000040 ;  /* 0x40000040ff057424 */ /* 0x000fc800078e00ff */
[----:B------:R-:W-:-:S04]  /*19930*/  IMAD R4, R234, 0x800, R4 ;  /* 0x00000800ea047824 */ /* 0x000fc800078e0204 */
[C---:B------:R-:W-:Y:S01]  /*19940*/  VIADD R6, R4.reuse, 0x2 ;  /* 0x0000000204067836 */ /* 0x040fe20000000000 */
[----:B------:R-:W-:-:S13]  /*19950*/  R2UR UR6, R4 ;  /* 0x00000000040672ca */ /* 0x000fda00000e0000 */
[----:B------:R-:W-:Y:S01]  /*19960*/  QGMMA.64x256x32.F32.E4M3.E4M3 R24, R228, gdesc[UR4], R24, gsb0 ;  /* 0x03e00004e4187df3 */ /* 0x000fe20008000818 */
[----:B------:R-:W-:Y:S01]  /*19970*/  R2UR UR6, R6 ;  /* 0x00000000060672ca */ /* 0x000fe200000e0000 */
[C---:B------:R-:W-:Y:S01]  /*19980*/  VIADD R6, R4.reuse, 0x4 ;  /* 0x0000000404067836 */ /* 0x040fe20000000000 */
[----:B------:R-:W-:Y:S01]  /*19990*/  R2UR UR7, R7 ;  /* 0x00000000070772ca */ /* 0x000fe200000e0000 */
[----:B------:R-:W-:Y:S01]  /*199a0*/  VIADD R4, R4, 0x6 ;  /* 0x0000000604047836 */ /* 0x000fe20000000000 */
[----:B------:R-:W-:Y:S01]  /*199b0*/  MOV R7, 0x40000040 ;  /* 0x4000004000077802 */ /* 0x000fe20000000f00 */
[----:B------:R-:W-:Y:S02]  /*199c0*/  WARPGROUP.DEPBAR.LE gsb0, 0x0 ;  /* 0x00008000000079c5 */ /* 0x000fe40000010000 */
[----:B------:R-:W-:-:S15]  /*199d0*/  WARPGROUP.ARRIVE ;  /* 0x00000000000079c5 */ /* 0x000fde0000000000 */
[----:B------:R-:W-:-:S05]  /*199e0*/  NOP ;  /* 0x0000000000007918 */ /* 0x000fca0000000000 */
[----:B------:R-:W-:Y:S01]  /*199f0*/  QGMMA.64x256x32.F32.E4M3.E4M3 R24, R224, gdesc[UR4], R24, gsb0 ;  /* 0x03e00004e0187df3 */ /* 0x000fe20008000818 */
[----:B------:R-:W-:Y:S01]  /*19a00*/  R2UR UR6, R6 ;  /* 0x00000000060672ca */ /* 0x000fe200000e0000 */
[----:B--2---:R-:W-:Y:S01]  /*19a10*/  IMAD.IADD R6, R14, 0x1, R15 ;  /* 0x000000010e067824 */ /* 0x004fe200078e020f */
[----:B------:R-:W-:Y:S01]  /*19a20*/  R2UR UR7, R7 ;  /* 0x00000000070772ca */ /* 0x000fe200000e0000 */
[----:B------:R-:W-:Y:S02]  /*19a30*/  WARPGROUP.DEPBAR.LE gsb0, 0x0 ;  /* 0x00008000000079c5 */ /* 0x000fe40000010000 */
[----:B------:R-:W-:-:S15]  /*19a40*/  WARPGROUP.ARRIVE ;  /* 0x00000000000079c5 */ /* 0x000fde0000000000 */
[----:B------:R-:W-:-:S07]  /*19a50*/  NOP ;  /* 0x0000000000007918 */ /* 0x000fce0000000000 */
[----:B------:R-:W-:Y:S01]  /*19a60*/  QGMMA.64x256x32.F32.E4M3.E4M3 R24, R220, gdesc[UR4], R24, gsb0 ;  /* 0x03e00004dc187df3 */ /* 0x000fe20008000818 */
[----:B------:R-:W-:Y:S02]  /*19a70*/  R2UR UR6, R4 ;  /* 0x00000000040672ca */ /* 0x000fe400000e0000 */
[----:B------:R-:W-:Y:S01]  /*19a80*/  R2UR UR7, R5 ;  /* 0x00000000050772ca */ /* 0x000fe200000e0000 */
[----:B------:R-:W0:Y:S08]  /*19a90*/  @P0 LDC R4, c[0x0][0x44c] ;  /* 0x00011300ff040b82 */ /* 0x000e300000000800 */
[----:B------:R-:W1:Y:S01]  /*19aa0*/  @P0 LDC R5, c[0x0][0x450] ;  /* 0x00011400ff050b82 */ /* 0x000e620000000800 */
[----:B------:R-:W-:-:S02]  /*19ab0*/  WARPGROUP.DEPBAR.LE gsb0, 0x0 ;  /* 0x00008000000079c5 */ /* 0x000fc40000010000 */
[----:B------:R-:W-:-:S13]  /*19ac0*/  WARPGROUP.ARRIVE ;  /* 0x00000000000079c5 */ /* 0x000fda0000000000 */
[----:B------:R-:W-:Y:S03]  /*19ad0*/  QGMMA.64x256x32.F32.E4M3.E4M3 R24, R216, gdesc[UR4], R24, gsb0 ;  /* 0x03e00004d8187df3 */ /* 0x000fe60008000818 */
[----:B------:R-:W-:Y:S02]  /*19ae0*/  WARPGROUP.DEPBAR.LE gsb0, 0x0 ;  /* 0x00008000000079c5 */ /* 0x000fe40000010000 */
[----:B------:R-:W2:Y:S04]  /*19af0*/  LDL R218, [R1+0x38] ;  /* 0x0000380001da7983 */ /* 0x000ea80000100800 */
[----:B------:R-:W3:Y:S04]  /*19b00*/  LDL R217, [R1+0x10] ;  /* 0x0000100001d97983 */ /* 0x000ee80000100800 */
[----:B------:R-:W3:Y:S01]  /*19b10*/  LDL R216, [R1+0xc] ;  /* 0x00000c0001d87983 */ /* 0x000ee20000100800 */
[----:B0-----:R-:W-:-:S04]  /*19b20*/  @P0 IMAD.HI.U32 R7, R6, R4, RZ ;  /* 0x0000000406070227 */ /* 0x001fc800078e00ff */
[C---:B------:R-:W-:Y:S01]  /*19b30*/  FMUL.FTZ R15, R2.reuse, R156 ;  /* 0x0000009c020f7220 */ /* 0x040fe20000410000 */
[C---:B------:R-:W-:Y:S01]  /*19b40*/  FMUL.FTZ R21, R2.reuse, R157 ;  /* 0x0000009d02157220 */ /* 0x040fe20000410000 */
[C---:B------:R-:W-:Y:S01]  /*19b50*/  FMUL.FTZ R14, R2.reuse, R155 ;  /* 0x0000009b020e7220 */ /* 0x040fe20000410000 */
[----:B------:R-:W-:Y:S01]  /*19b60*/  IMAD.MOV.U32 R4, RZ, RZ, R6 ;  /* 0x000000ffff047224 */ /* 0x000fe200078e0006 */
[----:B-1----:R-:W-:Y:S01]  /*19b70*/  @P0 SHF.R.U32.HI R4, RZ, R5, R7 ;  /* 0x00000005ff040219 */ /* 0x002fe20000011607 */
[C---:B------:R-:W-:Y:S01]  /*19b80*/  FMUL.FTZ R6, R2.reuse, R154 ;  /* 0x0000009a02067220 */ /* 0x040fe20000410000 */
[C---:B------:R-:W-:Y:S01]  /*19b90*/  FMUL.FTZ R154, R2.reuse, R162 ;  /* 0x000000a2029a7220 */ /* 0x040fe20000410000 */
[C---:B------:R-:W-:Y:S01]  /*19ba0*/  FMUL.FTZ R162, R2.reuse, R169 ;  /* 0x000000a902a27220 */ /* 0x040fe20000410000 */
[C---:B------:R-:W-:Y:S01]  /*19bb0*/  FMUL.FTZ R169, R2.reuse, R180 ;  /* 0x000000b402a97220 */ /* 0x040fe20000410000 */
[C---:B------:R-:W-:Y:S01]  /*19bc0*/  FMUL.FTZ R180, R2.reuse, R193 ;  /* 0x000000c102b47220 */ /* 0x040fe20000410000 */
[C---:B------:R-:W-:Y:S01]  /*19bd0*/  FMUL.FTZ R7, R2.reuse, R153 ;  /* 0x0000009902077220 */ /* 0x040fe20000410000 */
[----:B------:R-:W0:Y:S01]  /*19be0*/  SHFL.IDX PT, R193, R4, RZ, 0x1c1f ;  /* 0x001c1fff04c17589 */ /* 0x000e2200000e0000 */
[C---:B------:R-:W-:Y:S01]  /*19bf0*/  FMUL.FTZ R153, R2.reuse, R160 ;  /* 0x000000a002997220 */ /* 0x040fe20000410000 */
[C---:B------:R-:W-:Y:S01]  /*19c00*/  FMUL.FTZ R160, R2.reuse, R167 ;  /* 0x000000a702a07220 */ /* 0x040fe20000410000 */
[C---:B------:R-:W-:Y:S01]  /*19c10*/  FMUL.FTZ R167, R2.reuse, R176 ;  /* 0x000000b002a77220 */ /* 0x040fe20000410000 */
[----:B------:R-:W-:Y:S01]  /*19c20*/  FMUL.FTZ R176, R2, R189 ;  /* 0x000000bd02b07220 */ /* 0x000fe20000410000 */
[----:B------:R-:W-:-:S02]  /*19c30*/  IMAD.MOV.U32 R189, RZ, RZ, -0x80 ;  /* 0xffffff80ffbd7424 */ /* 0x000fc400078e00ff */
[C---:B------:R-:W-:Y:S01]  /*19c40*/  FMUL.FTZ R5, R2.reuse, R152 ;  /* 0x0000009802057220 */ /* 0x040fe20000410000 */
[C---:B------:R-:W-:Y:S01]  /*19c50*/  FMUL.FTZ R155, R2.reuse, R161 ;  /* 0x000000a1029b7220 */ /* 0x040fe20000410000 */
[C---:B------:R-:W-:Y:S01]  /*19c60*/  FMUL.FTZ R161, R2.reuse, R168 ;  /* 0x000000a802a17220 */ /* 0x040fe20000410000 */
[----:B------:R-:W-:Y:S02]  /*19c70*/  IMAD R189, R11, R189, 0x1 ;  /* 0x000000010bbd7424 */ /* 0x000fe400078e02bd */
        /* <DEDUP_REMOVED lines=33> */
[----:B------:R0:W1:Y:S01]  /*19e90*/  SHFL.IDX PT, R209, R4, 0x1, 0x1c1f ;  /* 0x003c1f0004d17f89 */ /* 0x00006200000e0000 */
[C---:B------:R-:W-:Y:S01]  /*19ea0*/  FMUL.FTZ R207, R2.reuse, R207 ;  /* 0x000000cf02cf7220 */ /* 0x040fe20000410000 */
[C---:B------:R-:W-:Y:S01]  /*19eb0*/  FMUL.FTZ R198, R2.reuse, R198 ;  /* 0x000000c602c67220 */ /* 0x040fe20000410000 */
[C---:B------:R-:W-:Y:S01]  /*19ec0*/  FMUL.FTZ R199, R2.reuse, R199 ;  /* 0x000000c702c77220 */ /* 0x040fe20000410000 */
[----:B------:R-:W5:Y:S01]  /*19ed0*/  MUFU.TANH R153, R153 ;  /* 0x0000009900997308 */ /* 0x000f620000002400 */
[C---:B------:R-:W-:Y:S01]  /*19ee0*/  FMUL.FTZ R202, R2.reuse, R202 ;  /* 0x000000ca02ca7220 */ /* 0x040fe20000410000 */
[C---:B------:R-:W-:Y:S01]  /*19ef0*/  FMUL.FTZ R203, R2.reuse, R203 ;  /* 0x000000cb02cb7220 */ /* 0x040fe20000410000 */
[----:B------:R-:W-:Y:S01]  /*19f00*/  FMUL.FTZ R206, R2, R206 ;  /* 0x000000ce02ce7220 */ /* 0x000fe20000410000 */
[----:B------:R-:W4:Y:S04]  /*19f10*/  S2R R231, SR_TID.X ;  /* 0x0000000000e77919 */ /* 0x000f280000002100 */
        /* <DEDUP_REMOVED lines=24> */
[----:B0-----:R-:W-:Y:S08]  /*1a0a0*/  MUFU.TANH R4, R207 ;  /* 0x000000cf00047308 */ /* 0x001ff00000002400 */
[----:B------:R-:W-:Y:S08]  /*1a0b0*/  MUFU.TANH R20, R20 ;  /* 0x0000001400147308 */ /* 0x000ff00000002400 */
[----:B------:R-:W-:Y:S08]  /*1a0c0*/  MUFU.TANH R152, R152 ;  /* 0x0000009800987308 */ /* 0x000ff00000002400 */
[----:B------:R-:W-:Y:S01]  /*1a0d0*/  MUFU.TANH R156, R156 ;  /* 0x0000009c009c7308 */ /* 0x000fe20000002400 */
[----:B--2---:R-:W-:-:S07]  /*1a0e0*/  IMAD R192, R218, -0x2, R189 ;  /* 0xfffffffedac07824 */ /* 0x004fce00078e02bd */
[----:B------:R-:W-:Y:S01]  /*1a0f0*/  MUFU.TANH R159, R159 ;  /* 0x0000009f009f7308 */ /* 0x000fe20000002400 */
[----:B---3--:R-:W-:-:S07]  /*1a100*/  IADD3 R192, -R216, R192, R217 ;  /* 0x000000c0d8c07210 */ /* 0x008fce0007ffe1d9 */
[----:B------:R0:W2:Y:S01]  /*1a110*/  MUFU.TANH R189, R204 ;  /* 0x000000cc00bd7308 */ /* 0x0000a20000002400 */
[----:B----4-:R-:W-:Y:S02]  /*1a120*/  LOP3.LUT R216, R231, 0x7f, RZ, 0xc0, !PT ;  /* 0x0000007fe7d87812 */ /* 0x010fe400078ec0ff */
[C---:B------:R-:W-:Y:S01]  /*1a130*/  IADD3 R193, R192.reuse, R193, RZ ;  /* 0x000000c1c0c17210 */ /* 0x040fe20007ffe0ff */
[----:B-1----:R-:W-:Y:S02]  /*1a140*/  IMAD.IADD R209, R192, 0x1, R209 ;  /* 0x00000001c0d17824 */ /* 0x002fe400078e02d1 */
[C---:B------:R-:W-:Y:S01]  /*1a150*/  FMUL.FTZ R192, R2.reuse, R215 ;  /* 0x000000d702c07220 */ /* 0x040fe20000410000 */
[----:B------:R-:W1:Y:S01]  /*1a160*/  S2R R231, SR_TID.X ;  /* 0x0000000000e77919 */ /* 0x000e620000002100 */
[C---:B------:R-:W-:Y:S01]  /*1a170*/  ISETP.GT.AND P4, PT, R193.reuse, RZ, PT ;  /* 0x000000ffc100720c */ /* 0x040fe20003f84270 */
[----:B------:R-:W-:Y:S01]  /*1a180*/  MUFU.TANH R160, R160 ;  /* 0x000000a000a07308 */ /* 0x000fe20000002400 */
[C---:B------:R-:W-:Y:S01]  /*1a190*/  ISETP.GT.AND P5, PT, R193.reuse, 0x1, PT ;  /* 0x00000001c100780c */ /* 0x040fe20003fa4270 */
[----:B0-----:R-:W-:Y:S01]  /*1a1a0*/  FMUL.FTZ R204, R2, R212 ;  /* 0x000000d402cc7220 */ /* 0x001fe20000410000 */
[----:B------:R-:W-:-:S02]  /*1a1b0*/  ISETP.GT.AND P2, PT, R193, 0x8, PT ;  /* 0x00000008c100780c */ /* 0x000fc40003f44270 */
[----:B------:R-:W-:Y:S02]  /*1a1c0*/  ISETP.GT.AND P3, PT, R193, 0x9, PT ;  /* 0x00000009c100780c */ /* 0x000fe40003f64270 */
[----:B------:R-:W-:Y:S01]  /*1a1d0*/  FSEL R5, R5, -INF , P4 ;  /* 0xff80000005057808 */ /* 0x000fe20002000000 */
[----:B------:R-:W-:Y:S01]  /*1a1e0*/  MUFU.TANH R204, R204 ;  /* 0x000000cc00cc7308 */ /* 0x000fe20000002400 */
[----:B------:R-:W-:Y:S02]  /*1a1f0*/  FSEL R7, R7, -INF , P5 ;  /* 0xff80000007077808 */ /* 0x000fe40002800000 */
[----:B-----5:R-:W-:Y:S02]  /*1a200*/  FSEL R15, R15, -INF , P2 ;  /* 0xff8000000f0f7808 */ /* 0x020fe40001000000 */
[----:B------:R-:W-:Y:S02]  /*1a210*/  FSEL R21, R21, -INF , P3 ;  /* 0xff80000015157808 */ /* 0x000fe40001800000 */
[C---:B------:R-:W-:Y:S01]  /*1a220*/  ISETP.GT.AND P4, PT, R193.reuse, 0x10, PT ;  /* 0x00000010c100780c */ /* 0x040fe20003f84270 */
[----:B------:R-:W-:Y:S01]  /*1a230*/  MUFU.TANH R164, R164 ;  /* 0x000000a400a47308 */ /* 0x000fe20000002400 */
[----:B------:R-:W-:-:S02]  /*1a240*/  ISETP.GT.AND P5, PT, R193, 0x11, PT ;  /* 0x00000011c100780c */ /* 0x000fc40003fa4270 */
[C---:B------:R-:W-:Y:S02]  /*1a250*/  ISETP.GT.AND P2, PT, R193.reuse, 0x18, PT ;  /* 0x00000018c100780c */ /* 0x040fe40003f44270 */
[----:B------:R-:W-:Y:S02]  /*1a260*/  ISETP.GT.AND P3, PT, R193, 0x19, PT ;  /* 0x00000019c100780c */ /* 0x000fe40003f64270 */
[----:B------:R-:W-:Y:S01]  /*1a270*/  FSEL R153, R153, -INF , P4 ;  /* 0xff80000099997808 */ /* 0x000fe20002000000 */
[----:B------:R-:W-:Y:S01]  /*1a280*/  MUFU.TANH R6, R6 ;  /* 0x0000000600067308 */ /* 0x000fe20000002400 */
[----:B------:R-:W-:Y:S02]  /*1a290*/  FSEL R155, R155, -INF , P5 ;  /* 0xff8000009b9b7808 */ /* 0x000fe40002800000 */
[----:B------:R-:W-:Y:S02]  /*1a2a0*/  FSEL R157, R157, -INF , P2 ;  /* 0xff8000009d9d7808 */ /* 0x000fe40001000000 */
[----:B------:R-:W-:-:S02]  /*1a2b0*/  FSEL R158, R158, -INF , P3 ;  /* 0xff8000009e9e7808 */ /* 0x000fc40001800000 */
[C---:B------:R-:W-:Y:S01]  /*1a2c0*/  ISETP.GT.AND P4, PT, R193.reuse, 0x20, PT ;  /* 0x00000020c100780c */ /* 0x040fe20003f84270 */
[----:B------:R-:W0:Y:S01]  /*1a2d0*/  MUFU.TANH R196, R196 ;  /* 0x000000c400c47308 */ /* 0x000e220000002400 */
[C---:B------:R-:W-:Y:S02]  /*1a2e0*/  ISETP.GT.AND P5, PT, R193.reuse, 0x21, PT ;  /* 0x00000021c100780c */ /* 0x040fe40003fa4270 */
[C---:B------:R-:W-:Y:S02]  /*1a2f0*/  ISETP.GT.AND P2, PT, R193.reuse, 0x28, PT ;  /* 0x00000028c100780c */ /* 0x040fe40003f44270 */
[----:B------:R-:W-:Y:S02]  /*1a300*/  ISETP.GT.AND P3, PT, R193, 0x29, PT ;  /* 0x00000029c100780c */ /* 0x000fe40003f64270 */
[----:B------:R-:W-:Y:S01]  /*1a310*/  FSEL R161, R161, -INF , P4 ;  /* 0xff800000a1a17808 */ /* 0x000fe20002000000 */
[----:B------:R-:W-:Y:S01]  /*1a320*/  MUFU.TANH R154, R154 ;  /* 0x0000009a009a7308 */ /* 0x000fe20000002400 */
[----:B------:R-:W-:-:S02]  /*1a330*/  FSEL R162, R162, -INF , P5 ;  /* 0xff800000a2a27808 */ /* 0x000fc40002800000 */
[----:B------:R-:W-:Y:S02]  /*1a340*/  FSEL R165, R165, -INF , P2 ;  /* 0xff800000a5a57808 */ /* 0x000fe40001000000 */
[----:B------:R-:W-:Y:S02]  /*1a350*/  FSEL R166, R166, -INF , P3 ;  /* 0xff800000a6a67808 */ /* 0x000fe40001800000 */
[C---:B------:R-:W-:Y:S01]  /*1a360*/  ISETP.GT.AND P4, PT, R193.reuse, 0x30, PT ;  /* 0x00000030c100780c */ /* 0x040fe20003f84270 */
[----:B------:R-:W-:Y:S01]  /*1a370*/  MUFU.TANH R163, R163 ;  /* 0x000000a300a37308 */ /* 0x000fe20000002400 */
[C---:B------:R-:W-:Y:S02]  /*1a380*/  ISETP.GT.AND P5, PT, R193.reuse, 0x31, PT ;  /* 0x00000031c100780c */ /* 0x040fe40003fa4270 */
[C---:B------:R-:W-:Y:S02]  /*1a390*/  ISETP.GT.AND P2, PT, R193.reuse, 0x38, PT ;  /* 0x00000038c100780c */ /* 0x040fe40003f44270 */
[----:B------:R-:W-:-:S02]  /*1a3a0*/  ISETP.GT.AND P3, PT, R193, 0x39, PT ;  /* 0x00000039c100780c */ /* 0x000fc40003f64270 */
[----:B------:R-:W-:Y:S01]  /*1a3b0*/  FSEL R167, R167, -INF , P4 ;  /* 0xff800000a7a77808 */ /* 0x000fe20002000000 */
[----:B------:R-:W-:Y:S01]  /*1a3c0*/  MUFU.TANH R198, R198 ;  /* 0x000000c600c67308 */ /* 0x000fe20000002400 */
[----:B------:R-:W-:Y:S02]  /*1a3d0*/  FSEL R168, R168, -INF , P5 ;  /* 0xff800000a8a87808 */ /* 0x000fe40002800000 */
[----:B------:R-:W-:Y:S02]  /*1a3e0*/  FSEL R169, R169, -INF , P2 ;  /* 0xff800000a9a97808 */ /* 0x000fe40001000000 */
        /* <DEDUP_REMOVED lines=12> */
[----:B------:R-:W-:Y:S01]  /*1a4b0*/  MUFU.TANH R203, R203 ;  /* 0x000000cb00cb7308 */ /* 0x000fe20000002400 */
        /* <DEDUP_REMOVED lines=13> */
[----:B------:R-:W-:Y:S02]  /*1a590*/  FSEL R185, R185, -INF , P4 ;  /* 0xff800000b9b97808 */ /* 0x000fe40002000000 */
[----:B------:R-:W-:Y:S02]  /*1a5a0*/  FSEL R188, R188, -INF , P5 ;  /* 0xff800000bcbc7808 */ /* 0x000fe40002800000 */
[----:B--2---:R-:W-:Y:S02]  /*1a5b0*/  FSEL R189, R189, -INF , P2 ;  /* 0xff800000bdbd7808 */ /* 0x004fe40001000000 */
[----:B------:R-:W-:Y:S02]  /*1a5c0*/  FSEL R174, R174, -INF , P3 ;  /* 0xff800000aeae7808 */ /* 0x000fe40001800000 */
[C---:B------:R-:W-:Y:S02]  /*1a5d0*/  ISETP.GT.AND P4, PT, R193.reuse, 0x70, PT ;  /* 0x00000070c100780c */ /* 0x040fe40003f84270 */
[----:B------:R-:W-:-:S02]  /*1a5e0*/  ISETP.GT.AND P5, PT, R193, 0x71, PT ;  /* 0x00000071c100780c */ /* 0x000fc40003fa4270 */
[C---:B------:R-:W-:Y:S02]  /*1a5f0*/  ISETP.GT.AND P2, PT, R193.reuse, 0x78, PT ;  /* 0x00000078c100780c */ /* 0x040fe40003f44270 */
[----:B------:R-:W-:Y:S02]  /*1a600*/  ISETP.GT.AND P3, PT, R193, 0x79, PT ;  /* 0x00000079c100780c */ /* 0x000fe40003f64270 */
[----:B------:R-:W-:Y:S02]  /*1a610*/  FMNMX.FTZ R193, R5, R9, !PT ;  /* 0x0000000905c17209 */ /* 0x000fe40007810000 */
[----:B------:R-:W-:Y:S02]  /*1a620*/  FSEL R200, R200, -INF , P5 ;  /* 0xff800000c8c87808 */ /* 0x000fe40002800000 */
[----:B------:R-:W-:Y:S02]  /*1a630*/  FMNMX.FTZ R197, R7, R193, !PT ;  /* 0x000000c107c57209 */ /* 0x000fe40007810000 */
[----:B------:R2:W-:Y:S01]  /*1a640*/  MUFU.TANH R193, R175 ;  /* 0x000000af00c17308 */ /* 0x0005e20000002400 */
[----:B------:R-:W-:-:S02]  /*1a650*/  ISETP.GT.AND P5, PT, R209, 0x8, PT ;  /* 0x00000008d100780c */ /* 0x000fc40003fa4270 */
[----:B------:R-:W-:Y:S02]  /*1a660*/  FMNMX.FTZ R197, R15, R197, !PT ;  /* 0x000000c50fc57209 */ /* 0x000fe40007810000 */
[----:B------:R-:W-:Y:S02]  /*1a670*/  FSEL R20, R20, -INF , P5 ;  /* 0xff80000014147808 */ /* 0x000fe40002800000 */
[----:B------:R-:W-:Y:S01]  /*1a680*/  FMNMX.FTZ R197, R21, R197, !PT ;  /* 0x000000c515c57209 */ /* 0x000fe20007810000 */
[C---:B--2---:R-:W-:Y:S01]  /*1a690*/  FMUL.FTZ R175, R2.reuse, R178 ;  /* 0x000000b202af7220 */ /* 0x044fe20000410000 */
[C---:B------:R-:W-:Y:S02]  /*1a6a0*/  FMUL.FTZ R178, R2.reuse, R179 ;  /* 0x000000b302b27220 */ /* 0x040fe40000410000 */
[----:B------:R-:W-:Y:S01]  /*1a6b0*/  FMNMX.FTZ R197, R153, R197, !PT ;  /* 0x000000c599c57209 */ /* 0x000fe20007810000 */
[C---:B------:R-:W-:Y:S01]  /*1a6c0*/  FMUL.FTZ R179, R2.reuse, R182 ;  /* 0x000000b602b37220 */ /* 0x040fe20000410000 */
[C---:B------:R-:W-:Y:S01]  /*1a6d0*/  FMUL.FTZ R182, R2.reuse, R183 ;  /* 0x000000b702b67220 */ /* 0x040fe20000410000 */
[C---:B------:R-:W-:Y:S01]  /*1a6e0*/  FMUL.FTZ R183, R2.reuse, R186 ;  /* 0x000000ba02b77220 */ /* 0x040fe20000410000 */
[----:B------:R-:W-:Y:S01]  /*1a6f0*/  FMNMX.FTZ R197, R155, R197, !PT ;  /* 0x000000c59bc57209 */ /* 0x000fe20007810000 */
[C---:B------:R-:W-:Y:S01]  /*1a700*/  FMUL.FTZ R186, R2.reuse, R187 ;  /* 0x000000bb02ba7220 */ /* 0x040fe20000410000 */
[C---:B------:R-:W-:Y:S01]  /*1a710*/  FMUL.FTZ R187, R2.reuse, R190 ;  /* 0x000000be02bb7220 */ /* 0x040fe20000410000 */
[----:B------:R-:W-:Y:S01]  /*1a720*/  FMUL.FTZ R190, R2, R191 ;  /* 0x000000bf02be7220 */ /* 0x000fe20000410000 */
[----:B------:R-:W-:Y:S01]  /*1a730*/  FMNMX.FTZ R197, R157, R197, !PT ;  /* 0x000000c59dc57209 */ /* 0x000fe20007810000 */
[----:B------:R-:W-:Y:S01]  /*1a740*/  MUFU.TANH R178, R178 ;  /* 0x000000b200b27308 */ /* 0x000fe20000002400 */
[----:B------:R-:W-:-:S02]  /*1a750*/  ISETP.GT.AND P5, PT, R209, 0x18, PT ;  /* 0x00000018d100780c */ /* 0x000fc40003fa4270 */
[----:B------:R-:W-:Y:S02]  /*1a760*/  FMNMX.FTZ R197, R158, R197, !PT ;  /* 0x000000c59ec57209 */ /* 0x000fe40007810000 */
[----:B------:R-:W-:Y:S02]  /*1a770*/  FSEL R159, R159, -INF , P5 ;  /* 0xff8000009f9f7808 */ /* 0x000fe40002800000 */
[----:B------:R-:W-:Y:S01]  /*1a780*/  FMNMX.FTZ R197, R161, R197, !PT ;  /* 0x000000c5a1c57209 */ /* 0x000fe20007810000 */
[----:B------:R-:W2:Y:S01]  /*1a790*/  MUFU.TANH R179, R179 ;  /* 0x000000b300b37308 */ /* 0x000ea20000002400 */
[----:B------:R-:W-:Y:S02]  /*1a7a0*/  ISETP.GT.AND P5, PT, R209, 0x28, PT ;  /* 0x00000028d100780c */ /* 0x000fe40003fa4270 */
[----:B------:R-:W-:Y:S02]  /*1a7b0*/  FMNMX.FTZ R197, R162, R197, !PT ;  /* 0x000000c5a2c57209 */ /* 0x000fe40007810000 */
[----:B0-----:R-:W-:-:S02]  /*1a7c0*/  FSEL R196, R196, -INF , P5 ;  /* 0xff800000c4c47808 */ /* 0x001fc40002800000 */
[----:B------:R-:W-:Y:S01]  /*1a7d0*/  FMNMX.FTZ R197, R165, R197, !PT ;  /* 0x000000c5a5c57209 */ /* 0x000fe20007810000 */
[----:B------:R-:W-:Y:S01]  /*1a7e0*/  MUFU.TANH R182, R182 ;  /* 0x000000b600b67308 */ /* 0x000fe20000002400 */
[----:B------:R-:W-:Y:S02]  /*1a7f0*/  ISETP.GT.AND P5, PT, R209, 0x38, PT ;  /* 0x00000038d100780c */ /* 0x000fe40003fa4270 */
[----:B------:R-:W-:-:S04]  /*1a800*/  FMNMX.FTZ R197, R166, R197, !PT ;  /* 0x000000c5a6c57209 */ /* 0x000fc80007810000 */
[----:B------:R-:W-:Y:S01]  /*1a810*/  FMNMX.FTZ R197, R167, R197, !PT ;  /* 0x000000c5a7c57209 */ /* 0x000fe20007810000 */
[----:B------:R-:W-:Y:S03]  /*1a820*/  MUFU.TANH R183, R183 ;  /* 0x000000b700b77308 */ /* 0x000fe60000002400 */
        /* <DEDUP_REMOVED lines=11> */
[----:B------:R0:W3:Y:S03]  /*1a8e0*/  MUFU.TANH R197, R208 ;  /* 0x000000d000c57308 */ /* 0x0000e60000002400 */
[----:B------:R-:W-:-:S04]  /*1a8f0*/  FMNMX.FTZ R191, R180, R191, !PT ;  /* 0x000000bfb4bf7209 */ /* 0x000fc80007810000 */
[----:B------:R-:W-:Y:S01]  /*1a900*/  FMNMX.FTZ R191, R181, R191, !PT ;  /* 0x000000bfb5bf7209 */ /* 0x000fe20007810000 */
[----:B------:R-:W-:Y:S01]  /*1a910*/  MUFU.TANH R175, R175 ;  /* 0x000000af00af7308 */ /* 0x000fe20000002400 */
[----:B0-----:R-:W-:Y:S01]  /*1a920*/  FMUL.FTZ R208, R2, R211 ;  /* 0x000000d302d07220 */ /* 0x001fe20000410000 */
[----:B--2---:R-:W-:Y:S02]  /*1a930*/  FSEL R211, R179, -INF , P5 ;  /* 0xff800000b3d37808 */ /* 0x004fe40002800000 */
[----:B------:R-:W-:Y:S02]  /*1a940*/  FMNMX.FTZ R191, R184, R191, !PT ;  /* 0x000000bfb8bf7209 */ /* 0x000fe40007810000 */
[----:B------:R-:W-:Y:S02]  /*1a950*/  ISETP.GT.AND P5, PT, R209, 0x41, PT ;  /* 0x00000041d100780c */ /* 0x000fe40003fa4270 */
[----:B------:R-:W-:Y:S01]  /*1a960*/  FMNMX.FTZ R191, R185, R191, !PT ;  /* 0x000000bfb9bf7209 */ /* 0x000fe20007810000 */
[----:B------:R-:W-:Y:S01]  /*1a970*/  MUFU.TANH R208, R208 ;  /* 0x000000d000d07308 */ /* 0x000fe20000002400 */
[----:B---3--:R-:W-:-:S02]  /*1a980*/  FSEL R197, R197, -INF , P4 ;  /* 0xff800000c5c57808 */ /* 0x008fc40002000000 */
[----:B------:R-:W-:Y:S02]  /*1a990*/  FMNMX.FTZ R201, R188, R191, !PT ;  /* 0x000000bfbcc97209 */ /* 0x000fe40007810000 */
[----:B------:R-:W-:Y:S02]  /*1a9a0*/  ISETP.GT.AND P4, PT, R209, 0x1, PT ;  /* 0x00000001d100780c */ /* 0x000fe40003f84270 */
[----:B------:R-:W-:Y:S01]  /*1a9b0*/  FMNMX.FTZ R201, R189, R201, !PT ;  /* 0x000000c9bdc97209 */ /* 0x000fe20007810000 */
[----:B------:R-:W0:Y:S01]  /*1a9c0*/  MUFU.TANH R191, R213 ;  /* 0x000000d500bf7308 */ /* 0x000e220000002400 */
[----:B------:R-:W-:Y:S02]  /*1a9d0*/  FSEL R14, R14, -INF , P4 ;  /* 0xff8000000e0e7808 */ /* 0x000fe40002000000 */
[----:B------:R-:W-:Y:S02]  /*1a9e0*/  FMNMX.FTZ R205, R174, R201, !PT ;  /* 0x000000c9aecd7209 */ /* 0x000fe40007810000 */
[----:B------:R-:W-:-:S02]  /*1a9f0*/  ISETP.GT.AND P4, PT, R209, 0x11, PT ;  /* 0x00000011d100780c */ /* 0x000fc40003f84270 */
[----:B------:R-:W-:Y:S01]  /*1aa00*/  FMNMX.FTZ R205, R197, R205, !PT ;  /* 0x000000cdc5cd7209 */ /* 0x000fe20007810000 */
[----:B------:R2:W3:Y:S01]  /*1aa10*/  MUFU.TANH R201, R194 ;  /* 0x000000c200c97308 */ /* 0x0004e20000002400 */
[----:B------:R-:W-:Y:S02]  /*1aa20*/  FSEL R156, R156, -INF , P4 ;  /* 0xff8000009c9c7808 */ /* 0x000fe40002000000 */
[----:B------:R-:W-:Y:S02]  /*1aa30*/  FMNMX.FTZ R205, R200, R205, !PT ;  /* 0x000000cdc8cd7209 */ /* 0x000fe40007810000 */
[----:B------:R-:W-:Y:S02]  /*1aa40*/  ISETP.GT.AND P4, PT, R209, 0x21, PT ;  /* 0x00000021d100780c */ /* 0x000fe40003f84270 */
[----:B------:R-:W-:Y:S02]  /*1aa50*/  FSEL R186, R186, -INF , P5 ;  /* 0xff800000baba7808 */ /* 0x000fe40002800000 */
[----:B--2---:R-:W-:-:S02]  /*1aa60*/  FSEL R194, R204, -INF , P2 ;  /* 0xff800000ccc27808 */ /* 0x004fc40001000000 */
[----:B------:R0:W2:Y:S01]  /*1aa70*/  MUFU.TANH R204, R195 ;  /* 0x000000c300cc7308 */ /* 0x0000a20000002400 */
[C---:B------:R-:W-:Y:S02]  /*1aa80*/  ISETP.GT.AND P2, PT, R209.reuse, 0x9, PT ;  /* 0x00000009d100780c */ /* 0x040fe40003f44270 */
[----:B------:R-:W-:Y:S02]  /*1aa90*/  FMNMX.FTZ R205, R194, R205, !PT ;  /* 0x000000cdc2cd7209 */ /* 0x000fe40007810000 */
[----:B------:R-:W-:Y:S02]  /*1aaa0*/  FSEL R152, R152, -INF , P2 ;  /* 0xff80000098987808 */ /* 0x000fe40001000000 */
[----:B------:R-:W-:Y:S02]  /*1aab0*/  ISETP.GT.AND P2, PT, R209, 0x19, PT ;  /* 0x00000019d100780c */ /* 0x000fe40003f44270 */
[----:B0-----:R-:W-:Y:S02]  /*1aac0*/  FSEL R195, R191, -INF , P3 ;  /* 0xff800000bfc37808 */ /* 0x001fe40001800000 */
[----:B------:R-:W-:-:S02]  /*1aad0*/  ISETP.GT.AND P3, PT, R209, RZ, PT ;  /* 0x000000ffd100720c */ /* 0x000fc40003f64270 */
[----:B------:R-:W-:Y:S02]  /*1aae0*/  FMNMX.FTZ R205, R195, R205, !PT ;  /* 0x000000cdc3cd7209 */ /* 0x000fe40007810000 */
[----:B------:R-:W-:Y:S02]  /*1aaf0*/  FSEL R160, R160, -INF , P2 ;  /* 0xff800000a0a07808 */ /* 0x000fe40001000000 */
[C---:B------:R-:W-:Y:S01]  /*1ab00*/  ISETP.GT.AND P2, PT, R209.reuse, 0x29, PT ;  /* 0x00000029d100780c */ /* 0x040fe20003f44270 */
[----:B------:R-:W0:Y:S01]  /*1ab10*/  SHFL.BFLY PT, R191, R205, 0x2, 0x1f ;  /* 0x0c401f00cdbf7f89 */ /* 0x000e2200000e0000 */
[----:B------:R-:W-:Y:S02]  /*1ab20*/  FSEL R6, R6, -INF , P3 ;  /* 0xff80000006067808 */ /* 0x000fe40001800000 */
[----:B------:R-:W-:Y:S02]  /*1ab30*/  ISETP.GT.AND P3, PT, R209, 0x10, PT ;  /* 0x00000010d100780c */ /* 0x000fe40003f64270 */
[----:B------:R-:W-:-:S02]  /*1ab40*/  FSEL R193, R193, -INF , P2 ;  /* 0xff800000c1c17808 */ /* 0x000fc40001000000 */
[C---:B------:R-:W-:Y:S02]  /*1ab50*/  ISETP.GT.AND P2, PT, R209.reuse, 0x39, PT ;  /* 0x00000039d100780c */ /* 0x040fe40003f44270 */
[----:B------:R-:W-:Y:S02]  /*1ab60*/  FSEL R154, R154, -INF , P3 ;  /* 0xff8000009a9a7808 */ /* 0x000fe40001800000 */
[C---:B------:R-:W-:Y:S02]  /*1ab70*/  ISETP.GT.AND P3, PT, R209.reuse, 0x20, PT ;  /* 0x00000020d100780c */ /* 0x040fe40003f64270 */
[----:B------:R-:W-:Y:S02]  /*1ab80*/  FSEL R182, R182, -INF , P2 ;  /* 0xff800000b6b67808 */ /* 0x000fe40001000000 */
[----:B------:R-:W-:Y:S02]  /*1ab90*/  ISETP.GT.AND P2, PT, R209, 0x48, PT ;  /* 0x00000048d100780c */ /* 0x000fe40003f44270 */
[----:B------:R-:W-:-:S02]  /*1aba0*/  FSEL R163, R163, -INF , P3 ;  /* 0xff800000a3a37808 */ /* 0x000fc40001800000 */
[----:B------:R-:W-:Y:S02]  /*1abb0*/  ISETP.GT.AND P3, PT, R209, 0x30, PT ;  /* 0x00000030d100780c */ /* 0x000fe40003f64270 */
[----:B------:R-:W-:Y:S02]  /*1abc0*/  FSEL R187, R187, -INF , P2 ;  /* 0xff800000bbbb7808 */ /* 0x000fe40001000000 */
[----:B------:R-:W-:Y:S02]  /*1abd0*/  ISETP.GT.AND P5, PT, R209, 0x50, PT ;  /* 0x00000050d100780c */ /* 0x000fe40003fa4270 */
[----:B0-----:R-:W-:Y:S01]  /*1abe0*/  FMNMX.FTZ R191, R205, R191, !PT ;  /* 0x000000bfcdbf7209 */ /* 0x001fe20007810000 */
[C---:B------:R-:W-:Y:S01]  /*1abf0*/  FMUL.FTZ R205, R2.reuse, R210 ;  /* 0x000000d202cd7220 */ /* 0x040fe20000410000 */
[----:B------:R-:W-:Y:S01]  /*1ac00*/  ISETP.GT.AND P2, PT, R209, 0x51, PT ;  /* 0x00000051d100780c */ /* 0x000fe20003f44270 */
[----:B------:R-:W-:Y:S01]  /*1ac10*/  FMUL.FTZ R210, R2, R214 ;  /* 0x000000d602d27220 */ /* 0x000fe20000410000 */
[----:B------:R-:W-:Y:S01]  /*1ac20*/  FSEL R175, R175, -INF , P3 ;  /* 0xff800000afaf7808 */ /* 0x000fe20001800000 */
[----:B------:R-:W0:Y:S01]  /*1ac30*/  SHFL.BFLY PT, R207, R191, 0x1, 0x1f ;  /* 0x0c201f00bfcf7f89 */ /* 0x000e2200000e0000 */
[----:B---3--:R-:W-:Y:S01]  /*1ac40*/  FSEL R201, R201, -INF , P5 ;  /* 0xff800000c9c97808 */ /* 0x008fe20002800000 */
[----:B------:R-:W-:Y:S01]  /*1ac50*/  MUFU.TANH R205, R205 ;  /* 0x000000cd00cd7308 */ /* 0x000fe20000002400 */
[----:B--2---:R-:W-:-:S02]  /*1ac60*/  FSEL R204, R204, -INF , P2 ;  /* 0xff800000cccc7808 */ /* 0x004fc40001000000 */
[C---:B------:R-:W-:Y:S02]  /*1ac70*/  ISETP.GT.AND P5, PT, R209.reuse, 0x59, PT ;  /* 0x00000059d100780c */ /* 0x040fe40003fa4270 */
[----:B------:R-:W-:Y:S02]  /*1ac80*/  ISETP.GT.AND P2, PT, R209, 0x60, PT ;  /* 0x00000060d100780c */ /* 0x000fe40003f44270 */
[----:B------:R-:W-:Y:S01]  /*1ac90*/  FSEL R199, R199, -INF , P5 ;  /* 0xff800000c7c77808 */ /* 0x000fe20002800000 */
[----:B------:R-:W2:Y:S01]  /*1aca0*/  MUFU.TANH R210, R210 ;  /* 0x000000d200d27308 */ /* 0x000ea20000002400 */
[----:B------:R-:W-:Y:S02]  /*1acb0*/  FSEL R202, R202, -INF , P2 ;  /* 0xff800000caca7808 */ /* 0x000fe40001000000 */
[C---:B------:R-:W-:Y:S02]  /*1acc0*/  ISETP.GT.AND P5, PT, R209.reuse, 0x68, PT ;  /* 0x00000068d100780c */ /* 0x040fe40003fa4270 */
[----:B------:R-:W-:-:S02]  /*1acd0*/  ISETP.GT.AND P2, PT, R209, 0x69, PT ;  /* 0x00000069d100780c */ /* 0x000fc40003f44270 */
[----:B------:R-:W-:Y:S02]  /*1ace0*/  FSEL R206, R206, -INF , P5 ;  /* 0xff800000cece7808 */ /* 0x000fe40002800000 */
[----:B------:R-:W-:-:S04]  /*1acf0*/  ISETP.GT.AND P5, PT, R209, 0x71, PT ;  /* 0x00000071d100780c */ /* 0x000fc80003fa4270 */
[----:B------:R-:W-:Y:S02]  /*1ad00*/  FSEL R208, R208, -INF , P5 ;  /* 0xff800000d0d07808 */ /* 0x000fe40002800000 */
[----:B0-----:R-:W-:Y:S02]  /*1ad10*/  FMNMX.FTZ R191, R191, R207, !PT ;  /* 0x000000cfbfbf7209 */ /* 0x001fe40007810000 */
[----:B------:R-:W-:Y:S01]  /*1ad20*/  FSEL R207, R164, -INF , P4 ;  /* 0xff800000a4cf7808 */ /* 0x000fe20002000000 */
[----:B------:R-:W-:Y:S01]  /*1ad30*/  IMAD.U32 R164, RZ, RZ, UR49 ;  /* 0x00000031ffa47e24 */ /* 0x000fe2000f8e00ff */
[----:B------:R-:W-:Y:S02]  /*1ad40*/  ISETP.GT.AND P4, PT, R209, 0x31, PT ;  /* 0x00000031d100780c */ /* 0x000fe40003f84270 */
[C---:B------:R-:W-:Y:S01]  /*1ad50*/  FSETP.NEU.FTZ.AND P3, PT, R191.reuse, -INF , PT ;  /* 0xff800000bf00780b */ /* 0x040fe20003f7d000 */
[----:B------:R-:W-:-:S01]  /*1ad60*/  FFMA.FTZ R212, R191, R164, -8 ;  /* 0xc1000000bfd47423 */ /* 0x000fc200000100a4 */
[----:B------:R-:W-:-:S02]  /*1ad70*/  FSEL R178, R178, -INF , P4 ;  /* 0xff800000b2b27808 */ /* 0x000fc40002000000 */
[----:B------:R-:W-:Y:S02]  /*1ad80*/  ISETP.GT.AND P4, PT, R209, 0x40, PT ;  /* 0x00000040d100780c */ /* 0x000fe40003f84270 */
[----:B------:R-:W-:Y:S02]  /*1ad90*/  FSEL R179, R212, RZ, P3 ;  /* 0x000000ffd4b37208 */ /* 0x000fe40001800000 */
[----:B------:R-:W-:Y:S02]  /*1ada0*/  FSEL R183, R183, -INF , P4 ;  /* 0xff800000b7b77808 */ /* 0x000fe40002000000 */
[----:B------:R-:W-:Y:S01]  /*1adb0*/  ISETP.GT.AND P4, PT, R209, 0x49, PT ;  /* 0x00000049d100780c */ /* 0x000fe20003f84270 */
[----:B------:R-:W-:-:S01]  /*1adc0*/  FFMA.FTZ R212, R21, R164, -R179 ;  /* 0x000000a415d47223 */ /* 0x000fc200000108b3 */
[----:B------:R-:W-:Y:S01]  /*1add0*/  FSEL R21, R4, -INF , P2 ;  /* 0xff80000004157808 */ /* 0x000fe20001000000 */
[----:B------:R-:W-:-:S01]  /*1ade0*/  FFMA.FTZ R165, R165, R164, -R179 ;  /* 0x000000a4a5a57223 */ /* 0x000fc200000108b3 */
[----:B------:R-:W-:Y:S01]  /*1adf0*/  FSEL R190, R190, -INF , P4 ;  /* 0xff800000bebe7808 */ /* 0x000fe20002000000 */
[----:B------:R0:W-:Y:S01]  /*1ae00*/  MUFU.EX2 R4, R212 ;  /* 0x000000d400047308 */ /* 0x0001e20000000800 */
[----:B------:R-:W-:Y:S01]  /*1ae10*/  ISETP.GT.AND P4, PT, R209, 0x58, PT ;  /* 0x00000058d100780c */ /* 0x000fe20003f84270 */
[-CC-:B------:R-:W-:Y:S01]  /*1ae20*/  FFMA.FTZ R5, R5, R164.reuse, -R179.reuse ;  /* 0x000000a405057223 */ /* 0x180fe200000108b3 */
[----:B------:R-:W-:Y:S01]  /*1ae30*/  ISETP.GT.AND P2, PT, R209, 0x78, PT ;  /* 0x00000078d100780c */ /* 0x000fe20003f44270 */
[-CC-:B------:R-:W-:Y:S01]  /*1ae40*/  FFMA.FTZ R7, R7, R164.reuse, -R179.reuse ;  /* 0x000000a407077223 */ /* 0x180fe200000108b3 */
[----:B------:R-:W-:Y:S01]  /*1ae50*/  FSEL R198, R198, -INF , P4 ;  /* 0xff800000c6c67808 */ /* 0x000fe20002000000 */
[-CC-:B------:R-:W-:Y:S01]  /*1ae60*/  FFMA.FTZ R15, R15, R164.reuse, -R179.reuse ;  /* 0x000000a40f0f7223 */ /* 0x180fe200000108b3 */
[----:B------:R-:W-:Y:S01]  /*1ae70*/  ISETP.GT.AND P4, PT, R209, 0x61, PT ;  /* 0x00000061d100780c */ /* 0x000fe20003f84270 */
[-CC-:B------:R-:W-:Y:S01]  /*1ae80*/  FFMA.FTZ R153, R153, R164.reuse, -R179.reuse ;  /* 0x000000a499997223 */ /* 0x180fe200000108b3 */
[----:B--2---:R-:W-:Y:S01]  /*1ae90*/  FSEL R210, R210, -INF , P2 ;  /* 0xff800000d2d27808 */ /* 0x004fe20001000000 */
[-CC-:B------:R-:W-:Y:S01]  /*1aea0*/  FFMA.FTZ R155, R155, R164.reuse, -R179.reuse ;  /* 0x000000a49b9b7223 */ /* 0x180fe200000108b3 */
[----:B------:R-:W-:Y:S01]  /*1aeb0*/  FSEL R203, R203, -INF , P4 ;  /* 0xff800000cbcb7808 */ /* 0x000fe20002000000 */
[-CC-:B------:R-:W-:Y:S01]  /*1aec0*/  FFMA.FTZ R157, R157, R164.reuse, -R179.reuse ;  /* 0x000000a49d9d7223 */ /* 0x180fe200000108b3 */
[----:B------:R-:W-:Y:S01]  /*1aed0*/  ISETP.GT.AND P4, PT, R209, 0x70, PT ;  /* 0x00000070d100780c */ /* 0x000fe20003f84270 */
[-CC-:B------:R-:W-:Y:S01]  /*1aee0*/  FFMA.FTZ R158, R158, R164.reuse, -R179.reuse ;  /* 0x000000a49e9e7223 */ /* 0x180fe200000108b3 */
[----:B------:R-:W-:-:S01]  /*1aef0*/  FFMA.FTZ R161, R161, R164, -R179 ;  /* 0x000000a4a1a17223 */ /* 0x000fc200000108b3 */
[-CC-:B------:R-:W-:Y:S01]  /*1af00*/  FFMA.FTZ R162, R162, R164.reuse, -R179.reuse ;  /* 0x000000a4a2a27223 */ /* 0x180fe200000108b3 */
[----:B------:R-:W-:Y:S01]  /*1af10*/  FSEL R205, R205, -INF , P4 ;  /* 0xff800000cdcd7808 */ /* 0x000fe20002000000 */
[-CC-:B------:R-:W-:Y:S01]  /*1af20*/  FFMA.FTZ R166, R166, R164.reuse, -R179.reuse ;  /* 0x000000a4a6a67223 */ /* 0x180fe200000108b3 */
[----:B------:R-:W-:Y:S01]  /*1af30*/  ISETP.GT.AND P4, PT, R209, 0x79, PT ;  /* 0x00000079d100780c */ /* 0x000fe20003f84270 */
[--C-:B------:R-:W-:Y:S01]  /*1af40*/  FFMA.FTZ R167, R167, R164, -R179.reuse ;  /* 0x000000a4a7a77223 */ /* 0x100fe200000108b3 */
[----:B------:R-:W-:Y:S01]  /*1af50*/  FMNMX.FTZ R209, R6, R10, !PT ;  /* 0x0000000a06d17209 */ /* 0x000fe20007810000 */
[-CC-:B------:R-:W-:Y:S01]  /*1af60*/  FFMA.FTZ R168, R168, R164.reuse, -R179.reuse ;  /* 0x000000a4a8a87223 */ /* 0x180fe200000108b3 */
[----:B------:R-:W-:Y:S01]  /*1af70*/  FSEL R192, R192, -INF , P4 ;  /* 0xff800000c0c07808 */ /* 0x000fe20002000000 */
[-CC-:B------:R-:W-:Y:S01]  /*1af80*/  FFMA.FTZ R169, R169, R164.reuse, -R179.reuse ;  /* 0x000000a4a9a97223 */ /* 0x180fe200000108b3 */
[----:B------:R-:W-:Y:S01]  /*1af90*/  FMNMX.FTZ R209, R14, R209, !PT ;  /* 0x000000d10ed17209 */ /* 0x000fe20007810000 */
[-CC-:B------:R-:W-:Y:S01]  /*1afa0*/  FFMA.FTZ R170, R170, R164.reuse, -R179.reuse ;  /* 0x000000a4aaaa7223 */ /* 0x180fe200000108b3 */
[----:B------:R-:W-:-:S01]  /*1afb0*/  FFMA.FTZ R171, R171, R164, -R179 ;  /* 0x000000a4abab7223 */ /* 0x000fc200000108b3 */
        /* <DEDUP_REMOVED lines=20> */
[----:B------:R-:W-:Y:S01]  /*1b100*/  ISETP.NE.AND P4, PT, R216, RZ, PT ;  /* 0x000000ffd800720c */ /* 0x000fe20003f85270 */
[----:B------:R-:W-:Y:S01]  /*1b110*/  MUFU.EX2 R5, R5 ;  /* 0x0000000500057308 */ /* 0x000fe20000000800 */
[----:B------:R-:W-:-:S02]  /*1b120*/  FMNMX.FTZ R209, R160, R209, !PT ;  /* 0x000000d1a0d17209 */ /* 0x000fc40007810000 */
[----:B-1----:R-:W-:Y:S02]  /*1b130*/  SHF.R.U32.HI R216, RZ, 0x7, R231 ;  /* 0x00000007ffd87819 */ /* 0x002fe400000116e7 */
[----:B------:R-:W-:-:S03]  /*1b140*/  FMNMX.FTZ R209, R163, R209, !PT ;  /* 0x000000d1a3d17209 */ /* 0x000fc60007810000 */
[----:B------:R-:W-:Y:S01]  /*1b150*/  MUFU.EX2 R7, R7 ;  /* 0x0000000700077308 */ /* 0x000fe20000000800 */
[----:B------:R-:W-:-:S04]  /*1b160*/  FMNMX.FTZ R209, R207, R209, !PT ;  /* 0x000000d1cfd17209 */ /* 0x000fc80007810000 */
[----:B------:R-:W-:-:S03]  /*1b170*/  FMNMX.FTZ R209, R196, R209, !PT ;  /* 0x000000d1c4d17209 */ /* 0x000fc60007810000 */
[----:B------:R-:W-:Y:S01]  /*1b180*/  MUFU.EX2 R15, R15 ;  /* 0x0000000f000f7308 */ /* 0x000fe20000000800 */
[----:B------:R-:W-:-:S04]  /*1b190*/  FMNMX.FTZ R209, R193, R209, !PT ;  /* 0x000000d1c1d17209 */ /* 0x000fc80007810000 */
[----:B0-----:R-:W-:-:S03]  /*1b1a0*/  FMNMX.FTZ R212, R175, R209, !PT ;  /* 0x000000d1afd47209 */ /* 0x001fc60007810000 */
[----:B------:R0:W-:Y:S01]  /*1b1b0*/  MUFU.EX2 R209, R165 ;  /* 0x000000a500d17308 */ /* 0x0001e20000000800 */
[----:B------:R-:W-:-:S04]  /*1b1c0*/  FMNMX.FTZ R212, R178, R212, !PT ;  /* 0x000000d4b2d47209 */ /* 0x000fc80007810000 */
[----:B------:R-:W-:-:S03]  /*1b1d0*/  FMNMX.FTZ R212, R211, R212, !PT ;  /* 0x000000d4d3d47209 */ /* 0x000fc60007810000 */
[----:B------:R-:W-:Y:S01]  /*1b1e0*/  MUFU.EX2 R153, R153 ;  /* 0x0000009900997308 */ /* 0x000fe20000000800 */
        /* <DEDUP_REMOVED lines=16> */
[----:B0-----:R-:W-:-:S03]  /*1b2f0*/  FMNMX.FTZ R165, R206, R212, !PT ;  /* 0x000000d4cea57209 */ /* 0x001fc60007810000 */
[----:B------:R-:W-:Y:S01]  /*1b300*/  MUFU.EX2 R166, R166 ;  /* 0x000000a600a67308 */ /* 0x000fe20000000800 */
[----:B------:R-:W-:-:S04]  /*1b310*/  FMNMX.FTZ R165, R21, R165, !PT ;  /* 0x000000a515a57209 */ /* 0x000fc80007810000 */
[----:B------:R-:W-:-:S03]  /*1b320*/  FMNMX.FTZ R165, R205, R165, !PT ;  /* 0x000000a5cda57209 */ /* 0x000fc60007810000 */
[----:B------:R-:W-:Y:S01]  /*1b330*/  MUFU.EX2 R167, R167 ;  /* 0x000000a700a77308 */ /* 0x000fe20000000800 */
[----:B------:R-:W-:-:S04]  /*1b340*/  FMNMX.FTZ R165, R208, R165, !PT ;  /* 0x000000a5d0a57209 */ /* 0x000fc80007810000 */
        /* <DEDUP_REMOVED lines=13> */
[----:B0-----:R-:W-:-:S04]  /*1b420*/  FMNMX.FTZ R165, R165, R212, !PT ;  /* 0x000000d4a5a57209 */ /* 0x001fc80007810000 */
[C---:B------:R-:W-:Y:S01]  /*1b430*/  FSETP.NEU.FTZ.AND P2, PT, R165.reuse, -INF , PT ;  /* 0xff800000a500780b */ /* 0x040fe20003f5d000 */
[----:B------:R-:W-:-:S02]  /*1b440*/  FFMA.FTZ R195, R165, R164, -8 ;  /* 0xc1000000a5c37423 */ /* 0x000fc400000100a4 */
[----:B------:R-:W-:Y:S01]  /*1b450*/  MUFU.EX2 R180, R180 ;  /* 0x000000b400b47308 */ /* 0x000fe20000000800 */
[----:B------:R-:W-:Y:S02]  /*1b460*/  FSEL R212, R165, RZ, P2 ;  /* 0x000000ffa5d47208 */ /* 0x000fe40001000000 */
[----:B------:R-:W-:-:S03]  /*1b470*/  FSEL R195, R195, RZ, P2 ;  /* 0x000000ffc3c37208 */ /* 0x000fc60001000000 */
[----:B------:R-:W-:Y:S01]  /*1b480*/  FADD.FTZ R212, -R212, R10 ;  /* 0x0000000ad4d47221 */ /* 0x000fe20000010100 */
[----:B------:R-:W-:Y:S02]  /*1b490*/  @!P4 IMAD R10, R12, 0x8, R18 ;  /* 0x000000080c0ac824 */ /* 0x000fe400078e0212 */
[-CC-:B------:R-:W-:Y:S01]  /*1b4a0*/  FFMA.FTZ R213, R211, R164.reuse, -R195.reuse ;  /* 0x000000a4d3d57223 */ /* 0x180fe200000108c3 */
[----:B------:R-:W-:Y:S01]  /*1b4b0*/  FSEL R211, R191, RZ, P3 ;  /* 0x000000ffbfd37208 */ /* 0x000fe20001800000 */
[-CC-:B------:R-:W-:Y:S01]  /*1b4c0*/  FFMA.FTZ R6, R6, R164.reuse, -R195.reuse ;  /* 0x000000a406067223 */ /* 0x180fe200000108c3 */
[-C--:B------:R-:W-:Y:S01]  /*1b4d0*/  FMUL.FTZ R212, R212, R164.reuse ;  /* 0x000000a4d4d47220 */ /* 0x080fe20000410000 */
[-CC-:B------:R-:W-:Y:S01]  /*1b4e0*/  FFMA.FTZ R14, R14, R164.reuse, -R195.reuse ;  /* 0x000000a40e0e7223 */ /* 0x180fe200000108c3 */
[----:B------:R-:W-:-:S01]  /*1b4f0*/  FFMA.FTZ R20, R20, R164, -R195 ;  /* 0x000000a414147223 */ /* 0x000fc200000108c3 */
[----:B------:R-:W-:Y:S01]  /*1b500*/  FADD.FTZ R211, -R211, R9 ;  /* 0x00000009d3d37221 */ /* 0x000fe20000010100 */
[----:B------:R-:W-:-:S01]  /*1b510*/  FFMA.FTZ R152, R152, R164, -R195 ;  /* 0x000000a498987223 */ /* 0x000fc200000108c3 */
[----:B------:R-:W-:Y:S01]  /*1b520*/  MUFU.EX2 R6, R6 ;  /* 0x0000000600067308 */ /* 0x000fe20000000800 */
[----:B------:R-:W-:-:S01]  /*1b530*/  FFMA.FTZ R154, R154, R164, -R195 ;  /* 0x000000a49a9a7223 */ /* 0x000fc200000108c3 */
[----:B------:R-:W-:Y:S01]  /*1b540*/  FMUL.FTZ R211, R211, R164 ;  /* 0x000000a4d3d37220 */ /* 0x000fe20000410000 */
[----:B------:R-:W-:-:S02]  /*1b550*/  @!P4 VIADD R10, R10, 0x38840 ;  /* 0x000388400a0ac836 */ /* 0x000fc40000000000 */
[-CC-:B------:R-:W-:Y:S01]  /*1b560*/  FFMA.FTZ R9, R182, R164.reuse, -R195.reuse ;  /* 0x000000a4b6097223 */ /* 0x180fe200000108c3 */
[----:B------:R-:W-:-:S01]  /*1b570*/  FFMA.FTZ R156, R156, R164, -R195 ;  /* 0x000000a49c9c7223 */ /* 0x000fc200000108c3 */
[----:B------:R-:W-:Y:S01]  /*1b580*/  IADD3 R182, -R216, 0xb, RZ ;  /* 0x0000000bd8b67810 */ /* 0x000fe20007ffe1ff */
[----:B------:R-:W-:-:S01]  /*1b590*/  FFMA.FTZ R159, R159, R164, -R195 ;  /* 0x000000a49f9f7223 */ /* 0x000fc200000108c3 */
[----:B------:R-:W0:Y:S01]  /*1b5a0*/  MUFU.EX2 R211, R211 ;  /* 0x000000d300d37308 */ /* 0x000e220000000800 */
[----:B------:R-:W-:Y:S01]  /*1b5b0*/  @!P4 PRMT R10, RZ, 0x654, R10 ;  /* 0x00000654ff0ac816 */ /* 0x000fe2000000000a */
[-CC-:B------:R-:W-:Y:S01]  /*1b5c0*/  FFMA.FTZ R160, R160, R164.reuse, -R195.reuse ;  /* 0x000000a4a0a07223 */ /* 0x180fe200000108c3 */
[----:B------:R1:W-:Y:S06]  /*1b5d0*/  BAR.ARV R182, 0x100 ;  /* 0x000400b60000751d */ /* 0x0003ec0000002000 */
[----:B------:R-:W2:Y:S01]  /*1b5e0*/  MUFU.EX2 R212, R212 ;  /* 0x000000d400d47308 */ /* 0x000ea20000000800 */
[----:B------:R3:W-:Y:S01]  /*1b5f0*/  @!P4 SYNCS.ARRIVE.TRANS64.RED.A1T0 RZ, [R10+URZ], RZ ;  /* 0x000000ff0affc9a7 */ /* 0x0007e2000810043f */
[----:B------:R-:W-:-:S01]  /*1b600*/  FFMA.FTZ R163, R163, R164, -R195 ;  /* 0x000000a4a3a37223 */ /* 0x000fc200000108c3 */
[-CC-:B------:R-:W-:Y:S01]  /*1b610*/  FFMA.FTZ R207, R207, R164.reuse, -R195.reuse ;  /* 0x000000a4cfcf7223 */ /* 0x180fe200000108c3 */
[----:B------:R-:W-:-:S01]  /*1b620*/  FFMA.FTZ R196, R196, R164, -R195 ;  /* 0x000000a4c4c47223 */ /* 0x000fc200000108c3 */
[-CC-:B------:R-:W-:Y:S01]  /*1b630*/  FFMA.FTZ R193, R193, R164.reuse, -R195.reuse ;  /* 0x000000a4c1c17223 */ /* 0x180fe200000108c3 */
[----:B------:R-:W-:-:S01]  /*1b640*/  FFMA.FTZ R175, R175, R164, -R195 ;  /* 0x000000a4afaf7223 */ /* 0x000fc200000108c3 */
[----:B------:R-:W-:Y:S01]  /*1b650*/  FFMA.FTZ R178, R178, R164, -R195 ;  /* 0x000000a4b2b27223 */ /* 0x000fe200000108c3 */
[----:B------:R-:W3:Y:S01]  /*1b660*/  MUFU.EX2 R14, R14 ;  /* 0x0000000e000e7308 */ /* 0x000ee20000000800 */
[----:B0-----:R-:W-:-:S01]  /*1b670*/  FFMA.FTZ R3, R211, R3, R5 ;  /* 0x00000003d3037223 */ /* 0x001fc20000010005 */
[-CC-:B------:R-:W-:Y:S01]  /*1b680*/  FFMA.FTZ R183, R183, R164.reuse, -R195.reuse ;  /* 0x000000a4b7b77223 */ /* 0x180fe200000108c3 */
[----:B------:R-:W-:-:S01]  /*1b690*/  FFMA.FTZ R186, R186, R164, -R195 ;  /* 0x000000a4baba7223 */ /* 0x000fc200000108c3 */
[----:B------:R-:W-:Y:S01]  /*1b6a0*/  FFMA.FTZ R187, R187, R164, -R195 ;  /* 0x000000a4bbbb7223 */ /* 0x000fe200000108c3 */
[----:B------:R-:W-:-:S01]  /*1b6b0*/  FADD.FTZ R3, R7, R3 ;  /* 0x0000000307037221 */ /* 0x000fc20000010000 */
[-CC-:B------:R-:W-:Y:S01]  /*1b6c0*/  FFMA.FTZ R190, R190, R164.reuse, -R195.reuse ;  /* 0x000000a4bebe7223 */ /* 0x180fe200000108c3 */
[----:B------:R-:W-:-:S01]  /*1b6d0*/  FFMA.FTZ R201, R201, R164, -R195 ;  /* 0x000000a4c9c97223 */ /* 0x000fc200000108c3 */
[----:B------:R-:W0:Y:S01]  /*1b6e0*/  MUFU.EX2 R20, R20 ;  /* 0x0000001400147308 */ /* 0x000e220000000800 */
[----:B--2---:R-:W-:-:S01]  /*1b6f0*/  FFMA.FTZ R0, R212, R0, R6 ;  /* 0x00000000d4007223 */ /* 0x004fc20000010006 */
[-CC-:B------:R-:W-:Y:S01]  /*1b700*/  FFMA.FTZ R204, R204, R164.reuse, -R195.reuse ;  /* 0x000000a4cccc7223 */ /* 0x180fe200000108c3 */
[----:B------:R-:W-:-:S01]  /*1b710*/  FFMA.FTZ R198, R198, R164, -R195 ;  /* 0x000000a4c6c67223 */ /* 0x000fc200000108c3 */
[-CC-:B------:R-:W-:Y:S01]  /*1b720*/  FFMA.FTZ R199, R199, R164.reuse, -R195.reuse ;  /* 0x000000a4c7c77223 */ /* 0x180fe200000108c3 */
[----:B------:R-:W-:-:S01]  /*1b730*/  FFMA.FTZ R202, R202, R164, -R195 ;  /* 0x000000a4caca7223 */ /* 0x000fc200000108c3 */
[-CC-:B------:R-:W-:Y:S01]  /*1b740*/  FFMA.FTZ R203, R203, R164.reuse, -R195.reuse ;  /* 0x000000a4cbcb7223 */ /* 0x180fe200000108c3 */
[----:B------:R-:W-:-:S01]  /*1b750*/  FFMA.FTZ R206, R206, R164, -R195 ;  /* 0x000000a4cece7223 */ /* 0x000fc200000108c3 */
[----:B------:R-:W2:Y:S01]  /*1b760*/  MUFU.EX2 R152, R152 ;  /* 0x0000009800987308 */ /* 0x000ea20000000800 */
[----:B---3--:R-:W-:-:S01]  /*1b770*/  FADD.FTZ R10, R14, R0 ;  /* 0x000000000e0a7221 */ /* 0x008fc20000010000 */
[----:B------:R-:W-:Y:S01]  /*1b780*/  FADD.FTZ R0, R15, R3 ;  /* 0x000000030f007221 */ /* 0x000fe20000010000 */
[----:B------:R-:W-:-:S01]  /*1b790*/  FFMA.FTZ R21, R21, R164, -R195 ;  /* 0x000000a415157223 */ /* 0x000fc200000108c3 */
[-CC-:B------:R-:W-:Y:S01]  /*1b7a0*/  FFMA.FTZ R205, R205, R164.reuse, -R195.reuse ;  /* 0x000000a4cdcd7223 */ /* 0x180fe200000108c3 */
[----:B------:R-:W-:-:S01]  /*1b7b0*/  FFMA.FTZ R208, R208, R164, -R195 ;  /* 0x000000a4d0d07223 */ /* 0x000fc200000108c3 */
[----:B------:R-:W-:Y:S01]  /*1b7c0*/  FADD.FTZ R0, R4, R0 ;  /* 0x0000000004007221 */ /* 0x000fe20000010000 */
[----:B------:R-:W-:-:S01]  /*1b7d0*/  FFMA.FTZ R210, R210, R164, -R195 ;  /* 0x000000a4d2d27223 */ /* 0x000fc200000108c3 */
[----:B------:R-:W3:Y:S01]  /*1b7e0*/  MUFU.EX2 R154, R154 ;  /* 0x0000009a009a7308 */ /* 0x000ee20000000800 */
[----:B0-----:R-:W-:-:S01]  /*1b7f0*/  FADD.FTZ R3, R20, R10 ;  /* 0x0000000a14037221 */ /* 0x001fc20000010000 */
[----:B------:R-:W-:Y:S01]  /*1b800*/  FADD.FTZ R0, R153, R0 ;  /* 0x0000000099007221 */ /* 0x000fe20000010000 */
[----:B------:R-:W-:-:S03]  /*1b810*/  FFMA.FTZ R192, R192, R164, -R195 ;  /* 0x000000a4c0c07223 */ /* 0x000fc600000108c3 */
[----:B------:R-:W-:Y:S02]  /*1b820*/  FADD.FTZ R0, R155, R0 ;  /* 0x000000009b007221 */ /* 0x000fe40000010000 */
[----:B------:R-:W0:Y:S01]  /*1b830*/  MUFU.EX2 R156, R156 ;  /* 0x0000009c009c7308 */ /* 0x000e220000000800 */
[----:B--2---:R-:W-:-:S01]  /*1b840*/  FADD.FTZ R3, R152, R3 ;  /* 0x0000000398037221 */ /* 0x004fc20000010000 */
[----:B------:R-:W-:-:S04]  /*1b850*/  FADD.FTZ R0, R157, R0 ;  /* 0x000000009d007221 */ /* 0x000fc80000010000 */
[----:B------:R-:W-:Y:S02]  /*1b860*/  FADD.FTZ R0, R158, R0 ;  /* 0x000000009e007221 */ /* 0x000fe40000010000 */
[----:B------:R-:W2:Y:S01]  /*1b870*/  MUFU.EX2 R159, R159 ;  /* 0x0000009f009f7308 */ /* 0x000ea20000000800 */
[----:B---3--:R-:W-:-:S01]  /*1b880*/  FADD.FTZ R3, R154, R3 ;  /* 0x000000039a037221 */ /* 0x008fc20000010000 */
[----:B------:R-:W-:-:S04]  /*1b890*/  FADD.FTZ R0, R161, R0 ;  /* 0x00000000a1007221 */ /* 0x000fc80000010000 */
[----:B------:R-:W-:Y:S02]  /*1b8a0*/  FADD.FTZ R0, R162, R0 ;  /* 0x00000000a2007221 */ /* 0x000fe40000010000 */
[----:B------:R-:W3:Y:S01]  /*1b8b0*/  MUFU.EX2 R160, R160 ;  /* 0x000000a000a07308 */ /* 0x000ee20000000800 */
[----:B0-----:R-:W-:-:S01]  /*1b8c0*/  FADD.FTZ R3, R156, R3 ;  /* 0x000000039c037221 */ /* 0x001fc20000010000 */
[----:B------:R-:W-:-:S04]  /*1b8d0*/  FADD.FTZ R0, R209, R0 ;  /* 0x00000000d1007221 */ /* 0x000fc80000010000 */
        /* <DEDUP_REMOVED lines=22> */
[----:B0-----:R-:W-:-:S07]  /*1ba40*/  FADD.FTZ R3, R193, R3 ;  /* 0x00000003c1037221 */ /* 0x001fce0000010000 */
[----:B------:R-:W0:Y:S01]  /*1ba50*/  MUFU.EX2 R213, R213 ;  /* 0x000000d500d57308 */ /* 0x000e220000000800 */
[----:B--2---:R-:W-:-:S07]  /*1ba60*/  FADD.FTZ R3, R175, R3 ;  /* 0x00000003af037221 */ /* 0x004fce0000010000 */
[----:B------:R-:W2:Y:S01]  /*1ba70*/  MUFU.EX2 R9, R9 ;  /* 0x0000000900097308 */ /* 0x000ea20000000800 */
[----:B---3--:R-:W-:-:S07]  /*1ba80*/  FADD.FTZ R3, R178, R3 ;  /* 0x00000003b2037221 */ /* 0x008fce0000010000 */
        /* <DEDUP_REMOVED lines=51> */
[----:B--2---:R-:W-:-:S01]  /*1bdc0*/  FADD.FTZ R10, R210, R3 ;  /* 0x00000003d20a7221 */ /* 0x004fc20000010000 */
[----:B---3--:R-:W-:-:S03]  /*1bdd0*/  FADD.FTZ R3, R179, R0 ;  /* 0x00000000b3037221 */ /* 0x008fc60000010000 */
[----:B0-----:R-:W-:Y:S01]  /*1bde0*/  FADD.FTZ R0, R192, R10 ;  /* 0x0000000ac0007221 */ /* 0x001fe20000010000 */
[----:B-1----:R-:W-:Y:S06]  /*1bdf0*/  @!P1 BRA `(.L_x_2506) ;  /* 0x0000000000049947 */ /* 0x002fec0003800000 */
[----:B------:R-:W-:Y:S01]  /*1be00*/  BPT.TRAP 0x1 ;  /* 0x000000040000795c */ /* 0x000fe20000300000 */
.L_x_2506:
[----:B------:R-:W-:Y:S01]  /*1be10*/  IMAD R10, R234, 0x8, R18 ;  /* 0x00000008ea0a7824 */ /* 0x000fe200078e0212 */
[----:B------:R-:W-:Y:S01]  /*1be20*/  ISETP.GT.AND P2, PT, R11, R13, PT ;  /* 0x0000000d0b00720c */ /* 0x000fe20003f44270 */
[----:B------:R-:W-:Y:S01]  /*1be30*/  IMAD.U32 R182, RZ, RZ, UR42 ;  /* 0x0000002affb67e24 */ /* 0x000fe2000f8e00ff */
[----:B------:R-:W-:Y:S01]  /*1be40*/  F2FP.SATFINITE.E4M3.F32.PACK_AB_MERGE_C R4, R4, R15, RZ ;  /* 0x0000000f0404723e */ /* 0x000fe200048070ff */
[-C--:B------:R-:W-:Y:S01]  /*1be50*/  FMUL.FTZ R24, R24, R211.reuse ;  /* 0x000000d318187220 */ /* 0x080fe20000410000 */
[----:B------:R-:W-:Y:S01]  /*1be60*/  IADD3 R10, R10, 0x38860, RZ ;  /* 0x000388600a0a7810 */ /* 0x000fe20007ffe0ff */
[----:B------:R-:W-:Y:S01]  /*1be70*/  FMUL.FTZ R25, R25, R211 ;  /* 0x000000d319197220 */ /* 0x000fe20000410000 */
[----:B------:R-:W-:Y:S01]  /*1be80*/  F2FP.SATFINITE.E4M3.F32.PACK_AB_MERGE_C R5, R7, R5, R4 ;  /* 0x000000050705723e */ /* 0x000fe20004807004 */
        /* <DEDUP_REMOVED lines=158> */
[----:B------:R-:W-:Y:S01]  /*1c870*/  VIADD R11, R11, 0xffffffff ;  /* 0xffffffff0b0b7836 */ /* 0x000fe20000000000 */
[----:B------:R-:W-:Y:S01]  /*1c880*/  MOV R234, R12 ;  /* 0x0000000c00ea7202 */ /* 0x000fe20000000f00 */
[----:B0-----:R-:W-:-:S02]  /*1c890*/  IMAD.MOV.U32 R10, RZ, RZ, R165 ;  /* 0x000000ffff0a7224 */ /* 0x001fc400078e00a5 */
[----:B------:R-:W-:Y:S02]  /*1c8a0*/  IMAD.MOV.U32 R9, RZ, RZ, R191 ;  /* 0x000000ffff097224 */ /* 0x000fe400078e00bf */
[----:B------:R-:W-:Y:S02]  /*1c8b0*/  IMAD.MOV.U32 R4, RZ, RZ, R235 ;  /* 0x000000ffff047224 */ /* 0x000fe400078e00eb */
[----:B------:R-:W-:Y:S01]  /*1c8c0*/  IMAD.MOV.U32 R228, RZ, RZ, R5 ;  /* 0x000000ffffe47224 */ /* 0x000fe200078e0005 */
[----:B------:R-:W-:Y:S06]  /*1c8d0*/  @P2 BRA `(.L_x_2507) ;  /* 0xffffffc800702947 */ /* 0x000fec000383ffff */
[----:B------:R-:W-:-:S07]  /*1c8e0*/  IMAD.MOV.U32 R234, RZ, RZ, R12 ;  /* 0x000000ffffea7224 */ /* 0x000fce00078e000c */
.L_x_2496:
[----:B------:R-:W-:-:S13]  /*1c8f0*/  ISETP.GE.AND P0, PT, R11, RZ, PT ;  /* 0x000000ff0b00720c */ /* 0x000fda0003f06270 */
[----:B------:R-:W-:Y:S05]  /*1c900*/  @!P0 BRA `(.L_x_2508) ;  /* 0x0000002c00248947 */ /* 0x000fea0003800000 */
[----:B------:R-:W-:Y:S01]  /*1c910*/  IMAD.MOV.U32 R9, RZ, RZ, R165 ;  /* 0x000000ffff097224 */ /* 0x000fe200078e00a5 */
[----:B------:R-:W-:Y:S01]  /*1c920*/  MOV R12, R234 ;  /* 0x000000ea000c7202 */ /* 0x000fe20000000f00 */
[----:B------:R-:W-:Y:S02]  /*1c930*/  IMAD.MOV.U32 R10, RZ, RZ, R191 ;  /* 0x000000ffff0a7224 */ /* 0x000fe400078e00bf */
[----:B------:R-:W-:-:S07]  /*1c940*/  IMAD.MOV.U32 R4, RZ, RZ, R235 ;  /* 0x000000ffff047224 */ /* 0x000fce00078e00eb */
.L_x_2519:
[----:B------:R-:W2:Y:S01]  /*1c950*/  LDL R5, [R1] ;  /* 0x0000000001057983 */ /* 0x000ea20000100800 */
[----:B------:R-:W-:Y:S01]  /*1c960*/  VIADD R234, R12, 0x1 ;  /* 0x000000010cea7836 */ /* 0x000fe20000000000 */
[----:B------:R-:W-:Y:S05]  /*1c970*/  YIELD ;  /* 0x0000000000007946 */ /* 0x000fea0003800000 */
[----:B------:R-:W-:-:S04]  /*1c980*/  ISETP.NE.AND P0, PT, R234, 0x2, PT ;  /* 0x00000002ea00780c */ /* 0x000fc80003f05270 */
[----:B------:R-:W-:Y:S02]  /*1c990*/  SEL R235, RZ, 0x1, P0 ;  /* 0x00000001ffeb7807 */ /* 0x000fe40000000000 */
[----:B------:R-:W-:Y:S02]  /*1c9a0*/  SEL R234, R234, RZ, P0 ;  /* 0x000000ffeaea7207 */ /* 0x000fe40000000000 */
[----:B------:R-:W-:Y:S02]  /*1c9b0*/  LOP3.LUT R235, R4, R235, RZ, 0x3c, !PT ;  /* 0x000000eb04eb7212 */ /* 0x000fe400078e3cff */
[----:B--2---:R-:W-:-:S13]  /*1c9c0*/  ISETP.NE.AND P2, PT, R5, RZ, PT ;  /* 0x000000ff0500720c */ /* 0x004fda0003f45270 */
[----:B------:R-:W-:Y:S05]  /*1c9d0*/  @P2 BRA `(.L_x_2509) ;  /* 0x0000000000302947 */ /* 0x000fea0003800000 */
[----:B------:R-:W-:Y:S05]  /*1c9e0*/  @!P1 BRA `(.L_x_2510) ;  /* 0x0000000000049947 */ /* 0x000fea0003800000 */
[----:B------:R-:W-:Y:S01]  /*1c9f0*/  BPT.TRAP 0x1 ;  /* 0x000000040000795c */ /* 0x000fe20000300000 */
.L_x_2510:
[----:B------:R-:W-:Y:S01]  /*1ca00*/  IMAD R5, R234, 0x8, R18 ;  /* 0x00000008ea057824 */ /* 0x000fe200078e0212 */
[----:B------:R-:W-:-:S04]  /*1ca10*/  SHF.L.U32 R6, R235, 0x1f, RZ ;  /* 0x0000001feb067819 */ /* 0x000fc800000006ff */
[----:B------:R0:W1:Y:S01]  /*1ca20*/  SYNCS.PHASECHK.TRANS64.TRYWAIT P0, [R5+URZ+0x38830], R6 ;  /* 0x03883006050075a7 */ /* 0x000062000800017f */
[----:B------:R-:W-:Y:S05]  /*1ca30*/  @!P1 BRA `(.L_x_2511) ;  /* 0x0000000000049947 */ /* 0x000fea0003800000 */
[----:B------:R-:W-:Y:S01]  /*1ca40*/  BPT.TRAP 0x1 ;  /* 0x000000040000795c */ /* 0x000fe20000300000 */
.L_x_2511:
[----:B------:R-:W-:Y:S04]  /*1ca50*/  BSSY B0, `(.L_x_2509) ;  /* 0x0000004000007945 */ /* 0x000fe80003800000 */
[----:B-1----:R-:W-:Y:S05]  /*1ca60*/  @P0 BRA `(.L_x_2512) ;  /* 0x0000000000080947 */ /* 0x002fea0003800000 */
[----:B------:R-:W1:Y:S02]  /*1ca70*/  SYNCS.PHASECHK.TRANS64.TRYWAIT P0, [R5+URZ+0x38830], R6 ;  /* 0x03883006050075a7 */ /* 0x000e64000800017f */
[----:B-1----:R-:W-:Y:S05]  /*1ca80*/  @!P0 BRA `(.L_x_2513) ;  /* 0x0000010000308947 */ /* 0x002fea0003800000 */
.L_x_2512:
[----:B------:R-:W-:Y:S05]  /*1ca90*/  BSYNC B0 ;  /* 0x0000000000007941 */ /* 0x000fea0003800000 */
.L_x_2509:
[----:B01----:R-:W0:Y:S01]  /*1caa0*/  S2R R5, SR_TID.X ;  /* 0x0000000000057919 */ /* 0x003e220000002100 */
[----:B------:R-:W-:Y:S05]  /*1cab0*/  WARPSYNC.ALL ;  /* 0x0000000000007948 */ /* 0x000fea0003800000 */
[----:B------:R-:W-:Y:S01]  /*1cac0*/  IMAD R6, R234, 0x800, R8 ;  /* 0x00000800ea067824 */ /* 0x000fe200078e0208 */
[----:B------:R-:W-:Y:S01]  /*1cad0*/  MOV R15, 0x40000040 ;  /* 0x40000040000f7802 */ /* 0x000fe20000000f00 */
[----:B------:R-:W-:Y:S02]  /*1cae0*/  IMAD.MOV.U32 R7, RZ, RZ, 0x40000040 ;  /* 0x40000040ff077424 */ /* 0x000fe400078e00ff */
[----:B------:R-:W-:Y:S01]  /*1caf0*/  IMAD.MOV.U32 R153, RZ, RZ, 0x40000040 ;  /* 0x40000040ff997424 */ /* 0x000fe200078e00ff */
[C---:B------:R-:W-:Y:S01]  /*1cb00*/  IADD3 R152, R6.reuse, 0x4, RZ ;  /* 0x0000000406987810 */ /* 0x040fe20007ffe0ff */
[C---:B------:R-:W-:Y:S01]  /*1cb10*/  VIADD R20, R6.reuse, 0x2 ;  /* 0x0000000206147836 */ /* 0x040fe20000000000 */
[C---:B------:R-:W-:Y:S01]  /*1cb20*/  R2UR UR14, R6.reuse ;  /* 0x00000000060e72ca */ /* 0x040fe200000e0000 */
[----:B------:R-:W-:Y:S01]  /*1cb30*/  IMAD.MOV.U32 R21, RZ, RZ, 0x40000040 ;  /* 0x40000040ff157424 */ /* 0x000fe200078e00ff */
[----:B------:R-:W-:Y:S01]  /*1cb40*/  R2UR UR15, R7 ;  /* 0x00000000070f72ca */ /* 0x000fe200000e0000 */
[----:B------:R-:W-:Y:S01]  /*1cb50*/  VIADD R14, R6, 0x6 ;  /* 0x00000006060e7836 */ /* 0x000fe20000000000 */
[----:B------:R-:W-:Y:S01]  /*1cb60*/  R2UR UR6, R152 ;  /* 0x00000000980672ca */ /* 0x000fe200000e0000 */
[----:B------:R-:W-:Y:S01]  /*1cb70*/  VIADD R152, R6, 0x404 ;  /* 0x0000040406987836 */ /* 0x000fe20000000000 */
[----:B------:R-:W-:-:S02]  /*1cb80*/  R2UR UR7, R153 ;  /* 0x00000000990772ca */ /* 0x000fc400000e0000 */
[----:B------:R-:W-:Y:S02]  /*1cb90*/  R2UR UR31, R153 ;  /* 0x00000000991f72ca */ /* 0x000fe400000e0000 */
[----:B------:R-:W-:Y:S02]  /*1cba0*/  R2UR UR30, R152 ;  /* 0x00000000981e72ca */ /* 0x000fe400000e0000 */
[----:B------:R-:W-:Y:S01]  /*1cbb0*/  R2UR UR10, R20 ;  /* 0x00000000140a72ca */ /* 0x000fe200000e0000 */
[----:B------:R-:W-:Y:S01]  /*1cbc0*/  VIADD R20, R6, 0x400 ;  /* 0x0000040006147836 */ /* 0x000fe20000000000 */
[----:B------:R-:W-:Y:S02]  /*1cbd0*/  R2UR UR11, R21 ;  /* 0x00000000150b72ca */ /* 0x000fe400000e0000 */
[----:B------:R-:W-:Y:S01]  /*1cbe0*/  R2UR UR18, R14 ;  /* 0x000000000e1272ca */ /* 0x000fe200000e0000 */
[C---:B------:R-:W-:Y:S01]  /*1cbf0*/  VIADD R14, R6.reuse, 0x402 ;  /* 0x00000402060e7836 */ /* 0x040fe20000000000 */
[----:B------:R-:W-:Y:S01]  /*1cc00*/  R2UR UR19, R15 ;  /* 0x000000000f1372ca */ /* 0x000fe200000e0000 */
[----:B------:R-:W-:Y:S01]  /*1cc10*/  VIADD R6, R6, 0x406 ;  /* 0x0000040606067836 */ /* 0x000fe20000000000 */
[----:B0-----:R-:W-:-:S02]  /*1cc20*/  SHF.R.U32.HI R5, RZ, 0x7, R5 ;  /* 0x00000007ff057819 */ /* 0x001fc40000011605 */
[----:B------:R-:W-:Y:S02]  /*1cc30*/  R2UR UR22, R20 ;  /* 0x00000000141672ca */ /* 0x000fe400000e0000 */
[----:B------:R-:W-:Y:S01]  /*1cc40*/  R2UR UR23, R21 ;  /* 0x00000000151772ca */ /* 0x000fe200000e0000 */
[----:B------:R-:W-:Y:S01]  /*1cc50*/  VIADD R5, R5, 0x8 ;  /* 0x0000000805057836 */ /* 0x000fe20000000000 */
[----:B------:R-:W-:Y:S02]  /*1cc60*/  R2UR UR26, R14 ;  /* 0x000000000e1a72ca */ /* 0x000fe400000e0000 */
[----:B------:R-:W-:Y:S02]  /*1cc70*/  R2UR UR27, R15 ;  /* 0x000000000f1b72ca */ /* 0x000fe400000e0000 */
[----:B------:R0:W-:Y:S01]  /*1cc80*/  BAR.SYNC.DEFER_BLOCKING R5, 0x100 ;  /* 0x000400050000751d */ /* 0x0001e20000010000 */
[----:B------:R-:W-:Y:S02]  /*1cc90*/  R2UR UR34, R6 ;  /* 0x00000000062272ca */ /* 0x000fe400000e0000 */
[----:B------:R-:W-:-:S03]  /*1cca0*/  R2UR UR35, R7 ;  /* 0x00000000072372ca */ /* 0x000fc600000e0000 */
        /* <DEDUP_REMOVED lines=27> */
.L_x_2515:
[----:B------:R-:W-:Y:S01]  /*1ce60*/  SHF.L.U32 R4, R4, 0x1f, RZ ;  /* 0x0000001f04047819 */ /* 0x000fe200000006ff */
[----:B------:R-:W-:-:S04]  /*1ce70*/  IMAD R5, R12, 0x8, R18 ;  /* 0x000000080c057824 */ /* 0x000fc800078e0212 */
[----:B------:R0:W1:Y:S01]  /*1ce80*/  SYNCS.PHASECHK.TRANS64.TRYWAIT P0, [R5+URZ+0x38850], R4 ;  /* 0x03885004050075a7 */ /* 0x000062000800017f */
[----:B------:R-:W-:Y:S05]  /*1ce90*/  @!P1 BRA `(.L_x_2516) ;  /* 0x0000000000049947 */ /* 0x000fea0003800000 */
[----:B------:R-:W-:Y:S01]  /*1cea0*/  BPT.TRAP 0x1 ;  /* 0x000000040000795c */ /* 0x000fe20000300000 */
.L_x_2516:
[----:B-1----:R-:W-:Y:S05]  /*1ceb0*/  @P0 BRA `(.L_x_2514) ;  /* 0x0000000000080947 */ /* 0x002fea0003800000 */
[----:B------:R-:W1:Y:S02]  /*1cec0*/  SYNCS.PHASECHK.TRANS64.TRYWAIT P0, [R5+URZ+0x38850], R4 ;  /* 0x03885004050075a7 */ /* 0x000e64000800017f */
[----:B-1----:R-:W-:Y:S05]  /*1ced0*/  @!P0 BRA `(.L_x_2517) ;  /* 0x000000fc00308947 */ /* 0x002fea0003800000 */
.L_x_2514:
[----:B01----:R-:W-:Y:S01]  /*1cee0*/  VIADD R4, R18, 0x400 ;  /* 0x0000040012047836 */ /* 0x003fe20000000000 */
[----:B------:R-:W-:Y:S05]  /*1cef0*/  WARPSYNC.ALL ;  /* 0x0000000000007948 */ /* 0x000fea0003800000 */
[----:B------:R-:W-:Y:S01]  /*1cf00*/  SHF.R.U32.HI R4, RZ, 0x4, R4 ;  /* 0x00000004ff047819 */ /* 0x000fe20000011604 */
[----:B------:R-:W-:Y:S01]  /*1cf10*/  IMAD.MOV.U32 R5, RZ, RZ, 0x40000040 ;  /* 0x40000040ff057424 */ /* 0x000fe200078e00ff */
[----:B------:R-:W-:Y:S01]  /*1cf20*/  WARPGROUP.ARRIVE ;  /* 0x00000000000079c5 */ /* 0x000fe20000000000 */
[----:B------:R-:W-:Y:S01]  /*1cf30*/  IMAD.MOV.U32 R7, RZ, RZ, 0x40000040 ;  /* 0x40000040ff077424 */ /* 0x000fe200078e00ff */
[----:B------:R-:W-:Y:S01]  /*1cf40*/  LOP3.LUT R4, R4, 0x3fff, RZ, 0xc0, !PT ;  /* 0x00003fff04047812 */ /* 0x000fe200078ec0ff */
[C---:B------:R-:W-:Y:S01]  /*1cf50*/  FMUL.FTZ R14, R2.reuse, R156 ;  /* 0x0000009c020e7220 */ /* 0x040fe20000410000 */
[----:B------:R-:W-:Y:S01]  /*1cf60*/  R2UR UR7, R5 ;  /* 0x00000000050772ca */ /* 0x000fe200000e0000 */
[----:B------:R-:W-:Y:S01]  /*1cf70*/  FMUL.FTZ R5, R2, R152 ;  /* 0x0000009802057220 */ /* 0x000fe20000410000 */
[----:B------:R-:W-:Y:S01]  /*1cf80*/  LOP3.LUT R4, R4, 0x10000, RZ, 0xfc, !PT ;  /* 0x0001000004047812 */ /* 0x000fe200078efcff */
[C---:B------:R-:W-:Y:S01]  /*1cf90*/  FMUL.FTZ R15, R2.reuse, R157 ;  /* 0x0000009d020f7220 */ /* 0x040fe20000410000 */
[----:B------:R-:W-:Y:S01]  /*1cfa0*/  FMUL.FTZ R152, R2, R160 ;  /* 0x000000a002987220 */ /* 0x000fe20000410000 */
[----:B------:R-:W-:Y:S01]  /*1cfb0*/  MUFU.TANH R14, R14 ;  /* 0x0000000e000e7308 */ /* 0x000fe20000002400 */
[----:B------:R-:W-:Y:S01]  /*1cfc0*/  LEA R4, R12, R4, 0xb ;  /* 0x000000040c047211 */ /* 0x000fe200078e58ff */
[C---:B------:R-:W-:Y:S01]  /*1cfd0*/  FMUL.FTZ R157, R2.reuse, R165 ;  /* 0x000000a5029d7220 */ /* 0x040fe20000410000 */
[C---:B------:R-:W-:Y:S01]  /*1cfe0*/  FMUL.FTZ R156, R2.reuse, R164 ;  /* 0x000000a4029c7220 */ /* 0x040fe20000410000 */
[----:B------:R-:W-:Y:S01]  /*1cff0*/  FMUL.FTZ R160, R2, R168 ;  /* 0x000000a802a07220 */ /* 0x000fe20000410000 */
[C---:B------:R-:W-:Y:S01]  /*1d000*/  R2UR UR6, R4.reuse ;  /* 0x00000000040672ca */ /* 0x040fe200000e0000 */
[----:B------:R-:W-:-:S02]  /*1d010*/  VIADD R6, R4, 0x2 ;  /* 0x0000000204067836 */ /* 0x000fc40000000000 */
        /* <DEDUP_REMOVED lines=10> */
[----:B------:R-:W-:Y:S01]  /*1d0c0*/  FMUL.FTZ R163, R2, R171 ;  /* 0x000000ab02a37220 */ /* 0x000fe20000410000 */
[----:B------:R-:W-:Y:S01]  /*1d0d0*/  QGMMA.64x256x32.F32.E4M3.E4M3 R24, R228, gdesc[UR4], R24, gsb0 ;  /* 0x03e00004e4187df3 */ /* 0x000fe20008000818 */
[----:B------:R-:W-:Y:S01]  /*1d0e0*/  R2UR UR6, R6 ;  /* 0x00000000060672ca */ /* 0x000fe200000e0000 */
[----:B------:R-:W-:Y:S01]  /*1d0f0*/  VIADD R6, R4, 0x4 ;  /* 0x0000000404067836 */ /* 0x000fe20000000000 */
[----:B------:R-:W-:Y:S01]  /*1d100*/  R2UR UR7, R7 ;  /* 0x00000000070772ca */ /* 0x000fe200000e0000 */
[----:B------:R-:W-:-:S02]  /*1d110*/  IMAD.MOV.U32 R7, RZ, RZ, 0x40000040 ;  /* 0x40000040ff077424 */ /* 0x000fc400078e00ff */
[C---:B------:R-:W-:Y:S01]  /*1d120*/  FMUL.FTZ R171, R2.reuse, R177 ;  /* 0x000000b102ab7220 */ /* 0x040fe20000410000 */
[----:B------:R-:W-:Y:S01]  /*1d130*/  MUFU.TANH R152, R152 ;  /* 0x0000009800987308 */ /* 0x000fe20000002400 */
[----:B0-----:R-:W-:Y:S01]  /*1d140*/  FMNMX.FTZ R165, R5, R10, !PT ;  /* 0x0000000a05a57209 */ /* 0x001fe20007810000 */
        /* <DEDUP_REMOVED lines=27> */
[----:B------:R-:W-:-:S03]  /*1d300*/  FMUL.FTZ R210, R2, R215 ;  /* 0x000000d702d27220 */ /* 0x000fc60000410000 */
        /* <DEDUP_REMOVED lines=57> */
[----:B------:R-:W3:Y:S01]  /*1d6a0*/  MUFU.TANH R7, R7 ;  /* 0x0000000700077308 */ /* 0x000ee20000002400 */
[----:B-1----:R-:W-:Y:S01]  /*1d6b0*/  FMNMX.FTZ R165, R6, R165, !PT ;  /* 0x000000a506a57209 */ /* 0x002fe20007810000 */
[C---:B------:R-:W-:Y:S01]  /*1d6c0*/  FMUL.FTZ R204, R2.reuse, R209 ;  /* 0x000000d102cc7220 */ /* 0x040fe20000410000 */
[C---:B------:R-:W-:Y:S01]  /*1d6d0*/  FMUL.FTZ R208, R2.reuse, R213 ;  /* 0x000000d502d07220 */ /* 0x040fe20000410000 */
[----:B------:R-:W-:Y:S01]  /*1d6e0*/  FMUL.FTZ R209, R2, R214 ;  /* 0x000000d602d17220 */ /* 0x000fe20000410000 */
[----:B------:R-:W-:-:S02]  /*1d6f0*/  FMNMX.FTZ R165, R14, R165, !PT ;  /* 0x000000a50ea57209 */ /* 0x000fc40007810000 */
[----:B0-----:R-:W-:Y:S01]  /*1d700*/  LOP3.LUT R231, R231, 0x7f, RZ, 0xc0, !PT ;  /* 0x0000007fe7e77812 */ /* 0x001fe200078ec0ff */
[----:B------:R-:W0:Y:S01]  /*1d710*/  MUFU.TANH R161, R161 ;  /* 0x000000a100a17308 */ /* 0x000e220000002400 */
[----:B------:R-:W-:Y:S02]  /*1d720*/  FMNMX.FTZ R165, R15, R165, !PT ;  /* 0x000000a50fa57209 */ /* 0x000fe40007810000 */
[----:B------:R-:W-:Y:S02]  /*1d730*/  ISETP.NE.AND P0, PT, R231, RZ, PT ;  /* 0x000000ffe700720c */ /* 0x000fe40003f05270 */
[----:B------:R-:W-:Y:S01]  /*1d740*/  FMNMX.FTZ R165, R152, R165, !PT ;  /* 0x000000a598a57209 */ /* 0x000fe20007810000 */
[----:B------:R-:W1:Y:S02]  /*1d750*/  S2R R231, SR_TID.X ;  /* 0x0000000000e77919 */ /* 0x000e640000002100 */
[----:B------:R-:W4:Y:S01]  /*1d760*/  MUFU.TANH R154, R154 ;  /* 0x0000009a009a7308 */ /* 0x000f220000002400 */
[----:B--2---:R-:W-:-:S02]  /*1d770*/  FMNMX.FTZ R165, R153, R165, !PT ;  /* 0x000000a599a57209 */ /* 0x004fc40007810000 */
[----:B---3--:R-:W-:Y:S02]  /*1d780*/  FMNMX.FTZ R164, R7, R9, !PT ;  /* 0x0000000907a47209 */ /* 0x008fe40007810000 */
[----:B------:R-:W-:Y:S02]  /*1d790*/  FMNMX.FTZ R165, R156, R165, !PT ;  /* 0x000000a59ca57209 */ /* 0x000fe40007810000 */
[----:B------:R-:W-:Y:S01]  /*1d7a0*/  FMNMX.FTZ R164, R13, R164, !PT ;  /* 0x000000a40da47209 */ /* 0x000fe20007810000 */
[----:B------:R-:W2:Y:S01]  /*1d7b0*/  MUFU.TANH R170, R170 ;  /* 0x000000aa00aa7308 */ /* 0x000ea20000002400 */
[----:B------:R-:W-:Y:S02]  /*1d7c0*/  FMNMX.FTZ R165, R157, R165, !PT ;  /* 0x000000a59da57209 */ /* 0x000fe40007810000 */
[----:B------:R-:W-:Y:S02]  /*1d7d0*/  FMNMX.FTZ R164, R20, R164, !PT ;  /* 0x000000a414a47209 */ /* 0x000fe40007810000 */
[----:B------:R-:W-:-:S02]  /*1d7e0*/  FMNMX.FTZ R165, R160, R165, !PT ;  /* 0x000000a5a0a57209 */ /* 0x000fc40007810000 */
[----:B------:R-:W-:Y:S01]  /*1d7f0*/  FMNMX.FTZ R164, R21, R164, !PT ;  /* 0x000000a415a47209 */ /* 0x000fe20007810000 */
[----:B------:R-:W3:Y:S01]  /*1d800*/  MUFU.TANH R175, R175 ;  /* 0x000000af00af7308 */ /* 0x000ee20000002400 */
[----:B0-----:R-:W-:Y:S02]  /*1d810*/  FMNMX.FTZ R165, R161, R165, !PT ;  /* 0x000000a5a1a57209 */ /* 0x001fe40007810000 */
[----:B----4-:R-:W-:Y:S02]  /*1d820*/  FMNMX.FTZ R164, R154, R164, !PT ;  /* 0x000000a49aa47209 */ /* 0x010fe40007810000 */
[----:B------:R-:W-:Y:S02]  /*1d830*/  FMNMX.FTZ R165, R166, R165, !PT ;  /* 0x000000a5a6a57209 */ /* 0x000fe40007810000 */
[----:B------:R-:W-:Y:S01]  /*1d840*/  FMNMX.FTZ R164, R155, R164, !PT ;  /* 0x000000a49ba47209 */ /* 0x000fe20007810000 */
[----:B------:R-:W0:Y:S01]  /*1d850*/  MUFU.TANH R162, R162 ;  /* 0x000000a200a27308 */ /* 0x000e220000002400 */
[----:B------:R-:W-:-:S02]  /*1d860*/  FMNMX.FTZ R165, R167, R165, !PT ;  /* 0x000000a5a7a57209 */ /* 0x000fc40007810000 */
[----:B------:R-:W-:Y:S02]  /*1d870*/  FMNMX.FTZ R164, R158, R164, !PT ;  /* 0x000000a49ea47209 */ /* 0x000fe40007810000 */
[----:B--2---:R-:W-:Y:S02]  /*1d880*/  FMNMX.FTZ R165, R170, R165, !PT ;  /* 0x000000a5aaa57209 */ /* 0x004fe40007810000 */
[----:B------:R-:W-:Y:S01]  /*1d890*/  FMNMX.FTZ R164, R159, R164, !PT ;  /* 0x000000a49fa47209 */ /* 0x000fe20007810000 */
[----:B------:R-:W2:Y:S01]  /*1d8a0*/  MUFU.TANH R182, R182 ;  /* 0x000000b600b67308 */ /* 0x000ea20000002400 */
[----:B------:R-:W-:Y:S02]  /*1d8b0*/  FMNMX.FTZ R165, R171, R165, !PT ;  /* 0x000000a5aba57209 */ /* 0x000fe40007810000 */
[----:B-1----:R-:W-:Y:S02]  /*1d8c0*/  SHF.R.U32.HI R231, RZ, 0x7, R231 ;  /* 0x00000007ffe77819 */ /* 0x002fe400000116e7 */
[----:B------:R-:W-:-:S03]  /*1d8d0*/  FMNMX.FTZ R165, R174, R165, !PT ;  /* 0x000000a5aea57209 */ /* 0x000fc60007810000 */
[----:B------:R-:W1:Y:S01]  /*1d8e0*/  MUFU.TANH R169, R169 ;  /* 0x000000a900a97308 */ /* 0x000e620000002400 */
[----:B---3--:R-:W-:Y:S02]  /*1d8f0*/  FMNMX.FTZ R165, R175, R165, !PT ;  /* 0x000000a5afa57209 */ /* 0x008fe40007810000 */
[----:B0-----:R-:W-:Y:S02]  /*1d900*/  FMNMX.FTZ R164, R162, R164, !PT ;  /* 0x000000a4a2a47209 */ /* 0x001fe40007810000 */
[----:B------:R-:W-:Y:S02]  /*1d910*/  FMNMX.FTZ R165, R178, R165, !PT ;  /* 0x000000a5b2a57209 */ /* 0x000fe40007810000 */
[----:B------:R-:W-:Y:S01]  /*1d920*/  FMNMX.FTZ R164, R163, R164, !PT ;  /* 0x000000a4a3a47209 */ /* 0x000fe20007810000 */
[----:B------:R-:W0:Y:S01]  /*1d930*/  MUFU.TANH R187, R187 ;  /* 0x000000bb00bb7308 */ /* 0x000e220000002400 */
[----:B------:R-:W-:Y:S02]  /*1d940*/  FMNMX.FTZ R165, R179, R165, !PT ;  /* 0x000000a5b3a57209 */ /* 0x000fe40007810000 */
[----:B------:R-:W-:-:S02]  /*1d950*/  FMNMX.FTZ R164, R168, R164, !PT ;  /* 0x000000a4a8a47209 */ /* 0x000fc40007810000 */
[----:B--2---:R-:W-:-:S03]  /*1d960*/  FMNMX.FTZ R165, R182, R165, !PT ;  /* 0x000000a5b6a57209 */ /* 0x004fc60007810000 */
[----:B------:R-:W2:Y:S01]  /*1d970*/  MUFU.TANH R176, R176 ;  /* 0x000000b000b07308 */ /* 0x000ea20000002400 */
[----:B-1----:R-:W-:Y:S02]  /*1d980*/  FMNMX.FTZ R164, R169, R164, !PT ;  /* 0x000000a4a9a47209 */ /* 0x002fe40007810000 */
[----:B------:R-:W-:Y:S02]  /*1d990*/  FMNMX.FTZ R165, R183, R165, !PT ;  /* 0x000000a5b7a57209 */ /* 0x000fe40007810000 */
[----:B------:R-:W-:Y:S02]  /*1d9a0*/  FMNMX.FTZ R164, R172, R164, !PT ;  /* 0x000000a4aca47209 */ /* 0x000fe40007810000 */
[----:B------:R-:W-:Y:S01]  /*1d9b0*/  FMNMX.FTZ R165, R186, R165, !PT ;  /* 0x000000a5baa57209 */ /* 0x000fe20007810000 */
[----:B------:R-:W1:Y:S01]  /*1d9c0*/  MUFU.TANH R181, R181 ;  /* 0x000000b500b57308 */ /* 0x000e620000002400 */
[----:B------:R-:W-:Y:S02]  /*1d9d0*/  FMNMX.FTZ R164, R173, R164, !PT ;  /* 0x000000a4ada47209 */ /* 0x000fe40007810000 */
[----:B0-----:R-:W-:-:S04]  /*1d9e0*/  FMNMX.FTZ R165, R187, R165, !PT ;  /* 0x000000a5bba57209 */ /* 0x001fc80007810000 */
[----:B------:R-:W-:Y:S01]  /*1d9f0*/  FMNMX.FTZ R165, R190, R165, !PT ;  /* 0x000000a5bea57209 */ /* 0x000fe20007810000 */
[----:B------:R-:W0:Y:S01]  /*1da00*/  MUFU.TANH R199, R199 ;  /* 0x000000c700c77308 */ /* 0x000e220000002400 */
[----:B--2---:R-:W-:Y:S02]  /*1da10*/  FMNMX.FTZ R164, R176, R164, !PT ;  /* 0x000000a4b0a47209 */ /* 0x004fe40007810000 */
[----:B------:R-:W-:Y:S02]  /*1da20*/  FMNMX.FTZ R165, R192, R165, !PT ;  /* 0x000000a5c0a57209 */ /* 0x000fe40007810000 */
[----:B------:R-:W-:Y:S02]  /*1da30*/  FMNMX.FTZ R164, R177, R164, !PT ;  /* 0x000000a4b1a47209 */ /* 0x000fe40007810000 */
[----:B------:R-:W-:Y:S01]  /*1da40*/  FMNMX.FTZ R165, R195, R165, !PT ;  /* 0x000000a5c3a57209 */ /* 0x000fe20007810000 */
[----:B------:R-:W2:Y:S01]  /*1da50*/  MUFU.TANH R188, R188 ;  /* 0x000000bc00bc7308 */ /* 0x000ea20000002400 */
[----:B------:R-:W-:-:S02]  /*1da60*/  FMNMX.FTZ R164, R180, R164, !PT ;  /* 0x000000a4b4a47209 */ /* 0x000fc40007810000 */
[----:B------:R-:W-:Y:S02]  /*1da70*/  FMNMX.FTZ R165, R196, R165, !PT ;  /* 0x000000a5c4a57209 */ /* 0x000fe40007810000 */
[----:B-1----:R-:W-:-:S03]  /*1da80*/  FMNMX.FTZ R164, R181, R164, !PT ;  /* 0x000000a4b5a47209 */ /* 0x002fc60007810000 */
[----:B------:R-:W1:Y:S01]  /*1da90*/  MUFU.TANH R203, R203 ;  /* 0x000000cb00cb7308 */ /* 0x000e620000002400 */
[----:B------:R-:W-:Y:S02]  /*1daa0*/  FMNMX.FTZ R164, R184, R164, !PT ;  /* 0x000000a4b8a47209 */ /* 0x000fe40007810000 */
[----:B0-----:R-:W-:Y:S02]  /*1dab0*/  FMNMX.FTZ R165, R199, R165, !PT ;  /* 0x000000a5c7a57209 */ /* 0x001fe40007810000 */
[----:B------:R-:W-:Y:S02]  /*1dac0*/  FMNMX.FTZ R164, R185, R164, !PT ;  /* 0x000000a4b9a47209 */ /* 0x000fe40007810000 */
[----:B------:R-:W-:Y:S01]  /*1dad0*/  FMNMX.FTZ R165, R200, R165, !PT ;  /* 0x000000a5c8a57209 */ /* 0x000fe20007810000 */
[----:B------:R-:W0:Y:S01]  /*1dae0*/  MUFU.TANH R204, R204 ;  /* 0x000000cc00cc7308 */ /* 0x000e220000002400 */
[----:B--2---:R-:W-:-:S04]  /*1daf0*/  FMNMX.FTZ R164, R188, R164, !PT ;  /* 0x000000a4bca47209 */ /* 0x004fc80007810000 */
[----:B------:R-:W-:-:S03]  /*1db00*/  FMNMX.FTZ R164, R189, R164, !PT ;  /* 0x000000a4bda47209 */ /* 0x000fc60007810000 */
[----:B------:R-:W2:Y:S01]  /*1db10*/  MUFU.TANH R193, R193 ;  /* 0x000000c100c17308 */ /* 0x000ea20000002400 */
[----:B-1----:R-:W-:-:S07]  /*1db20*/  FMNMX.FTZ R165, R203, R165, !PT ;  /* 0x000000a5cba57209 */ /* 0x002fce0007810000 */
[----:B------:R-:W1:Y:S01]  /*1db30*/  MUFU.TANH R194, R194 ;  /* 0x000000c200c27308 */ /* 0x000e620000002400 */
[----:B0-----:R-:W-:-:S04]  /*1db40*/  FMNMX.FTZ R165, R204, R165, !PT ;  /* 0x000000a5cca57209 */ /* 0x001fc80007810000 */
[----:B------:R-:W-:-:S03]  /*1db50*/  FMNMX.FTZ R165, R207, R165, !PT ;  /* 0x000000a5cfa57209 */ /* 0x000fc60007810000 */
[----:B------:R-:W0:Y:S01]  /*1db60*/  MUFU.TANH R208, R208 ;  /* 0x000000d000d07308 */ /* 0x000e220000002400 */
[----:B--2---:R-:W-:-:S07]  /*1db70*/  FMNMX.FTZ R164, R193, R164, !PT ;  /* 0x000000a4c1a47209 */ /* 0x004fce0007810000 */
[----:B------:R-:W2:Y:S01]  /*1db80*/  MUFU.TANH R198, R198 ;  /* 0x000000c600c67308 */ /* 0x000ea20000002400 */
[----:B-1----:R-:W-:-:S04]  /*1db90*/  FMNMX.FTZ R164, R194, R164, !PT ;  /* 0x000000a4c2a47209 */ /* 0x002fc80007810000 */
[----:B------:R-:W-:-:S03]  /*1dba0*/  FMNMX.FTZ R164, R197, R164, !PT ;  /* 0x000000a4c5a47209 */ /* 0x000fc60007810000 */
[----:B------:R-:W1:Y:S01]  /*1dbb0*/  MUFU.TANH R201, R201 ;  /* 0x000000c900c97308 */ /* 0x000e620000002400 */
[----:B0-----:R-:W-:-:S05]  /*1dbc0*/  FMNMX.FTZ R165, R208, R165, !PT ;  /* 0x000000a5d0a57209 */ /* 0x001fca0007810000 */
[----:B------:R-:W0:Y:S02]  /*1dbd0*/  SHFL.BFLY PT, R211, R165, 0x2, 0x1f ;  /* 0x0c401f00a5d37f89 */ /* 0x000e2400000e0000 */
[----:B------:R-:W3:Y:S01]  /*1dbe0*/  MUFU.TANH R202, R202 ;  /* 0x000000ca00ca7308 */ /* 0x000ee20000002400 */
[----:B--2---:R-:W-:-:S07]  /*1dbf0*/  FMNMX.FTZ R164, R198, R164, !PT ;  /* 0x000000a4c6a47209 */ /* 0x004fce0007810000 */
[----:B------:R-:W2:Y:S01]  /*1dc00*/  MUFU.TANH R205, R205 ;  /* 0x000000cd00cd7308 */ /* 0x000ea20000002400 */
[----:B-1----:R-:W-:-:S07]  /*1dc10*/  FMNMX.FTZ R164, R201, R164, !PT ;  /* 0x000000a4c9a47209 */ /* 0x002fce0007810000 */
[----:B------:R-:W1:Y:S01]  /*1dc20*/  MUFU.TANH R206, R206 ;  /* 0x000000ce00ce7308 */ /* 0x000e620000002400 */
[----:B---3--:R-:W-:Y:S02]  /*1dc30*/  FMNMX.FTZ R164, R202, R164, !PT ;  /* 0x000000a4caa47209 */ /* 0x008fe40007810000 */
[----:B0-----:R-:W-:Y:S01]  /*1dc40*/  FMNMX.FTZ R211, R165, R211, !PT ;  /* 0x000000d3a5d37209 */ /* 0x001fe20007810000 */
[----:B------:R-:W-:-:S04]  /*1dc50*/  IMAD.MOV.U32 R165, RZ, RZ, 0x40000040 ;  /* 0x40000040ffa57424 */ /* 0x000fc800078e00ff */
[----:B------:R-:W0:Y:S01]  /*1dc60*/  MUFU.TANH R209, R209 ;  /* 0x000000d100d17308 */ /* 0x000e220000002400 */
[----:B--2---:R-:W-:-:S07]  /*1dc70*/  FMNMX.FTZ R164, R205, R164, !PT ;  /* 0x000000a4cda47209 */ /* 0x004fce0007810000 */
[----:B------:R-:W2:Y:S01]  /*1dc80*/  MUFU.TANH R210, R210 ;  /* 0x000000d200d27308 */ /* 0x000ea20000002400 */
[----:B-1----:R-:W-:-:S04]  /*1dc90*/  FMNMX.FTZ R164, R206, R164, !PT ;  /* 0x000000a4cea47209 */ /* 0x002fc80007810000 */
[----:B0-----:R-:W-:-:S04]  /*1dca0*/  FMNMX.FTZ R164, R209, R164, !PT ;  /* 0x000000a4d1a47209 */ /* 0x001fc80007810000 */
[----:B--2---:R-:W-:Y:S02]  /*1dcb0*/  FMNMX.FTZ R191, R210, R164, !PT ;  /* 0x000000a4d2bf7209 */ /* 0x004fe40007810000 */
[----:B------:R-:W-:-:S03]  /*1dcc0*/  IADD3 R164, R4, 0x6, RZ ;  /* 0x0000000604a47810 */ /* 0x000fc60007ffe0ff */
[----:B------:R-:W0:Y:S02]  /*1dcd0*/  SHFL.BFLY PT, R212, R191, 0x2, 0x1f ;  /* 0x0c401f00bfd47f89 */ /* 0x000e2400000e0000 */
[----:B0-----:R-:W-:Y:S02]  /*1dce0*/  FMNMX.FTZ R212, R191, R212, !PT ;  /* 0x000000d4bfd47209 */ /* 0x001fe40007810000 */
[----:B------:R-:W0:Y:S01]  /*1dcf0*/  SHFL.BFLY PT, R191, R211, 0x1, 0x1f ;  /* 0x0c201f00d3bf7f89 */ /* 0x000e2200000e0000 */
[----:B------:R-:W-:Y:S02]  /*1dd00*/  WARPGROUP.DEPBAR.LE gsb0, 0x0 ;  /* 0x00008000000079c5 */ /* 0x000fe40000010000 */
[----:B------:R-:W-:-:S06]  /*1dd10*/  WARPGROUP.ARRIVE ;  /* 0x00000000000079c5 */ /* 0x000fcc0000000000 */
[----:B------:R-:W-:Y:S01]  /*1dd20*/  QGMMA.64x256x32.F32.E4M3.E4M3 R24, R220, gdesc[UR4], R24, gsb0 ;  /* 0x03e00004dc187df3 */ /* 0x000fe20008000818 */
[----:B------:R-:W-:Y:S01]  /*1dd30*/  R2UR UR6, R164 ;  /* 0x00000000a40672ca */ /* 0x000fe200000e0000 */
[----:B------:R-:W-:Y:S01]  /*1dd40*/  IMAD.U32 R164, RZ, RZ, UR48 ;  /* 0x00000030ffa47e24 */ /* 0x000fe2000f8e00ff */
[----:B------:R-:W-:Y:S02]  /*1dd50*/  R2UR UR7, R165 ;  /* 0x00000000a50772ca */ /* 0x000fe400000e0000 */
[----:B------:R-:W1:Y:S01]  /*1dd60*/  SHFL.BFLY PT, R165, R212, 0x1, 0x1f ;  /* 0x0c201f00d4a57f89 */ /* 0x000e6200000e0000 */
[----:B0-----:R-:W-:-:S05]  /*1dd70*/  FMNMX.FTZ R191, R211, R191, !PT ;  /* 0x000000bfd3bf7209 */ /* 0x001fca0007810000 */
[C---:B------:R-:W-:Y:S01]  /*1dd80*/  FADD.FTZ R4, -R191.reuse, R10 ;  /* 0x0000000abf047221 */ /* 0x040fe20000010100 */
[----:B------:R-:W-:-:S03]  /*1dd90*/  FFMA.FTZ R211, R191, R164, -8 ;  /* 0xc1000000bfd37423 */ /* 0x000fc600000100a4 */
[-C--:B------:R-:W-:Y:S01]  /*1dda0*/  FMUL.FTZ R4, R4, R164.reuse ;  /* 0x000000a404047220 */ /* 0x080fe20000410000 */
[----:B------:R-:W-:-:S01]  /*1ddb0*/  FFMA.FTZ R5, R5, R164, -R211 ;  /* 0x000000a405057223 */ /* 0x000fc200000108d3 */
[----:B------:R-:W-:-:S05]  /*1ddc0*/  FFMA.FTZ R6, R6, R164, -R211 ;  /* 0x000000a406067223 */ /* 0x000fca00000108d3 */
[----:B------:R-:W-:Y:S01]  /*1ddd0*/  MUFU.EX2 R5, R5 ;  /* 0x0000000500057308 */ /* 0x000fe20000000800 */
[----:B-1----:R-:W-:Y:S02]  /*1dde0*/  FMNMX.FTZ R165, R212, R165, !PT ;  /* 0x000000a5d4a57209 */ /* 0x002fe40007810000 */
[----:B------:R-:W-:-:S03]  /*1ddf0*/  IADD3 R212, -R231, 0xb, RZ ;  /* 0x0000000be7d47810 */ /* 0x000fc60007ffe1ff */
[----:B------:R-:W-:Y:S02]  /*1de00*/  FADD.FTZ R10, -R165, R9 ;  /* 0x00000009a50a7221 */ /* 0x000fe40000010100 */
[----:B------:R-:W-:Y:S08]  /*1de10*/  MUFU.EX2 R6, R6 ;  /* 0x0000000600067308 */ /* 0x000ff00000000800 */
[----:B------:R0:W1:Y:S02]  /*1de20*/  MUFU.EX2 R9, R4 ;  /* 0x0000000400097308 */ /* 0x0000640000000800 */
[-C--:B0-----:R-:W-:Y:S01]  /*1de30*/  FMUL.FTZ R4, R10, R164.reuse ;  /* 0x000000a40a047220 */ /* 0x081fe20000410000 */
        /* <DEDUP_REMOVED lines=30> */
[----:B------:R-:W-:Y:S01]  /*1e020*/  FFMA.FTZ R211, R165, R164, -8 ;  /* 0xc1000000a5d37423 */ /* 0x000fe200000100a4 */
[----:B------:R-:W-:Y:S01]  /*1e030*/  MUFU.EX2 R4, R4 ;  /* 0x0000000400047308 */ /* 0x000fe20000000800 */
[----:B------:R-:W-:-:S02]  /*1e040*/  @!P0 IMAD R208, R234, 0x8, R18 ;  /* 0x00000008ead08824 */ /* 0x000fc400078e0212 */
[----:B-1----:R-:W-:Y:S01]  /*1e050*/  FFMA.FTZ R3, R9, R3, R5 ;  /* 0x0000000309037223 */ /* 0x002fe20000010005 */
[----:B------:R-:W-:-:S01]  /*1e060*/  FFMA.FTZ R7, R7, R164, -R211 ;  /* 0x000000a407077223 */ /* 0x000fc200000108d3 */
[-CC-:B------:R-:W-:Y:S01]  /*1e070*/  FFMA.FTZ R13, R13, R164.reuse, -R211.reuse ;  /* 0x000000a40d0d7223 */ /* 0x180fe200000108d3 */
[----:B------:R-:W-:-:S01]  /*1e080*/  FFMA.FTZ R20, R20, R164, -R211 ;  /* 0x000000a414147223 */ /* 0x000fc200000108d3 */
[-CC-:B------:R-:W-:Y:S01]  /*1e090*/  FFMA.FTZ R21, R21, R164.reuse, -R211.reuse ;  /* 0x000000a415157223 */ /* 0x180fe200000108d3 */
[----:B------:R-:W-:-:S01]  /*1e0a0*/  FFMA.FTZ R154, R154, R164, -R211 ;  /* 0x000000a49a9a7223 */ /* 0x000fc200000108d3 */
[----:B------:R-:W-:Y:S01]  /*1e0b0*/  MUFU.EX2 R10, R10 ;  /* 0x0000000a000a7308 */ /* 0x000fe20000000800 */
[----:B------:R-:W-:Y:S02]  /*1e0c0*/  @!P0 VIADD R208, R208, 0x38840 ;  /* 0x00038840d0d08836 */ /* 0x000fe40000000000 */
[-CC-:B------:R-:W-:Y:S01]  /*1e0d0*/  FFMA.FTZ R155, R155, R164.reuse, -R211.reuse ;  /* 0x000000a49b9b7223 */ /* 0x180fe200000108d3 */
[----:B------:R-:W-:-:S01]  /*1e0e0*/  FFMA.FTZ R158, R158, R164, -R211 ;  /* 0x000000a49e9e7223 */ /* 0x000fc200000108d3 */
[----:B------:R-:W-:Y:S01]  /*1e0f0*/  FADD.FTZ R3, R6, R3 ;  /* 0x0000000306037221 */ /* 0x000fe20000010000 */
[----:B------:R-:W-:-:S01]  /*1e100*/  FFMA.FTZ R159, R159, R164, -R211 ;  /* 0x000000a49f9f7223 */ /* 0x000fc200000108d3 */
[----:B------:R-:W-:Y:S01]  /*1e110*/  @!P0 PRMT R208, RZ, 0x654, R208 ;  /* 0x00000654ffd08816 */ /* 0x000fe200000000d0 */
        /* <DEDUP_REMOVED lines=28> */
[----:B------:R-:W-:-:S05]  /*1e2e0*/  FFMA.FTZ R210, R210, R164, -R211 ;  /* 0x000000a4d2d27223 */ /* 0x000fca00000108d3 */
        /* <DEDUP_REMOVED lines=19> */
[----:B------:R-:W-:-:S05]  /*1e420*/  WARPGROUP.ARRIVE ;  /* 0x00000000000079c5 */ /* 0x000fca0000000000 */
[----:B------:R-:W5:Y:S01]  /*1e430*/  MUFU.EX2 R172, R172 ;  /* 0x000000ac00ac7308 */ /* 0x000f620000000800 */
[----:B------:R-:W-:Y:S07]  /*1e440*/  QGMMA.64x256x32.F32.E4M3.E4M3 R24, R216, gdesc[UR4], R24, gsb0 ;  /* 0x03e00004d8187df3 */ /* 0x000fee0008000818 */
        /* <DEDUP_REMOVED lines=37> */
[----:B-1----:R-:W-:-:S01]  /*1e6a0*/  FADD.FTZ R208, R13, R0 ;  /* 0x000000000dd07221 */ /* 0x002fc20000010000 */
[----:B------:R-:W-:-:S06]  /*1e6b0*/  FADD.FTZ R0, R10, R3 ;  /* 0x000000030a007221 */ /* 0x000fcc0000010000 */
[----:B------:R-:W1:Y:S01]  /*1e6c0*/  MUFU.EX2 R204, R204 ;  /* 0x000000cc00cc7308 */ /* 0x000e620000000800 */
[----:B--2---:R-:W-:-:S01]  /*1e6d0*/  FADD.FTZ R3, R20, R208 ;  /* 0x000000d014037221 */ /* 0x004fc20000010000 */
[----:B0-----:R-:W-:-:S03]  /*1e6e0*/  FADD.FTZ R0, R14, R0 ;  /* 0x000000000e007221 */ /* 0x001fc60000010000 */
[----:B---3--:R-:W-:Y:S01]  /*1e6f0*/  FADD.FTZ R3, R21, R3 ;  /* 0x0000000315037221 */ /* 0x008fe20000010000 */
[----:B----4-:R-:W-:-:S02]  /*1e700*/  FADD.FTZ R0, R15, R0 ;  /* 0x000000000f007221 */ /* 0x010fc40000010000 */
[----:B------:R-:W0:Y:S01]  /*1e710*/  MUFU.EX2 R209, R209 ;  /* 0x000000d100d17308 */ /* 0x000e220000000800 */
[----:B-----5:R-:W-:-:S01]  /*1e720*/  FADD.FTZ R3, R154, R3 ;  /* 0x000000039a037221 */ /* 0x020fc20000010000 */
        /* <DEDUP_REMOVED lines=52> */
[----:B-1----:R-:W-:-:S03]  /*1ea70*/  FADD.FTZ R0, R204, R0 ;  /* 0x00000000cc007221 */ /* 0x002fc60000010000 */
[----:B0-----:R-:W-:Y:S01]  /*1ea80*/  FADD.FTZ R208, R209, R3 ;  /* 0x00000003d1d07221 */ /* 0x001fe20000010000 */
[----:B--2---:R-:W-:-:S03]  /*1ea90*/  FADD.FTZ R3, R207, R0 ;  /* 0x00000000cf037221 */ /* 0x004fc60000010000 */
[----:B---3--:R-:W-:Y:S01]  /*1eaa0*/  FADD.FTZ R0, R210, R208 ;  /* 0x000000d0d2007221 */ /* 0x008fe20000010000 */
[----:B------:R-:W-:Y:S06]  /*1eab0*/  @!P1 BRA `(.L_x_2518) ;  /* 0x0000000000049947 */ /* 0x000fec0003800000 */
[----:B------:R-:W-:Y:S01]  /*1eac0*/  BPT.TRAP 0x1 ;  /* 0x000000040000795c */ /* 0x000fe20000300000 */
.L_x_2518:
[----:B------:R-:W-:Y:S01]  /*1ead0*/  IMAD R12, R12, 0x8, R18 ;  /* 0x000000080c0c7824 */ /* 0x000fe200078e0212 */
[----:B------:R-:W-:Y:S01]  /*1eae0*/  ISETP.GT.AND P0, PT, R11, RZ, PT ;  /* 0x000000ff0b00720c */ /* 0x000fe20003f04270 */
        /* <DEDUP_REMOVED lines=169> */
[----:B0-----:R-:W-:Y:S01]  /*1f580*/  MOV R12, R234 ;  /* 0x000000ea000c7202 */ /* 0x001fe20000000f00 */
[----:B------:R-:W-:Y:S06]  /*1f590*/  @P0 BRA `(.L_x_2519) ;  /* 0xffffffd000ec0947 */ /* 0x000fec000383ffff */
.L_x_2508:
[----:B------:R-:W-:Y:S05]  /*1f5a0*/  WARPSYNC.ALL ;  /* 0x0000000000007948 */ /* 0x000fea0003800000 */
[----:B------:R-:W-:Y:S06]  /*1f5b0*/  BAR.ARV 0x8, 0x180 ;  /* 0x0206000000007b1d */ /* 0x000fec0000002000 */
[----:B------:R-:W-:Y:S05]  /*1f5c0*/  @!P1 BRA `(.L_x_2520) ;  /* 0x0000000000049947 */ /* 0x000fea0003800000 */
[----:B------:R-:W-:Y:S01]  /*1f5d0*/  BPT.TRAP 0x1 ;  /* 0x000000040000795c */ /* 0x000fe20000300000 */
.L_x_2520:
[----:B------:R-:W-:Y:S01]  /*1f5e0*/  IMAD R8, R234, 0x8, R18 ;  /* 0x00000008ea087824 */ /* 0x000fe200078e0212 */
[----:B------:R-:W-:-:S04]  /*1f5f0*/  SHF.L.U32 R5, R235, 0x1f, RZ ;  /* 0x0000001feb057819 */ /* 0x000fc800000006ff */
[----:B------:R0:W1:Y:S01]  /*1f600*/  SYNCS.PHASECHK.TRANS64.TRYWAIT P0, [R8+URZ+0x38850], R5 ;  /* 0x03885005080075a7 */ /* 0x000062000800017f */
[----:B------:R-:W-:Y:S05]  /*1f610*/  @!P1 BRA `(.L_x_2521) ;  /* 0x0000000000049947 */ /* 0x000fea0003800000 */
[----:B------:R-:W-:Y:S01]  /*1f620*/  BPT.TRAP 0x1 ;  /* 0x000000040000795c */ /* 0x000fe20000300000 */
.L_x_2521:
[----:B------:R-:W-:-:S05]  /*1f630*/  VIADD R18, R18, 0x400 ;  /* 0x0000040012127836 */ /* 0x000fca0000000000 */
[----:B------:R-:W-:-:S04]  /*1f640*/  SHF.R.U32.HI R18, RZ, 0x4, R18 ;  /* 0x00000004ff127819 */ /* 0x000fc80000011612 */
[----:B------:R-:W-:-:S04]  /*1f650*/  LOP3.LUT R18, R18, 0x3fff, RZ, 0xc0, !PT ;  /* 0x00003fff12127812 */ /* 0x000fc800078ec0ff */
[----:B------:R-:W-:Y:S01]  /*1f660*/  LOP3.LUT R7, R18, 0x10000, RZ, 0xfc, !PT ;  /* 0x0001000012077812 */ /* 0x000fe200078efcff */
[----:B-1----:R-:W-:Y:S06]  /*1f670*/  @P0 BRA `(.L_x_2522) ;  /* 0x0000000000080947 */ /* 0x002fec0003800000 */
[----:B------:R-:W1:Y:S02]  /*1f680*/  SYNCS.PHASECHK.TRANS64.TRYWAIT P0, [R8+URZ+0x38850], R5 ;  /* 0x03885005080075a7 */ /* 0x000e64000800017f */
[----:B-1----:R-:W-:Y:S05]  /*1f690*/  @!P0 BRA `(.L_x_2523) ;  /* 0x000000d400548947 */ /* 0x002fea0003800000 */
.L_x_2522:
[----:B------:R-:W-:Y:S01]  /*1f6a0*/  IMAD R4, R234, 0x800, R7 ;  /* 0x00000800ea047824 */ /* 0x000fe200078e0207 */
[----:B------:R-:W2:Y:S01]  /*1f6b0*/  LDL R2, [R1+0x44] ;  /* 0x0000440001027983 */ /* 0x000ea20000100800 */
[----:B01----:R-:W-:Y:S01]  /*1f6c0*/  IMAD.MOV.U32 R5, RZ, RZ, 0x40000040 ;  /* 0x40000040ff057424 */ /* 0x003fe200078e00ff */
[----:B------:R-:W-:Y:S05]  /*1f6d0*/  WARPSYNC.ALL ;  /* 0x0000000000007948 */ /* 0x000fea0003800000 */
[C---:B------:R-:W-:Y:S01]  /*1f6e0*/  R2UR UR6, R4.reuse ;  /* 0x00000000040672ca */ /* 0x040fe200000e0000 */
[----:B------:R-:W3:Y:S01]  /*1f6f0*/  LDL R15, [R1+0x24] ;  /* 0x00002400010f7983 */ /* 0x000ee20000100800 */
[----:B------:R-:W-:Y:S01]  /*1f700*/  R2UR UR7, R5 ;  /* 0x00000000050772ca */ /* 0x000fe200000e0000 */
[----:B------:R-:W-:Y:S01]  /*1f710*/  WARPGROUP.ARRIVE ;  /* 0x00000000000079c5 */ /* 0x000fe20000000000 */
[----:B------:R-:W-:Y:S01]  /*1f720*/  IMAD.MOV.U32 R7, RZ, RZ, 0x40000040 ;  /* 0x40000040ff077424 */ /* 0x000fe200078e00ff */
[----:B------:R-:W4:Y:S01]  /*1f730*/  LDL.LU R14, [R1+0x18] ;  /* 0x00001800010e7983 */ /* 0x000f220000300800 */
[C---:B------:R-:W-:Y:S01]  /*1f740*/  IADD3 R6, R4.reuse, 0x2, RZ ;  /* 0x0000000204067810 */ /* 0x040fe20007ffe0ff */
[----:B------:R-:W-:Y:S01]  /*1f750*/  ULDC.64 UR4, c[0x0][0x9a0] ;  /* 0x0002680000047ab9 */ /* 0x000fe20000000a00 */
[----:B------:R-:W-:Y:S01]  /*1f760*/  VIADD R12, R4, 0x4 ;  /* 0x00000004040c7836 */ /* 0x000fe20000000000 */
[----:B------:R-:W-:Y:S01]  /*1f770*/  ISETP.NE.U32.AND P0, PT, RZ, UR4, PT ;  /* 0x00000004ff007c0c */ /* 0x000fe2000bf05070 */
[----:B------:R-:W-:-:S03]  /*1f780*/  IMAD.MOV.U32 R13, RZ, RZ, 0x40000040 ;  /* 0x40000040ff0d7424 */ /* 0x000fc600078e00ff */
[----:B------:R-:W-:Y:S02]  /*1f790*/  ISETP.NE.AND.EX P0, PT, RZ, UR5, PT, P0 ;  /* 0x00000005ff007c0c */ /* 0x000fe4000bf05300 */
[----:B------:R-:W-:Y:S01]  /*1f7a0*/  QGMMA.64x256x32.F32.E4M3.E4M3 R24, R228, gdesc[UR4], R24, gsb0 ;  /* 0x03e00004e4187df3 */ /* 0x000fe20008000818 */
[----:B------:R-:W-:Y:S02]  /*1f7b0*/  R2UR UR6, R6 ;  /* 0x00000000060672ca */ /* 0x000fe400000e0000 */
[----:B------:R-:W-:-:S08]  /*1f7c0*/  R2UR UR7, R7 ;  /* 0x00000000070772ca */ /* 0x000fd000000e0000 */
[----:B------:R-:W2:Y:S08]  /*1f7d0*/  @P0 LDC.64 R10, c[0x0][0x9c8] ;  /* 0x00027200ff0a0b82 */ /* 0x000eb00000000a00 */
[----:B------:R-:W0:Y:S01]  /*1f7e0*/  @P0 LDC.64 R6, c[0x0][0x9d0] ;  /* 0x00027400ff060b82 */ /* 0x000e220000000a00 */
[----:B------:R-:W-:Y:S02]  /*1f7f0*/  WARPGROUP.DEPBAR.LE gsb0, 0x0 ;  /* 0x00008000000079c5 */ /* 0x000fe40000010000 */
[----:B------:R-:W-:-:S06]  /*1f800*/  WARPGROUP.ARRIVE ;  /* 0x00000000000079c5 */ /* 0x000fcc0000000000 */
[----:B------:R-:W-:Y:S01]  /*1f810*/  QGMMA.64x256x32.F32.E4M3.E4M3 R24, R224, gdesc[UR4], R24, gsb0 ;  /* 0x03e00004e0187df3 */ /* 0x000fe20008000818 */
[----:B------:R-:W-:Y:S01]  /*1f820*/  R2UR UR6, R12 ;  /* 0x000000000c0672ca */ /* 0x000fe200000e0000 */
[----:B--2---:R-:W-:Y:S01]  /*1f830*/  @P0 IMAD R2, R2, R10, RZ ;  /* 0x0000000a02020224 */ /* 0x004fe200078e02ff */
[----:B------:R-:W-:-:S03]  /*1f840*/  R2UR UR7, R13 ;  /* 0x000000000d0772ca */ /* 0x000fc600000e0000 */
[C---:B---3--:R-:W-:Y:S02]  /*1f850*/  @P0 IMAD R5, R15.reuse, R11, R2 ;  /* 0x0000000b0f050224 */ /* 0x048fe400078e0202 */
[----:B------:R-:W-:Y:S01]  /*1f860*/  @P0 IMAD.WIDE.U32 R10, R15, R10, RZ ;  /* 0x0000000a0f0a0225 */ /* 0x000fe200078e00ff */
[----:B----4-:R-:W-:-:S03]  /*1f870*/  @P0 SHF.R.S32.HI R9, RZ, 0x1f, R14 ;  /* 0x0000001fff090819 */ /* 0x010fc6000001140e */
[----:B------:R-:W-:Y:S02]  /*1f880*/  @P0 IMAD.IADD R11, R11, 0x1, R5 ;  /* 0x000000010b0b0824 */ /* 0x000fe400078e0205 */
[----:B0-----:R-:W-:-:S04]  /*1f890*/  @P0 IMAD R2, R9, R6, RZ ;  /* 0x0000000609020224 */ /* 0x001fc800078e02ff */
[C---:B------:R-:W-:Y:S01]  /*1f8a0*/  @P0 IMAD R5, R14.reuse, R7, R2 ;  /* 0x000000070e050224 */ /* 0x040fe200078e0202 */
[----:B------:R-:W-:Y:S01]  /*1f8b0*/  MOV R2, 0x3f800000 ;  /* 0x3f80000000027802 */ /* 0x000fe20000000f00 */
[----:B------:R-:W-:-:S04]  /*1f8c0*/  @P0 IMAD.WIDE.U32 R6, R14, R6, R10 ;  /* 0x000000060e060225 */ /* 0x000fc800078e000a */
[----:B------:R-:W-:Y:S01]  /*1f8d0*/  @P0 IMAD.IADD R5, R7, 0x1, R5 ;  /* 0x0000000107050824 */ /* 0x000fe200078e0205 */
[----:B------:R-:W-:-:S04]  /*1f8e0*/  @P0 LEA R10, P2, R6, UR4, 0x2 ;  /* 0x00000004060a0c11 */ /* 0x000fc8000f8410ff */
[----:B------:R-:W-:-:S05]  /*1f8f0*/  @P0 LEA.HI.X R11, R6, UR5, R5, 0x2, P2 ;  /* 0x00000005060b0c11 */ /* 0x000fca00090f1405 */
[----:B------:R0:W2:Y:S01]  /*1f900*/  @P0 LDG.E R2, desc[UR46][R10.64] ;  /* 0x0000002e0a020981 */ /* 0x0000a2000c1e1900 */
[----:B------:R-:W-:Y:S02]  /*1f910*/  VIADD R4, R4, 0x6 ;  /* 0x0000000604047836 */ /* 0x000fe40000000000 */
[----:B------:R-:W-:Y:S01]  /*1f920*/  IMAD.MOV.U32 R5, RZ, RZ, 0x40000040 ;  /* 0x40000040ff057424 */ /* 0x000fe200078e00ff */
        /* <DEDUP_REMOVED lines=9> */
[----:B------:R-:W1:Y:S04]  /*1f9c0*/  SHFL.BFLY PT, R5, R4, 0x1, 0x1f ;  /* 0x0c201f0004057f89 */ /* 0x000e6800000e0000 */
[----:B------:R-:W3:Y:S01]  /*1f9d0*/  SHFL.BFLY PT, R6, R7, 0x1, 0x1f ;  /* 0x0c201f0007067f89 */ /* 0x000ee200000e0000 */
[----:B------:R-:W-:Y:S02]  /*1f9e0*/  IMAD.MOV.U32 R3, RZ, RZ, RZ ;  /* 0x000000ffff037224 */ /* 0x000fe400078e00ff */
[----:B-1----:R-:W-:Y:S01]  /*1f9f0*/  FADD.FTZ R5, R4, R5 ;  /* 0x0000000504057221 */ /* 0x002fe20000010000 */
[----:B---3--:R-:W-:-:S04]  /*1fa00*/  FADD.FTZ R9, R7, R6 ;  /* 0x0000000607097221 */ /* 0x008fc80000010000 */
[C---:B------:R-:W-:Y:S01]  /*1fa10*/  FSETP.NE.FTZ.AND P0, PT, R5.reuse, RZ, PT ;  /* 0x000000ff0500720b */ /* 0x040fe20003f15000 */
[----:B0-----:R-:W-:Y:S01]  /*1fa20*/  FMUL.FTZ R10, R5, 0.00390625 ;  /* 0x3b800000050a7820 */ /* 0x001fe20000410000 */
        /* <DEDUP_REMOVED lines=16> */
[----:B------:R-:W-:Y:S01]  /*1fb30*/  IMAD.MOV.U32 R153, RZ, RZ, -0x800000 ;  /* 0xff800000ff997424 */ /* 0x000fe200078e00ff */
[----:B------:R-:W-:Y:S01]  /*1fb40*/  MOV R152, 0xff800000 ;  /* 0xff80000000987802 */ /* 0x000fe20000000f00 */
[----:B--2---:R-:W-:Y:S01]  /*1fb50*/  FMUL.FTZ R154, R3, R2 ;  /* 0x00000002039a7220 */ /* 0x004fe20000410000 */
[----:B------:R-:W-:-:S01]  /*1fb60*/  @P2 FFMA.FTZ R153, R0, R191, R5 ;  /* 0x000000bf00992223 */ /* 0x000fc20000010005 */
[----:B------:R-:W-:Y:S01]  /*1fb70*/  @P3 FFMA.FTZ R152, R13, R165, R6 ;  /* 0x000000a50d983223 */ /* 0x000fe20000010006 */
[----:B---3--:R-:W-:Y:S01]  /*1fb80*/  FMUL.FTZ R2, R7, R2 ;  /* 0x0000000207027220 */ /* 0x008fe20000410000 */
[----:B------:R-:W-:Y:S02]  /*1fb90*/  WARPGROUP.DEPBAR.LE gsb0, 0x0 ;  /* 0x00008000000079c5 */ /* 0x000fe40000010000 */
[----:B------:R-:W-:Y:S05]  /*1fba0*/  @!P1 BRA `(.L_x_2524) ;  /* 0x0000000000049947 */ /* 0x000fea0003800000 */
[----:B------:R-:W-:Y:S01]  /*1fbb0*/  BPT.TRAP 0x1 ;  /* 0x000000040000795c */ /* 0x000fe20000300000 */
.L_x_2524:
[----:B------:R-:W-:Y:S02]  /*1fbc0*/  VIADD R8, R8, 0x38860 ;  /* 0x0003886008087836 */ /* 0x000fe40000000000 */
[-C--:B------:R-:W-:Y:S01]  /*1fbd0*/  FMUL.FTZ R9, R52, R154.reuse ;  /* 0x0000009a34097220 */ /* 0x080fe20000410000 */
[----:B------:R-:W-:Y:S02]  /*1fbe0*/  IMAD.U32 R3, RZ, RZ, UR42 ;  /* 0x0000002aff037e24 */ /* 0x000fe4000f8e00ff */
[-C--:B------:R-:W-:Y:S01]  /*1fbf0*/  FMUL.FTZ R52, R117, R154.reuse ;  /* 0x0000009a75347220 */ /* 0x080fe20000410000 */
[----:B------:R-:W-:Y:S02]  /*1fc00*/  VIADD R234, R234, 0x1 ;  /* 0x00000001eaea7836 */ /* 0x000fe40000000000 */
[-C--:B------:R-:W-:Y:S01]  /*1fc10*/  FMUL.FTZ R6, R45, R154.reuse ;  /* 0x0000009a2d067220 */ /* 0x080fe20000410000 */
[----:B------:R-:W-:Y:S01]  /*1fc20*/  FMUL.FTZ R11, R60, R154 ;  /* 0x0000009a3c0b7220 */ /* 0x000fe20000410000 */
[----:B------:R-:W-:Y:S01]  /*1fc30*/  PRMT R18, R3, 0x654, R8 ;  /* 0x0000065403127816 */ /* 0x000fe20000000008 */
[----:B------:R-:W-:Y:S01]  /*1fc40*/  FMUL.FTZ R117, R54, R2 ;  /* 0x0000000236757220 */ /* 0x000fe20000410000 */
[-C--:B------:R-:W-:Y:S01]  /*1fc50*/  FMUL.FTZ R45, R108, R154.reuse ;  /* 0x0000009a6c2d7220 */ /* 0x080fe20000410000 */
[----:B------:R-:W-:Y:S01]  /*1fc60*/  FMUL.FTZ R60, R125, R154 ;  /* 0x0000009a7d3c7220 */ /* 0x000fe20000410000 */
        /* <DEDUP_REMOVED lines=11> */
[----:B------:R-:W-:Y:S01]  /*1fd20*/  FMUL.FTZ R87, R102, R2 ;  /* 0x0000000266577220 */ /* 0x000fe20000410000 */
[----:B------:R-:W-:Y:S01]  /*1fd30*/  FMUL.FTZ R13, R68, R154 ;  /* 0x0000009a440d7220 */ /* 0x000fe20000410000 */
[-C--:B------:R-:W-:Y:S01]  /*1fd40*/  FMUL.FTZ R75, R91, R2.reuse ;  /* 0x000000025b4b7220 */ /* 0x080fe20000410000 */
[-C--:B------:R-:W-:Y:S01]  /*1fd50*/  FMUL.FTZ R102, R103, R2.reuse ;  /* 0x0000000267667220 */ /* 0x080fe20000410000 */
[----:B------:R-:W-:Y:S01]  /*1fd60*/  FMUL.FTZ R95, R118, R2 ;  /* 0x00000002765f7220 */ /* 0x000fe20000410000 */
[----:B0-----:R-:W-:Y:S01]  /*1fd70*/  SEL R18, RZ, 0x1, P0 ;  /* 0x00000001ff127807 */ /* 0x001fe20000000000 */
        /* <DEDUP_REMOVED lines=111> */
.L_x_2438:
        /* <DEDUP_REMOVED lines=8> */
[----:B0-----:R0:W-:Y:S04]  /*204f0*/  STL.64 [R1+0x10], R148 ;  /* 0x0000109401007387 */ /* 0x0011e80000100a00 */
[----:B------:R0:W-:Y:S01]  /*20500*/  STL.64 [R1+0x18], R150 ;  /* 0x0000189601007387 */ /* 0x0001e20000100a00 */
[----:B------:R-:W-:Y:S06]  /*20510*/  BAR.ARV 0x4, 0x180 ;  /* 0x0106000000007b1d */ /* 0x000fec0000002000 */
[----:B------:R-:W-:Y:S05]  /*20520*/  @P1 BRA `(.L_x_2526) ;  /* 0x0000002c00681947 */ /* 0x000fea0003800000 */
[----:B0-----:R-:W2:Y:S04]  /*20530*/  LDL R150, [R1+0x64] ;  /* 0x0000640001967983 */ /* 0x001ea80000100800 */
[----:B------:R-:W3:Y:S04]  /*20540*/  LDL R149, [R1+0x44] ;  /* 0x0000440001957983 */ /* 0x000ee80000100800 */
[----:B------:R-:W4:Y:S01]  /*20550*/  LDL R148, [R1+0x24] ;  /* 0x0000240001947983 */ /* 0x000f220000100800 */
[----:B------:R-:W-:Y:S01]  /*20560*/  F2FP.BF16.F32.PACK_AB R32, R5, R32 ;  /* 0x000000200520723e */ /* 0x000fe200000010ff */
[----:B------:R-:W-:Y:S01]  /*20570*/  ULDC.64 UR4, c[0x4][0x38] ;  /* 0x01000e0000047ab9 */ /* 0x000fe20000000a00 */
[----:B------:R-:W0:Y:S01]  /*20580*/  S2R R5, SR_SWINHI ;  /* 0x0000000000057919 */ /* 0x000e220000002f00 */
[----:B------:R-:W1:Y:S01]  /*20590*/  S2R R143, SR_TID.X ;  /* 0x00000000008f7919 */ /* 0x000e620000002100 */
        /* <DEDUP_REMOVED lines=10> */
[----:B------:R-:W-:Y:S02]  /*20640*/  MOV R54, R18 ;  /* 0x0000001200367202 */ /* 0x000fe40000000f00 */
[----:B0-----:R-:W-:Y:S02]  /*20650*/  MOV R55, R5 ;  /* 0x0000000500377202 */ /* 0x001fe40000000f00 */
        /* <DEDUP_REMOVED lines=9> */
[----:B------:R-:W-:Y:S01]  /*206f0*/  F2FP.BF16.F32.PACK_AB R137, R76, R137 ;  /* 0x000000894c89723e */ /* 0x000fe200000010ff */
[----:B-1----:R-:W-:Y:S01]  /*20700*/  IMAD.SHL.U32 R2, R143, 0x4, RZ ;  /* 0x000000048f027824 */ /* 0x002fe200078e00ff */
        /* <DEDUP_REMOVED lines=9> */
[----:B------:R-:W-:Y:S02]  /*207a0*/  LOP3.LUT R2, R2, 0xc, RZ, 0xc0, !PT ;  /* 0x0000000c02027812 */ /* 0x000fe400078ec0ff */
[----:B------:R-:W-:Y:S02]  /*207b0*/  F2FP.BF16.F32.PACK_AB R71, R38, R71 ;  /* 0x000000472647723e */ /* 0x000fe400000010ff */
[----:B------:R-:W-:Y:S02]  /*207c0*/  F2FP.BF16.F32.PACK_AB R131, R36, R97 ;  /* 0x000000612483723e */ /* 0x000fe400000010ff */
[----:B------:R-:W-:Y:S02]  /*207d0*/  F2FP.BF16.F32.PACK_AB R67, R46, R67 ;  /* 0x000000432e43723e */ /* 0x000fe400000010ff */
[----:B------:R-:W-:Y:S02]  /*207e0*/  IADD3 R26, P0, R2, UR4, RZ ;  /* 0x00000004021a7c10 */ /* 0x000fe4000ff1e0ff */
[----:B------:R-:W-:-:S02]  /*207f0*/  F2FP.BF16.F32.PACK_AB R33, R4, R33 ;  /* 0x000000210421723e */ /* 0x000fc400000010ff */
[----:B------:R-:W-:Y:S02]  /*20800*/  IADD3.X R27, RZ, UR5, RZ, P0, !PT ;  /* 0x00000005ff1b7c10 */ /* 0x000fe400087fe4ff */
[----:B------:R-:W-:Y:S02]  /*20810*/  LOP3.LUT P0, R4, R143, 0x3, RZ, 0xc0, !PT ;  /* 0x000000038f047812 */ /* 0x000fe4000780c0ff */
[----:B------:R-:W-:Y:S02]  /*20820*/  F2FP.BF16.F32.PACK_AB R63, R124, R35 ;  /* 0x000000237c3f723e */ /* 0x000fe400000010ff */
[----:B------:R-:W-:Y:S02]  /*20830*/  F2FP.BF16.F32.PACK_AB R72, R15, R72 ;  /* 0x000000480f48723e */ /* 0x000fe400000010ff */
[----:B------:R-:W-:Y:S02]  /*20840*/  F2FP.BF16.F32.PACK_AB R88, R29, R88 ;  /* 0x000000581d58723e */ /* 0x000fe400000010ff */
[----:B------:R-:W-:-:S02]  /*20850*/  F2FP.BF16.F32.PACK_AB R78, R78, R31 ;  /* 0x0000001f4e4e723e */ /* 0x000fc400000010ff */
[----:B------:R-:W-:Y:S02]  /*20860*/  F2FP.BF16.F32.PACK_AB R40, R7, R40 ;  /* 0x000000280728723e */ /* 0x000fe400000010ff */
[----:B------:R-:W-:Y:S02]  /*20870*/  F2FP.BF16.F32.PACK_AB R125, R28, R89 ;  /* 0x000000591c7d723e */ /* 0x000fe400000010ff */
[----:B------:R-:W-:Y:S01]  /*20880*/  F2FP.BF16.F32.PACK_AB R64, R13, R64 ;  /* 0x000000400d40723e */ /* 0x000fe200000010ff */
[----:B------:R-:W-:Y:S01]  /*20890*/  UMOV UR4, 0xffffffff ;  /* 0xffffffff00047882 */ /* 0x000fe20000000000 */
[----:B------:R-:W-:Y:S01]  /*208a0*/  ISETP.EQ.OR P0, PT, R4, 0x3, !P0 ;  /* 0x000000030400780c */ /* 0x000fe20004702670 */
[----:B------:R0:W5:Y:S01]  /*208b0*/  LDG.E.CONSTANT R2, desc[UR46][R26.64] ;  /* 0x0000002e1a027981 */ /* 0x000162000c1e9900 */
[----:B------:R-:W-:Y:S02]  /*208c0*/  F2FP.BF16.F32.PACK_AB R7, R108, R43 ;  /* 0x0000002b6c07723e */ /* 0x000fe400000010ff */
[----:B------:R-:W-:-:S02]  /*208d0*/  F2FP.BF16.F32.PACK_AB R43, R14, R73 ;  /* 0x000000490e2b723e */ /* 0x000fc400000010ff */
[----:B------:R-:W-:Y:S02]  /*208e0*/  SEL R13, R3, R132, P0 ;  /* 0x00000084030d7207 */ /* 0x000fe40000000000 */
[----:B------:R-:W-:Y:S02]  /*208f0*/  SEL R4, R132, R3, P0 ;  /* 0x0000000384047207 */ /* 0x000fe40000000000 */
[----:B------:R-:W-:Y:S02]  /*20900*/  F2FP.BF16.F32.PACK_AB R98, R87, R98 ;  /* 0x000000625762723e */ /* 0x000fe400000010ff */
[----:B0-----:R-:W-:Y:S02]  /*20910*/  F2FP.BF16.F32.PACK_AB R26, R79, R90 ;  /* 0x0000005a4f1a723e */ /* 0x001fe400000010ff */
        /* <DEDUP_REMOVED lines=14> */
[----:B-----5:R-:W-:Y:S02]  /*20a00*/  F2FP.BF16.F32.PACK_AB R116, R127, R138 ;  /* 0x0000008a7f74723e */ /* 0x020fe400000010ff */
[----:B------:R-:W-:Y:S02]  /*20a10*/  F2FP.BF16.F32.PACK_AB R139, R140, R139 ;  /* 0x0000008b8c8b723e */ /* 0x000fe400000010ff */
[----:B------:R-:W-:Y:S02]  /*20a20*/  F2FP.BF16.F32.PACK_AB R135, R135, R146 ;  /* 0x000000928787723e */ /* 0x000fe400000010ff */
[----:B------:R-:W-:Y:S02]  /*20a30*/  F2FP.BF16.F32.PACK_AB R145, R84, R145 ;  /* 0x000000915491723e */ /* 0x000fe400000010ff */
[----:B------:R-:W-:Y:S01]  /*20a40*/  F2FP.BF16.F32.PACK_AB R142, R142, R147 ;  /* 0x000000938e8e723e */ /* 0x000fe200000010ff */
[----:B--2---:R-:W-:-:S03]  /*20a50*/  IMAD.WIDE R50, R150, 0x2, R54 ;  /* 0x0000000296327825 */ /* 0x004fc600078e0236 */
[C---:B------:R-:W-:Y:S02]  /*20a60*/  IADD3 R81, P3, R50.reuse, 0xc060, RZ ;  /* 0x0000c06032517810 */ /* 0x040fe40007f7e0ff */
[C---:B------:R-:W-:Y:S02]  /*20a70*/  IADD3 R69, P1, R50.reuse, 0xc020, RZ ;  /* 0x0000c02032457810 */ /* 0x040fe40007f3e0ff */
[C---:B------:R-:W-:Y:S02]  /*20a80*/  IADD3 R61, P5, R50.reuse, 0xc000, RZ ;  /* 0x0000c000323d7810 */ /* 0x040fe40007fbe0ff */
[C---:B------:R-:W-:Y:S02]  /*20a90*/  IADD3 R53, P4, R50.reuse, 0x8060, RZ ;  /* 0x0000806032357810 */ /* 0x040fe40007f9e0ff */
[----:B------:R-:W-:Y:S02]  /*20aa0*/  IADD3 R77, P2, R50, 0xc040, RZ ;  /* 0x0000c040324d7810 */ /* 0x000fe40007f5e0ff */
[----:B------:R-:W-:-:S02]  /*20ab0*/  LOP3.LUT R80, R81, 0x380, RZ, 0xc0, !PT ;  /* 0x0000038051507812 */ /* 0x000fc400078ec0ff */
[----:B------:R-:W-:Y:S02]  /*20ac0*/  LOP3.LUT R68, R69, 0x380, RZ, 0xc0, !PT ;  /* 0x0000038045447812 */ /* 0x000fe400078ec0ff */
[----:B------:R-:W-:Y:S02]  /*20ad0*/  LOP3.LUT R60, R61, 0x380, RZ, 0xc0, !PT ;  /* 0x000003803d3c7812 */ /* 0x000fe400078ec0ff */
[----:B------:R-:W-:Y:S02]  /*20ae0*/  LOP3.LUT R52, R53, 0x380, RZ, 0xc0, !PT ;  /* 0x0000038035347812 */ /* 0x000fe400078ec0ff */
[----:B------:R-:W-:Y:S02]  /*20af0*/  LOP3.LUT R76, R77, 0x380, RZ, 0xc0, !PT ;  /* 0x000003804d4c7812 */ /* 0x000fe400078ec0ff */
        /* <DEDUP_REMOVED lines=17> */
[C---:B------:R-:W-:Y:S02]  /*20c10*/  IADD3 R39, P5, R50.reuse, 0x4060, RZ ;  /* 0x0000406032277810 */ /* 0x040fe40007fbe0ff */
[C---:B------:R-:W-:Y:S02]  /*20c20*/  IADD3 R37, P4, R50.reuse, 0x4040, RZ ;  /* 0x0000404032257810 */ /* 0x040fe40007f9e0ff */
[----:B------:R-:W-:Y:S02]  /*20c30*/  IADD3 R47, P2, R50, 0x8020, RZ ;  /* 0x00008020322f7810 */ /* 0x000fe40007f5e0ff */
[----:B------:R-:W-:Y:S02]  /*20c40*/  LOP3.LUT R104, R105, 0x380, RZ, 0xc0, !PT ;  /* 0x0000038069687812 */ /* 0x000fe400078ec0ff */
[----:B------:R-:W-:-:S02]  /*20c50*/  LOP3.LUT R44, R45, 0x380, RZ, 0xc0, !PT ;  /* 0x000003802d2c7812 */ /* 0x000fc400078ec0ff */
[----:B------:R-:W-:Y:S02]  /*20c60*/  LOP3.LUT R38, R39, 0x380, RZ, 0xc0, !PT ;  /* 0x0000038027267812 */ /* 0x000fe400078ec0ff */
[----:B------:R-:W-:Y:S02]  /*20c70*/  LOP3.LUT R36, R37, 0x380, RZ, 0xc0, !PT ;  /* 0x0000038025247812 */ /* 0x000fe400078ec0ff */
[----:B------:R-:W-:Y:S02]  /*20c80*/  LOP3.LUT R46, R47, 0x380, RZ, 0xc0, !PT ;  /* 0x000003802f2e7812 */ /* 0x000fe400078ec0ff */
[----:B------:R-:W-:Y:S02]  /*20c90*/  SHF.R.U64 R104, R104, 0x3, RZ ;  /* 0x0000000368687819 */ /* 0x000fe400000012ff */
[----:B------:R-:W-:Y:S02]  /*20ca0*/  SHF.R.U64 R44, R44, 0x3, RZ ;  /* 0x000000032c2c7819 */ /* 0x000fe400000012ff */
[----:B------:R-:W-:-:S02]  /*20cb0*/  SHF.R.U64 R38, R38, 0x3, RZ ;  /* 0x0000000326267819 */ /* 0x000fc400000012ff */
[----:B------:R-:W-:Y:S02]  /*20cc0*/  SHF.R.U64 R36, R36, 0x3, RZ ;  /* 0x0000000324247819 */ /* 0x000fe400000012ff */
[----:B------:R-:W-:Y:S02]  /*20cd0*/  SHF.R.U64 R46, R46, 0x3, RZ ;  /* 0x000000032e2e7819 */ /* 0x000fe400000012ff */
[----:B------:R-:W-:Y:S02]  /*20ce0*/  LOP3.LUT R104, R104, R105, RZ, 0x3c, !PT ;  /* 0x0000006968687212 */ /* 0x000fe400078e3cff */
        /* <DEDUP_REMOVED lines=8> */
[----:B------:R-:W-:-:S02]  /*20d70*/  IADD3.X R105, RZ, R51, RZ, P3, !PT ;  /* 0x00000033ff697210 */ /* 0x000fc40001ffe4ff */
        /* <DEDUP_REMOVED lines=27> */
[----:B------:R-:W-:Y:S01]  /*20f30*/  IADD3.X R31, RZ, R51, RZ, P2, !PT ;  /* 0x00000033ff1f7210 */ /* 0x000fe200017fe4ff */
[----:B----4-:R-:W-:Y:S01]  /*20f40*/  IMAD.SHL.U32 R89, R148, 0x4, RZ ;  /* 0x0000000494597824 */ /* 0x010fe200078e00ff */
        /* <DEDUP_REMOVED lines=16> */
[----:B---3--:R-:W-:Y:S01]  /*21050*/  SHF.L.U64.HI R105, R148, 0x2, R149 ;  /* 0x0000000294697819 */ /* 0x008fe20000010295 */
[----:B------:R-:W-:Y:S06]  /*21060*/  BRA.DIV UR4, `(.L_x_2527) ;  /* 0x000000ba04f47947 */ /* 0x000fec000b800000 */
[----:B------:R-:W-:Y:S02]  /*21070*/  SEL R21, R32, R33, P0 ;  /* 0x0000002120157207 */ /* 0x000fe40000000000 */
[----:B------:R-:W-:Y:S02]  /*21080*/  SEL R8, R33, R32, P0 ;  /* 0x0000002021087207 */ /* 0x000fe40000000000 */
[----:B------:R-:W-:Y:S02]  /*21090*/  SEL R31, R64, R65, P0 ;  /* 0x00000041401f7207 */ /* 0x000fe40000000000 */
[----:B------:R-:W-:Y:S02]  /*210a0*/  SEL R32, R65, R64, P0 ;  /* 0x0000004041207207 */ /* 0x000fe40000000000 */
[----:B------:R-:W-:Y:S01]  /*210b0*/  SEL R53, R62, R59, P0 ;  /* 0x0000003b3e357207 */ /* 0x000fe20000000000 */
[----:B------:R-:W-:Y:S01]  /*210c0*/  SHFL.IDX PT, R38, R31, R2, 0x1c1f ;  /* 0x001c1f021f267589 */ /* 0x000fe200000e0000 */
[----:B------:R-:W-:-:S02]  /*210d0*/  SEL R62, R59, R62, P0 ;  /* 0x0000003e3b3e7207 */ /* 0x000fc40000000000 */
[----:B------:R-:W-:Y:S02]  /*210e0*/  SEL R65, R10, R67, P0 ;  /* 0x000000430a417207 */ /* 0x000fe40000000000 */
        /* <DEDUP_REMOVED lines=39> */
[----:B------:R-:W-:Y:S01]  /*21360*/  LOP3.LUT R7, R2, 0x2, RZ, 0x3c, !PT ;  /* 0x0000000202077812 */ /* 0x000fe200078e3cff */
[----:B------:R-:W-:Y:S01]  /*21370*/  SHFL.IDX PT, R26, R25, R2, 0x1c1f ;  /* 0x001c1f02191a7589 */ /* 0x000fe200000e0000 */
[----:B------:R-:W-:Y:S02]  /*21380*/  SEL R48, R133, R48, P0 ;  /* 0x0000003085307207 */ /* 0x000fe40000000000 */
[----:B------:R-:W-:Y:S01]  /*21390*/  SEL R58, R137, R58, P0 ;  /* 0x0000003a893a7207 */ /* 0x000fe20000000000 */
[----:B------:R-:W0:Y:S01]  /*213a0*/  SHFL.IDX PT, R40, R36, R7, 0x1c1f ;  /* 0x001c1f0724287589 */ /* 0x000e2200000e0000 */
        /* <DEDUP_REMOVED lines=20> */
[----:B------:R1:W-:Y:S01]  /*214f0*/  SHFL.IDX PT, R68, R58, R7, 0x1c1f ;  /* 0x001c1f073a447589 */ /* 0x0003e200000e0000 */
        /* <DEDUP_REMOVED lines=8> */
[----:B------:R-:W-:Y:S01]  /*21580*/  SHFL.IDX PT, R6, R13, R2, 0x1c1f ;  /* 0x001c1f020d067589 */ /* 0x000fe200000e0000 */
[----:B------:R-:W-:Y:S02]  /*21590*/  SEL R112, R113, R112, P0 ;  /* 0x0000007071707207 */ /* 0x000fe40000000000 */
[----:B------:R-:W-:Y:S01]  /*215a0*/  SEL R109, R114, R115, P0 ;  /* 0x00000073726d7207 */ /* 0x000fe20000000000 */
[----:B------:R-:W5:Y:S01]  /*215b0*/  SHFL.IDX PT, R9, R4, R7, 0x1c1f ;  /* 0x001c1f0704097589 */ /* 0x000f6200000e0000 */
[----:B------:R-:W-:Y:S02]  /*215c0*/  SEL R111, R116, R139, P0 ;  /* 0x0000008b746f7207 */ /* 0x000fe40000000000 */
[----:B------:R-:W-:Y:S01]  /*215d0*/  SEL R114, R115, R114, P0 ;  /* 0x0000007273727207 */ /* 0x000fe20000000000 */
[----:B------:R5:W5:Y:S01]  /*215e0*/  SHFL.IDX PT, R27, R24, R7, 0x1c1f ;  /* 0x001c1f07181b7589 */ /* 0x000b6200000e0000 */
[----:B------:R-:W-:-:S02]  /*215f0*/  SEL R116, R139, R116, P0 ;  /* 0x000000748b747207 */ /* 0x000fc40000000000 */
[----:B------:R-:W-:Y:S01]  /*21600*/  SEL R3, R142, R135, P0 ;  /* 0x000000878e037207 */ /* 0x000fe20000000000 */
[----:B------:R-:W5:Y:S01]  /*21610*/  SHFL.IDX PT, R48, R48, R7, 0x1c1f ;  /* 0x001c1f0730307589 */ /* 0x000f6200000e0000 */
[----:B------:R-:W-:Y:S02]  /*21620*/  SEL R5, R135, R142, P0 ;  /* 0x0000008e87057207 */ /* 0x000fe40000000000 */
[----:B0-----:R-:W-:Y:S01]  /*21630*/  SEL R12, R33, R40, P0 ;  /* 0x00000028210c7207 */ /* 0x001fe20000000000 */
[----:B------:R0:W-:Y:S01]  /*21640*/  SHFL.IDX PT, R70, R60, R7, 0x1c1f ;  /* 0x001c1f073c467589 */ /* 0x0001e200000e0000 */
[----:B------:R-:W-:Y:S02]  /*21650*/  SEL R14, R40, R33, P0 ;  /* 0x00000021280e7207 */ /* 0x000fe40000000000 */
[----:B-1----:R-:W-:Y:S01]  /*21660*/  SEL R58, R44, R37, P0 ;  /* 0x000000252c3a7207 */ /* 0x002fe20000000000 */
[----:B------:R-:W-:Y:S01]  /*21670*/  SHFL.IDX PT, R43, R43, R2, 0x1c1f ;  /* 0x001c1f022b2b7589 */ /* 0x000fe200000e0000 */
[----:B--2---:R-:W-:-:S02]  /*21680*/  SEL R32, R34, R29, P0 ;  /* 0x0000001d22207207 */ /* 0x004fc40000000000 */
[----:B---3--:R-:W-:Y:S01]  /*21690*/  SEL R36, R38, R31, P0 ;  /* 0x0000001f26247207 */ /* 0x008fe20000000000 */
[----:B------:R-:W-:Y:S01]  /*216a0*/  SHFL.IDX PT, R45, R45, R2, 0x1c1f ;  /* 0x001c1f022d2d7589 */ /* 0x000fe200000e0000 */
[----:B----4-:R-:W-:Y:S02]  /*216b0*/  SEL R40, R35, R42, P0 ;  /* 0x0000002a23287207 */ /* 0x010fe40000000000 */
[----:B-----5:R-:W-:Y:S01]  /*216c0*/  SEL R24, R26, R25, P0 ;  /* 0x000000191a187207 */ /* 0x020fe20000000000 */
        /* <DEDUP_REMOVED lines=8> */
[----:B0-----:R-:W-:Y:S01]  /*21750*/  SEL R60, R41, R48, P0 ;  /* 0x00000030293c7207 */ /* 0x001fe20000000000 */
[----:B------:R-:W-:Y:S01]  /*21760*/  SHFL.IDX PT, R50, R50, R7, 0x1c1f ;  /* 0x001c1f0732327589 */ /* 0x000fe200000e0000 */
[----:B------:R-:W-:Y:S02]  /*21770*/  SEL R6, R9, R6, P0 ;  /* 0x0000000609067207 */ /* 0x000fe40000000000 */
[----:B------:R-:W-:Y:S01]  /*21780*/  SEL R26, R25, R26, P0 ;  /* 0x0000001a191a7207 */ /* 0x000fe20000000000 */
[----:B------:R-:W-:Y:S01]  /*21790*/  SHFL.IDX PT, R52, R52, R7, 0x1c1f ;  /* 0x001c1f0734347589 */ /* 0x000fe200000e0000 */
[----:B------:R-:W-:-:S03]  /*217a0*/  SEL R30, R27, R30, P0 ;  /* 0x0000001e1b1e7207 */ /* 0x000fc60000000000 */
[----:B------:R0:W1:Y:S04]  /*217b0*/  SHFL.IDX PT, R20, R56, R7, 0x1c1f ;  /* 0x001c1f0738147589 */ /* 0x00006800000e0000 */
[----:B------:R-:W2:Y:S04]  /*217c0*/  SHFL.IDX PT, R86, R72, R7, 0x1c1f ;  /* 0x001c1f0748567589 */ /* 0x000ea800000e0000 */
[----:B------:R-:W3:Y:S01]  /*217d0*/  SHFL.IDX PT, R88, R74, R7, 0x1c1f ;  /* 0x001c1f074a587589 */ /* 0x000ee200000e0000 */
[----:B0-----:R-:W-:-:S03]  /*217e0*/  SEL R56, R37, R44, P0 ;  /* 0x0000002c25387207 */ /* 0x001fc60000000000 */
[----:B------:R0:W4:Y:S01]  /*217f0*/  SHFL.IDX PT, R90, R76, R7, 0x1c1f ;  /* 0x001c1f074c5a7589 */ /* 0x00012200000e0000 */
[----:B------:R-:W-:Y:S02]  /*21800*/  SEL R44, R39, R46, P0 ;  /* 0x0000002e272c7207 */ /* 0x000fe40000000000 */
[----:B------:R-:W-:Y:S01]  /*21810*/  SEL R46, R46, R39, P0 ;  /* 0x000000272e2e7207 */ /* 0x000fe20000000000 */
[----:B------:R5:W4:Y:S04]  /*21820*/  SHFL.IDX PT, R92, R78, R7, 0x1c1f ;  /* 0x001c1f074e5c7589 */ /* 0x000b2800000e0000 */
[----:B------:R-:W-:Y:S01]  /*21830*/  SHFL.IDX PT, R57, R57, R2, 0x1c1f ;  /* 0x001c1f0239397589 */ /* 0x000fe200000e0000 */
[----:B0-----:R-:W-:-:S03]  /*21840*/  SEL R76, R49, R68, P0 ;  /* 0x00000044314c7207 */ /* 0x001fc60000000000 */
[----:B------:R-:W-:Y:S01]  /*21850*/  SHFL.IDX PT, R73, R73, R2, 0x1c1f ;  /* 0x001c1f0249497589 */ /* 0x000fe200000e0000 */
[----:B-1----:R-:W-:Y:S02]  /*21860*/  SEL R72, R47, R20, P0 ;  /* 0x000000142f487207 */ /* 0x002fe40000000000 */
[----:B-----5:R-:W-:Y:S01]  /*21870*/  SEL R78, R68, R49, P0 ;  /* 0x00000031444e7207 */ /* 0x020fe20000000000 */
[----:B------:R-:W-:Y:S01]  /*21880*/  SHFL.IDX PT, R75, R75, R2, 0x1c1f ;  /* 0x001c1f024b4b7589 */ /* 0x000fe200000e0000 */
[----:B------:R-:W-:Y:S02]  /*21890*/  SEL R68, R51, R70, P0 ;  /* 0x0000004633447207 */ /* 0x000fe40000000000 */
[----:B------:R-:W-:Y:S01]  /*218a0*/  SEL R74, R20, R47, P0 ;  /* 0x0000002f144a7207 */ /* 0x000fe20000000000 */
[----:B------:R-:W-:Y:S01]  /*218b0*/  SHFL.IDX PT, R77, R77, R2, 0x1c1f ;  /* 0x001c1f024d4d7589 */ /* 0x000fe200000e0000 */
[----:B------:R-:W-:Y:S02]  /*218c0*/  SEL R70, R70, R51, P0 ;  /* 0x0000003346467207 */ /* 0x000fe40000000000 */
[----:B--2---:R-:W-:Y:S01]  /*218d0*/  SEL R29, R61, R86, P0 ;  /* 0x000000563d1d7207 */ /* 0x004fe20000000000 */
[----:B------:R-:W-:Y:S01]  /*218e0*/  SHFL.IDX PT, R79, R79, R2, 0x1c1f ;  /* 0x001c1f024f4f7589 */ /* 0x000fe200000e0000 */
[----:B------:R-:W-:-:S02]  /*218f0*/  SEL R31, R86, R61, P0 ;  /* 0x0000003d561f7207 */ /* 0x000fc40000000000 */
[----:B---3--:R-:W-:Y:S01]  /*21900*/  SEL R33, R63, R88, P0 ;  /* 0x000000583f217207 */ /* 0x008fe20000000000 */
[----:B------:R-:W0:Y:S01]  /*21910*/  SHFL.IDX PT, R21, R8, R7, 0x1c1f ;  /* 0x001c1f0708157589 */ /* 0x000e2200000e0000 */
[----:B------:R-:W-:Y:S02]  /*21920*/  SEL R35, R88, R63, P0 ;  /* 0x0000003f58237207 */ /* 0x000fe40000000000 */
[----:B----4-:R-:W-:Y:S01]  /*21930*/  SEL R37, R65, R90, P0 ;  /* 0x0000005a41257207 */ /* 0x010fe20000000000 */
[----:B------:R1:W2:Y:S01]  /*21940*/  SHFL.IDX PT, R82, R64, R7, 0x1c1f ;  /* 0x001c1f0740527589 */ /* 0x0002a200000e0000 */
[----:B------:R-:W-:Y:S02]  /*21950*/  SEL R39, R90, R65, P0 ;  /* 0x000000415a277207 */ /* 0x000fe40000000000 */
[----:B------:R-:W-:Y:S01]  /*21960*/  SEL R13, R67, R92, P0 ;  /* 0x0000005c430d7207 */ /* 0x000fe20000000000 */
[----:B------:R3:W4:Y:S01]  /*21970*/  SHFL.IDX PT, R84, R66, R7, 0x1c1f ;  /* 0x001c1f0742547589 */ /* 0x00072200000e0000 */
[----:B------:R-:W-:-:S03]  /*21980*/  SEL R15, R92, R67, P0 ;  /* 0x000000435c0f7207 */ /* 0x000fc60000000000 */
[----:B------:R-:W5:Y:S01]  /*21990*/  SHFL.IDX PT, R98, R98, R7, 0x1c1f ;  /* 0x001c1f0762627589 */ /* 0x000f6200000e0000 */
[----:B-1----:R-:W-:-:S03]  /*219a0*/  SEL R64, R45, R52, P0 ;  /* 0x000000342d407207 */ /* 0x002fc60000000000 */
[----:B------:R-:W1:Y:S01]  /*219b0*/  SHFL.IDX PT, R108, R108, R7, 0x1c1f ;  /* 0x001c1f076c6c7589 */ /* 0x000e6200000e0000 */
[----:B---3--:R-:W-:-:S03]  /*219c0*/  SEL R66, R52, R45, P0 ;  /* 0x0000002d34427207 */ /* 0x008fc60000000000 */
[----:B------:R-:W3:Y:S04]  /*219d0*/  SHFL.IDX PT, R110, R110, R7, 0x1c1f ;  /* 0x001c1f076e6e7589 */ /* 0x000ee800000e0000 */
[----:B------:R-:W3:Y:S01]  /*219e0*/  SHFL.IDX PT, R112, R112, R7, 0x1c1f ;  /* 0x001c1f0770707589 */ /* 0x000ee200000e0000 */
[----:B0-----:R-:W-:Y:S02]  /*219f0*/  SEL R8, R10, R21, P0 ;  /* 0x000000150a087207 */ /* 0x001fe40000000000 */
[----:B------:R-:W-:Y:S01]  /*21a00*/  SEL R10, R21, R10, P0 ;  /* 0x0000000a150a7207 */ /* 0x000fe20000000000 */
[----:B------:R-:W-:Y:S01]  /*21a10*/  SHFL.IDX PT, R71, R71, R2, 0x1c1f ;  /* 0x001c1f0247477589 */ /* 0x000fe200000e0000 */
[----:B--2---:R-:W-:Y:S02]  /*21a20*/  SEL R9, R57, R82, P0 ;  /* 0x0000005239097207 */ /* 0x004fe40000000000 */
[----:B------:R-:W-:Y:S01]  /*21a30*/  SEL R11, R82, R57, P0 ;  /* 0x00000039520b7207 */ /* 0x000fe20000000000 */
[----:B------:R-:W-:Y:S01]  /*21a40*/  SHFL.IDX PT, R109, R109, R2, 0x1c1f ;  /* 0x001c1f026d6d7589 */ /* 0x000fe200000e0000 */
[----:B----4-:R-:W-:-:S02]  /*21a50*/  SEL R25, R59, R84, P0 ;  /* 0x000000543b197207 */ /* 0x010fc40000000000 */
[----:B------:R-:W-:Y:S01]  /*21a60*/  SEL R27, R84, R59, P0 ;  /* 0x0000003b541b7207 */ /* 0x000fe20000000000 */
[----:B------:R-:W-:Y:S01]  /*21a70*/  SHFL.IDX PT, R111, R111, R2, 0x1c1f ;  /* 0x001c1f026f6f7589 */ /* 0x000fe200000e0000 */
[----:B-----5:R-:W-:Y:S02]  /*21a80*/  SEL R45, R73, R98, P0 ;  /* 0x00000062492d7207 */ /* 0x020fe40000000000 */
[----:B------:R-:W-:Y:S01]  /*21a90*/  SEL R47, R98, R73, P0 ;  /* 0x00000049622f7207 */ /* 0x000fe20000000000 */
[----:B------:R0:W-:Y:S01]  /*21aa0*/  SHFL.IDX PT, R80, R62, R7, 0x1c1f ;  /* 0x001c1f073e507589 */ /* 0x0001e200000e0000 */
[----:B-1----:R-:W-:Y:S02]  /*21ab0*/  SEL R61, R75, R108, P0 ;  /* 0x0000006c4b3d7207 */ /* 0x002fe40000000000 */
[----:B------:R-:W-:Y:S01]  /*21ac0*/  SEL R63, R108, R75, P0 ;  /* 0x0000004b6c3f7207 */ /* 0x000fe20000000000 */
[----:B------:R-:W1:Y:S01]  /*21ad0*/  SHFL.IDX PT, R94, R94, R7, 0x1c1f ;  /* 0x001c1f075e5e7589 */ /* 0x000e6200000e0000 */
[----:B---3--:R-:W-:-:S02]  /*21ae0*/  SEL R49, R77, R110, P0 ;  /* 0x0000006e4d317207 */ /* 0x008fc40000000000 */
[----:B------:R-:W-:Y:S01]  /*21af0*/  SEL R51, R110, R77, P0 ;  /* 0x0000004d6e337207 */ /* 0x000fe20000000000 */
[----:B------:R-:W2:Y:S01]  /*21b00*/  SHFL.IDX PT, R96, R96, R7, 0x1c1f ;  /* 0x001c1f0760607589 */ /* 0x000ea200000e0000 */
[----:B------:R-:W-:Y:S02]  /*21b10*/  SEL R65, R79, R112, P0 ;  /* 0x000000704f417207 */ /* 0x000fe40000000000 */
[----:B0-----:R-:W-:Y:S01]  /*21b20*/  SEL R62, R48, R41, P0 ;  /* 0x00000029303e7207 */ /* 0x001fe20000000000 */
[----:B------:R-:W0:Y:S01]  /*21b30*/  SHFL.IDX PT, R114, R114, R7, 0x1c1f ;  /* 0x001c1f0772727589 */ /* 0x000e2200000e0000 */
[----:B------:R-:W-:Y:S02]  /*21b40*/  SEL R48, R43, R50, P0 ;  /* 0x000000322b307207 */ /* 0x000fe40000000000 */
[----:B------:R-:W-:Y:S01]  /*21b50*/  SEL R50, R50, R43, P0 ;  /* 0x0000002b32327207 */ /* 0x000fe20000000000 */
[----:B------:R-:W3:Y:S01]  /*21b60*/  SHFL.IDX PT, R116, R116, R7, 0x1c1f ;  /* 0x001c1f0774747589 */ /* 0x000ee200000e0000 */
[----:B------:R-:W-:-:S03]  /*21b70*/  SEL R67, R112, R79, P0 ;  /* 0x0000004f70437207 */ /* 0x000fc60000000000 */
[----:B------:R4:W3:Y:S04]  /*21b80*/  SHFL.IDX PT, R0, R5, R2, 0x1c1f ;  /* 0x001c1f0205007589 */ /* 0x0008e800000e0000 */
[----:B------:R5:W3:Y:S01]  /*21b90*/  SHFL.IDX PT, R3, R3, R7, 0x1c1f ;  /* 0x001c1f0703037589 */ /* 0x000ae200000e0000 */
[----:B-1----:R-:W-:Y:S02]  /*21ba0*/  SEL R41, R69, R94, P0 ;  /* 0x0000005e45297207 */ /* 0x002fe40000000000 */
[----:B----4-:R-:W-:Y:S01]  /*21bb0*/  SEL R5, R53, R80, P0 ;  /* 0x0000005035057207 */ /* 0x010fe20000000000 */
[----:B------:R-:W-:Y:S01]  /*21bc0*/  IMAD.MOV.U32 R2, RZ, RZ, RZ ;  /* 0x000000ffff027224 */ /* 0x000fe200078e00ff */
[----:B------:R-:W-:Y:S02]  /*21bd0*/  SEL R43, R94, R69, P0 ;  /* 0x000000455e2b7207 */ /* 0x000fe40000000000 */
[----:B-----5:R-:W-:-:S02]  /*21be0*/  SEL R7, R80, R53, P0 ;  /* 0x0000003550077207 */ /* 0x020fc40000000000 */
[----:B--2---:R-:W-:Y:S02]  /*21bf0*/  SEL R57, R71, R96, P0 ;  /* 0x0000006047397207 */ /* 0x004fe40000000000 */
[----:B------:R-:W-:Y:S02]  /*21c00*/  SEL R59, R96, R71, P0 ;  /* 0x00000047603b7207 */ /* 0x000fe40000000000 */
[----:B0-----:R-:W-:Y:S02]  /*21c10*/  SEL R73, R109, R114, P0 ;  /* 0x000000726d497207 */ /* 0x001fe40000000000 */
[----:B------:R-:W-:Y:S02]  /*21c20*/  SEL R75, R114, R109, P0 ;  /* 0x0000006d724b7207 */ /* 0x000fe40000000000 */
[----:B---3--:R-:W-:Y:S02]  /*21c30*/  SEL R77, R111, R116, P0 ;  /* 0x000000746f4d7207 */ /* 0x008fe40000000000 */
[----:B------:R-:W-:-:S07]  /*21c40*/  SEL R79, R116, R111, P0 ;  /* 0x0000006f744f7207 */ /* 0x000fce0000000000 */
.L_x_2801:
[----:B------:R-:W-:Y:S05]  /*21c50*/  WARPSYNC.ALL ;  /* 0x0000000000007948 */ /* 0x000fea0003800000 */
[----:B------:R-:W-:Y:S01]  /*21c60*/  BAR.SYNC.DEFER_BLOCKING 0x1, 0x100 ;  /* 0x0044000000007b1d */ /* 0x000fe20000010000 */
[----:B------:R-:W-:-:S05]  /*21c70*/  SEL R69, R0, R3, P0 ;  /* 0x0000000300457207 */ /* 0x000fca0000000000 */
[----:B------:R-:W-:Y:S02]  /*21c80*/  ULDC.64 UR4, c[0x0][0xc00] ;  /* 0x0003000000047ab9 */ /* 0x000fe40000000a00 */
[----:B------:R-:W-:Y:S01]  /*21c90*/  ISETP.NE.U32.AND P1, PT, RZ, UR4, PT ;  /* 0x00000004ff007c0c */ /* 0x000fe2000bf25070 */
[----:B------:R-:W2:Y:S01]  /*21ca0*/  LDL R52, [R1+0x3c] ;  /* 0x00003c0001347983 */ /* 0x000ea20000100800 */
[----:B------:R-:W-:Y:S02]  /*21cb0*/  IADD3 R20, P2, R89, UR4, RZ ;  /* 0x0000000459147c10 */ /* 0x000fe4000ff5e0ff */
[----:B------:R-:W-:Y:S01]  /*21cc0*/  SEL R71, R3, R0, P0 ;  /* 0x0000000003477207 */ /* 0x000fe20000000000 */
[----:B------:R-:W2:Y:S01]  /*21cd0*/  LDL R82, [R1+0x8] ;  /* 0x0000080001527983 */ /* 0x000ea20000100800 */
[----:B------:R-:W-:Y:S01]  /*21ce0*/  ISETP.NE.AND.EX P1, PT, RZ, UR5, PT, P1 ;  /* 0x00000005ff007c0c */ /* 0x000fe2000bf25310 */
[----:B------:R-:W0:Y:S01]  /*21cf0*/  LDC R0, c[0x0][0xbe8] ;  /* 0x0002fa00ff007b82 */ /* 0x000e220000000800 */
[----:B------:R-:W-:Y:S01]  /*21d00*/  IADD3.X R21, R105, UR5, RZ, P2, !PT ;  /* 0x0000000569157c10 */ /* 0x000fe200097fe4ff */
[----:B------:R-:W-:Y:S01]  /*21d10*/  ULDC.64 UR4, c[0x0][0xc08] ;  /* 0x0003020000047ab9 */ /* 0x000fe20000000a00 */
[----:B------:R1:W-:Y:S04]  /*21d20*/  STSM.16.M88.4 [R107], R4 ;  /* 0x000000046b007844 */ /* 0x0003e80000000200 */
[----:B------:R-:W-:Y:S04]  /*21d30*/  STSM.16.M88.4 [R91], R8 ;  /* 0x000000085b007844 */ /* 0x000fe80000000200 */
        /* <DEDUP_REMOVED lines=8> */
[----:B------:R-:W-:Y:S01]  /*21dc0*/  STSM.16.M88.4 [R104], R60 ;  /* 0x0000003c68007844 */ /* 0x000fe20000000200 */
[----:B------:R-:W-:-:S03]  /*21dd0*/  ISETP.NE.U32.AND P0, PT, RZ, UR4, PT ;  /* 0x00000004ff007c0c */ /* 0x000fc6000bf05070 */
[----:B------:R-:W-:Y:S04]  /*21de0*/  STSM.16.M88.4 [R106], R48 ;  /* 0x000000306a007844 */ /* 0x000fe80000000200 */
[----:B------:R-:W-:Y:S04]  /*21df0*/  STSM.16.M88.4 [R81], R64 ;  /* 0x0000004051007844 */ /* 0x000fe80000000200 */
[----:B------:R-:W-:Y:S04]  /*21e00*/  STSM.16.M88.4 [R83], R72 ;  /* 0x0000004853007844 */ /* 0x000fe80000000200 */
[----:B------:R3:W-:Y:S01]  /*21e10*/  STSM.16.M88.4 [R85], R76 ;  /* 0x0000004c55007844 */ /* 0x0007e20000000200 */
[----:B------:R-:W-:-:S03]  /*21e20*/  ISETP.NE.AND.EX P0, PT, RZ, UR5, PT, P0 ;  /* 0x00000005ff007c0c */ /* 0x000fc6000bf05300 */
[----:B------:R4:W-:Y:S01]  /*21e30*/  STSM.16.M88.4 [R87], R68 ;  /* 0x0000004457007844 */ /* 0x0009e20000000200 */
[----:B------:R-:W-:Y:S09]  /*21e40*/  BAR.SYNC.DEFER_BLOCKING 0x1, 0x100 ;  /* 0x0044000000007b1d */ /* 0x000ff20000010000 */
[----:B-1----:R-:W-:Y:S01]  /*21e50*/  @P0 IADD3 R4, P3, R89, UR4, RZ ;  /* 0x0000000459040c10 */ /* 0x002fe2000ff7e0ff */
[----:B------:R-:W-:-:S02]  /*21e60*/  ULDC UR4, c[0x0][0xa88] ;  /* 0x0002a20000047ab9 */ /* 0x000fc40000000800 */
[----:B---3--:R-:W-:Y:S02]  /*21e70*/  MOV R77, UR4 ;  /* 0x00000004004d7c02 */ /* 0x008fe40008000f00 */
[----:B------:R-:W-:Y:S01]  /*21e80*/  @P0 IADD3.X R5, R105, UR5, RZ, P3, !PT ;  /* 0x0000000569050c10 */ /* 0x000fe20009ffe4ff */
[----:B------:R4:W5:Y:S01]  /*21e90*/  @P1 LDG.E R2, desc[UR46][R20.64] ;  /* 0x0000002e14021981 */ /* 0x000962000c1e1900 */
[----:B0-----:R-:W-:-:S03]  /*21ea0*/  ISETP.NE.AND P2, PT, R0, 0x1, PT ;  /* 0x000000010000780c */ /* 0x001fc60003f45270 */
[----:B------:R4:W5:Y:S10]  /*21eb0*/  @P0 LDG.E R77, desc[UR46][R4.64] ;  /* 0x0000002e044d0981 */ /* 0x000974000c1e1900 */
[----:B------:R-:W0:Y:S08]  /*21ec0*/  @P2 LDC R3, c[0x0][0xbec] ;  /* 0x0002fb00ff032b82 */ /* 0x000e300000000800 */
[----:B------:R-:W1:Y:S01]  /*21ed0*/  @P2 LDC R9, c[0x0][0xbf0] ;  /* 0x0002fc00ff092b82 */ /* 0x000e620000000800 */
[----:B--2---:R-:W-:Y:S01]  /*21ee0*/  IMAD.IADD R8, R52, 0x1, R82 ;  /* 0x0000000134087824 */ /* 0x004fe200078e0252 */
[----:B01--4-:R-:W-:Y:S06]  /*21ef0*/  @P0 BRA `(.L_x_2528) ;  /* 0x0000000000100947 */ /* 0x013fec0003800000 */
[----:B------:R-:W-:Y:S05]  /*21f00*/  @!P1 BRA `(.L_x_2528) ;  /* 0x00000000000c9947 */ /* 0x000fea0003800000 */
[----:B------:R-:W2:Y:S04]  /*21f10*/  LDG.E R4, desc[UR46][R20.64] ;  /* 0x0000002e14047981 */ /* 0x000ea8000c1e1900 */
[----:B-----5:R-:W2:Y:S02]  /*21f20*/  LDG.E R77, desc[UR46][R20.64+0x4] ;  /* 0x0000042e144d7981 */ /* 0x020ea4000c1e1900 */
[----:B--2---:R-:W-:-:S07]  /*21f30*/  IMAD.IADD R77, R77, 0x1, -R4 ;  /* 0x000000014d4d7824 */ /* 0x004fce00078e0a04 */
.L_x_2528:
        /* <DEDUP_REMOVED lines=9> */
[----:B------:R-:W-:Y:S01]  /*21fd0*/  VIADD R78, R143, 0xffffff80 ;  /* 0xffffff808f4e7836 */ /* 0x000fe20000000000 */
[----:B------:R-:W-:Y:S01]  /*21fe0*/  SEL R21, R148, RZ, !P1 ;  /* 0x000000ff94157207 */ /* 0x000fe20004800000 */
[----:B------:R-:W-:Y:S01]  /*21ff0*/  IMAD.MOV R13, RZ, RZ, -R7 ;  /* 0x000000ffff0d7224 */ /* 0x000fe200078e0a07 */
[----:B------:R-:W1:Y:S01]  /*22000*/  @P2 LDC R83, c[0x0][0xbf0] ;  /* 0x0002fc00ff532b82 */ /* 0x000e620000000800 */
[----:B------:R-:W-:Y:S01]  /*22010*/  IMAD.WIDE R54, R11, 0x2, R54 ;  /* 0x000000020b367825 */ /* 0x000fe200078e0236 */
[----:B------:R-:W-:-:S02]  /*22020*/  SHF.R.S32.HI R11, RZ, 0x1f, R7 ;  /* 0x0000001fff0b7819 */ /* 0x000fc40000011407 */
[----:B------:R-:W-:Y:S01]  /*22030*/  SHF.R.S32.HI R79, RZ, 0x1f, R78 ;  /* 0x0000001fff4f7819 */ /* 0x000fe2000001144e */
[----:B------:R-:W-:Y:S01]  /*22040*/  IMAD R77, R77, R0, RZ ;  /* 0x000000004d4d7224 */ /* 0x000fe200078e02ff */
[C---:B------:R-:W-:Y:S02]  /*22050*/  IADD3 R29, P5, R54.reuse, 0x4000, RZ ;  /* 0x00004000361d7810 */ /* 0x040fe40007fbe0ff */
[----:B------:R-:W-:Y:S02]  /*22060*/  IADD3 R37, P4, R54, 0x5000, RZ ;  /* 0x0000500036257810 */ /* 0x000fe40007f9e0ff */
[----:B------:R-:W-:Y:S02]  /*22070*/  LEA.HI R80, R79, R78, RZ, 0x3 ;  /* 0x0000004e4f507211 */ /* 0x000fe400078f18ff */
[----:B------:R-:W-:Y:S02]  /*22080*/  LOP3.LUT R28, R29, 0x380, RZ, 0xc0, !PT ;  /* 0x000003801d1c7812 */ /* 0x000fe400078ec0ff */
[----:B------:R-:W-:-:S02]  /*22090*/  LOP3.LUT R36, R37, 0x380, RZ, 0xc0, !PT ;  /* 0x0000038025247812 */ /* 0x000fc400078ec0ff */
[----:B------:R-:W-:Y:S02]  /*220a0*/  LOP3.LUT R85, R80, 0xfffffff8, RZ, 0xc0, !PT ;  /* 0xfffffff850557812 */ /* 0x000fe400078ec0ff */
[----:B------:R-:W-:Y:S02]  /*220b0*/  SHF.R.U64 R28, R28, 0x3, RZ ;  /* 0x000000031c1c7819 */ /* 0x000fe400000012ff */
[----:B------:R-:W-:Y:S02]  /*220c0*/  SHF.R.U64 R36, R36, 0x3, RZ ;  /* 0x0000000324247819 */ /* 0x000fe400000012ff */
[----:B------:R-:W-:Y:S02]  /*220d0*/  LOP3.LUT R28, R28, R29, RZ, 0x3c, !PT ;  /* 0x0000001d1c1c7212 */ /* 0x000fe400078e3cff */
[----:B------:R-:W-:Y:S01]  /*220e0*/  LOP3.LUT R36, R36, R37, RZ, 0x3c, !PT ;  /* 0x0000002524247212 */ /* 0x000fe200078e3cff */
[----:B------:R-:W-:Y:S01]  /*220f0*/  IMAD.X R37, RZ, RZ, R55, P4 ;  /* 0x000000ffff257224 */ /* 0x000fe200020e0637 */
[----:B------:R-:W-:-:S02]  /*22100*/  IADD3.X R29, RZ, R55, RZ, P5, !PT ;  /* 0x00000037ff1d7210 */ /* 0x000fc40002ffe4ff */
[C---:B------:R-:W-:Y:S02]  /*22110*/  IADD3 R49, P5, R54.reuse, 0x9000, RZ ;  /* 0x0000900036317810 */ /* 0x040fe40007fbe0ff */
[----:B------:R-:W-:Y:S02]  /*22120*/  IADD3 R53, P4, R54, 0xa000, RZ ;  /* 0x0000a00036357810 */ /* 0x000fe40007f9e0ff */
[----:B------:R-:W-:Y:S02]  /*22130*/  LOP3.LUT R48, R49, 0x380, RZ, 0xc0, !PT ;  /* 0x0000038031307812 */ /* 0x000fe400078ec0ff */
[----:B------:R-:W-:Y:S02]  /*22140*/  LOP3.LUT R52, R53, 0x380, RZ, 0xc0, !PT ;  /* 0x0000038035347812 */ /* 0x000fe400078ec0ff */
[----:B------:R-:W-:Y:S02]  /*22150*/  SHF.R.U64 R48, R48, 0x3, RZ ;  /* 0x0000000330307819 */ /* 0x000fe400000012ff */
[----:B------:R-:W-:-:S02]  /*22160*/  SHF.R.U64 R52, R52, 0x3, RZ ;  /* 0x0000000334347819 */ /* 0x000fc400000012ff */
[----:B------:R-:W-:Y:S01]  /*22170*/  LOP3.LUT R48, R48, R49, RZ, 0x3c, !PT ;  /* 0x0000003130307212 */ /* 0x000fe200078e3cff */
[--C-:B------:R-:W-:Y:S01]  /*22180*/  IMAD.X R49, RZ, RZ, R55.reuse, P5 ;  /* 0x000000ffff317224 */ /* 0x100fe200028e0637 */
[----:B------:R-:W-:Y:S01]  /*22190*/  LOP3.LUT R52, R52, R53, RZ, 0x3c, !PT ;  /* 0x0000003534347212 */ /* 0x000fe200078e3cff */
[----:B------:R-:W-:Y:S01]  /*221a0*/  IMAD.X R53, RZ, RZ, R55, P4 ;  /* 0x000000ffff357224 */ /* 0x000fe200020e0637 */
[C---:B------:R-:W-:Y:S02]  /*221b0*/  IADD3 R65, P5, R54.reuse, 0xd000, RZ ;  /* 0x0000d00036417810 */ /* 0x040fe40007fbe0ff */
[----:B------:R-:W-:Y:S02]  /*221c0*/  IADD3 R69, P4, R54, 0xe000, RZ ;  /* 0x0000e00036457810 */ /* 0x000fe40007f9e0ff */
[----:B------:R-:W-:Y:S02]  /*221d0*/  LOP3.LUT R64, R65, 0x380, RZ, 0xc0, !PT ;  /* 0x0000038041407812 */ /* 0x000fe400078ec0ff */
[----:B------:R-:W-:-:S02]  /*221e0*/  LOP3.LUT R68, R69, 0x380, RZ, 0xc0, !PT ;  /* 0x0000038045447812 */ /* 0x000fc400078ec0ff */
[----:B------:R-:W-:Y:S02]  /*221f0*/  SHF.R.U64 R64, R64, 0x3, RZ ;  /* 0x0000000340407819 */ /* 0x000fe400000012ff */
[----:B------:R-:W-:Y:S02]  /*22200*/  SHF.R.U64 R68, R68, 0x3, RZ ;  /* 0x0000000344447819 */ /* 0x000fe400000012ff */
[----:B------:R-:W-:Y:S01]  /*22210*/  LOP3.LUT R64, R64, R65, RZ, 0x3c, !PT ;  /* 0x0000004140407212 */ /* 0x000fe200078e3cff */
[--C-:B------:R-:W-:Y:S01]  /*22220*/  IMAD.X R65, RZ, RZ, R55.reuse, P5 ;  /* 0x000000ffff417224 */ /* 0x100fe200028e0637 */
[----:B------:R-:W-:Y:S01]  /*22230*/  LOP3.LUT R68, R68, R69, RZ, 0x3c, !PT ;  /* 0x0000004544447212 */ /* 0x000fe200078e3cff */
[----:B------:R-:W-:Y:S02]  /*22240*/  IMAD.X R69, RZ, RZ, R55, P4 ;  /* 0x000000ffff457224 */ /* 0x000fe400020e0637 */
[----:B------:R-:W-:Y:S01]  /*22250*/  VIADD R89, R22, 0x80 ;  /* 0x0000008016597836 */ /* 0x000fe20000000000 */
[----:B------:R-:W-:Y:S01]  /*22260*/  BSSY B1, `(.L_x_2529) ;  /* 0x00000c2000017945 */ /* 0x000fe20003800000 */
[----:B------:R-:W-:-:S02]  /*22270*/  SHF.R.S32.HI R87, RZ, 0x1f, R22 ;  /* 0x0000001fff577819 */ /* 0x000fc40000011416 */
[----:B------:R-:W-:Y:S02]  /*22280*/  SHF.R.S32.HI R88, RZ, 0x1f, R233 ;  /* 0x0000001fff587819 */ /* 0x000fe400000114e9 */
[----:B------:R-:W-:Y:S02]  /*22290*/  SHF.R.S32.HI R86, RZ, 0x1f, R89 ;  /* 0x0000001fff567819 */ /* 0x000fe40000011459 */
[----:B--2---:R-:W-:Y:S01]  /*222a0*/  SHF.R.S32.HI R76, RZ, 0x1f, R84 ;  /* 0x0000001fff4c7819 */ /* 0x004fe20000011454 */
[----:B------:R-:W-:-:S04]  /*222b0*/  IMAD.WIDE.U32 R4, R84, UR4, R2 ;  /* 0x0000000454047c25 */ /* 0x000fc8000f8e0002 */
[----:B------:R-:W-:-:S04]  /*222c0*/  IMAD R6, R76, UR4, RZ ;  /* 0x000000044c067c24 */ /* 0x000fc8000f8e02ff */
[----:B------:R-:W-:Y:S01]  /*222d0*/  IMAD R9, R84, UR5, R6 ;  /* 0x0000000554097c24 */ /* 0x000fe2000f8e0206 */
[----:B------:R-:W-:Y:S02]  /*222e0*/  ULDC.64 UR4, c[0x0][0xb98] ;  /* 0x0002e60000047ab9 */ /* 0x000fe40000000a00 */
[----:B------:R-:W-:Y:S02]  /*222f0*/  IMAD R6, R20, UR4, RZ ;  /* 0x0000000414067c24 */ /* 0x000fe4000f8e02ff */
[----:B------:R-:W-:Y:S01]  /*22300*/  IADD3 R5, R5, R9, RZ ;  /* 0x0000000905057210 */ /* 0x000fe20007ffe0ff */
[----:B------:R-:W-:Y:S02]  /*22310*/  IMAD R9, R0, R13, R8 ;  /* 0x0000000d00097224 */ /* 0x000fe400078e0208 */
[C---:B------:R-:W-:Y:S02]  /*22320*/  IMAD R8, R21.reuse, UR5, R6 ;  /* 0x0000000515087c24 */ /* 0x040fe4000f8e0206 */
[----:B------:R-:W-:Y:S01]  /*22330*/  IMAD.WIDE.U32 R4, R21, UR4, R4 ;  /* 0x0000000415047c25 */ /* 0x000fe2000f8e0004 */
[----:B------:R-:W-:Y:S01]  /*22340*/  SHF.R.S32.HI R6, RZ, 0x1f, R9 ;  /* 0x0000001fff067819 */ /* 0x000fe20000011409 */
[----:B------:R-:W-:Y:S01]  /*22350*/  ULDC.64 UR4, c[0x0][0xb88] ;  /* 0x0002e20000047ab9 */ /* 0x000fe20000000a00 */
[----:B------:R-:W-:-:S03]  /*22360*/  IADD3 R4, P1, R7, R4, RZ ;  /* 0x0000000407047210 */ /* 0x000fc60007f3e0ff */
[----:B------:R-:W-:Y:S01]  /*22370*/  IMAD R6, R6, UR4, RZ ;  /* 0x0000000406067c24 */ /* 0x000fe2000f8e02ff */
[C---:B------:R-:W-:Y:S02]  /*22380*/  IADD3 R7, P0, R54.reuse, 0x1000, RZ ;  /* 0x0000100036077810 */ /* 0x040fe40007f1e0ff */
[----:B------:R-:W-:Y:S01]  /*22390*/  IADD3.X R5, R11, R5, R8, P1, !PT ;  /* 0x000000050b057210 */ /* 0x000fe20000ffe408 */
[----:B------:R-:W-:Y:S01]  /*223a0*/  IMAD R11, R9, UR5, R6 ;  /* 0x00000005090b7c24 */ /* 0x000fe2000f8e0206 */
[----:B------:R-:W-:Y:S02]  /*223b0*/  LOP3.LUT R8, R7, 0x380, RZ, 0xc0, !PT ;  /* 0x0000038007087812 */ /* 0x000fe400078ec0ff */
[----:B------:R-:W-:Y:S01]  /*223c0*/  IADD3 R13, P1, R54, 0x2000, RZ ;  /* 0x00002000360d7810 */ /* 0x000fe20007f3e0ff */
[----:B------:R-:W-:Y:S01]  /*223d0*/  IMAD.WIDE.U32 R4, R9, UR4, R4 ;  /* 0x0000000409047c25 */ /* 0x000fe2000f8e0004 */
[----:B------:R-:W-:Y:S01]  /*223e0*/  ULDC.64 UR4, c[0x0][0xb50] ;  /* 0x0002d40000047ab9 */ /* 0x000fe20000000a00 */
[----:B------:R-:W-:-:S02]  /*223f0*/  SHF.R.U64 R8, R8, 0x3, RZ ;  /* 0x0000000308087819 */ /* 0x000fc400000012ff */
[----:B------:R-:W-:Y:S01]  /*22400*/  IMAD.IADD R5, R5, 0x1, R11 ;  /* 0x0000000105057824 */ /* 0x000fe200078e020b */
[----:B------:R-:W-:Y:S01]  /*22410*/  LEA R6, P3, R4, UR4, 0x2 ;  /* 0x0000000404067c11 */ /* 0x000fe2000f8610ff */
[----:B------:R-:W-:Y:S01]  /*22420*/  IMAD.X R9, RZ, RZ, R55, P0 ;  /* 0x000000ffff097224 */ /* 0x000fe200000e0637 */
[----:B------:R-:W-:Y:S02]  /*22430*/  LOP3.LUT R8, R8, R7, RZ, 0x3c, !PT ;  /* 0x0000000708087212 */ /* 0x000fe400078e3cff */
[----:B------:R-:W-:Y:S01]  /*22440*/  LEA.HI.X R10, R4, UR5, R5, 0x2, P3 ;  /* 0x00000005040a7c11 */ /* 0x000fe200098f1405 */
[----:B------:R-:W-:Y:S01]  /*22450*/  ULDC.64 UR4, c[0x0][0xaa0] ;  /* 0x0002a80000047ab9 */ /* 0x000fe20000000a00 */
[----:B------:R-:W-:Y:S01]  /*22460*/  LEA.HI R4, R79, R78, RZ, 0x7 ;  /* 0x0000004e4f047211 */ /* 0x000fe200078f38ff */
[----:B------:R-:W-:Y:S01]  /*22470*/  SHFL.IDX PT, R50, R6, RZ, 0x1c1f ;  /* 0x001c1fff06327589 */ /* 0x000fe200000e0000 */
[----:B------:R-:W-:Y:S02]  /*22480*/  IADD3 R25, P3, R54, 0x3000, RZ ;  /* 0x0000300036197810 */ /* 0x000fe40007f7e0ff */
[----:B------:R-:W-:Y:S01]  /*22490*/  LOP3.LUT R7, R4, 0xffffff80, RZ, 0xc0, !PT ;  /* 0xffffff8004077812 */ /* 0x000fe200078ec0ff */
[----:B------:R-:W2:Y:S01]  /*224a0*/  SHFL.IDX PT, R51, R10, RZ, 0x1c1f ;  /* 0x001c1fff0a337589 */ /* 0x000ea200000e0000 */
[----:B------:R-:W-:-:S02]  /*224b0*/  SHF.R.S32.HI R5, RZ, 0x7, R4 ;  /* 0x00000007ff057819 */ /* 0x000fc40000011404 */
[----:B------:R-:W-:Y:S01]  /*224c0*/  LOP3.LUT R12, R13, 0x380, RZ, 0xc0, !PT ;  /* 0x000003800d0c7812 */ /* 0x000fe200078ec0ff */
[----:B------:R-:W-:Y:S01]  /*224d0*/  IMAD.IADD R7, R78, 0x1, -R7 ;  /* 0x000000014e077824 */ /* 0x000fe200078e0a07 */
[----:B------:R-:W-:Y:S01]  /*224e0*/  LEA.HI R4, R4, R5, RZ, 0x1 ;  /* 0x0000000504047211 */ /* 0x000fe200078f08ff */
[----:B------:R3:W-:Y:S01]  /*224f0*/  SHFL.IDX PT, R58, R6, 0x1, 0x1c1f ;  /* 0x003c1f00063a7f89 */ /* 0x0007e200000e0000 */
[----:B------:R-:W-:Y:S02]  /*22500*/  IADD3 R33, P0, R54, 0x6000, RZ ;  /* 0x0000600036217810 */ /* 0x000fe40007f1e0ff */
[----:B------:R-:W-:Y:S01]  /*22510*/  SHF.R.S32.HI R14, RZ, 0x1f, R7 ;  /* 0x0000001fff0e7819 */ /* 0x000fe20000011407 */
[----:B------:R-:W4:Y:S01]  /*22520*/  SHFL.IDX PT, R59, R10, 0x1, 0x1c1f ;  /* 0x003c1f000a3b7f89 */ /* 0x000f2200000e0000 */
[----:B------:R-:W-:Y:S02]  /*22530*/  LOP3.LUT R24, R25, 0x380, RZ, 0xc0, !PT ;  /* 0x0000038019187812 */ /* 0x000fe400078ec0ff */
[----:B------:R-:W-:-:S02]  /*22540*/  LOP3.LUT R4, R4, 0x3fffffe, RZ, 0xc0, !PT ;  /* 0x03fffffe04047812 */ /* 0x000fc400078ec0ff */
[----:B------:R-:W-:Y:S02]  /*22550*/  SHF.R.U64 R12, R12, 0x3, RZ ;  /* 0x000000030c0c7819 */ /* 0x000fe400000012ff */
[----:B------:R-:W-:Y:S01]  /*22560*/  LEA.HI R11, R14, R7, RZ, 0x2 ;  /* 0x000000070e0b7211 */ /* 0x000fe200078f10ff */
[----:B------:R-:W-:Y:S01]  /*22570*/  IMAD.IADD R4, R5, 0x1, -R4 ;  /* 0x0000000105047824 */ /* 0x000fe200078e0a04 */
[----:B------:R-:W-:Y:S02]  /*22580*/  LOP3.LUT R32, R33, 0x380, RZ, 0xc0, !PT ;  /* 0x0000038021207812 */ /* 0x000fe400078ec0ff */
[----:B------:R-:W-:Y:S02]  /*22590*/  SHF.R.U64 R24, R24, 0x3, RZ ;  /* 0x0000000318187819 */ /* 0x000fe400000012ff */
[----:B------:R-:W-:Y:S01]  /*225a0*/  LOP3.LUT R12, R12, R13, RZ, 0x3c, !PT ;  /* 0x0000000d0c0c7212 */ /* 0x000fe200078e3cff */
[----:B------:R-:W-:Y:S01]  /*225b0*/  IMAD.X R13, RZ, RZ, R55, P1 ;  /* 0x000000ffff0d7224 */ /* 0x000fe200008e0637 */
[----:B------:R-:W-:-:S02]  /*225c0*/  SHF.R.S32.HI R5, RZ, 0x2, R11 ;  /* 0x00000002ff057819 */ /* 0x000fc4000001140b */
[----:B------:R-:W-:Y:S02]  /*225d0*/  SHF.R.S32.HI R26, RZ, 0x1f, R11 ;  /* 0x0000001fff1a7819 */ /* 0x000fe4000001140b */
[----:B------:R-:W-:Y:S02]  /*225e0*/  SHF.R.U64 R32, R32, 0x3, RZ ;  /* 0x0000000320207819 */ /* 0x000fe400000012ff */
[----:B------:R-:W-:Y:S01]  /*225f0*/  LOP3.LUT R24, R24, R25, RZ, 0x3c, !PT ;  /* 0x0000001918187212 */ /* 0x000fe200078e3cff */
[----:B------:R-:W-:Y:S01]  /*22600*/  IMAD.X R25, RZ, RZ, R55, P3 ;  /* 0x000000ffff197224 */ /* 0x000fe200018e0637 */
[C---:B------:R-:W-:Y:S02]  /*22610*/  IADD3 R41, P1, R54.reuse, 0x7000, RZ ;  /* 0x0000700036297810 */ /* 0x040fe40007f3e0ff */
[----:B------:R-:W-:Y:S02]  /*22620*/  IADD3 R45, P3, R54, 0x8000, RZ ;  /* 0x00008000362d7810 */ /* 0x000fe40007f7e0ff */
[----:B------:R-:W-:-:S02]  /*22630*/  LEA.HI R26, R26, R5, RZ, 0x3 ;  /* 0x000000051a1a7211 */ /* 0x000fc400078f18ff */
[----:B------:R-:W-:Y:S01]  /*22640*/  LOP3.LUT R32, R32, R33, RZ, 0x3c, !PT ;  /* 0x0000002120207212 */ /* 0x000fe200078e3cff */
[----:B------:R-:W-:Y:S01]  /*22650*/  IMAD.X R33, RZ, RZ, R55, P0 ;  /* 0x000000ffff217224 */ /* 0x000fe200000e0637 */
[----:B------:R-:W-:Y:S02]  /*22660*/  LOP3.LUT R40, R41, 0x380, RZ, 0xc0, !PT ;  /* 0x0000038029287812 */ /* 0x000fe400078ec0ff */
[----:B------:R-:W-:Y:S02]  /*22670*/  LOP3.LUT P0, RZ, R7, 0x3, RZ, 0xc0, !PT ;  /* 0x0000000307ff7812 */ /* 0x000fe4000780c0ff */
[----:B------:R-:W-:Y:S02]  /*22680*/  LOP3.LUT R44, R45, 0x380, RZ, 0xc0, !PT ;  /* 0x000003802d2c7812 */ /* 0x000fe400078ec0ff */
[----:B------:R-:W-:Y:S02]  /*22690*/  LEA.HI R7, R14, R7, RZ, 0x5 ;  /* 0x000000070e077211 */ /* 0x000fe400078f28ff */
[----:B------:R-:W-:Y:S01]  /*226a0*/  LOP3.LUT R26, R26, 0xfffffff8, RZ, 0xc0, !PT ;  /* 0xfffffff81a1a7812 */ /* 0x000fe200078ec0ff */
[----:B------:R-:W-:Y:S01]  /*226b0*/  IMAD R3, R3, UR4, RZ ;  /* 0x0000000403037c24 */ /* 0x000fe2000f8e02ff */
[----:B------:R-:W-:-:S02]  /*226c0*/  SHF.R.U64 R40, R40, 0x3, RZ ;  /* 0x0000000328287819 */ /* 0x000fc400000012ff */
[----:B------:R-:W-:Y:S01]  /*226d0*/  SHF.R.U64 R44, R44, 0x3, RZ ;  /* 0x000000032c2c7819 */ /* 0x000fe200000012ff */
[----:B------:R-:W-:Y:S01]  /*226e0*/  IMAD.IADD R26, R5, 0x1, -R26 ;  /* 0x00000001051a7824 */ /* 0x000fe200078e0a1a */
[----:B------:R-:W-:Y:S01]  /*226f0*/  SHF.R.S32.HI R7, RZ, 0x5, R7 ;  /* 0x00000005ff077819 */ /* 0x000fe20000011407 */
[----:B------:R-:W-:Y:S01]  /*22700*/  IMAD.IADD R78, R78, 0x1, -R85 ;  /* 0x000000014e4e7824 */ /* 0x000fe200078e0a55 */
[----:B------:R-:W-:Y:S01]  /*22710*/  LOP3.LUT R40, R40, R41, RZ, 0x3c, !PT ;  /* 0x0000002928287212 */ /* 0x000fe200078e3cff */
[----:B------:R-:W-:Y:S01]  /*22720*/  IMAD.X R41, RZ, RZ, R55, P1 ;  /* 0x000000ffff297224 */ /* 0x000fe200008e0637 */
[----:B------:R-:W-:Y:S01]  /*22730*/  LOP3.LUT R44, R44, R45, RZ, 0x3c, !PT ;  /* 0x0000002d2c2c7212 */ /* 0x000fe200078e3cff */
[----:B------:R-:W-:Y:S01]  /*22740*/  IMAD R79, R2, UR5, R3 ;  /* 0x00000005024f7c24 */ /* 0x000fe2000f8e0203 */
[----:B------:R-:W-:Y:S01]  /*22750*/  IADD3 R57, P1, R54, 0xb000, RZ ;  /* 0x0000b00036397810 */ /* 0x000fe20007f3e0ff */
[----:B------:R-:W-:Y:S01]  /*22760*/  IMAD.WIDE.U32 R2, R2, UR4, RZ ;  /* 0x0000000402027c25 */ /* 0x000fe2000f8e00ff */
[----:B------:R-:W-:Y:S01]  /*22770*/  IADD3.X R45, RZ, R55, RZ, P3, !PT ;  /* 0x00000037ff2d7210 */ /* 0x000fe20001ffe4ff */
[----:B------:R-:W-:Y:S01]  /*22780*/  ULDC.64 UR4, c[0x0][0xae8] ;  /* 0x0002ba0000047ab9 */ /* 0x000fe20000000a00 */
[----:B------:R-:W-:Y:S01]  /*22790*/  IADD3 R61, P3, R54, 0xc000, RZ ;  /* 0x0000c000363d7810 */ /* 0x000fe20007f7e0ff */
[----:B------:R-:W-:Y:S01]  /*227a0*/  IMAD R7, R7, 0x10, R26 ;  /* 0x0000001007077824 */ /* 0x000fe200078e021a */
[----:B------:R-:W-:Y:S01]  /*227b0*/  LOP3.LUT R56, R57, 0x380, RZ, 0xc0, !PT ;  /* 0x0000038039387812 */ /* 0x000fe200078ec0ff */
[----:B------:R-:W-:Y:S01]  /*227c0*/  IMAD R78, R78, 0x20, R19 ;  /* 0x000000204e4e7824 */ /* 0x000fe200078e0213 */
[----:B------:R-:W-:Y:S01]  /*227d0*/  LOP3.LUT R60, R61, 0x380, RZ, 0xc0, !PT ;  /* 0x000003803d3c7812 */ /* 0x000fe200078ec0ff */
[----:B------:R-:W-:Y:S01]  /*227e0*/  IMAD.IADD R3, R3, 0x1, R79 ;  /* 0x0000000103037824 */ /* 0x000fe200078e024f */
[----:B------:R-:W-:Y:S01]  /*227f0*/  SHF.R.U64 R56, R56, 0x3, RZ ;  /* 0x0000000338387819 */ /* 0x000fe200000012ff */
[----:B------:R-:W-:Y:S01]  /*22800*/  IMAD R76, R76, UR4, RZ ;  /* 0x000000044c4c7c24 */ /* 0x000fe2000f8e02ff */
[----:B------:R-:W-:Y:S01]  /*22810*/  SHF.R.U64 R60, R60, 0x3, RZ ;  /* 0x000000033c3c7819 */ /* 0x000fe200000012ff */
[----:B------:R-:W-:Y:S01]  /*22820*/  IMAD R4, R4, 0x40, R7 ;  /* 0x0000004004047824 */ /* 0x000fe200078e0207 */
[----:B------:R-:W-:Y:S01]  /*22830*/  LOP3.LUT R56, R56, R57, RZ, 0x3c, !PT ;  /* 0x0000003938387212 */ /* 0x000fe200078e3cff */
[----:B------:R-:W-:Y:S01]  /*22840*/  IMAD.IADD R78, R82, 0x1, R78 ;  /* 0x00000001524e7824 */ /* 0x000fe200078e024e */
[----:B------:R-:W-:Y:S01]  /*22850*/  LOP3.LUT R60, R60, R61, RZ, 0x3c, !PT ;  /* 0x0000003d3c3c7212 */ /* 0x000fe200078e3cff */
[----:B------:R-:W-:Y:S01]  /*22860*/  IMAD R79, R84, UR5, R76 ;  /* 0x00000005544f7c24 */ /* 0x000fe2000f8e024c */
[----:B------:R-:W-:Y:S01]  /*22870*/  IADD3 R4, R4, R82, RZ ;  /* 0x0000005204047210 */ /* 0x000fe20007ffe0ff */
[----:B------:R-:W-:Y:S01]  /*22880*/  IMAD.WIDE.U32 R2, R84, UR4, R2 ;  /* 0x0000000454027c25 */ /* 0x000fe2000f8e0002 */
[----:B------:R-:W-:Y:S01]  /*22890*/  ULDC.64 UR4, c[0x0][0xaf0] ;  /* 0x0002bc0000047ab9 */ /* 0x000fe20000000a00 */
[----:B------:R-:W-:-:S02]  /*228a0*/  LOP3.LUT R5, R54, 0x380, RZ, 0xc0, !PT ;  /* 0x0000038036057812 */ /* 0x000fc400078ec0ff */
[----:B0-----:R-:W-:Y:S01]  /*228b0*/  @P2 IMAD.HI.U32 R76, R78, R81, RZ ;  /* 0x000000514e4c2227 */ /* 0x001fe200078e00ff */
[----:B------:R-:W-:Y:S02]  /*228c0*/  IADD3 R3, R3, R79, RZ ;  /* 0x0000004f03037210 */ /* 0x000fe40007ffe0ff */
[----:B------:R-:W-:Y:S01]  /*228d0*/  SHF.R.U64 R5, R5, 0x3, RZ ;  /* 0x0000000305057819 */ /* 0x000fe200000012ff */
[--C-:B------:R-:W-:Y:S01]  /*228e0*/  IMAD.X R57, RZ, RZ, R55.reuse, P1 ;  /* 0x000000ffff397224 */ /* 0x100fe200008e0637 */
[----:B------:R-:W-:Y:S01]  /*228f0*/  ISETP.GE.OR P1, PT, R4, R77, P0 ;  /* 0x0000004d0400720c */ /* 0x000fe20000726670 */
[----:B------:R-:W-:Y:S01]  /*22900*/  IMAD.MOV.U32 R79, RZ, RZ, R78 ;  /* 0x000000ffff4f7224 */ /* 0x000fe200078e004e */
[----:B-1----:R-:W-:Y:S01]  /*22910*/  @P2 SHF.R.U32.HI R79, RZ, R83, R76 ;  /* 0x00000053ff4f2219 */ /* 0x002fe2000001164c */
[----:B------:R-:W-:Y:S01]  /*22920*/  IMAD.X R61, RZ, RZ, R55, P3 ;  /* 0x000000ffff3d7224 */ /* 0x000fe200018e0637 */
[----:B------:R-:W-:Y:S01]  /*22930*/  IADD3 R7, P3, R54, 0xf000, RZ ;  /* 0x0000f00036077810 */ /* 0x000fe20007f7e0ff */
[----:B------:R-:W-:-:S02]  /*22940*/  VIADD R4, R4, 0x8 ;  /* 0x0000000804047836 */ /* 0x000fc40000000000 */
[----:B------:R-:W-:Y:S01]  /*22950*/  IMAD R20, R20, UR4, RZ ;  /* 0x0000000414147c24 */ /* 0x000fe2000f8e02ff */
[----:B---3--:R-:W-:Y:S01]  /*22960*/  LOP3.LUT R6, R7, 0x380, RZ, 0xc0, !PT ;  /* 0x0000038007067812 */ /* 0x008fe200078ec0ff */
[C---:B------:R-:W-:Y:S01]  /*22970*/  IMAD.WIDE.U32 R2, R21.reuse, UR4, R2 ;  /* 0x0000000415027c25 */ /* 0x040fe2000f8e0002 */
[----:B------:R-:W-:Y:S02]  /*22980*/  ISETP.GE.OR P0, PT, R4, R77, P0 ;  /* 0x0000004d0400720c */ /* 0x000fe40000706670 */
[----:B------:R-:W-:Y:S01]  /*22990*/  SHF.R.U64 R6, R6, 0x3, RZ ;  /* 0x0000000306067819 */ /* 0x000fe200000012ff */
[----:B------:R-:W-:Y:S01]  /*229a0*/  IMAD R81, R21, UR5, R20 ;  /* 0x0000000515517c24 */ /* 0x000fe2000f8e0214 */
[--C-:B------:R-:W-:Y:S01]  /*229b0*/  SHF.R.S32.HI R20, RZ, 0x1f, R79.reuse ;  /* 0x0000001fff147819 */ /* 0x100fe2000001144f */
[----:B------:R-:W-:Y:S01]  /*229c0*/  IMAD.MOV R21, RZ, RZ, -R79 ;  /* 0x000000ffff157224 */ /* 0x000fe200078e0a4f */
[----:B------:R-:W-:Y:S01]  /*229d0*/  ULDC.64 UR4, c[0x0][0xae0] ;  /* 0x0002b80000047ab9 */ /* 0x000fe20000000a00 */
[----:B------:R-:W-:Y:S01]  /*229e0*/  IMAD.IADD R3, R3, 0x1, R81 ;  /* 0x0000000103037824 */ /* 0x000fe200078e0251 */
[----:B------:R-:W-:Y:S01]  /*229f0*/  LOP3.LUT R4, R5, R54, RZ, 0x3c, !PT ;  /* 0x0000003605047212 */ /* 0x000fe200078e3cff */
[----:B------:R-:W-:Y:S01]  /*22a00*/  IMAD R21, R0, R21, R78 ;  /* 0x0000001500157224 */ /* 0x000fe200078e024e */
[----:B------:R-:W-:Y:S01]  /*22a10*/  IADD3.X R73, RZ, R55, RZ, P3, !PT ;  /* 0x00000037ff497210 */ /* 0x000fe20001ffe4ff */
[----:B------:R-:W-:Y:S01]  /*22a20*/  IMAD R20, R20, UR4, RZ ;  /* 0x0000000414147c24 */ /* 0x000fe2000f8e02ff */
[----:B------:R-:W-:Y:S01]  /*22a30*/  LOP3.LUT R72, R6, R7, RZ, 0x3c, !PT ;  /* 0x0000000706487212 */ /* 0x000fe200078e3cff */
[----:B------:R-:W-:Y:S01]  /*22a40*/  IMAD.MOV.U32 R5, RZ, RZ, R55 ;  /* 0x000000ffff057224 */ /* 0x000fe200078e0037 */
[----:B------:R-:W-:Y:S01]  /*22a50*/  SHF.R.S32.HI R0, RZ, 0x1f, R21 ;  /* 0x0000001fff007819 */ /* 0x000fe20000011415 */
[C---:B------:R-:W-:Y:S01]  /*22a60*/  IMAD R81, R79.reuse, UR5, R20 ;  /* 0x000000054f517c24 */ /* 0x040fe2000f8e0214 */
[----:B--2---:R0:W-:Y:S01]  /*22a70*/  @!P1 ST.E desc[UR46][R50.64], R153 ;  /* 0x0000009932009985 */ /* 0x0041e2000c10192e */
[----:B------:R-:W-:Y:S01]  /*22a80*/  IMAD.WIDE.U32 R2, R79, UR4, R2 ;  /* 0x000000044f027c25 */ /* 0x000fe2000f8e0002 */
[----:B------:R-:W-:-:S02]  /*22a90*/  ULDC.64 UR4, c[0x0][0xad8] ;  /* 0x0002b60000047ab9 */ /* 0x000fc40000000a00 */
[----:B----4-:R1:W-:Y:S01]  /*22aa0*/  @!P0 ST.E desc[UR46][R58.64], R152 ;  /* 0x000000983a008985 */ /* 0x0103e2000c10192e */
[----:B------:R-:W-:Y:S02]  /*22ab0*/  IMAD.IADD R3, R3, 0x1, R81 ;  /* 0x0000000103037824 */ /* 0x000fe400078e0251 */
[----:B------:R-:W-:Y:S01]  /*22ac0*/  IMAD R0, R0, UR4, RZ ;  /* 0x0000000400007c24 */ /* 0x000fe2000f8e02ff */
[----:B------:R-:W5:Y:S01]  /*22ad0*/  LD.E.128 R4, desc[UR46][R4.64] ;  /* 0x0000002e04047980 */ /* 0x000f62000c101d00 */
[----:B------:R-:W-:-:S03]  /*22ae0*/  IMAD.IADD R84, R19, 0x1, R82 ;  /* 0x0000000113547824 */ /* 0x000fc600078e0252 */
        /* <DEDUP_REMOVED lines=8> */
[----:B0-----:R-:W5:Y:S04]  /*22b70*/  LD.E.128 R48, desc[UR46][R48.64] ;  /* 0x0000002e30307980 */ /* 0x001f68000c101d00 */
[----:B------:R-:W5:Y:S04]  /*22b80*/  LD.E.128 R52, desc[UR46][R52.64] ;  /* 0x0000002e34347980 */ /* 0x000f68000c101d00 */
[----:B-1----:R-:W5:Y:S04]  /*22b90*/  LD.E.128 R56, desc[UR46][R56.64] ;  /* 0x0000002e38387980 */ /* 0x002f68000c101d00 */
[----:B------:R-:W5:Y:S04]  /*22ba0*/  LD.E.128 R60, desc[UR46][R60.64] ;  /* 0x0000002e3c3c7980 */ /* 0x000f68000c101d00 */
[----:B------:R-:W5:Y:S04]  /*22bb0*/  LD.E.128 R64, desc[UR46][R64.64] ;  /* 0x0000002e40407980 */ /* 0x000f68000c101d00 */
[----:B------:R-:W5:Y:S04]  /*22bc0*/  LD.E.128 R68, desc[UR46][R68.64] ;  /* 0x0000002e44447980 */ /* 0x000f68000c101d00 */
[----:B------:R-:W5:Y:S01]  /*22bd0*/  LD.E.128 R72, desc[UR46][R72.64] ;  /* 0x0000002e48487980 */ /* 0x000f62000c101d00 */
[C---:B------:R-:W-:Y:S01]  /*22be0*/  IMAD R79, R21.reuse, UR5, R0 ;  /* 0x00000005154f7c24 */ /* 0x040fe2000f8e0200 */
[----:B------:R-:W-:Y:S01]  /*22bf0*/  IADD3 R0, R18, 0x38820, RZ ;  /* 0x0003882012007810 */ /* 0x000fe20007ffe0ff */
[----:B------:R-:W-:Y:S01]  /*22c00*/  IMAD.WIDE.U32 R2, R21, UR4, R2 ;  /* 0x0000000415027c25 */ /* 0x000fe2000f8e0002 */
[----:B------:R-:W-:Y:S01]  /*22c10*/  @!PT LDS RZ, [RZ] ;  /* 0x00000000fffff984 */ /* 0x000fe20000000800 */
[----:B------:R-:W-:Y:S01]  /*22c20*/  @!PT LDS RZ, [RZ] ;  /* 0x00000000fffff984 */ /* 0x000fe20000000800 */
[----:B------:R-:W-:Y:S01]  /*22c30*/  @!PT LDS RZ, [RZ] ;  /* 0x00000000fffff984 */ /* 0x000fe20000000800 */
[----:B------:R-:W-:Y:S01]  /*22c40*/  @!PT LDS RZ, [RZ] ;  /* 0x00000000fffff984 */ /* 0x000fe20000000800 */
[----:B------:R0:W-:Y:S06]  /*22c50*/  MEMBAR.ALL.CTA ;  /* 0x0000000000007992 */ /* 0x0001ec0000008000 */
[----:B0-----:R-:W0:Y:S01]  /*22c60*/  FENCE.VIEW.ASYNC.S ;  /* 0x00000000000073c6 */ /* 0x001e220000000000 */
[----:B------:R-:W-:Y:S01]  /*22c70*/  ULDC.64 UR4, c[0x0][0xa80] ;  /* 0x0002a00000047ab9 */ /* 0x000fe20000000a00 */
[----:B------:R-:W-:Y:S01]  /*22c80*/  PRMT R0, RZ, 0x654, R0 ;  /* 0x00000654ff007816 */ /* 0x000fe20000000000 */
[----:B------:R-:W-:Y:S01]  /*22c90*/  VIADD R76, R84, 0x40 ;  /* 0x00000040544c7836 */ /* 0x000fe20000000000 */
[----:B------:R-:W-:Y:S01]  /*22ca0*/  LEA R82, P2, R2, UR4, 0x1 ;  /* 0x0000000402527c11 */ /* 0x000fe2000f8408ff */
[----:B------:R-:W-:-:S02]  /*22cb0*/  IMAD.IADD R3, R3, 0x1, R79 ;  /* 0x0000000103037824 */ /* 0x000fc400078e024f */
[----:B------:R-:W-:Y:S01]  /*22cc0*/  VIADD R20, R84, 0x20 ;  /* 0x0000002054147836 */ /* 0x000fe20000000000 */
[-C--:B------:R-:W-:Y:S01]  /*22cd0*/  ISETP.GE.AND P0, PT, R76, R77.reuse, PT ;  /* 0x0000004d4c00720c */ /* 0x080fe20003f06270 */
[----:B------:R-:W-:Y:S01]  /*22ce0*/  VIADD R83, R22, 0xc0 ;  /* 0x000000c016537836 */ /* 0x000fe20000000000 */
[----:B------:R-:W-:Y:S01]  /*22cf0*/  LEA.HI.X R76, R2, UR5, R3, 0x1, P2 ;  /* 0x00000005024c7c11 */ /* 0x000fe200090f0c03 */
[----:B0-----:R0:W1:Y:S01]  /*22d00*/  SHFL.IDX PT, R80, R82, RZ, 0x181f ;  /* 0x00181fff52507589 */ /* 0x00106200000e0000 */
[-C--:B------:R-:W-:Y:S02]  /*22d10*/  ISETP.GE.AND P2, PT, R84, R77.reuse, PT ;  /* 0x0000004d5400720c */ /* 0x080fe40003f46270 */
[----:B------:R-:W-:Y:S02]  /*22d20*/  ISETP.GE.AND P1, PT, R20, R77, PT ;  /* 0x0000004d1400720c */ /* 0x000fe40003f26270 */
[----:B------:R-:W-:Y:S01]  /*22d30*/  SHF.R.S32.HI R85, RZ, 0x1f, R83 ;  /* 0x0000001fff557819 */ /* 0x000fe20000011453 */
[----:B------:R2:W-:Y:S02]  /*22d40*/  SYNCS.ARRIVE.TRANS64.RED.A1T0 RZ, [R0+URZ], RZ ;  /* 0x000000ff00ff79a7 */ /* 0x0005e4000810043f */
[----:B--2---:R0:W2:Y:S06]  /*22d50*/  SHFL.IDX PT, R0, R76, RZ, 0x181f ;  /* 0x00181fff4c007589 */ /* 0x0040ac00000e0000 */
        /* <DEDUP_REMOVED lines=18> */
.L_x_2530:
[----:B------:R-:W-:Y:S05]  /*22e80*/  BSYNC B1 ;  /* 0x0000000000017941 */ /* 0x000fea0003800000 */
.L_x_2529:
        /* <DEDUP_REMOVED lines=21> */
.L_x_2532:
[----:B------:R-:W-:Y:S05]  /*22fe0*/  BSYNC B1 ;  /* 0x0000000000017941 */ /* 0x000fea0003800000 */
.L_x_2531:
[----:B----4-:R4:W0:Y:S01]  /*22ff0*/  SHFL.IDX PT, R0, R76, 0x2, 0x181f ;  /* 0x00581f004c007f89 */ /* 0x01082200000e0000 */
[----:B------:R-:W-:Y:S03]  /*23000*/  BSSY B1, `(.L_x_2533) ;  /* 0x0000014000017945 */ /* 0x000fe60003800000 */
[----:B---3-5:R4:W3:Y:S01]  /*23010*/  SHFL.IDX PT, R8, R82, 0x2, 0x181f ;  /* 0x00581f0052087f89 */ /* 0x0288e200000e0000 */
        /* <DEDUP_REMOVED lines=18> */
.L_x_2534:
[----:B------:R-:W-:Y:S05]  /*23140*/  BSYNC B1 ;  /* 0x0000000000017941 */ /* 0x000fea0003800000 */
.L_x_2533:
        /* <DEDUP_REMOVED lines=10> */
[-C--:B------:R-:W-:Y:S02]  /*231f0*/  @!P4 LEA R4, P1, R233, R82.reuse, 0x1 ;  /* 0x00000052e904c211 */ /* 0x080fe400078208ff */
        /* <DEDUP_REMOVED lines=13> */
.L_x_2526:
        /* <DEDUP_REMOVED lines=14> */
[----:B------:R-:W-:-:S13]  /*233b0*/  ISETP.NE.AND.EX P1, PT, RZ, UR5, PT, P1 ;  /* 0x00000005ff007c0c */ /* 0x000fda000bf25310 */
[----:B------:R-:W-:Y:S01]  /*233c0*/  @P1 IADD3 R4, P2, R4, UR4, RZ ;  /* 0x0000000404041c10 */ /* 0x000fe2000ff5e0ff */
[----:B------:R-:W-:Y:S02]  /*233d0*/  ULDC UR4, c[0x0][0xa88] ;  /* 0x0002a20000047ab9 */ /* 0x000fe40000000800 */
[----:B------:R-:W-:Y:S01]  /*233e0*/  IMAD.U32 R6, RZ, RZ, UR4 ;  /* 0x00000004ff067e24 */ /* 0x000fe2000f8e00ff */
[----:B------:R-:W-:-:S05]  /*233f0*/  @P1 IADD3.X R5, R5, UR5, RZ, P2, !PT ;  /* 0x0000000505051c10 */ /* 0x000fca00097fe4ff */
[----:B------:R2:W5:Y:S01]  /*23400*/  @P1 LDG.E R6, desc[UR46][R4.64] ;  /* 0x0000002e04061981 */ /* 0x000562000c1e1900 */
[----:B-1----:R-:W-:Y:S01]  /*23410*/  ISETP.NE.AND P2, PT, R25, 0x1, PT ;  /* 0x000000011900780c */ /* 0x002fe20003f45270 */
[----:B------:R-:W1:-:S12]  /*23420*/  S2R R8, SR_TID.X ;  /* 0x0000000000087919 */ /* 0x000e580000002100 */
[----:B------:R-:W3:Y:S08]  /*23430*/  @P2 LDC R27, c[0x0][0xbec] ;  /* 0x0002fb00ff1b2b82 */ /* 0x000ef00000000800 */
[----:B------:R-:W4:Y:S01]  /*23440*/  @P2 LDC R29, c[0x0][0xbf0] ;  /* 0x0002fc00ff1d2b82 */ /* 0x000f220000000800 */
[----:B-1----:R-:W-:-:S05]  /*23450*/  VIADD R14, R8, 0xffffff80 ;  /* 0xffffff80080e7836 */ /* 0x002fca0000000000 */
[----:B------:R-:W-:Y:S02]  /*23460*/  ISETP.GE.AND P3, PT, R14, 0x80, PT ;  /* 0x000000800e00780c */ /* 0x000fe40003f66270 */
[----:B------:R-:W-:Y:S01]  /*23470*/  SHF.R.S32.HI R7, RZ, 0x1f, R14 ;  /* 0x0000001fff077819 */ /* 0x000fe2000001140e */
[----:B--2---:R-:W-:Y:S10]  /*23480*/  @P1 BRA `(.L_x_2536) ;  /* 0x0000000000101947 */ /* 0x004ff40003800000 */
[----:B------:R-:W-:Y:S05]  /*23490*/  @!P0 BRA `(.L_x_2536) ;  /* 0x00000000000c8947 */ /* 0x000fea0003800000 */
[----:B------:R-:W2:Y:S04]  /*234a0*/  LDG.E R5, desc[UR46][R2.64] ;  /* 0x0000002e02057981 */ /* 0x000ea8000c1e1900 */
[----:B-----5:R-:W2:Y:S02]  /*234b0*/  LDG.E R6, desc[UR46][R2.64+0x4] ;  /* 0x0000042e02067981 */ /* 0x020ea4000c1e1900 */
[----:B--2---:R-:W-:-:S07]  /*234c0*/  IMAD.IADD R6, R6, 0x1, -R5 ;  /* 0x0000000106067824 */ /* 0x004fce00078e0a05 */
.L_x_2536:
[----:B------:R-:W2:Y:S04]  /*234d0*/  LDL R26, [R1+0x40] ;  /* 0x00004000011a7983 */ /* 0x000ea80000100800 */
[----:B------:R1:W5:Y:S01]  /*234e0*/  LDL R24, [R1+0x8] ;  /* 0x0000080001187983 */ /* 0x0003620000100800 */
[----:B------:R-:W-:Y:S01]  /*234f0*/  BSSY B1, `(.L_x_2537) ;  /* 0x000002d000017945 */ /* 0x000fe20003800000 */
[----:B------:R-:W-:Y:S02]  /*23500*/  SEL R13, R11, RZ, !P0 ;  /* 0x000000ff0b0d7207 */ /* 0x000fe40004000000 */
[----:B------:R-:W-:Y:S02]  /*23510*/  LEA.HI R20, R7, R14, RZ, 0x3 ;  /* 0x0000000e07147211 */ /* 0x000fe400078f18ff */
[----:B------:R-:W-:-:S02]  /*23520*/  SEL R12, R9, RZ, !P0 ;  /* 0x000000ff090c7207 */ /* 0x000fc40004000000 */
[----:B-----5:R-:W-:Y:S02]  /*23530*/  SHF.R.S32.HI R11, RZ, 0x1f, R0 ;  /* 0x0000001fff0b7819 */ /* 0x020fe40000011400 */
[----:B--2---:R-:W-:Y:S01]  /*23540*/  SHF.R.S32.HI R10, RZ, 0x1f, R26 ;  /* 0x0000001fff0a7819 */ /* 0x004fe2000001141a */
[----:B-1----:R-:W-:Y:S06]  /*23550*/  @P3 BRA `(.L_x_2538) ;  /* 0x0000000000983947 */ /* 0x002fec0003800000 */
[----:B------:R-:W1:Y:S01]  /*23560*/  LDC R9, c[0x0][0xbe8] ;  /* 0x0002fa00ff097b82 */ /* 0x000e620000000800 */
[----:B------:R-:W-:Y:S01]  /*23570*/  IADD3 R8, R24, -0x80, R8 ;  /* 0xffffff8018087810 */ /* 0x000fe20007ffe008 */
[----:B-1----:R-:W-:-:S05]  /*23580*/  IMAD R2, R6, R9, RZ ;  /* 0x0000000906027224 */ /* 0x002fca00078e02ff */
[----:B------:R-:W-:-:S13]  /*23590*/  ISETP.GE.AND P0, PT, R8, R2, PT ;  /* 0x000000020800720c */ /* 0x000fda0003f06270 */
[----:B------:R-:W-:Y:S05]  /*235a0*/  @P0 BRA `(.L_x_2538) ;  /* 0x0000000000840947 */ /* 0x000fea0003800000 */
[----:B------:R-:W-:Y:S01]  /*235b0*/  ISETP.NE.AND P0, PT, R9, 0x1, PT ;  /* 0x000000010900780c */ /* 0x000fe20003f05270 */
[----:B------:R-:W-:Y:S01]  /*235c0*/  ULDC.64 UR4, c[0x0][0xb90] ;  /* 0x0002e40000047ab9 */ /* 0x000fe20000000a00 */
[----:B------:R-:W-:Y:S01]  /*235d0*/  IMAD.MOV.U32 R2, RZ, RZ, R0 ;  /* 0x000000ffff027224 */ /* 0x000fe200078e0000 */
[----:B------:R-:W-:Y:S01]  /*235e0*/  MOV R5, R8 ;  /* 0x0000000800057202 */ /* 0x000fe20000000f00 */
[----:B------:R-:W-:Y:S02]  /*235f0*/  IMAD R7, R10, UR4, RZ ;  /* 0x000000040a077c24 */ /* 0x000fe4000f8e02ff */
[----:B------:R-:W-:Y:S02]  /*23600*/  IMAD.MOV.U32 R3, RZ, RZ, R11 ;  /* 0x000000ffff037224 */ /* 0x000fe400078e000b */
[C---:B------:R-:W-:Y:S02]  /*23610*/  IMAD R7, R26.reuse, UR5, R7 ;  /* 0x000000051a077c24 */ /* 0x040fe4000f8e0207 */
[----:B------:R-:W-:Y:S01]  /*23620*/  IMAD.WIDE.U32 R2, R26, UR4, R2 ;  /* 0x000000041a027c25 */ /* 0x000fe2000f8e0002 */
[----:B------:R-:W-:-:S02]  /*23630*/  ULDC.64 UR4, c[0x0][0xb98] ;  /* 0x0002e60000047ab9 */ /* 0x000fc40000000a00 */
[----:B------:R-:W1:Y:S01]  /*23640*/  @P0 LDC R15, c[0x0][0xbec] ;  /* 0x0002fb00ff0f0b82 */ /* 0x000e620000000800 */
[----:B------:R-:W-:Y:S02]  /*23650*/  IMAD.IADD R3, R3, 0x1, R7 ;  /* 0x0000000103037824 */ /* 0x000fe400078e0207 */
[----:B------:R-:W-:-:S05]  /*23660*/  IMAD.WIDE.U32 R2, R13, UR4, R2 ;  /* 0x000000040d027c25 */ /* 0x000fca000f8e0002 */
[----:B------:R-:W2:Y:S01]  /*23670*/  @P0 LDC R21, c[0x0][0xbf0] ;  /* 0x0002fc00ff150b82 */ /* 0x000ea20000000800 */
[----:B-1----:R-:W-:-:S05]  /*23680*/  @P0 IMAD.HI.U32 R4, R8, R15, RZ ;  /* 0x0000000f08040227 */ /* 0x002fca00078e00ff */
[----:B--2---:R-:W-:Y:S01]  /*23690*/  @P0 SHF.R.U32.HI R5, RZ, R21, R4 ;  /* 0x00000015ff050219 */ /* 0x004fe20000011604 */
        /* <DEDUP_REMOVED lines=15> */
[----:B------:R-:W-:Y:S02]  /*23790*/  LEA.HI.X R5, R2, UR5, R3, 0x2, P0 ;  /* 0x0000000502057c11 */ /* 0x000fe400080f1403 */
[----:B------:R-:W-:-:S05]  /*237a0*/  MOV R3, 0xff800000 ;  /* 0xff80000000037802 */ /* 0x000fca0000000f00 */
[----:B------:R1:W-:Y:S02]  /*237b0*/  STG.E desc[UR46][R4.64], R3 ;  /* 0x0000000304007986 */ /* 0x0003e4000c10192e */
.L_x_2538:
[----:B------:R-:W-:Y:S05]  /*237c0*/  BSYNC B1 ;  /* 0x0000000000017941 */ /* 0x000fea0003800000 */
.L_x_2537:
[----:B-1----:R-:W-:Y:S01]  /*237d0*/  LOP3.LUT R5, R20, 0xfffffff8, RZ, 0xc0, !PT ;  /* 0xfffffff814057812 */ /* 0x002fe200078ec0ff */
[----:B------:R-:W-:Y:S01]  /*237e0*/  ULDC.64 UR4, c[0x0][0xaa0] ;  /* 0x0002a80000047ab9 */ /* 0x000fe20000000a00 */
[----:B------:R-:W-:Y:S02]  /*237f0*/  VIADD R21, R22, 0x80 ;  /* 0x0000008016157836 */ /* 0x000fe40000000000 */
[----:B------:R-:W-:Y:S02]  /*23800*/  IMAD R3, R11, UR4, RZ ;  /* 0x000000040b037c24 */ /* 0x000fe4000f8e02ff */
[----:B------:R-:W-:Y:S02]  /*23810*/  IMAD.IADD R4, R14, 0x1, -R5 ;  /* 0x000000010e047824 */ /* 0x000fe400078e0a05 */
[C---:B------:R-:W-:Y:S02]  /*23820*/  IMAD R5, R0.reuse, UR5, R3 ;  /* 0x0000000500057c24 */ /* 0x040fe4000f8e0203 */
[----:B------:R-:W-:Y:S01]  /*23830*/  IMAD.WIDE.U32 R2, R0, UR4, RZ ;  /* 0x0000000400027c25 */ /* 0x000fe2000f8e00ff */
[----:B------:R-:W-:-:S03]  /*23840*/  ULDC.64 UR4, c[0x0][0xae8] ;  /* 0x0002ba0000047ab9 */ /* 0x000fc60000000a00 */
[----:B------:R-:W-:Y:S02]  /*23850*/  IMAD R4, R4, 0x20, R19 ;  /* 0x0000002004047824 */ /* 0x000fe400078e0213 */
[----:B------:R-:W-:Y:S01]  /*23860*/  IMAD R0, R10, UR4, RZ ;  /* 0x000000040a007c24 */ /* 0x000fe2000f8e02ff */
[----:B------:R-:W-:Y:S01]  /*23870*/  SHF.R.S32.HI R10, RZ, 0x1f, R21 ;  /* 0x0000001fff0a7819 */ /* 0x000fe20000011415 */
[----:B------:R-:W-:Y:S02]  /*23880*/  IMAD.IADD R8, R24, 0x1, R4 ;  /* 0x0000000118087824 */ /* 0x000fe400078e0204 */
[----:B------:R-:W-:Y:S02]  /*23890*/  IMAD.IADD R3, R3, 0x1, R5 ;  /* 0x0000000103037824 */ /* 0x000fe400078e0205 */
[----:B------:R-:W-:Y:S02]  /*238a0*/  IMAD R7, R26, UR5, R0 ;  /* 0x000000051a077c24 */ /* 0x000fe4000f8e0200 */
[----:B---3--:R-:W-:Y:S01]  /*238b0*/  @P2 IMAD.HI.U32 R0, R8, R27, RZ ;  /* 0x0000001b08002227 */ /* 0x008fe200078e00ff */
[----:B------:R-:W-:-:S03]  /*238c0*/  SHF.R.S32.HI R27, RZ, 0x1f, R22 ;  /* 0x0000001fff1b7819 */ /* 0x000fc60000011416 */
[----:B------:R-:W-:Y:S01]  /*238d0*/  IMAD.WIDE.U32 R2, R26, UR4, R2 ;  /* 0x000000041a027c25 */ /* 0x000fe2000f8e0002 */
[----:B------:R-:W-:-:S03]  /*238e0*/  ULDC.64 UR4, c[0x0][0xaf0] ;  /* 0x0002bc0000047ab9 */ /* 0x000fc60000000a00 */
[----:B------:R-:W-:Y:S01]  /*238f0*/  IMAD.MOV.U32 R5, RZ, RZ, R8 ;  /* 0x000000ffff057224 */ /* 0x000fe200078e0008 */
[----:B----4-:R-:W-:Y:S01]  /*23900*/  @P2 SHF.R.U32.HI R5, RZ, R29, R0 ;  /* 0x0000001dff052219 */ /* 0x010fe20000011600 */
[----:B------:R-:W-:Y:S01]  /*23910*/  IMAD R4, R12, UR4, RZ ;  /* 0x000000040c047c24 */ /* 0x000fe2000f8e02ff */
[----:B------:R-:W-:Y:S02]  /*23920*/  IADD3 R3, R3, R7, RZ ;  /* 0x0000000703037210 */ /* 0x000fe40007ffe0ff */
[--C-:B------:R-:W-:Y:S01]  /*23930*/  SHF.R.S32.HI R0, RZ, 0x1f, R5.reuse ;  /* 0x0000001fff007819 */ /* 0x100fe20000011405 */
[----:B------:R-:W-:Y:S02]  /*23940*/  IMAD.MOV R7, RZ, RZ, -R5 ;  /* 0x000000ffff077224 */ /* 0x000fe400078e0a05 */
[C---:B------:R-:W-:Y:S02]  /*23950*/  IMAD R9, R13.reuse, UR5, R4 ;  /* 0x000000050d097c24 */ /* 0x040fe4000f8e0204 */
[----:B------:R-:W-:Y:S01]  /*23960*/  IMAD.WIDE.U32 R2, R13, UR4, R2 ;  /* 0x000000040d027c25 */ /* 0x000fe2000f8e0002 */
[----:B------:R-:W-:-:S03]  /*23970*/  ULDC.64 UR4, c[0x0][0xae0] ;  /* 0x0002b80000047ab9 */ /* 0x000fc60000000a00 */
        /* <DEDUP_REMOVED lines=11> */
[----:B------:R-:W-:Y:S01]  /*23a30*/  ULDC.64 UR4, c[0x0][0xa80] ;  /* 0x0002a00000047ab9 */ /* 0x000fe20000000a00 */
[----:B------:R-:W-:Y:S02]  /*23a40*/  IADD3 R7, R22, 0xc0, RZ ;  /* 0x000000c016077810 */ /* 0x000fe40007ffe0ff */
[----:B------:R-:W-:Y:S01]  /*23a50*/  IMAD.IADD R3, R5, 0x1, R9 ;  /* 0x0000000105037824 */ /* 0x000fe200078e0209 */
[----:B------:R-:W-:Y:S01]  /*23a60*/  LEA R2, P0, R4, UR4, 0x1 ;  /* 0x0000000404027c11 */ /* 0x000fe2000f8008ff */
[----:B------:R-:W-:Y:S01]  /*23a70*/  UMOV UR4, 0xffffffff ;  /* 0xffffffff00047882 */ /* 0x000fe20000000000 */
[----:B------:R-:W-:Y:S01]  /*23a80*/  IMAD.IADD R5, R19, 0x1, R24 ;  /* 0x0000000113057824 */ /* 0x000fe200078e0218 */
[----:B------:R-:W-:-:S02]  /*23a90*/  SHF.R.S32.HI R9, RZ, 0x1f, R233 ;  /* 0x0000001fff097819 */ /* 0x000fc400000114e9 */
[----:B------:R-:W-:Y:S02]  /*23aa0*/  LEA.HI.X R3, R4, UR5, R3, 0x1, P0 ;  /* 0x0000000504037c11 */ /* 0x000fe400080f0c03 */
[----:B------:R-:W-:Y:S01]  /*23ab0*/  SHF.R.S32.HI R8, RZ, 0x1f, R7 ;  /* 0x0000001fff087819 */ /* 0x000fe20000011407 */
[----:B------:R-:W-:Y:S06]  /*23ac0*/  BRA.DIV UR4, `(.L_x_2539) ;  /* 0x000000b2045c7947 */ /* 0x000fec000b800000 */
[----:B------:R1:W2:Y:S04]  /*23ad0*/  SHFL.IDX PT, R0, R3, RZ, 0x181f ;  /* 0x00181fff03007589 */ /* 0x0002a800000e0000 */
[----:B------:R1:W3:Y:S02]  /*23ae0*/  SHFL.IDX PT, R14, R2, RZ, 0x181f ;  /* 0x00181fff020e7589 */ /* 0x0002e400000e0000 */
.L_x_2804:
        /* <DEDUP_REMOVED lines=21> */
.L_x_2541:
[----:B------:R-:W-:Y:S05]  /*23c40*/  BSYNC B1 ;  /* 0x0000000000017941 */ /* 0x000fea0003800000 */
.L_x_2540:
[----:B------:R-:W-:-:S03]  /*23c50*/  UMOV UR4, 0xffffffff ;  /* 0xffffffff00047882 */ /* 0x000fc60000000000 */
[----:B------:R-:W-:Y:S05]  /*23c60*/  BRA.DIV UR4, `(.L_x_2542) ;  /* 0x000000b204287947 */ /* 0x000fea000b800000 */
[----:B--2---:R2:W0:Y:S04]  /*23c70*/  SHFL.IDX PT, R0, R3, 0x1, 0x181f ;  /* 0x00381f0003007f89 */ /* 0x00442800000e0000 */
[----:B---34-:R2:W3:Y:S02]  /*23c80*/  SHFL.IDX PT, R14, R2, 0x1, 0x181f ;  /* 0x00381f00020e7f89 */ /* 0x0184e400000e0000 */
.L_x_2808:
        /* <DEDUP_REMOVED lines=21> */
.L_x_2544:
[----:B------:R-:W-:Y:S05]  /*23de0*/  BSYNC B1 ;  /* 0x0000000000017941 */ /* 0x000fea0003800000 */
.L_x_2543:
[----:B------:R-:W-:-:S03]  /*23df0*/  UMOV UR4, 0xffffffff ;  /* 0xffffffff00047882 */ /* 0x000fc60000000000 */
[----:B------:R-:W-:Y:S05]  /*23e00*/  BRA.DIV UR4, `(.L_x_2545) ;  /* 0x000000b204087947 */ /* 0x000fea000b800000 */
[----:B0-----:R0:W0:Y:S04]  /*23e10*/  SHFL.IDX PT, R0, R3, 0x2, 0x181f ;  /* 0x00581f0003007f89 */ /* 0x00102800000e0000 */
[----:B---34-:R3:W4:Y:S02]  /*23e20*/  SHFL.IDX PT, R14, R2, 0x2, 0x181f ;  /* 0x00581f00020e7f89 */ /* 0x01872400000e0000 */
.L_x_2812:
        /* <DEDUP_REMOVED lines=21> */
.L_x_2547:
[----:B------:R-:W-:Y:S05]  /*23f80*/  BSYNC B1 ;  /* 0x0000000000017941 */ /* 0x000fea0003800000 */
.L_x_2546:
[----:B------:R-:W-:-:S03]  /*23f90*/  UMOV UR4, 0xffffffff ;  /* 0xffffffff00047882 */ /* 0x000fc60000000000 */
[----:B------:R-:W-:Y:S05]  /*23fa0*/  BRA.DIV UR4, `(.L_x_2548) ;  /* 0x000000ae04e87947 */ /* 0x000fea000b800000 */
[----:B0-----:R0:W0:Y:S04]  /*23fb0*/  SHFL.IDX PT, R0, R3, 0x3, 0x181f ;  /* 0x00781f0003007f89 */ /* 0x00102800000e0000 */
[----:B----4-:R4:W0:Y:S02]  /*23fc0*/  SHFL.IDX PT, R14, R2, 0x3, 0x181f ;  /* 0x00781f00020e7f89 */ /* 0x01082400000e0000 */
.L_x_2816:
[----:B-1234-:R-:W-:-:S05]  /*23fd0*/  VIADD R2, R5, 0x60 ;  /* 0x0000006005027836 */ /* 0x01efca0000000000 */
        /* <DEDUP_REMOVED lines=19> */
.L_x_2535:
[----:B------:R-:W-:Y:S05]  /*24110*/  BSYNC B0 ;  /* 0x0000000000007941 */ /* 0x000fea0003800000 */
.L_x_2525:
[----:B0-----:R-:W5:Y:S01]  /*24120*/  LDL R0, [R1+0x1c] ;  /* 0x00001c0001007983 */ /* 0x001f620000100800 */
[----:B------:R-:W-:Y:S02]  /*24130*/  ULDC UR4, c[0x0][0xc3c] ;  /* 0x00030f0000047ab9 */ /* 0x000fe40000000800 */
[----:B-----5:R-:W-:-:S13]  /*24140*/  ISETP.GE.AND P0, PT, R0, UR4, PT ;  /* 0x0000000400007c0c */ /* 0x020fda000bf06270 */
[----:B------:R-:W-:Y:S05]  /*24150*/  @!P0 BRA `(.L_x_2549) ;  /* 0xfffffdd000348947 */ /* 0x000fea000383ffff */
[----:B------:R-:W-:Y:S05]  /*24160*/  BRA `(.L_x_2344) ;  /* 0x0000007400847947 */ /* 0x000fea0003800000 */
.L_x_2342:
        /* <DEDUP_REMOVED lines=18> */
.L_x_2550:
        /* <DEDUP_REMOVED lines=12> */
[C---:B------:R-:W-:Y:S01]  /*24350*/  ISETP.GE.U32.AND P2, PT, R0.reuse, 0x2, PT ;  /* 0x000000020000780c */ /* 0x040fe20003f46070 */
[----:B------:R-:W-:Y:S01]  /*24360*/  IMAD.MOV.U32 R16, RZ, RZ, RZ ;  /* 0x000000ffff107224 */ /* 0x000fe200078e00ff */
[C---:B------:R-:W-:Y:S02]  /*24370*/  ISETP.GE.U32.AND P3, PT, R0.reuse, 0x4, PT ;  /* 0x000000040000780c */ /* 0x040fe40003f66070 */
[C---:B------:R-:W-:Y:S02]  /*24380*/  ISETP.GE.U32.AND P4, PT, R0.reuse, 0x8, PT ;  /* 0x000000080000780c */ /* 0x040fe40003f86070 */
[----:B------:R-:W-:Y:S01]  /*24390*/  ISETP.GE.U32.AND P5, PT, R0, 0x10, PT ;  /* 0x000000100000780c */ /* 0x000fe20003fa6070 */
[----:B---3--:R-:W0:Y:S02]  /*243a0*/  SHFL.UP PT, R5, R4, 0x1, RZ ;  /* 0x0420000004057989 */ /* 0x008e2400000e00ff */
        /* <DEDUP_REMOVED lines=16> */
[----:B--2---:R-:W-:Y:S02]  /*244b0*/  ISETP.GT.AND P6, PT, R6, UR6, PT ;  /* 0x0000000606007c0c */ /* 0x004fe4000bfc4270 */
[----:B------:R-:W-:-:S11]  /*244c0*/  MOV R3, R6 ;  /* 0x0000000600037202 */ /* 0x000fd60000000f00 */
[----:B------:R-:W-:Y:S05]  /*244d0*/  @P6 BRA `(.L_x_2552) ;  /* 0x00000000009c6947 */ /* 0x000fea0003800000 */
[----:B------:R-:W0:Y:S01]  /*244e0*/  LDC R5, c[0x0][0xc3c] ;  /* 0x00030f00ff057b82 */ /* 0x000e220000000800 */
[----:B------:R-:W-:Y:S01]  /*244f0*/  IMAD.MOV.U32 R6, RZ, RZ, R3 ;  /* 0x000000ffff067224 */ /* 0x000fe200078e0003 */
[----:B------:R-:W-:Y:S01]  /*24500*/  UMOV UR4, URZ ;  /* 0x0000003f00047c82 */ /* 0x000fe20008000000 */
[----:B------:R-:W-:Y:S01]  /*24510*/  ULDC UR7, c[0x0][0xc3c] ;  /* 0x00030f0000077ab9 */ /* 0x000fe20000000800 */
[----:B------:R-:W-:-:S05]  /*24520*/  ULDC UR5, c[0x0][0xc38] ;  /* 0x00030e0000057ab9 */ /* 0x000fca0000000800 */
.L_x_2556:
        /* <DEDUP_REMOVED lines=12> */
.L_x_2555:
[----:B------:R-:W-:Y:S05]  /*245f0*/  BSYNC B0 ;  /* 0x0000000000007941 */ /* 0x000fea0003800000 */
.L_x_2554:
[----:B0----5:R-:W0:Y:S02]  /*24600*/  SHFL.UP PT, R2, R4, 0x1, RZ ;  /* 0x0420000004027989 */ /* 0x021e2400000e00ff */
        /* <DEDUP_REMOVED lines=20> */
.L_x_2552:
[----:B------:R-:W-:-:S05]  /*24750*/  IADD3 R6, -R3, R6, RZ ;  /* 0x0000000603067210 */ /* 0x000fca0007ffe1ff */
        /* <DEDUP_REMOVED lines=19> */
.L_x_2557:
[----:B-12---:R-:W-:Y:S02]  /*24890*/  IMAD.MOV R5, RZ, RZ, -R3 ;  /* 0x000000ffff057224 */ /* 0x006fe400078e0a03 */
[----:B---3--:R-:W-:Y:S01]  /*248a0*/  IMAD R16, R16, UR5, R6 ;  /* 0x0000000510107c24 */ /* 0x008fe2000f8e0206 */
[----:B------:R-:W-:Y:S01]  /*248b0*/  IABS R6, R8 ;  /* 0x0000000800067213 */ /* 0x000fe20000000000 */
[----:B------:R-:W-:Y:S02]  /*248c0*/  IMAD R5, R5, R10, RZ ;  /* 0x0000000a05057224 */ /* 0x000fe400078e02ff */
[----:B------:R-:W-:Y:S01]  /*248d0*/  IMAD.MOV.U32 R2, RZ, RZ, RZ ;  /* 0x000000ffff027224 */ /* 0x000fe200078e00ff */
[----:B------:R-:W-:-:S03]  /*248e0*/  IADD3 R6, RZ, -R6, RZ ;  /* 0x80000006ff067210 */ /* 0x000fc60007ffe0ff */
[----:B------:R-:W-:Y:S01]  /*248f0*/  IMAD.HI.U32 R2, R3, R5, R2 ;  /* 0x0000000503027227 */ /* 0x000fe200078e0002 */
[----:B------:R-:W-:-:S04]  /*24900*/  IADD3 R5, -R16, UR6, RZ ;  /* 0x0000000610057c10 */ /* 0x000fc8000fffe1ff */
        /* <DEDUP_REMOVED lines=23> */
[----:B-1----:R-:W-:-:S06]  /*24a80*/  IADD3 R3, R10, 0xffffffe, RZ ;  /* 0x0ffffffe0a037810 */ /* 0x002fcc0007ffe0ff */
[----:B------:R-:W1:Y:S02]  /*24a90*/  F2I.FTZ.U32.TRUNC.NTZ R3, R3 ;  /* 0x0000000300037305 */ /* 0x000e64000021f000 */
[----:B-1----:R-:W-:-:S04]  /*24aa0*/  IMAD.MOV R2, RZ, RZ, -R3 ;  /* 0x000000ffff027224 */ /* 0x002fc800078e0a03 */
        /* <DEDUP_REMOVED lines=10> */
[----:B------:R-:W-:Y:S01]  /*24b50*/  @!P1 IMAD.IADD R8, R8, 0x1, -R7 ;  /* 0x0000000108089824 */ /* 0x000fe200078e0a07 */
[----:B------:R-:W-:Y:S02]  /*24b60*/  @!P1 IADD3 R2, R2, 0x1, RZ ;  /* 0x0000000102029810 */ /* 0x000fe40007ffe0ff */
[----:B------:R-:W-:Y:S02]  /*24b70*/  ISETP.NE.AND P1, PT, R9, RZ, PT ;  /* 0x000000ff0900720c */ /* 0x000fe40003f25270 */
[----:B------:R-:W-:-:S13]  /*24b80*/  ISETP.GE.U32.AND P0, PT, R8, R7, PT ;  /* 0x000000070800720c */ /* 0x000fda0003f06070 */
[----:B------:R-:W-:-:S04]  /*24b90*/  @P0 VIADD R2, R2, 0x1 ;  /* 0x0000000102020836 */ /* 0x000fc80000000000 */
[----:B------:R-:W-:Y:S01]  /*24ba0*/  @!P2 IMAD.MOV R2, RZ, RZ, -R2 ;  /* 0x000000ffff02a224 */ /* 0x000fe200078e0a02 */
[----:B------:R-:W-:Y:S01]  /*24bb0*/  @!P1 LOP3.LUT R2, RZ, R9, RZ, 0x33, !PT ;  /* 0x00000009ff029212 */ /* 0x000fe200078e33ff */
[----:B------:R-:W-:-:S03]  /*24bc0*/  IMAD.MOV R9, RZ, RZ, -R9 ;  /* 0x000000ffff097224 */ /* 0x000fc600078e0a09 */
[----:B------:R-:W-:Y:S01]  /*24bd0*/  LOP3.LUT R17, RZ, R2, RZ, 0x33, !PT ;  /* 0x00000002ff117212 */ /* 0x000fe200078e33ff */
[----:B------:R-:W-:-:S04]  /*24be0*/  IMAD R18, R2, R9, R5 ;  /* 0x0000000902127224 */ /* 0x000fc800078e0205 */
[----:B------:R-:W-:Y:S01]  /*24bf0*/  IMAD.IADD R17, R4, 0x1, R17 ;  /* 0x0000000104117824 */ /* 0x000fe200078e0211 */
[----:B------:R-:W-:Y:S06]  /*24c00*/  BRA `(.L_x_2558) ;  /* 0x00000000000c7947 */ /* 0x000fec0003800000 */
.L_x_2553:
[----:B------:R-:W-:Y:S01]  /*24c10*/  MOV R17, RZ ;  /* 0x000000ff00117202 */ /* 0x000fe20000000f00 */
[----:B------:R-:W-:Y:S02]  /*24c20*/  IMAD.U32 R16, RZ, RZ, UR6 ;  /* 0x00000006ff107e24 */ /* 0x000fe4000f8e00ff */
[----:B------:R-:W-:-:S07]  /*24c30*/  IMAD.MOV.U32 R18, RZ, RZ, RZ ;  /* 0x000000ffff127224 */ /* 0x000fce00078e00ff */
.L_x_2558:
[----:B------:R-:W-:-:S13]  /*24c40*/  ISETP.NE.AND P0, PT, R0, RZ, PT ;  /* 0x000000ff0000720c */ /* 0x000fda0003f05270 */
[----:B------:R-:W1:Y:S01]  /*24c50*/  @!P0 S2R R3, SR_CgaCtaId ;  /* 0x0000000000038919 */ /* 0x000e620000008800 */
[----:B------:R-:W-:-:S04]  /*24c60*/  @!P0 MOV R0, 0x400 ;  /* 0x0000040000008802 */ /* 0x000fc80000000f00 */
[----:B-1----:R-:W-:-:S05]  /*24c70*/  @!P0 LEA R0, R3, R0, 0x18 ;  /* 0x0000000003008211 */ /* 0x002fca00078ec0ff */
[----:B------:R2:W-:Y:S01]  /*24c80*/  @!P0 STS.128 [R0+0x388d0], R16 ;  /* 0x0388d01000008388 */ /* 0x0005e20000000c00 */
[----:B------:R-:W-:Y:S06]  /*24c90*/  BAR.ARV 0x5, 0x180 ;  /* 0x0146000000007b1d */ /* 0x000fec0000002000 */
.L_x_2551:
        /* <DEDUP_REMOVED lines=18> */
[----:B------:R-:W-:-:S03]  /*24dc0*/  R2P PR, R7, 0x6 ;  /* 0x0000000607007804 */ /* 0x000fc60000000000 */
[----:B------:R-:W-:Y:S01]  /*24dd0*/  IMAD.SHL.U32 R3, R6, 0x40, RZ ;  /* 0x0000004006037824 */ /* 0x000fe200078e00ff */
[----:B------:R-:W-:-:S04]  /*24de0*/  LOP3.LUT R0, R2, 0x400, RZ, 0xc0, !PT ;  /* 0x0000040002007812 */ /* 0x000fc800078ec0ff */
[----:B------:R-:W-:Y:S02]  /*24df0*/  LOP3.LUT R4, R0, 0x1800, R3, 0xf8, !PT ;  /* 0x0000180000047812 */ /* 0x000fe400078ef803 */
[----:B------:R-:W-:Y:S02]  /*24e00*/  SHF.R.U32.HI R3, RZ, 0x1, R7 ;  /* 0x00000001ff037819 */ /* 0x000fe40000011607 */
[----:B------:R-:W-:-:S04]  /*24e10*/  LOP3.LUT R0, R2, 0x380, RZ, 0xc0, !PT ;  /* 0x0000038002007812 */ /* 0x000fc800078ec0ff */
[C---:B------:R-:W-:Y:S02]  /*24e20*/  LOP3.LUT R3, R0.reuse, 0x30, R3, 0xf8, !PT ;  /* 0x0000003000037812 */ /* 0x040fe400078ef803 */
[----:B------:R-:W-:Y:S02]  /*24e30*/  LOP3.LUT R5, R0, 0x10, R7, 0xf8, !PT ;  /* 0x0000001000057812 */ /* 0x000fe400078ef807 */
[----:B------:R-:W-:-:S04]  /*24e40*/  SHF.L.U32 R0, R7, 0x4, RZ ;  /* 0x0000000407007819 */ /* 0x000fc800000006ff */
        /* <DEDUP_REMOVED lines=13> */
[----:B------:R-:W-:-:S05]  /*24f20*/  IMAD.MOV.U32 R3, RZ, RZ, 0x40 ;  /* 0x00000040ff037424 */ /* 0x000fca00078e00ff */
[----:B------:R-:W-:Y:S02]  /*24f30*/  SEL R7, R3, 0xffffffc0, !P2 ;  /* 0xffffffc003077807 */ /* 0x000fe40005000000 */
[----:B------:R-:W-:Y:S01]  /*24f40*/  SEL R3, R4, 0xffffffe0, !P1 ;  /* 0xffffffe004037807 */ /* 0x000fe20004800000 */
[----:B------:R-:W-:Y:S02]  /*24f50*/  IMAD.U32 R4, RZ, RZ, UR4 ;  /* 0x00000004ff047e24 */ /* 0x000fe4000f8e00ff */
[----:B------:R-:W-:Y:S03]  /*24f60*/  STL [R1+0x20], R7 ;  /* 0x0000200701007387 */ /* 0x000fe60000100800 */
[----:B------:R-:W-:Y:S01]  /*24f70*/  IADD3 R2, R4, R2, RZ ;  /* 0x0000000204027210 */ /* 0x000fe20007ffe0ff */
[----:B------:R0:W-:Y:S04]  /*24f80*/  STL [R1+0x1c], R3 ;  /* 0x00001c0301007387 */ /* 0x0001e80000100800 */
[----:B------:R-:W-:Y:S04]  /*24f90*/  STL [R1+0x4], R4 ;  /* 0x0000040401007387 */ /* 0x000fe80000100800 */
        /* <DEDUP_REMOVED lines=11> */
.L_x_2669:
[----:B-12---:R-:W0:Y:S02]  /*25050*/  LDC.64 R2, c[0x0][0xc88] ;  /* 0x00032200ff027b82 */ /* 0x006e240000000a00 */
[----:B0-----:R-:W-:-:S05]  /*25060*/  IMAD.WIDE R2, R19, 0x4, R2 ;  /* 0x0000000413027825 */ /* 0x001fca00078e0202 */
[----:B------:R-:W2:Y:S01]  /*25070*/  LDG.E R13, desc[UR46][R2.64] ;  /* 0x0000002e020d7981 */ /* 0x000ea2000c1e1900 */
[----:B------:R-:W-:Y:S05]  /*25080*/  YIELD ;  /* 0x0000000000007946 */ /* 0x000fea0003800000 */
[----:B------:R-:W-:Y:S01]  /*25090*/  ULDC.64 UR4, c[0x0][0xa28] ;  /* 0x00028a0000047ab9 */ /* 0x000fe20000000a00 */
[----:B----4-:R-:W-:Y:S01]  /*250a0*/  IMAD.MOV.U32 R0, RZ, RZ, RZ ;  /* 0x000000ffff007224 */ /* 0x010fe200078e00ff */
        /* <DEDUP_REMOVED lines=15> */
[----:B------:R-:W-:Y:S01]  /*251a0*/  ISETP.NE.AND.EX P2, PT, RZ, UR5, PT, P2 ;  /* 0x00000005ff007c0c */ /* 0x000fe2000bf45320 */
[----:B---3--:R-:W-:Y:S01]  /*251b0*/  IMAD.MOV.U32 R12, RZ, RZ, RZ ;  /* 0x000000ffff0c7224 */ /* 0x008fe200078e00ff */
[----:B------:R-:W-:Y:S01]  /*251c0*/  ISETP.NE.U32.AND P3, PT, RZ, UR10, PT ;  /* 0x0000000aff007c0c */ /* 0x000fe2000bf65070 */
[----:B------:R2:W-:Y:S01]  /*251d0*/  STL [R1], R10 ;  /* 0x0000000a01007387 */ /* 0x0005e20000100800 */
[----:B------:R-:W-:-:S02]  /*251e0*/  IADD3 R8, P5, R10, UR6, RZ ;  /* 0x000000060a087c10 */ /* 0x000fc4000ffbe0ff */
[C---:B0-----:R-:W-:Y:S01]  /*251f0*/  IADD3 R4, P4, R10.reuse, UR4, RZ ;  /* 0x000000040a047c10 */ /* 0x041fe2000ff9e0ff */
[----:B------:R-:W-:Y:S01]  /*25200*/  STL [R1+0x28], R15 ;  /* 0x0000280f01007387 */ /* 0x000fe20000100800 */
[----:B------:R-:W-:Y:S02]  /*25210*/  ISETP.NE.AND.EX P3, PT, RZ, UR11, PT, P3 ;  /* 0x0000000bff007c0c */ /* 0x000fe4000bf65330 */
[----:B-1----:R-:W-:Y:S02]  /*25220*/  CS2R R2, SRZ ;  /* 0x0000000000027805 */ /* 0x002fe4000001ff00 */
[C---:B------:R-:W-:Y:S02]  /*25230*/  IADD3.X R5, R15.reuse, UR5, RZ, P4, !PT ;  /* 0x000000050f057c10 */ /* 0x040fe4000a7fe4ff */
[----:B------:R-:W-:Y:S02]  /*25240*/  IADD3 R6, P4, R10, UR8, RZ ;  /* 0x000000080a067c10 */ /* 0x000fe4000ff9e0ff */
[----:B------:R-:W-:Y:S01]  /*25250*/  ISETP.NE.U32.AND P0, PT, RZ, UR6, PT ;  /* 0x00000006ff007c0c */ /* 0x000fe2000bf05070 */
[----:B------:R-:W3:Y:S01]  /*25260*/  @P2 LDG.E R2, desc[UR46][R4.64] ;  /* 0x0000002e04022981 */ /* 0x000ee2000c1e1900 */
[----:B------:R-:W-:Y:S01]  /*25270*/  IADD3.X R7, R15, UR9, RZ, P4, !PT ;  /* 0x000000090f077c10 */ /* 0x000fe2000a7fe4ff */
[----:B------:R-:W-:Y:S01]  /*25280*/  ULDC UR4, c[0x0][0x288] ;  /* 0x0000a20000047ab9 */ /* 0x000fe20000000800 */
[----:B------:R-:W-:-:S02]  /*25290*/  ISETP.NE.U32.AND P1, PT, RZ, UR8, PT ;  /* 0x00000008ff007c0c */ /* 0x000fc4000bf25070 */
[----:B------:R-:W-:Y:S02]  /*252a0*/  ISETP.NE.AND.EX P0, PT, RZ, UR7, PT, P0 ;  /* 0x00000007ff007c0c */ /* 0x000fe4000bf05300 */
[----:B--2---:R-:W-:Y:S02]  /*252b0*/  @P3 IADD3 R10, P4, R10, UR10, RZ ;  /* 0x0000000a0a0a3c10 */ /* 0x004fe4000ff9e0ff */
[----:B------:R-:W-:Y:S02]  /*252c0*/  ISETP.NE.AND.EX P1, PT, RZ, UR9, PT, P1 ;  /* 0x00000009ff007c0c */ /* 0x000fe4000bf25310 */
[C---:B------:R-:W-:Y:S02]  /*252d0*/  @P3 IADD3.X R11, R15.reuse, UR11, RZ, P4, !PT ;  /* 0x0000000b0f0b3c10 */ /* 0x040fe4000a7fe4ff */
[----:B------:R-:W-:-:S05]  /*252e0*/  IADD3.X R9, R15, UR7, RZ, P5, !PT ;  /* 0x000000070f097c10 */ /* 0x000fca000affe4ff */
[----:B------:R0:W5:Y:S04]  /*252f0*/  @P0 LDG.E R12, desc[UR46][R8.64] ;  /* 0x0000002e080c0981 */ /* 0x000168000c1e1900 */
[----:B------:R0:W5:Y:S04]  /*25300*/  @P1 LDG.E R3, desc[UR46][R6.64] ;  /* 0x0000002e06031981 */ /* 0x000168000c1e1900 */
[----:B---3--:R1:W-:Y:S02]  /*25310*/  STL [R1+0x44], R2 ;  /* 0x0000440201007387 */ /* 0x0083e40000100800 */
[----:B-1----:R-:W-:Y:S01]  /*25320*/  MOV R2, UR4 ;  /* 0x0000000400027c02 */ /* 0x002fe20008000f00 */
[----:B------:R-:W-:-:S05]  /*25330*/  ULDC.64 UR4, c[0x0][0x418] ;  /* 0x0001060000047ab9 */ /* 0x000fca0000000a00 */
[----:B------:R-:W2:Y:S01]  /*25340*/  @P3 LDG.E R2, desc[UR46][R10.64] ;  /* 0x0000002e0a023981 */ /* 0x000ea2000c1e1900 */
[----:B------:R-:W-:-:S03]  /*25350*/  UISETP.NE.U32.AND UP0, UPT, UR4, URZ, UPT ;  /* 0x0000003f0400728c */ /* 0x000fc6000bf05070 */
[----:B------:R-:W-:Y:S01]  /*25360*/  ULDC UR4, c[0x0][0x424] ;  /* 0x0001090000047ab9 */ /* 0x000fe20000000800 */
[----:B------:R-:W-:-:S03]  /*25370*/  UISETP.NE.AND.EX UP0, UPT, UR5, URZ, UPT, UP0 ;  /* 0x0000003f0500728c */ /* 0x000fc6000bf05300 */
[----:B------:R-:W-:Y:S01]  /*25380*/  ULDC UR5, c[0x0][0x2f0] ;  /* 0x0000bc0000057ab9 */ /* 0x000fe20000000800 */
[----:B------:R-:W-:Y:S01]  /*25390*/  USEL UR4, UR4, 0x1, UP0 ;  /* 0x0000000104047887 */ /* 0x000fe20008000000 */
[----:B--2---:R1:W-:Y:S04]  /*253a0*/  STL [R1+0x48], R2 ;  /* 0x0000480201007387 */ /* 0x0043e80000100800 */
[----:B------:R0:W5:Y:S01]  /*253b0*/  LDL R14, [R1+0x48] ;  /* 0x00004800010e7983 */ /* 0x0001620000100800 */
[----:B------:R-:W-:-:S03]  /*253c0*/  UIMAD UR4, UR4, UR5, URZ ;  /* 0x00000005040472a4 */ /* 0x000fc6000f8e023f */
[----:B------:R-:W-:Y:S02]  /*253d0*/  ULDC UR5, c[0x0][0x348] ;  /* 0x0000d20000057ab9 */ /* 0x000fe40000000800 */
[----:B-1----:R-:W-:Y:S02]  /*253e0*/  IMAD.U32 R2, RZ, RZ, UR5 ;  /* 0x00000005ff027e24 */ /* 0x002fe4000f8e00ff */
[----:B------:R-:W-:Y:S01]  /*253f0*/  IMAD.U32 R10, RZ, RZ, UR4 ;  /* 0x00000004ff0a7e24 */ /* 0x000fe2000f8e00ff */
[----:B0-----:R-:W-:Y:S06]  /*25400*/  @P3 BRA `(.L_x_2560) ;  /* 0x0000000000143947 */ /* 0x001fec0003800000 */
[----:B------:R-:W-:Y:S05]  /*25410*/  @!P2 BRA `(.L_x_2560) ;  /* 0x000000000010a947 */ /* 0x000fea0003800000 */
[----:B------:R-:W2:Y:S04]  /*25420*/  LDG.E R11, desc[UR46][R4.64] ;  /* 0x0000002e040b7981 */ /* 0x000ea8000c1e1900 */
[----:B------:R-:W2:Y:S02]  /*25430*/  LDG.E R4, desc[UR46][R4.64+0x4] ;  /* 0x0000042e04047981 */ /* 0x000ea4000c1e1900 */
[----:B--2--5:R-:W-:-:S05]  /*25440*/  IMAD.IADD R14, R4, 0x1, -R11 ;  /* 0x00000001040e7824 */ /* 0x024fca00078e0a0b */
[----:B------:R0:W-:Y:S02]  /*25450*/  STL [R1+0x48], R14 ;  /* 0x0000480e01007387 */ /* 0x0001e40000100800 */
.L_x_2560:
[----:B-----5:R-:W-:Y:S01]  /*25460*/  IMAD.IADD R4, R12, 0x1, R0 ;  /* 0x000000010c047824 */ /* 0x020fe200078e0200 */
[----:B------:R-:W-:Y:S01]  /*25470*/  ULDC.64 UR4, c[0x0][0xa20] ;  /* 0x0002880000047ab9 */ /* 0x000fe20000000a00 */
[----:B------:R1:W-:Y:S01]  /*25480*/  STL [R1+0x18], R13 ;  /* 0x0000180d01007387 */ /* 0x0003e20000100800 */
[----:B------:R-:W-:-:S03]  /*25490*/  ISETP.NE.U32.AND P2, PT, RZ, UR4, PT ;  /* 0x00000004ff007c0c */ /* 0x000fc6000bf45070 */
[----:B------:R1:W-:Y:S01]  /*254a0*/  STL [R1+0x2c], R4 ;  /* 0x00002c0401007387 */ /* 0x0003e20000100800 */
[----:B------:R-:W-:-:S13]  /*254b0*/  ISETP.NE.AND.EX P2, PT, RZ, UR5, PT, P2 ;  /* 0x00000005ff007c0c */ /* 0x000fda000bf45320 */
[----:B-1----:R-:W-:Y:S05]  /*254c0*/  @!P2 BRA `(.L_x_2561) ;  /* 0x000000000014a947 */ /* 0x002fea0003800000 */
[----:B------:R-:W2:Y:S02]  /*254d0*/  LDL R4, [R1] ;  /* 0x0000000001047983 */ /* 0x000ea40000100800 */
[----:B--2---:R-:W-:-:S04]  /*254e0*/  IADD3 R10, P0, R4, UR4, RZ ;  /* 0x00000004040a7c10 */ /* 0x004fc8000ff1e0ff */
[----:B------:R-:W-:-:S05]  /*254f0*/  IADD3.X R11, R15, UR5, RZ, P0, !PT ;  /* 0x000000050f0b7c10 */ /* 0x000fca00087fe4ff */
[----:B------:R1:W5:Y:S01]  /*25500*/  LDG.E R10, desc[UR46][R10.64] ;  /* 0x0000002e0a0a7981 */ /* 0x000362000c1e1900 */
[----:B------:R-:W-:Y:S05]  /*25510*/  BRA `(.L_x_2562) ;  /* 0x0000000000107947 */ /* 0x000fea0003800000 */
.L_x_2561:
[----:B------:R-:W-:Y:S05]  /*25520*/  @!P0 BRA `(.L_x_2562) ;  /* 0x00000000000c8947 */ /* 0x000fea0003800000 */
[----:B------:R-:W2:Y:S04]  /*25530*/  LDG.E R10, desc[UR46][R8.64] ;  /* 0x0000002e080a7981 */ /* 0x000ea8000c1e1900 */
[----:B------:R-:W2:Y:S02]  /*25540*/  LDG.E R8, desc[UR46][R8.64+0x4] ;  /* 0x0000042e08087981 */ /* 0x000ea4000c1e1900 */
[----:B--2---:R-:W-:-:S07]  /*25550*/  IMAD.IADD R10, R8, 0x1, -R10 ;  /* 0x00000001080a7824 */ /* 0x004fce00078e0a0a */
.L_x_2562:
[----:B------:R-:W2:Y:S01]  /*25560*/  @P1 LDG.E R4, desc[UR46][R6.64] ;  /* 0x0000002e06041981 */ /* 0x000ea2000c1e1900 */
[----:B------:R-:W3:Y:S01]  /*25570*/  LDC R5, c[0x0][0x448] ;  /* 0x00011200ff057b82 */ /* 0x000ee20000000800 */
[----:B-----5:R-:W-:Y:S02]  /*25580*/  IADD3 R0, -R0, R10, RZ ;  /* 0x0000000a00007210 */ /* 0x020fe40007ffe1ff */
[----:B------:R4:W2:Y:S01]  /*25590*/  @P1 LDG.E R6, desc[UR46][R6.64+0x4] ;  /* 0x0000042e06061981 */ /* 0x0008a2000c1e1900 */
[----:B---3--:R-:W-:-:S13]  /*255a0*/  ISETP.NE.AND P0, PT, R5, 0x1, PT ;  /* 0x000000010500780c */ /* 0x008fda0003f05270 */
[----:B----4-:R-:W3:Y:S01]  /*255b0*/  @P0 LDC R7, c[0x0][0x450] ;  /* 0x00011400ff070b82 */ /* 0x010ee20000000800 */
[----:B------:R-:W-:Y:S01]  /*255c0*/  BSSY B0, `(.L_x_2563) ;  /* 0x0000137000007945 */ /* 0x000fe20003800000 */
[----:B--2---:R-:W-:-:S06]  /*255d0*/  @P1 IMAD.IADD R2, R6, 0x1, -R4 ;  /* 0x0000000106021824 */ /* 0x004fcc00078e0a04 */
[----:B------:R-:W2:Y:S01]  /*255e0*/  @P0 LDC R6, c[0x0][0x44c] ;  /* 0x00011300ff060b82 */ /* 0x000ea20000000800 */
[----:B------:R-:W-:-:S04]  /*255f0*/  IMAD.SHL.U32 R4, R17, 0x80, RZ ;  /* 0x0000008011047824 */ /* 0x000fc800078e00ff */
[----:B------:R-:W-:-:S04]  /*25600*/  VIADD R4, R4, 0x7f ;  /* 0x0000007f04047836 */ /* 0x000fc80000000000 */
[----:B------:R-:W-:Y:S02]  /*25610*/  IMAD.MOV.U32 R5, RZ, RZ, R4 ;  /* 0x000000ffff057224 */ /* 0x000fe400078e0004 */
[----:B--2---:R-:W-:-:S04]  /*25620*/  @P0 IMAD.HI.U32 R6, R4, R6, RZ ;  /* 0x0000000604060227 */ /* 0x004fc800078e00ff */
[----:B------:R-:W-:Y:S01]  /*25630*/  IMAD.IADD R4, R0, 0x1, R2 ;  /* 0x0000000100047824 */ /* 0x000fe200078e0202 */
[----:B---3--:R-:W-:-:S04]  /*25640*/  @P0 SHF.R.U32.HI R5, RZ, R7, R6 ;  /* 0x00000007ff050219 */ /* 0x008fc80000011606 */
[C---:B------:R-:W-:Y:S02]  /*25650*/  IADD3 R21, R4.reuse, 0x80, -R14 ;  /* 0x0000008004157810 */ /* 0x040fe40007ffe80e */
[----:B------:R-:W-:-:S03]  /*25660*/  IADD3 R6, R4, 0x7f, RZ ;  /* 0x0000007f04067810 */ /* 0x000fc60007ffe0ff */
[----:B------:R-:W-:Y:S01]  /*25670*/  IMAD.IADD R4, R21, 0x1, R5 ;  /* 0x0000000115047824 */ /* 0x000fe200078e0205 */
[----:B------:R-:W-:-:S04]  /*25680*/  SHF.R.S32.HI R5, RZ, 0x1f, R6 ;  /* 0x0000001fff057819 */ /* 0x000fc80000011406 */
[----:B------:R-:W-:Y:S02]  /*25690*/  LEA.HI R20, R5, R6, RZ, 0x7 ;  /* 0x0000000605147211 */ /* 0x000fe400078f38ff */
[----:B------:R-:W-:-:S04]  /*256a0*/  SHF.R.S32.HI R5, RZ, 0x1f, R4 ;  /* 0x0000001fff057819 */ /* 0x000fc80000011404 */
[----:B------:R-:W-:Y:S02]  /*256b0*/  LEA.HI R4, R5, R4, RZ, 0x7 ;  /* 0x0000000405047211 */ /* 0x000fe400078f38ff */
[----:B------:R-:W-:Y:S02]  /*256c0*/  SHF.R.S32.HI R20, RZ, 0x7, R20 ;  /* 0x00000007ff147819 */ /* 0x000fe40000011414 */
[----:B------:R-:W-:-:S04]  /*256d0*/  SHF.R.S32.HI R4, RZ, 0x7, R4 ;  /* 0x00000007ff047819 */ /* 0x000fc80000011404 */
[----:B------:R-:W-:-:S05]  /*256e0*/  VIMNMX R4, R20, R4, PT ;  /* 0x0000000414047248 */ /* 0x000fca0003fe0100 */
[--C-:B------:R-:W-:Y:S02]  /*256f0*/  IMAD R4, R4, 0x80, -R0.reuse ;  /* 0x0000008004047824 */ /* 0x100fe400078e0a00 */
[----:B------:R-:W-:-:S03]  /*25700*/  IMAD.MOV R0, RZ, RZ, -R0 ;  /* 0x000000ffff007224 */ /* 0x000fc600078e0a00 */
[----:B------:R-:W-:Y:S02]  /*25710*/  VIMNMX R2, R4, R2, PT ;  /* 0x0000000204027248 */ /* 0x000fe40003fe0100 */
[----:B------:R-:W-:-:S04]  /*25720*/  VIMNMX R4, RZ, R0, !PT ;  /* 0x00000000ff047248 */ /* 0x000fc80007fe0100 */
[----:B------:R-:W-:-:S13]  /*25730*/  ISETP.GT.AND P0, PT, R2, R4, PT ;  /* 0x000000040200720c */ /* 0x000fda0003f04270 */
[----:B------:R-:W-:Y:S01]  /*25740*/  @P0 VIADD R0, R2, 0x7f ;  /* 0x0000007f02000836 */ /* 0x000fe20000000000 */
[----:B------:R-:W-:-:S04]  /*25750*/  SHF.R.U32.HI R2, RZ, 0x7, R4 ;  /* 0x00000007ff027819 */ /* 0x000fc80000011604 */
[----:B------:R-:W-:Y:S01]  /*25760*/  @P0 SHF.R.S32.HI R4, RZ, 0x1f, R0 ;  /* 0x0000001fff040819 */ /* 0x000fe20000011400 */
[----:B------:R-:W-:-:S03]  /*25770*/  IMAD.MOV.U32 R8, RZ, RZ, R2 ;  /* 0x000000ffff087224 */ /* 0x000fc600078e0002 */
[----:B------:R-:W-:-:S04]  /*25780*/  @P0 LEA.HI R0, R4, R0, RZ, 0x7 ;  /* 0x0000000004000211 */ /* 0x000fc800078f38ff */
[----:B------:R-:W-:-:S04]  /*25790*/  @P0 SHF.R.S32.HI R8, RZ, 0x7, R0 ;  /* 0x00000007ff080819 */ /* 0x000fc80000011400 */
[----:B------:R-:W-:Y:S02]  /*257a0*/  ISETP.GT.AND P2, PT, R8, R2, PT ;  /* 0x000000020800720c */ /* 0x000fe40003f44270 */
[----:B------:R-:W-:-:S11]  /*257b0*/  PLOP3.LUT P0, PT, PT, PT, PT, 0x80, 0x0 ;  /* 0x000000000000781c */ /* 0x000fd60003f0f070 */
[----:B------:R-:W-:Y:S05]  /*257c0*/  @!P2 BRA `(.L_x_2564) ;  /* 0x000000100058a947 */ /* 0x000fea0003800000 */
[----:B------:R-:W-:Y:S01]  /*257d0*/  UMOV UR4, 0xffffffff ;  /* 0xffffffff00047882 */ /* 0x000fe20000000000 */
[----:B------:R-:W-:Y:S02]  /*257e0*/  SEL R0, R13, RZ, !P1 ;  /* 0x000000ff0d007207 */ /* 0x000fe40004800000 */
[----:B------:R-:W-:Y:S05]  /*257f0*/  BRA.DIV UR4, `(.L_x_2565) ;  /* 0x0000009a041c7947 */ /* 0x000fea000b800000 */
[----:B------:R-:W2:Y:S02]  /*25800*/  S2R R4, SR_TID.X ;  /* 0x0000000000047919 */ /* 0x000ea40000002100 */
[----:B--2---:R-:W-:-:S04]  /*25810*/  SHF.R.U32.HI R4, RZ, 0x5, R4 ;  /* 0x00000005ff047819 */ /* 0x004fc80000011604 */
[----:B------:R-:W-:-:S05]  /*25820*/  LOP3.LUT R4, R4, 0x3, RZ, 0xc0, !PT ;  /* 0x0000000304047812 */ /* 0x000fca00078ec0ff */
[----:B0-----:R0:W2:Y:S02]  /*25830*/  SHFL.IDX PT, R14, R4, RZ, 0x1f ;  /* 0x00001fff040e7589 */ /* 0x0010a400000e0000 */
.L_x_2819:
[----:B--2---:R-:W-:Y:S02]  /*25840*/  ISETP.NE.AND P0, PT, R14, RZ, PT ;  /* 0x000000ff0e00720c */ /* 0x004fe40003f05270 */
[----:B------:R-:W-:-:S11]  /*25850*/  PLOP3.LUT P6, PT, PT, PT, PT, 0x8, 0x0 ;  /* 0x000000000000781c */ /* 0x000fd60003fce170 */
[----:B------:R-:W-:Y:S05]  /*25860*/  @P0 BRA `(.L_x_2566) ;  /* 0x00000000000c0947 */ /* 0x000fea0003800000 */
[----:B------:R-:W-:-:S03]  /*25870*/  UMOV UR4, 0xffffffff ;  /* 0xffffffff00047882 */ /* 0x000fc60000000000 */
[----:B------:R-:W-:Y:S05]  /*25880*/  BRA.DIV UR4, `(.L_x_2567) ;  /* 0x0000009a042c7947 */ /* 0x000fea000b800000 */
[----:B------:R-:W-:-:S13]  /*25890*/  ELECT P6, URZ, PT ;  /* 0x00000000003f782f */ /* 0x000fda00038c0000 */
.L_x_2566:
        /* <DEDUP_REMOVED lines=10> */
.L_x_2822:
[----:B------:R-:W-:Y:S05]  /*25940*/  BSYNC B1 ;  /* 0x0000000000017941 */ /* 0x000fea0003800000 */
.L_x_2568:
[----:B------:R-:W-:Y:S04]  /*25950*/  BSSY B1, `(.L_x_2570) ;  /* 0x0000072000017945 */ /* 0x000fe80003800000 */
[----:B------:R-:W-:Y:S05]  /*25960*/  @!P6 BRA `(.L_x_2571) ;  /* 0x0000000400c0e947 */ /* 0x000fea0003800000 */
[----:B------:R-:W2:Y:S04]  /*25970*/  LDL R6, [R1+0x4] ;  /* 0x0000040001067983 */ /* 0x000ea80000100800 */
[----:B------:R-:W3:Y:S01]  /*25980*/  LDL R7, [R1+0xc] ;  /* 0x00000c0001077983 */ /* 0x000ee20000100800 */
[----:B0-----:R-:W0:Y:S01]  /*25990*/  S2R R5, SR_TID.X ;  /* 0x0000000000057919 */ /* 0x001e220000002100 */
[----:B--2---:R-:W-:Y:S02]  /*259a0*/  IMAD.MOV.U32 R9, RZ, RZ, R6 ;  /* 0x000000ffff097224 */ /* 0x004fe400078e0006 */
[----:B------:R-:W2:Y:S02]  /*259b0*/  LDL R6, [R1+0x14] ;  /* 0x0000140001067983 */ /* 0x000ea40000100800 */
[----:B---3--:R-:W-:Y:S01]  /*259c0*/  IMAD R7, R7, 0x8, R9 ;  /* 0x0000000807077824 */ /* 0x008fe200078e0209 */
[----:B0-----:R-:W-:Y:S01]  /*259d0*/  LOP3.LUT R5, R5, 0x7f, RZ, 0xc0, !PT ;  /* 0x0000007f05057812 */ /* 0x001fe200078ec0ff */
[----:B------:R-:W-:Y:S03]  /*259e0*/  BSSY B2, `(.L_x_2572) ;  /* 0x0000005000027945 */ /* 0x000fe60003800000 */
[----:B------:R-:W-:-:S02]  /*259f0*/  ISETP.NE.AND P1, PT, R5, RZ, PT ;  /* 0x000000ff0500720c */ /* 0x000fc40003f25270 */
[----:B--2---:R-:W-:-:S04]  /*25a00*/  SHF.L.U32 R10, R6, 0x1f, RZ ;  /* 0x0000001f060a7819 */ /* 0x004fc800000006ff */
[----:B------:R-:W0:Y:S02]  /*25a10*/  SYNCS.PHASECHK.TRANS64.TRYWAIT P0, [R7+URZ+0x388a0], R10 ;  /* 0x0388a00a070075a7 */ /* 0x000e24000800017f */
[----:B0-----:R-:W-:Y:S05]  /*25a20*/  @!P0 BRA `(.L_x_2573) ;  /* 0x0000009400fc8947 */ /* 0x001fea0003800000 */
.L_x_2823:
[----:B------:R-:W-:Y:S05]  /*25a30*/  BSYNC B2 ;  /* 0x0000000000027941 */ /* 0x000fea0003800000 */
.L_x_2572:
        /* <DEDUP_REMOVED lines=9> */
.L_x_2575:
[----:B------:R-:W-:Y:S05]  /*25ad0*/  BSYNC B2 ;  /* 0x0000000000027941 */ /* 0x000fea0003800000 */
.L_x_2574:
        /* <DEDUP_REMOVED lines=11> */
[----:B--2---:R-:W-:-:S02]  /*25b90*/  IMAD R9, R4, 0x8000, R6 ;  /* 0x0000800004097824 */ /* 0x004fc400078e0206 */
[----:B------:R-:W-:Y:S02]  /*25ba0*/  VIADD R4, R7, 0x38890 ;  /* 0x0003889007047836 */ /* 0x000fe40000000000 */
[----:B------:R-:W-:-:S07]  /*25bb0*/  VIADD R6, R9, 0x28400 ;  /* 0x0002840009067836 */ /* 0x000fce0000000000 */
.L_x_2576:
        /* <DEDUP_REMOVED lines=12> */
[----:B------:R-:W-:Y:S01]  /*25c80*/  UMOV UR6, 0x0 ;  /* 0x0000000000067882 */ /* 0x000fe20000000000 */
[----:B------:R-:W-:Y:S01]  /*25c90*/  IADD3 R6, R9, 0x2c400, RZ ;  /* 0x0002c40009067810 */ /* 0x000fe20007ffe0ff */
[----:B------:R-:W-:Y:S01]  /*25ca0*/  UMOV UR7, 0x12f00000 ;  /* 0x12f0000000077882 */ /* 0x000fe20000000000 */
[----:B------:R-:W-:-:S15]  /*25cb0*/  R2UR UR10, R12 ;  /* 0x000000000c0a72ca */ /* 0x000fde00000e0000 */
.L_x_2577:
        /* <DEDUP_REMOVED lines=13> */
.L_x_2824:
[----:B------:R-:W-:Y:S05]  /*25d90*/  BSYNC B2 ;  /* 0x0000000000027941 */ /* 0x000fea0003800000 */
.L_x_2578:
[----:B------:R-:W-:Y:S01]  /*25da0*/  BSSY B2, `(.L_x_2580) ;  /* 0x000000b000027945 */ /* 0x000fe20003800000 */
[----:B0-2---:R-:W-:Y:S02]  /*25db0*/  IMAD.MOV.U32 R10, RZ, RZ, 0x0 ;  /* 0x00000000ff0a7424 */ /* 0x005fe400078e00ff */
[----:B-1----:R-:W-:Y:S01]  /*25dc0*/  IMAD.MOV.U32 R11, RZ, RZ, 0x12f00000 ;  /* 0x12f00000ff0b7424 */ /* 0x002fe200078e00ff */
        /* <DEDUP_REMOVED lines=8> */
.L_x_2581:
[----:B------:R-:W-:Y:S05]  /*25e50*/  BSYNC B2 ;  /* 0x0000000000027941 */ /* 0x000fea0003800000 */
.L_x_2580:
        /* <DEDUP_REMOVED lines=8> */
.L_x_2582:
        /* <DEDUP_REMOVED lines=15> */
.L_x_2583:
        /* <DEDUP_REMOVED lines=10> */
.L_x_2571:
[----:B------:R-:W-:Y:S05]  /*26070*/  BSYNC B1 ;  /* 0x0000000000017941 */ /* 0x000fea0003800000 */
.L_x_2570:
        /* <DEDUP_REMOVED lines=13> */
.L_x_2598:
[----:B------:R-:W-:Y:S05]  /*26150*/  YIELD ;  /* 0x0000000000007946 */ /* 0x000fea0003800000 */
[----:B------:R-:W-:Y:S04]  /*26160*/  BSSY B1, `(.L_x_2584) ;  /* 0x0000070000017945 */ /* 0x000fe80003800000 */
[----:B---3--:R-:W-:Y:S05]  /*26170*/  @!P6 BRA `(.L_x_2585) ;  /* 0x0000000400b8e947 */ /* 0x008fea0003800000 */
[----:B------:R-:W3:Y:S04]  /*26180*/  LDL R7, [R1+0x4] ;  /* 0x0000040001077983 */ /* 0x000ee80000100800 */
[----:B--2---:R-:W3:Y:S04]  /*26190*/  LDL R6, [R1+0xc] ;  /* 0x00000c0001067983 */ /* 0x004ee80000100800 */
[----:B------:R-:W2:Y:S01]  /*261a0*/  LDL R5, [R1+0x14] ;  /* 0x0000140001057983 */ /* 0x000ea20000100800 */
[----:B------:R-:W0:Y:S01]  /*261b0*/  S2R R4, SR_TID.X ;  /* 0x0000000000047919 */ /* 0x000e220000002100 */
[----:B------:R-:W-:Y:S01]  /*261c0*/  BSSY B2, `(.L_x_2586) ;  /* 0x0000007000027945 */ /* 0x000fe20003800000 */
[----:B0-----:R-:W-:-:S04]  /*261d0*/  LOP3.LUT R4, R4, 0x7f, RZ, 0xc0, !PT ;  /* 0x0000007f04047812 */ /* 0x001fc800078ec0ff */
[----:B------:R-:W-:Y:S01]  /*261e0*/  ISETP.NE.AND P2, PT, R4, RZ, PT ;  /* 0x000000ff0400720c */ /* 0x000fe20003f45270 */
[----:B---3--:R-:W-:Y:S01]  /*261f0*/  IMAD R8, R6, 0x8, R7 ;  /* 0x0000000806087824 */ /* 0x008fe200078e0207 */
[----:B--2---:R-:W-:-:S04]  /*26200*/  SHF.L.U32 R7, R5, 0x1f, RZ ;  /* 0x0000001f05077819 */ /* 0x004fc800000006ff */
[----:B------:R-:W0:Y:S02]  /*26210*/  SYNCS.PHASECHK.TRANS64.TRYWAIT P1, [R8+URZ+0x388a0], R7 ;  /* 0x0388a007080075a7 */ /* 0x000e24000802017f */
[----:B0-----:R-:W-:Y:S05]  /*26220*/  @!P1 BRA `(.L_x_2587) ;  /* 0x0000009000249947 */ /* 0x001fea0003800000 */
.L_x_2825:
[----:B------:R-:W-:Y:S05]  /*26230*/  BSYNC B2 ;  /* 0x0000000000027941 */ /* 0x000fea0003800000 */
.L_x_2586:
        /* <DEDUP_REMOVED lines=9> */
.L_x_2589:
[----:B------:R-:W-:Y:S05]  /*262d0*/  BSYNC B2 ;  /* 0x0000000000027941 */ /* 0x000fea0003800000 */
.L_x_2588:
        /* <DEDUP_REMOVED lines=11> */
[----:B------:R-:W-:Y:S02]  /*26390*/  VIADD R4, R8, 0x38890 ;  /* 0x0003889008047836 */ /* 0x000fe40000000000 */
[----:B------:R-:W-:-:S08]  /*263a0*/  VIADD R10, R6, 0x28400 ;  /* 0x00028400060a7836 */ /* 0x000fd00000000000 */
.L_x_2590:
        /* <DEDUP_REMOVED lines=16> */
.L_x_2591:
        /* <DEDUP_REMOVED lines=13> */
.L_x_2826:
[----:B------:R-:W-:Y:S05]  /*26580*/  BSYNC B2 ;  /* 0x0000000000027941 */ /* 0x000fea0003800000 */
.L_x_2592:
[----:B------:R-:W-:Y:S01]  /*26590*/  BSSY B2, `(.L_x_2594) ;  /* 0x000000b000027945 */ /* 0x000fe20003800000 */
[----:B------:R-:W-:Y:S01]  /*265a0*/  MOV R10, 0x0 ;  /* 0x00000000000a7802 */ /* 0x000fe20000000f00 */
[----:B-1----:R-:W-:Y:S02]  /*265b0*/  IMAD.MOV.U32 R11, RZ, RZ, 0x12f00000 ;  /* 0x12f00000ff0b7424 */ /* 0x002fe400078e00ff */
        /* <DEDUP_REMOVED lines=8> */
.L_x_2595:
[----:B------:R-:W-:Y:S05]  /*26640*/  BSYNC B2 ;  /* 0x0000000000027941 */ /* 0x000fea0003800000 */
.L_x_2594:
        /* <DEDUP_REMOVED lines=8> */
.L_x_2596:
        /* <DEDUP_REMOVED lines=15> */
.L_x_2597:
        /* <DEDUP_REMOVED lines=10> */
.L_x_2585:
[----:B------:R-:W-:Y:S05]  /*26860*/  BSYNC B1 ;  /* 0x0000000000017941 */ /* 0x000fea0003800000 */
.L_x_2584:
[----:B--2---:R-:W2:Y:S04]  /*26870*/  LDL.LU R4, [R1+0xc] ;  /* 0x00000c0001047983 */ /* 0x004ea80000300800 */
        /* <DEDUP_REMOVED lines=11> */
.L_x_2564:
[----:B------:R-:W-:Y:S05]  /*26930*/  BSYNC B0 ;  /* 0x0000000000007941 */ /* 0x000fea0003800000 */
.L_x_2563:
[----:B------:R-:W4:Y:S01]  /*26940*/  LDC R0, c[0x0][0x448] ;  /* 0x00011200ff007b82 */ /* 0x000f220000000800 */
[----:B------:R-:W-:Y:S07]  /*26950*/  @!P0 WARPSYNC.ALL ;  /* 0x0000000000008948 */ /* 0x000fee0003800000 */
[----:B------:R-:W-:Y:S01]  /*26960*/  @!P0 BAR.SYNC.DEFER_BLOCKING 0xc, 0x180 ;  /* 0x0306000000008b1d */ /* 0x000fe20000010000 */
[----:B----4-:R-:W-:Y:S02]  /*26970*/  ISETP.NE.AND P1, PT, R0, 0x1, PT ;  /* 0x000000010000780c */ /* 0x010fe40003f25270 */
[----:B------:R-:W-:-:S11]  /*26980*/  LEA R0, R17, 0x7f, 0x7 ;  /* 0x0000007f11007811 */ /* 0x000fd600078e38ff */
[----:B------:R-:W4:Y:S08]  /*26990*/  @P1 LDC R2, c[0x0][0x44c] ;  /* 0x00011300ff021b82 */ /* 0x000f300000000800 */
[----:B------:R-:W5:Y:S01]  /*269a0*/  @P1 LDC R3, c[0x0][0x450] ;  /* 0x00011400ff031b82 */ /* 0x000f620000000800 */
[----:B----4-:R-:W-:-:S05]  /*269b0*/  @P1 IMAD.HI.U32 R2, R0, R2, RZ ;  /* 0x0000000200021227 */ /* 0x010fca00078e00ff */
[----:B-----5:R-:W-:-:S05]  /*269c0*/  @P1 SHF.R.U32.HI R0, RZ, R3, R2 ;  /* 0x00000003ff001219 */ /* 0x020fca0000011602 */
[----:B------:R-:W-:-:S05]  /*269d0*/  IMAD.IADD R0, R21, 0x1, R0 ;  /* 0x0000000115007824 */ /* 0x000fca00078e0200 */
[----:B------:R-:W-:-:S04]  /*269e0*/  SHF.R.S32.HI R2, RZ, 0x1f, R0 ;  /* 0x0000001fff027819 */ /* 0x000fc80000011400 */
[----:B------:R-:W-:-:S04]  /*269f0*/  LEA.HI R0, R2, R0, RZ, 0x7 ;  /* 0x0000000002007211 */ /* 0x000fc800078f38ff */
[----:B------:R-:W-:-:S04]  /*26a00*/  SHF.R.S32.HI R0, RZ, 0x7, R0 ;  /* 0x00000007ff007819 */ /* 0x000fc80000011400 */
[----:B--23--:R-:W-:-:S04]  /*26a10*/  VIMNMX R4, R20, R0, PT ;  /* 0x0000000014047248 */ /* 0x00cfc80003fe0100 */
[----:B------:R-:W-:Y:S01]  /*26a20*/  ISETP.GT.AND P0, PT, R4, RZ, PT ;  /* 0x000000ff0400720c */ /* 0x000fe20003f04270 */
[----:B------:R2:W-:-:S12]  /*26a30*/  STL [R1+0x40], R4 ;  /* 0x0000400401007387 */ /* 0x0005d80000100800 */
[----:B--2---:R-:W-:Y:S05]  /*26a40*/  @P0 BRA `(.L_x_2599) ;  /* 0x0000000000440947 */ /* 0x004fea0003800000 */
[----:B------:R-:W2:Y:S02]  /*26a50*/  S2R R4, SR_TID.X ;  /* 0x0000000000047919 */ /* 0x000ea40000002100 */
[----:B--2---:R-:W-:-:S04]  /*26a60*/  LOP3.LUT R4, R4, 0x7f, RZ, 0xc0, !PT ;  /* 0x0000007f04047812 */ /* 0x004fc800078ec0ff */
[----:B------:R-:W-:-:S13]  /*26a70*/  ISETP.NE.AND P0, PT, R4, RZ, PT ;  /* 0x000000ff0400720c */ /* 0x000fda0003f05270 */
[----:B------:R-:W-:Y:S05]  /*26a80*/  @P0 BRA `(.L_x_2600) ;  /* 0x0000003c00180947 */ /* 0x000fea0003800000 */
[----:B------:R-:W2:Y:S01]  /*26a90*/  S2R R2, SR_LANEID ;  /* 0x0000000000027919 */ /* 0x000ea20000000000 */
[----:B------:R-:W-:Y:S01]  /*26aa0*/  VOTEU.ANY UR4, UPT, PT ;  /* 0x0000000000047886 */ /* 0x000fe200038e0100 */
[----:B------:R-:W3:Y:S01]  /*26ab0*/  LDC.64 R4, c[0x0][0xc60] ;  /* 0x00031800ff047b82 */ /* 0x000ee20000000a00 */
[----:B------:R-:W2:Y:S02]  /*26ac0*/  FLO.U32 R0, UR4 ;  /* 0x0000000400007d00 */ /* 0x000ea400080e0000 */
[----:B--2---:R-:W-:-:S06]  /*26ad0*/  ISETP.EQ.U32.AND P0, PT, R0, R2, PT ;  /* 0x000000020000720c */ /* 0x004fcc0003f02070 */
[----:B------:R-:W3:Y:S07]  /*26ae0*/  POPC R2, UR4 ;  /* 0x0000000400027d09 */ /* 0x000eee0008000000 */
[----:B---3--:R-:W2:Y:S04]  /*26af0*/  @P0 ATOMG.E.ADD.STRONG.GPU PT, R2, desc[UR46][R4.64], R2 ;  /* 0x00000002040209a8 */ /* 0x008ea800081ee1ee */
[----:B--2---:R2:W3:Y:S02]  /*26b00*/  SHFL.IDX PT, R2, R2, R0, 0x1f ;  /* 0x00001f0002027589 */ /* 0x0044e400000e0000 */
[----:B--2---:R-:W2:Y:S02]  /*26b10*/  S2R R0, SR_LTMASK ;  /* 0x0000000000007919 */ /* 0x004ea40000003900 */
[----:B--2---:R-:W-:-:S06]  /*26b20*/  LOP3.LUT R0, R0, UR4, RZ, 0xc0, !PT ;  /* 0x0000000400007c12 */ /* 0x004fcc000f8ec0ff */
[----:B------:R-:W3:Y:S02]  /*26b30*/  POPC R0, R0 ;  /* 0x0000000000007309 */ /* 0x000ee40000000000 */
[----:B---3--:R-:W-:Y:S01]  /*26b40*/  IADD3 R16, R2, UR37, R0 ;  /* 0x0000002502107c10 */ /* 0x008fe2000fffe000 */
[----:B------:R-:W-:Y:S06]  /*26b50*/  BRA `(.L_x_2600) ;  /* 0x0000003800e47947 */ /* 0x000fec0003800000 */
.L_x_2599:
        /* <DEDUP_REMOVED lines=12> */
[----:B------:R-:W-:Y:S01]  /*26c20*/  IMAD.U32 R5, RZ, RZ, UR7 ;  /* 0x00000007ff057e24 */ /* 0x000fe2000f8e00ff */
[----:B------:R-:W-:Y:S01]  /*26c30*/  MOV R13, RZ ;  /* 0x000000ff000d7202 */ /* 0x000fe20000000f00 */
[----:B------:R-:W-:Y:S02]  /*26c40*/  IMAD.U32 R7, RZ, RZ, UR9 ;  /* 0x00000009ff077e24 */ /* 0x000fe4000f8e00ff */
[----:B------:R-:W-:-:S02]  /*26c50*/  IMAD.U32 R10, RZ, RZ, UR4 ;  /* 0x00000004ff0a7e24 */ /* 0x000fc4000f8e00ff */
[----:B-1----:R-:W-:Y:S02]  /*26c60*/  IMAD.U32 R11, RZ, RZ, UR5 ;  /* 0x00000005ff0b7e24 */ /* 0x002fe4000f8e00ff */
[----:B------:R-:W-:Y:S02]  /*26c70*/  IMAD.MOV.U32 R8, RZ, RZ, 0x70 ;  /* 0x00000070ff087424 */ /* 0x000fe400078e00ff */
[----:B------:R-:W-:-:S07]  /*26c80*/  IMAD.MOV.U32 R12, RZ, RZ, 0x1 ;  /* 0x00000001ff0c7424 */ /* 0x000fce00078e00ff */
[----:B------:R-:W-:-:S07]  /*26c90*/  LEPC R20, `(.L_x_2602) ;  /* 0x000000001014794e */ /* 0x000fce0000000000 */
[----:B0-2---:R-:W-:Y:S05]  /*26ca0*/  CALL.ABS.NOINC R2 ;  /* 0x0000000002007343 */ /* 0x005fea0003c00000 */
.L_x_2602:
[----:B------:R-:W-:Y:S05]  /*26cb0*/  BSYNC B6 ;  /* 0x0000000000067941 */ /* 0x000fea0003800000 */
.L_x_2601:
[----:B------:R-:W2:Y:S04]  /*26cc0*/  LDL R0, [R1+0x4] ;  /* 0x0000040001007983 */ /* 0x000ea80000100800 */
[----:B------:R-:W3:Y:S01]  /*26cd0*/  LDL.LU R2, [R1+0x24] ;  /* 0x0000240001027983 */ /* 0x000ee20000300800 */
[----:B------:R-:W-:Y:S01]  /*26ce0*/  BSSY B6, `(.L_x_2603) ;  /* 0x0000017000067945 */ /* 0x000fe20003800000 */
[----:B--2---:R-:W-:Y:S01]  /*26cf0*/  VIADD R0, R0, 0x10400 ;  /* 0x0001040000007836 */ /* 0x004fe20000000000 */
[----:B---3--:R-:W-:-:S04]  /*26d00*/  LOP3.LUT R2, R2, 0xfffffffe, RZ, 0xc0, !PT ;  /* 0xfffffffe02027812 */ /* 0x008fc800078ec0ff */
[----:B------:R-:W-:-:S13]  /*26d10*/  LOP3.LUT P0, RZ, R0, 0x3ff, RZ, 0xc0, !PT ;  /* 0x000003ff00ff7812 */ /* 0x000fda000780c0ff */
[----:B------:R-:W-:-:S05]  /*26d20*/  @P0 LOP3.LUT R2, R2, 0x1, RZ, 0xfc, !PT ;  /* 0x0000000102020812 */ /* 0x000fca00078efcff */
        /* <DEDUP_REMOVED lines=12> */
[----:B-1----:R-:W-:Y:S02]  /*26df0*/  IMAD.U32 R11, RZ, RZ, UR5 ;  /* 0x00000005ff0b7e24 */ /* 0x002fe4000f8e00ff */
[----:B------:R-:W-:Y:S02]  /*26e00*/  IMAD.MOV.U32 R8, RZ, RZ, 0x70 ;  /* 0x00000070ff087424 */ /* 0x000fe400078e00ff */
[----:B------:R-:W-:Y:S02]  /*26e10*/  IMAD.MOV.U32 R12, RZ, RZ, 0x1 ;  /* 0x00000001ff0c7424 */ /* 0x000fe400078e00ff */
[----:B------:R-:W-:-:S07]  /*26e20*/  IMAD.MOV.U32 R13, RZ, RZ, RZ ;  /* 0x000000ffff0d7224 */ /* 0x000fce00078e00ff */
[----:B------:R-:W-:-:S07]  /*26e30*/  LEPC R20, `(.L_x_2604) ;  /* 0x000000001014794e */ /* 0x000fce0000000000 */
[----:B0-2---:R-:W-:Y:S05]  /*26e40*/  CALL.ABS.NOINC R2 ;  /* 0x0000000002007343 */ /* 0x005fea0003c00000 */
.L_x_2604:
[----:B------:R-:W-:Y:S05]  /*26e50*/  BSYNC B6 ;  /* 0x0000000000067941 */ /* 0x000fea0003800000 */
.L_x_2603:
[----:B--2---:R-:W2:Y:S01]  /*26e60*/  LDL R2, [R1+0x4] ;  /* 0x0000040001027983 */ /* 0x004ea20000100800 */
        /* <DEDUP_REMOVED lines=10> */
[----:B------:R-:W2:Y:S01]  /*26f10*/  LDC.64 R2, c[0x4][R2] ;  /* 0x0100000002027b82 */ /* 0x000ea20000000a00 */
[----:B------:R-:W-:Y:S01]  /*26f20*/  IMAD.U32 R6, RZ, RZ, UR8 ;  /* 0x00000008ff067e24 */ /* 0x000fe2000f8e00ff */
[----:B------:R-:W-:Y:S01]  /*26f30*/  MOV R8, 0x70 ;  /* 0x0000007000087802 */ /* 0x000fe20000000f00 */
[----:B------:R-:W-:Y:S02]  /*26f40*/  IMAD.U32 R7, RZ, RZ, UR9 ;  /* 0x00000009ff077e24 */ /* 0x000fe4000f8e00ff */
[----:B------:R-:W-:-:S02]  /*26f50*/  IMAD.U32 R10, RZ, RZ, UR4 ;  /* 0x00000004ff0a7e24 */ /* 0x000fc4000f8e00ff */
[----:B-1----:R-:W-:Y:S02]  /*26f60*/  IMAD.U32 R11, RZ, RZ, UR5 ;  /* 0x00000005ff0b7e24 */ /* 0x002fe4000f8e00ff */
[----:B------:R-:W-:Y:S02]  /*26f70*/  IMAD.MOV.U32 R12, RZ, RZ, 0x1 ;  /* 0x00000001ff0c7424 */ /* 0x000fe400078e00ff */
[----:B------:R-:W-:-:S07]  /*26f80*/  IMAD.MOV.U32 R13, RZ, RZ, RZ ;  /* 0x000000ffff0d7224 */ /* 0x000fce00078e00ff */
[----:B------:R-:W-:-:S07]  /*26f90*/  LEPC R20, `(.L_x_2606) ;  /* 0x000000001014794e */ /* 0x000fce0000000000 */
[----:B0-2---:R-:W-:Y:S05]  /*26fa0*/  CALL.ABS.NOINC R2 ;  /* 0x0000000002007343 */ /* 0x005fea0003c00000 */
.L_x_2606:
[----:B------:R-:W-:Y:S05]  /*26fb0*/  BSYNC B6 ;  /* 0x0000000000067941 */ /* 0x000fea0003800000 */
.L_x_2605:
        /* <DEDUP_REMOVED lines=20> */
.L_x_2608:
[----:B------:R-:W-:Y:S05]  /*27100*/  BSYNC B6 ;  /* 0x0000000000067941 */ /* 0x000fea0003800000 */
.L_x_2607:
        /* <DEDUP_REMOVED lines=9> */
[----:B----4-:R2:W3:Y:S02]  /*271a0*/  @P0 LDG.E R9, desc[UR46][R2.64] ;  /* 0x0000002e02090981 */ /* 0x0104e4000c1e1900 */
[----:B--2---:R-:W2:Y:S01]  /*271b0*/  LDC.64 R2, c[0x0][0x418] ;  /* 0x00010600ff027b82 */ /* 0x004ea20000000a00 */
[----:B---3--:R-:W-:Y:S01]  /*271c0*/  SHF.R.S32.HI R10, RZ, 0x1f, R9 ;  /* 0x0000001fff0a7819 */ /* 0x008fe20000011409 */
[----:B------:R3:W-:Y:S01]  /*271d0*/  @P0 STL [R1+0x18], R9 ;  /* 0x0000180901000387 */ /* 0x0007e20000100800 */
[----:B--2---:R-:W-:Y:S01]  /*271e0*/  LOP3.LUT P0, RZ, R2, UR4, RZ, 0xfc, !PT ;  /* 0x0000000402ff7c12 */ /* 0x004fe2000f80fcff */
[----:B------:R-:W-:Y:S02]  /*271f0*/  UMOV UR4, 0xffffffff ;  /* 0xffffffff00047882 */ /* 0x000fe40000000000 */
[----:B------:R3:W-:Y:S01]  /*27200*/  STL [R1+0x28], R10 ;  /* 0x0000280a01007387 */ /* 0x0007e20000100800 */
[----:B------:R-:W-:-:S04]  /*27210*/  LOP3.LUT P0, RZ, R3, UR5, RZ, 0xfc, P0 ;  /* 0x0000000503ff7c12 */ /* 0x000fc8000800fcff */
[----:B------:R-:W-:Y:S01]  /*27220*/  SEL R0, R9, RZ, !P0 ;  /* 0x000000ff09007207 */ /* 0x000fe20004000000 */
[----:B------:R-:W-:Y:S08]  /*27230*/  BRA.DIV UR4, `(.L_x_2609) ;  /* 0x0000008204487947 */ /* 0x000ff0000b800000 */
[----:B------:R-:W2:Y:S02]  /*27240*/  S2R R4, SR_TID.X ;  /* 0x0000000000047919 */ /* 0x000ea40000002100 */
[----:B--2---:R-:W-:-:S04]  /*27250*/  SHF.R.U32.HI R4, RZ, 0x5, R4 ;  /* 0x00000005ff047819 */ /* 0x004fc80000011604 */
[----:B------:R-:W-:-:S05]  /*27260*/  LOP3.LUT R4, R4, 0x3, RZ, 0xc0, !PT ;  /* 0x0000000304047812 */ /* 0x000fca00078ec0ff */
[----:B0-----:R0:W2:Y:S02]  /*27270*/  SHFL.IDX PT, R14, R4, RZ, 0x1f ;  /* 0x00001fff040e7589 */ /* 0x0010a400000e0000 */
.L_x_2829:
[----:B0-----:R-:W4:Y:S01]  /*27280*/  LDL.LU R4, [R1+0x24] ;  /* 0x0000240001047983 */ /* 0x001f220000300800 */
[----:B------:R-:W-:Y:S02]  /*27290*/  PLOP3.LUT P1, PT, PT, PT, PT, 0x8, 0x0 ;  /* 0x000000000000781c */ /* 0x000fe40003f2e170 */
[----:B--2---:R-:W-:Y:S01]  /*272a0*/  ISETP.NE.AND P0, PT, R14, RZ, PT ;  /* 0x000000ff0e00720c */ /* 0x004fe20003f05270 */
[----:B------:R0:W-:Y:S01]  /*272b0*/  STL [R1], R0 ;  /* 0x0000000001007387 */ /* 0x0001e20000100800 */
[----:B----4-:R-:W-:-:S09]  /*272c0*/  LOP3.LUT R4, R4, 0xfffffffe, RZ, 0xc0, !PT ;  /* 0xfffffffe04047812 */ /* 0x010fd200078ec0ff */
[----:B------:R-:W-:-:S05]  /*272d0*/  @P1 LOP3.LUT R4, R4, 0x1, RZ, 0xfc, !PT ;  /* 0x0000000104041812 */ /* 0x000fca00078efcff */
[----:B------:R0:W-:Y:S01]  /*272e0*/  STL [R1+0x24], R4 ;  /* 0x0000240401007387 */ /* 0x0001e20000100800 */
[----:B------:R-:W-:Y:S05]  /*272f0*/  @P0 BRA `(.L_x_2610) ;  /* 0x0000000400a40947 */ /* 0x000fea0003800000 */
[----:B------:R-:W-:-:S03]  /*27300*/  UMOV UR4, 0xffffffff ;  /* 0xffffffff00047882 */ /* 0x000fc60000000000 */
[----:B------:R-:W-:Y:S05]  /*27310*/  BRA.DIV UR4, `(.L_x_2611) ;  /* 0x0000008204447947 */ /* 0x000fea000b800000 */
[----:B------:R-:W-:-:S13]  /*27320*/  ELECT P6, URZ, PT ;  /* 0x00000000003f782f */ /* 0x000fda00038c0000 */
.L_x_2832:
[----:B------:R-:W-:Y:S05]  /*27330*/  @!P6 BRA `(.L_x_2610) ;  /* 0x000000040094e947 */ /* 0x000fea0003800000 */
[----:B0-----:R-:W2:Y:S01]  /*27340*/  LDL R4, [R1+0x40] ;  /* 0x0000400001047983 */ /* 0x001ea20000100800 */
[----:B------:R-:W-:-:S04]  /*27350*/  ISETP.NE.U32.AND P0, PT, R2, RZ, PT ;  /* 0x000000ff0200720c */ /* 0x000fc80003f05070 */
[----:B------:R-:W-:Y:S02]  /*27360*/  ISETP.NE.AND.EX P0, PT, R3, RZ, PT, P0 ;  /* 0x000000ff0300720c */ /* 0x000fe40003f05300 */
[----:B--2---:R-:W-:-:S11]  /*27370*/  IADD3 R4, R4, -0x1, RZ ;  /* 0xffffffff04047810 */ /* 0x004fd60007ffe0ff */
        /* <DEDUP_REMOVED lines=20> */
.L_x_2612:
[----:B---3--:R-:W2:Y:S04]  /*274c0*/  LDL R10, [R1+0x4] ;  /* 0x00000400010a7983 */ /* 0x008ea80000100800 */
[----:B0-----:R-:W2:Y:S04]  /*274d0*/  LDL R0, [R1+0x8] ;  /* 0x0000080001007983 */ /* 0x001ea80000100800 */
[----:B------:R-:W3:Y:S01]  /*274e0*/  LDL R2, [R1+0x10] ;  /* 0x0000100001027983 */ /* 0x000ee20000100800 */
[----:B------:R-:W0:Y:S02]  /*274f0*/  S2R R9, SR_TID.X ;  /* 0x0000000000097919 */ /* 0x000e240000002100 */
[----:B0-----:R-:W-:-:S04]  /*27500*/  LOP3.LUT R9, R9, 0x7f, RZ, 0xc0, !PT ;  /* 0x0000007f09097812 */ /* 0x001fc800078ec0ff */
[----:B------:R-:W-:Y:S01]  /*27510*/  ISETP.NE.AND P1, PT, R9, RZ, PT ;  /* 0x000000ff0900720c */ /* 0x000fe20003f25270 */
[----:B--2---:R-:W-:Y:S01]  /*27520*/  IMAD R0, R0, 0x8, R10 ;  /* 0x0000000800007824 */ /* 0x004fe200078e020a */
[----:B---3--:R-:W-:-:S04]  /*27530*/  SHF.L.U32 R3, R2, 0x1f, RZ ;  /* 0x0000001f02037819 */ /* 0x008fc800000006ff */
[----:B------:R-:W0:Y:S02]  /*27540*/  SYNCS.PHASECHK.TRANS64.TRYWAIT P0, [R0+URZ+0x38880], R3 ;  /* 0x03888003000075a7 */ /* 0x000e24000800017f */
[----:B0-----:R-:W-:Y:S05]  /*27550*/  @!P0 BRA `(.L_x_2613) ;  /* 0x0000007c00d48947 */ /* 0x001fea0003800000 */
.L_x_2833:
[----:B------:R-:W-:Y:S05]  /*27560*/  @P1 BRA `(.L_x_2614) ;  /* 0x00000000001c1947 */ /* 0x000fea0003800000 */
[----:B------:R-:W2:Y:S02]  /*27570*/  S2R R2, SR_TID.X ;  /* 0x0000000000027919 */ /* 0x000ea40000002100 */
[----:B--2---:R-:W-:Y:S02]  /*27580*/  LOP3.LUT R5, R2, 0x1f, RZ, 0xc0, !PT ;  /* 0x0000001f02057812 */ /* 0x004fe400078ec0ff */
[----:B------:R-:W-:Y:S02]  /*27590*/  MOV R2, 0x8000 ;  /* 0x0000800000027802 */ /* 0x000fe40000000f00 */
[----:B------:R-:W-:Y:S02]  /*275a0*/  ISETP.NE.AND P0, PT, R5, RZ, PT ;  /* 0x000000ff0500720c */ /* 0x000fe40003f05270 */
[----:B------:R2:W-:Y:S11]  /*275b0*/  SYNCS.ARRIVE.TRANS64 RZ, [R0+URZ+0x38870], R2 ;  /* 0x0388700200ff79a7 */ /* 0x0005f6000800003f */
[----:B--2---:R-:W-:Y:S05]  /*275c0*/  @!P0 BRA `(.L_x_2614) ;  /* 0x0000000000048947 */ /* 0x004fea0003800000 */
[----:B------:R-:W-:Y:S01]  /*275d0*/  BPT.TRAP 0x1 ;  /* 0x000000040000795c */ /* 0x000fe20000300000 */
.L_x_2614:
        /* <DEDUP_REMOVED lines=13> */
[----:B--2---:R-:W-:Y:S02]  /*276b0*/  IMAD R2, R2, 0x8000, R7 ;  /* 0x0000800002027824 */ /* 0x004fe400078e0207 */
[----:B---3--:R-:W-:-:S03]  /*276c0*/  IMAD R4, R4, 0x80, R6 ;  /* 0x0000008004047824 */ /* 0x008fc600078e0206 */
[----:B------:R-:W-:Y:S02]  /*276d0*/  R2UR UR14, R2 ;  /* 0x00000000020e72ca */ /* 0x000fe400000e0000 */
[----:B----4-:R-:W-:Y:S02]  /*276e0*/  R2UR UR13, R5 ;  /* 0x00000000050d72ca */ /* 0x010fe400000e0000 */
[----:B------:R-:W-:-:S09]  /*276f0*/  R2UR UR11, R4 ;  /* 0x00000000040b72ca */ /* 0x000fd200000e0000 */
        /* <DEDUP_REMOVED lines=8> */
.L_x_2834:
        /* <DEDUP_REMOVED lines=8> */
.L_x_2616:
[----:B------:R-:W3:Y:S04]  /*27800*/  LDL R5, [R1] ;  /* 0x0000000001057983 */ /* 0x000ee80000100800 */
[----:B0-2---:R-:W2:Y:S01]  /*27810*/  LDL.LU R3, [R1+0x24] ;  /* 0x0000240001037983 */ /* 0x005ea20000300800 */
        /* <DEDUP_REMOVED lines=14> */
[----:B---3--:R-:W-:Y:S02]  /*27900*/  R2UR UR13, R5 ;  /* 0x00000000050d72ca */ /* 0x008fe400000e0000 */
[----:B--2---:R-:W-:-:S04]  /*27910*/  LOP3.LUT R3, R3, 0xfffffffe, RZ, 0xc0, !PT ;  /* 0xfffffffe03037812 */ /* 0x004fc800078ec0ff */
[----:B------:R-:W-:-:S07]  /*27920*/  @P0 LOP3.LUT R3, R3, 0x1, RZ, 0xfc, !PT ;  /* 0x0000000103030812 */ /* 0x000fce00078efcff */
[----:B------:R0:W-:Y:S01]  /*27930*/  UTMALDG.4D [UR8], [UR4], desc[UR6] ;  /* 0x00000608040075b4 */ /* 0x0001e20008019000 */
[----:B------:R2:W-:Y:S01]  /*27940*/  STL [R1+0x24], R3 ;  /* 0x0000240301007387 */ /* 0x0005e20000100800 */
[----:B0-----:R-:W-:Y:S01]  /*27950*/  UMOV UR8, UR14 ;  /* 0x0000000e00087c82 */ /* 0x001fe20008000000 */
[----:B------:R-:W-:Y:S02]  /*27960*/  UMOV UR10, UR15 ;  /* 0x0000000f000a7c82 */ /* 0x000fe40008000000 */
[----:B------:R2:W-:Y:S01]  /*27970*/  UTMALDG.4D [UR8], [UR4], desc[UR6] ;  /* 0x00000608040075b4 */ /* 0x0005e20008019000 */
[----:B------:R-:W-:Y:S02]  /*27980*/  NOP ;  /* 0x0000000000007918 */ /* 0x000fe40000000000 */
.L_x_2610:
[----:B------:R-:W4:Y:S04]  /*27990*/  LDL R2, [R1+0x4] ;  /* 0x0000040001027983 */ /* 0x000f280000100800 */
[----:B--2---:R-:W2:Y:S04]  /*279a0*/  LDL.LU R3, [R1+0x44] ;  /* 0x0000440001037983 */ /* 0x004ea80000300800 */
[----:B------:R-:W5:Y:S04]  /*279b0*/  LDL.LU R5, [R1+0x38] ;  /* 0x0000380001057983 */ /* 0x000f680000300800 */
[----:B0-----:R-:W3:Y:S01]  /*279c0*/  LDL.LU R4, [R1+0x4c] ;  /* 0x00004c0001047983 */ /* 0x001ee20000300800 */
[----:B------:R-:W-:Y:S05]  /*279d0*/  WARPSYNC.ALL ;  /* 0x0000000000007948 */ /* 0x000fea0003800000 */
[----:B------:R-:W-:Y:S01]  /*279e0*/  ULDC.64 UR4, c[0x0][0x298] ;  /* 0x0000a60000047ab9 */ /* 0x000fe20000000a00 */
[----:B------:R-:W-:Y:S01]  /*279f0*/  ULDC.64 UR6, c[0x0][0xa00] ;  /* 0x0002800000067ab9 */ /* 0x000fe20000000a00 */
[----:B------:R-:W-:Y:S01]  /*27a00*/  BSSY B6, `(.L_x_2617) ;  /* 0x0000024000067945 */ /* 0x000fe20003800000 */
[----:B------:R-:W-:Y:S01]  /*27a10*/  BAR.SYNC.DEFER_BLOCKING 0x8, 0x180 ;  /* 0x0206000000007b1d */ /* 0x000fe20000010000 */
[----:B------:R-:W-:-:S04]  /*27a20*/  ISETP.NE.U32.AND P0, PT, RZ, UR6, PT ;  /* 0x00000006ff007c0c */ /* 0x000fc8000bf05070 */
[----:B------:R-:W-:Y:S01]  /*27a30*/  ISETP.NE.AND.EX P0, PT, RZ, UR7, PT, P0 ;  /* 0x00000007ff007c0c */ /* 0x000fe2000bf05300 */
[----:B----4-:R-:W-:Y:S01]  /*27a40*/  VIADD R2, R2, 0x20400 ;  /* 0x0002040002027836 */ /* 0x010fe20000000000 */
[----:B--2---:R-:W-:-:S04]  /*27a50*/  SHF.R.S32.HI R0, RZ, 0x1f, R3 ;  /* 0x0000001fff007819 */ /* 0x004fc80000011403 */
[----:B------:R-:W-:Y:S02]  /*27a60*/  LOP3.LUT P1, RZ, R2, 0x3ff, RZ, 0xc0, !PT ;  /* 0x000003ff02ff7812 */ /* 0x000fe4000782c0ff */
[----:B-----5:R-:W-:Y:S01]  /*27a70*/  SEL R5, R5, RZ, !P0 ;  /* 0x000000ff05057207 */ /* 0x020fe20004000000 */
[----:B------:R-:W-:Y:S01]  /*27a80*/  IMAD R0, R0, UR4, RZ ;  /* 0x0000000400007c24 */ /* 0x000fe2000f8e02ff */
[----:B---3--:R-:W-:-:S03]  /*27a90*/  SEL R4, R4, RZ, !P0 ;  /* 0x000000ff04047207 */ /* 0x008fc60004000000 */
[C---:B------:R-:W-:Y:S02]  /*27aa0*/  IMAD R0, R3.reuse, UR5, R0 ;  /* 0x0000000503007c24 */ /* 0x040fe4000f8e0200 */
[----:B------:R-:W-:-:S05]  /*27ab0*/  IMAD.WIDE.U32 R2, R3, UR4, RZ ;  /* 0x0000000403027c25 */ /* 0x000fca000f8e00ff */
[----:B------:R0:W-:Y:S04]  /*27ac0*/  STL.64 [R1+0x50], R2 ;  /* 0x0000500201007387 */ /* 0x0001e80000100a00 */
[----:B------:R2:W-:Y:S04]  /*27ad0*/  STL [R1+0x38], R5 ;  /* 0x0000380501007387 */ /* 0x0005e80000100800 */
[----:B------:R2:W-:Y:S01]  /*27ae0*/  STL [R1+0x58], R4 ;  /* 0x0000580401007387 */ /* 0x0005e20000100800 */
[----:B0-----:R-:W-:Y:S01]  /*27af0*/  IMAD.IADD R2, R3, 0x1, R0 ;  /* 0x0000000103027824 */ /* 0x001fe200078e0200 */
        /* <DEDUP_REMOVED lines=8> */
[----:B------:R-:W-:Y:S01]  /*27b80*/  MOV R4, UR4 ;  /* 0x0000000400047c02 */ /* 0x000fe20008000f00 */
[----:B------:R-:W-:Y:S01]  /*27b90*/  IMAD.U32 R5, RZ, RZ, UR5 ;  /* 0x00000005ff057e24 */ /* 0x000fe2000f8e00ff */
[----:B------:R-:W0:Y:S01]  /*27ba0*/  LDC.64 R2, c[0x4][R2] ;  /* 0x0100000002027b82 */ /* 0x000e220000000a00 */
        /* <DEDUP_REMOVED lines=8> */
[----:B0-----:R-:W-:Y:S05]  /*27c30*/  CALL.ABS.NOINC R2 ;  /* 0x0000000002007343 */ /* 0x001fea0003c00000 */
.L_x_2618:
[----:B------:R-:W-:Y:S05]  /*27c40*/  BSYNC B6 ;  /* 0x0000000000067941 */ /* 0x000fea0003800000 */
.L_x_2617:
[----:B--2---:R-:W2:Y:S01]  /*27c50*/  LDL.LU R5, [R1+0x44] ;  /* 0x0000440001057983 */ /* 0x004ea20000300800 */
[----:B------:R-:W-:Y:S01]  /*27c60*/  ULDC.64 UR4, c[0x0][0x2d8] ;  /* 0x0000b60000047ab9 */ /* 0x000fe20000000a00 */
[----:B------:R-:W0:Y:S01]  /*27c70*/  LDC R8, c[0x0][0x448] ;  /* 0x00011200ff087b82 */ /* 0x000e220000000800 */
[----:B------:R-:W-:Y:S01]  /*27c80*/  ULDC.64 UR6, c[0x0][0x280] ;  /* 0x0000a00000067ab9 */ /* 0x000fe20000000a00 */
[----:B------:R-:W2:Y:S04]  /*27c90*/  LDL.LU.64 R2, [R1+0x50] ;  /* 0x0000500001027983 */ /* 0x000ea80000300a00 */
[----:B------:R-:W3:Y:S04]  /*27ca0*/  LDL.LU R0, [R1+0x4c] ;  /* 0x00004c0001007983 */ /* 0x000ee80000300800 */
[----:B------:R-:W4:Y:S04]  /*27cb0*/  LDL.LU R6, [R1+0x58] ;  /* 0x0000580001067983 */ /* 0x000f280000300800 */
[----:B------:R-:W4:Y:S01]  /*27cc0*/  LDL.LU R4, [R1+0x38] ;  /* 0x0000380001047983 */ /* 0x000f220000300800 */
[----:B------:R-:W1:Y:S01]  /*27cd0*/  S2R R9, SR_TID.X ;  /* 0x0000000000097919 */ /* 0x000e620000002100 */
[----:B0-----:R-:W-:Y:S01]  /*27ce0*/  ISETP.NE.AND P0, PT, R8, 0x1, PT ;  /* 0x000000010800780c */ /* 0x001fe20003f05270 */
[----:B-1----:R-:W-:-:S05]  /*27cf0*/  IMAD.SHL.U32 R9, R9, 0x10, RZ ;  /* 0x0000001009097824 */ /* 0x002fca00078e00ff */
[----:B------:R-:W-:-:S04]  /*27d00*/  LOP3.LUT R9, R9, 0x70, RZ, 0xc0, !PT ;  /* 0x0000007009097812 */ /* 0x000fc800078ec0ff */
        /* <DEDUP_REMOVED lines=12> */
[----:B------:R-:W-:Y:S01]  /*27dd0*/  ULDC.64 UR4, c[0x0][0x2d0] ;  /* 0x0000b40000047ab9 */ /* 0x000fe20000000a00 */
[----:B------:R-:W2:Y:S02]  /*27de0*/  S2R R4, SR_TID.X ;  /* 0x0000000000047919 */ /* 0x000ea40000002100 */
[----:B------:R-:W-:Y:S01]  /*27df0*/  IMAD.IADD R3, R3, 0x1, R0 ;  /* 0x0000000103037824 */ /* 0x000fe200078e0200 */
[----:B0-----:R-:W-:-:S04]  /*27e00*/  LOP3.LUT R5, R5, 0x7f, RZ, 0xc0, !PT ;  /* 0x0000007f05057812 */ /* 0x001fc800078ec0ff */
[----:B------:R-:W-:Y:S02]  /*27e10*/  SHF.R.U32.HI R5, RZ, 0x3, R5 ;  /* 0x00000003ff057819 */ /* 0x000fe40000011605 */
[----:B--2---:R-:W-:-:S04]  /*27e20*/  SHF.L.U32 R4, R4, 0x4, RZ ;  /* 0x0000000404047819 */ /* 0x004fc800000006ff */
[----:B------:R-:W-:Y:S02]  /*27e30*/  LOP3.LUT R4, R5, 0x70, R4, 0xf8, !PT ;  /* 0x0000007005047812 */ /* 0x000fe400078ef804 */
[----:B------:R-:W0:Y:S03]  /*27e40*/  @P0 LDC R5, c[0x0][0x44c] ;  /* 0x00011300ff050b82 */ /* 0x000e260000000800 */
[----:B------:R-:W-:-:S04]  /*27e50*/  IMAD R4, R17, 0x80, R4 ;  /* 0x0000008011047824 */ /* 0x000fc800078e0204 */
[----:B------:R-:W-:Y:S02]  /*27e60*/  IMAD.MOV.U32 R0, RZ, RZ, R4 ;  /* 0x000000ffff007224 */ /* 0x000fe400078e0004 */
        /* <DEDUP_REMOVED lines=8> */
[----:B------:R-:W-:Y:S01]  /*27ef0*/  ULDC.64 UR4, c[0x0][0x2c8] ;  /* 0x0000b20000047ab9 */ /* 0x000fe20000000a00 */
[----:B------:R-:W0:Y:S02]  /*27f00*/  S2R R5, SR_TID.X ;  /* 0x0000000000057919 */ /* 0x000e240000002100 */
        /* <DEDUP_REMOVED lines=8> */
[----:B------:R-:W-:-:S04]  /*27f90*/  IADD3 R3, P2, R6, UR6, RZ ;  /* 0x0000000606037c10 */ /* 0x000fc8000ff5e0ff */
[----:B------:R-:W-:Y:S02]  /*27fa0*/  IADD3.X R2, R7, UR7, R2, P2, !PT ;  /* 0x0000000707027c10 */ /* 0x000fe400097fe402 */
[----:B0-----:R-:W-:-:S04]  /*27fb0*/  SHF.L.U32 R10, R5, 0x4, RZ ;  /* 0x00000004050a7819 */ /* 0x001fc800000006ff */
[----:B------:R-:W-:-:S04]  /*27fc0*/  LOP3.LUT R10, R10, 0x70, RZ, 0xc0, !PT ;  /* 0x000000700a0a7812 */ /* 0x000fc800078ec0ff */
[----:B------:R-:W-:Y:S01]  /*27fd0*/  ISETP.GE.AND P0, PT, R10, UR4, PT ;  /* 0x000000040a007c0c */ /* 0x000fe2000bf06270 */
[----:B------:R-:W-:-:S03]  /*27fe0*/  UMOV UR4, 0xffffffff ;  /* 0xffffffff00047882 */ /* 0x000fc60000000000 */
[----:B-1----:R-:W-:Y:S09]  /*27ff0*/  BRA.DIV UR4, `(.L_x_2619) ;  /* 0x0000007604547947 */ /* 0x002ff2000b800000 */
[----:B------:R-:W0:Y:S02]  /*28000*/  S2R R5, SR_TID.X ;  /* 0x0000000000057919 */ /* 0x000e240000002100 */
[----:B0-----:R-:W-:-:S04]  /*28010*/  LOP3.LUT R5, R5, 0x7f, RZ, 0xc0, !PT ;  /* 0x0000007f05057812 */ /* 0x001fc800078ec0ff */
[----:B------:R-:W-:Y:S02]  /*28020*/  SHF.R.U32.HI R6, RZ, 0x3, R5 ;  /* 0x00000003ff067819 */ /* 0x000fe40000011605 */
[----:B------:R-:W2:Y:S03]  /*28030*/  LDL.LU R5, [R1+0x48] ;  /* 0x0000480001057983 */ /* 0x000ea60000300800 */
[----:B------:R-:W-:Y:S01]  /*28040*/  IMAD R17, R17, 0x80, R6 ;  /* 0x0000008011117824 */ /* 0x000fe200078e0206 */
[----:B------:R-:W-:Y:S03]  /*28050*/  SHFL.IDX PT, R7, R2, 0x1, 0x181f ;  /* 0x00381f0002077f89 */ /* 0x000fe600000e0000 */
[----:B------:R-:W-:Y:S01]  /*28060*/  VIADD R4, R17, 0x10 ;  /* 0x0000001011047836 */ /* 0x000fe20000000000 */
[----:B------:R-:W-:Y:S01]  /*28070*/  SHFL.IDX PT, R6, R3, 0x1, 0x181f ;  /* 0x00381f0003067f89 */ /* 0x000fe200000e0000 */
[----:B--2---:R-:W-:-:S03]  /*28080*/  IMAD R0, R5, R8, RZ ;  /* 0x0000000805007224 */ /* 0x004fc600078e02ff */
[----:B------:R-:W0:Y:S02]  /*28090*/  SHFL.IDX PT, R5, R3, RZ, 0x181f ;  /* 0x00181fff03057589 */ /* 0x000e2400000e0000 */
[-C--:B------:R-:W-:Y:S02]  /*280a0*/  ISETP.GE.AND P2, PT, R4, R0.reuse, PT ;  /* 0x000000000400720c */ /* 0x080fe40003f46270 */
[----:B------:R-:W1:Y:S01]  /*280b0*/  SHFL.IDX PT, R4, R2, RZ, 0x181f ;  /* 0x00181fff02047589 */ /* 0x000e6200000e0000 */
[----:B------:R-:W-:-:S13]  /*280c0*/  ISETP.GE.AND P4, PT, R17, R0, PT ;  /* 0x000000001100720c */ /* 0x000fda0003f86270 */
[----:B0-----:R-:W-:-:S05]  /*280d0*/  @!P4 IADD3 R5, P3, R10, R5, RZ ;  /* 0x000000050a05c210 */ /* 0x001fca0007f7e0ff */
[----:B-1----:R-:W-:-:S05]  /*280e0*/  @!P4 IMAD.X R4, RZ, RZ, R4, P3 ;  /* 0x000000ffff04c224 */ /* 0x002fca00018e0604 */
[----:B------:R-:W-:-:S04]  /*280f0*/  @!P4 LOP3.LUT R5, R5, R4, RZ, 0x3c, !PT ;  /* 0x000000040505c212 */ /* 0x000fc800078e3cff */
[----:B------:R-:W-:-:S04]  /*28100*/  @!P4 LOP3.LUT R4, R5, R4, RZ, 0x3c, !PT ;  /* 0x000000040504c212 */ /* 0x000fc800078e3cff */
[----:B------:R-:W-:-:S05]  /*28110*/  @!P4 LOP3.LUT R5, R5, R4, RZ, 0x3c, !PT ;  /* 0x000000040505c212 */ /* 0x000fca00078e3cff */
[----:B-----5:R-:W-:Y:S04]  /*28120*/  @!P4 LDGSTS.E.BYPASS.LTC128B.128 [R9+0x20400], desc[UR46][R4.64], !P0 ;  /* 0x204000000409cfae */ /* 0x020fe8000c101d6e */
[----:B------:R0:W-:Y:S02]  /*28130*/  @!P4 LDGSTS.E.BYPASS.LTC128B.128 [R9+0x24400], desc[UR46][R4.64+0x80], !P1 ;  /* 0x244000800409cfae */ /* 0x0001e4000c901d6e */
[----:B0-----:R-:W-:Y:S02]  /*28140*/  @!P2 IADD3 R5, P3, R10, R6, RZ ;  /* 0x000000060a05a210 */ /* 0x001fe40007f7e0ff */
[----:B------:R-:W-:Y:S03]  /*28150*/  SHFL.IDX PT, R6, R2, 0x2, 0x181f ;  /* 0x00581f0002067f89 */ /* 0x000fe600000e0000 */
[----:B------:R-:W-:-:S05]  /*28160*/  @!P2 IMAD.X R4, RZ, RZ, R7, P3 ;  /* 0x000000ffff04a224 */ /* 0x000fca00018e0607 */
[----:B------:R-:W-:-:S04]  /*28170*/  @!P2 LOP3.LUT R5, R5, R4, RZ, 0x3c, !PT ;  /* 0x000000040505a212 */ /* 0x000fc800078e3cff */
[----:B------:R-:W-:-:S04]  /*28180*/  @!P2 LOP3.LUT R4, R5, R4, RZ, 0x3c, !PT ;  /* 0x000000040504a212 */ /* 0x000fc800078e3cff */
[----:B------:R-:W-:-:S05]  /*28190*/  @!P2 LOP3.LUT R5, R5, R4, RZ, 0x3c, !PT ;  /* 0x000000040505a212 */ /* 0x000fca00078e3cff */
[----:B------:R-:W-:Y:S04]  /*281a0*/  @!P2 LDGSTS.E.BYPASS.LTC128B.128 [R9+0x20c00], desc[UR46][R4.64], !P0 ;  /* 0x20c000000409afae */ /* 0x000fe8000c101d6e */
[----:B------:R0:W-:Y:S02]  /*281b0*/  @!P2 LDGSTS.E.BYPASS.LTC128B.128 [R9+0x24c00], desc[UR46][R4.64+0x80], !P1 ;  /* 0x24c000800409afae */ /* 0x0001e4000c901d6e */
[----:B0-----:R-:W-:-:S05]  /*281c0*/  VIADD R4, R17, 0x20 ;  /* 0x0000002011047836 */ /* 0x001fca0000000000 */
[----:B------:R-:W-:Y:S02]  /*281d0*/  ISETP.GE.AND P2, PT, R4, R0, PT ;  /* 0x000000000400720c */ /* 0x000fe40003f46270 */
[----:B------:R-:W0:Y:S11]  /*281e0*/  SHFL.IDX PT, R4, R3, 0x2, 0x181f ;  /* 0x00581f0003047f89 */ /* 0x000e3600000e0000 */
[----:B0-----:R-:W-:-:S04]  /*281f0*/  @!P2 IADD3 R5, P3, R10, R4, RZ ;  /* 0x000000040a05a210 */ /* 0x001fc80007f7e0ff */
[----:B------:R-:W-:Y:S02]  /*28200*/  @!P2 IADD3.X R4, RZ, R6, RZ, P3, !PT ;  /* 0x00000006ff04a210 */ /* 0x000fe40001ffe4ff */
[----:B------:R-:W-:Y:S02]  /*28210*/  SHFL.IDX PT, R6, R2, 0x3, 0x181f ;  /* 0x00781f0002067f89 */ /* 0x000fe400000e0000 */
        /* <DEDUP_REMOVED lines=8> */
[----:B0-----:R-:W-:-:S05]  /*282a0*/  @!P2 IADD3 R5, P3, R10, R4, RZ ;  /* 0x000000040a05a210 */ /* 0x001fca0007f7e0ff */
[----:B------:R-:W-:Y:S02]  /*282b0*/  @!P2 IMAD.X R4, RZ, RZ, R6, P3 ;  /* 0x000000ffff04a224 */ /* 0x000fe400018e0606 */
[----:B------:R-:W-:Y:S03]  /*282c0*/  SHFL.IDX PT, R6, R2, 0x4, 0x181f ;  /* 0x00981f0002067f89 */ /* 0x000fe600000e0000 */
        /* <DEDUP_REMOVED lines=29> */
[----:B------:R-:W0:Y:S04]  /*284a0*/  SHFL.IDX PT, R4, R3, 0x6, 0x181f ;  /* 0x00d81f0003047f89 */ /* 0x000e2800000e0000 */
[----:B------:R-:W1:Y:S07]  /*284b0*/  SHFL.IDX PT, R3, R3, 0x7, 0x181f ;  /* 0x00f81f0003037f89 */ /* 0x000e6e00000e0000 */
[----:B0-----:R-:W-:-:S05]  /*284c0*/  @!P2 IADD3 R5, P3, R10, R4, RZ ;  /* 0x000000040a05a210 */ /* 0x001fca0007f7e0ff */
[----:B------:R-:W-:-:S05]  /*284d0*/  @!P2 IMAD.X R4, RZ, RZ, R6, P3 ;  /* 0x000000ffff04a224 */ /* 0x000fca00018e0606 */
[----:B------:R-:W-:-:S04]  /*284e0*/  @!P2 LOP3.LUT R5, R5, R4, RZ, 0x3c, !PT ;  /* 0x000000040505a212 */ /* 0x000fc800078e3cff */
[----:B------:R-:W-:-:S04]  /*284f0*/  @!P2 LOP3.LUT R4, R5, R4, RZ, 0x3c, !PT ;  /* 0x000000040504a212 */ /* 0x000fc800078e3cff */
[----:B------:R-:W-:-:S05]  /*28500*/  @!P2 LOP3.LUT R5, R5, R4, RZ, 0x3c, !PT ;  /* 0x000000040505a212 */ /* 0x000fca00078e3cff */
[----:B------:R-:W-:Y:S04]  /*28510*/  @!P2 LDGSTS.E.BYPASS.LTC128B.128 [R9+0x23400], desc[UR46][R4.64], !P0 ;  /* 0x234000000409afae */ /* 0x000fe8000c101d6e */
[----:B------:R0:W-:Y:S04]  /*28520*/  @!P2 LDGSTS.E.BYPASS.LTC128B.128 [R9+0x27400], desc[UR46][R4.64+0x80], !P1 ;  /* 0x274000800409afae */ /* 0x0001e8000c901d6e */
[----:B01----:R0:W2:Y:S02]  /*28530*/  SHFL.IDX PT, R4, R2, 0x7, 0x181f ;  /* 0x00f81f0002047f89 */ /* 0x0030a400000e0000 */
.L_x_2851:
        /* <DEDUP_REMOVED lines=11> */
.L_x_2621:
[----:B------:R-:W-:Y:S05]  /*285f0*/  BSYNC B0 ;  /* 0x0000000000007941 */ /* 0x000fea0003800000 */
.L_x_2620:
[----:B-1----:R1:W5:Y:S01]  /*28600*/  LDL R9, [R1+0x4] ;  /* 0x0000040001097983 */ /* 0x0023620000100800 */
[----:B------:R-:W-:Y:S01]  /*28610*/  PLOP3.LUT P0, PT, PT, PT, PT, 0x80, 0x0 ;  /* 0x000000000000781c */ /* 0x000fe20003f0f070 */
[----:B------:R-:W-:-:S12]  /*28620*/  NOP ;  /* 0x0000000000007918 */ /* 0x000fd80000000000 */
.L_x_2622:
[----:B0-----:R-:W3:Y:S01]  /*28630*/  LDL R2, [R1+0x4] ;  /* 0x0000040001027983 */ /* 0x001ee20000100800 */
[----:B------:R-:W-:Y:S02]  /*28640*/  PLOP3.LUT P1, PT, P1, P0, PT, 0xa2, 0x0 ;  /* 0x000000000000781c */ /* 0x000fe40000f21472 */
[----:B---3--:R-:W-:-:S08]  /*28650*/  @P0 R2UR P1, UR4, R2 ;  /* 0x00000000020402ca */ /* 0x008fd00000020000 */
[----:B------:R-:W-:-:S05]  /*28660*/  @P0 PLOP3.LUT P0, PT, P1, PT, PT, 0x80, 0x0 ;  /* 0x000000000000081c */ /* 0x000fca0000f0f070 */
[----:B------:R-:W-:Y:S01]  /*28670*/  @!P1 SYNCS.ARRIVE.TRANS64.RED.A0T1 RZ, [UR4+0x38800], RZ ;  /* 0x038800ffffff99a7 */ /* 0x000fe20008200404 */
[----:B------:R-:W-:Y:S07]  /*28680*/  @!P1 ARRIVES.LDGSTSBAR.64.TRANSCNT [UR4+0x38800] ;  /* 0x03880000ff0099b0 */ /* 0x000fee0008000a84 */
[----:B------:R-:W-:Y:S05]  /*28690*/  @P0 BRA.U.ANY `(.L_x_2622) ;  /* 0xfffffffd00e40947 */ /* 0x000fea000393ffff */
[----:B------:R-:W3:Y:S02]  /*286a0*/  LDL.LU R3, [R1+0x5c] ;  /* 0x00005c0001037983 */ /* 0x000ee40000300800 */
[----:B---3--:R-:W-:-:S05]  /*286b0*/  VIADD R3, R3, 0x1 ;  /* 0x0000000103037836 */ /* 0x008fca0000000000 */
[----:B------:R0:W-:Y:S01]  /*286c0*/  STL [R1+0x5c], R3 ;  /* 0x00005c0301007387 */ /* 0x0001e20000100800 */
[----:B------:R-:W-:-:S04]  /*286d0*/  LEA.HI R0, R3, R3, RZ, 0x1 ;  /* 0x0000000303007211 */ /* 0x000fc800078f08ff */
[----:B------:R-:W-:-:S04]  /*286e0*/  LOP3.LUT R0, R0, 0xfffffffe, RZ, 0xc0, !PT ;  /* 0xfffffffe00007812 */ /* 0x000fc800078ec0ff */
[----:B------:R-:W-:-:S04]  /*286f0*/  IADD3 R0, R3, -R0, RZ ;  /* 0x8000000003007210 */ /* 0x000fc80007ffe0ff */
[----:B------:R-:W-:Y:S01]  /*28700*/  SHF.L.U32 R0, R0, 0x1f, RZ ;  /* 0x0000001f00007819 */ /* 0x000fe200000006ff */
[----:B------:R-:W-:Y:S01]  /*28710*/  NOP ;  /* 0x0000000000007918 */ /* 0x000fe20000000000 */
[----:B------:R0:W-:Y:S01]  /*28720*/  SYNCS.ARRIVE.TRANS64.A1T0 RZ, [R2+URZ+0x38800], RZ ;  /* 0x038800ff02ff79a7 */ /* 0x0001e2000810003f */
[----:B------:R-:W-:Y:S01]  /*28730*/  BSSY B0, `(.L_x_2623) ;  /* 0x0000003000007945 */ /* 0x000fe20003800000 */
[----:B------:R-:W3:Y:S03]  /*28740*/  SYNCS.PHASECHK.TRANS64.TRYWAIT P0, [R2+URZ+0x38820], R0 ;  /* 0x03882000020075a7 */ /* 0x000ee6000800017f */
[----:B0--3--:R-:W-:Y:S05]  /*28750*/  @!P0 BRA `(.L_x_2624) ;  /* 0x0000007800548947 */ /* 0x009fea0003800000 */
.L_x_2852:
[----:B------:R-:W-:Y:S05]  /*28760*/  BSYNC B0 ;  /* 0x0000000000007941 */ /* 0x000fea0003800000 */
.L_x_2623:
[----:B0-----:R-:W3:Y:S02]  /*28770*/  LDL R2, [R1+0x40] ;  /* 0x0000400001027983 */ /* 0x001ee40000100800 */
[----:B---3--:R-:W-:-:S13]  /*28780*/  ISETP.GE.AND P0, PT, R2, 0x2, PT ;  /* 0x000000020200780c */ /* 0x008fda0003f06270 */
[----:B------:R-:W-:Y:S05]  /*28790*/  @!P0 BRA `(.L_x_2625) ;  /* 0x0000001000f88947 */ /* 0x000fea0003800000 */
[----:B------:R-:W-:Y:S01]  /*287a0*/  VIADD R3, R2, 0xfffffffe ;  /* 0xfffffffe02037836 */ /* 0x000fe20000000000 */
[----:B------:R0:W5:Y:S04]  /*287b0*/  LDL.LU R0, [R1+0x8] ;  /* 0x0000080001007983 */ /* 0x0001680000300800 */
[----:B------:R0:W5:Y:S02]  /*287c0*/  LDL.LU R2, [R1+0x10] ;  /* 0x0000100001027983 */ /* 0x0001640000300800 */
.L_x_2647:
[----:B--2---:R-:W2:Y:S01]  /*287d0*/  LDL R4, [R1+0x24] ;  /* 0x0000240001047983 */ /* 0x004ea20000100800 */
[----:B-----5:R-:W-:Y:S01]  /*287e0*/  VIADD R5, R0, 0x1 ;  /* 0x0000000100057836 */ /* 0x020fe20000000000 */
[----:B------:R-:W-:Y:S05]  /*287f0*/  YIELD ;  /* 0x0000000000007946 */ /* 0x000fea0003800000 */
[C---:B------:R-:W-:Y:S01]  /*28800*/  ISETP.NE.AND P0, PT, R5.reuse, 0x2, PT ;  /* 0x000000020500780c */ /* 0x040fe20003f05270 */
[----:B------:R-:W-:Y:S03]  /*28810*/  BSSY B0, `(.L_x_2626) ;  /* 0x0000092000007945 */ /* 0x000fe60003800000 */
[----:B---3--:R-:W-:-:S02]  /*28820*/  SEL R10, R5, RZ, P0 ;  /* 0x000000ff050a7207 */ /* 0x008fc40000000000 */
[----:B--2---:R-:W-:Y:S02]  /*28830*/  LOP3.LUT P1, RZ, R4, 0x1, RZ, 0xc0, !PT ;  /* 0x0000000104ff7812 */ /* 0x004fe4000782c0ff */
        /* <DEDUP_REMOVED lines=13> */
[----:B------:R-:W5:Y:S01]  /*28910*/  LDL R11, [R1+0x18] ;  /* 0x00001800010b7983 */ /* 0x000f620000100800 */
        /* <DEDUP_REMOVED lines=9> */
[C---:B-----5:R-:W-:Y:S02]  /*289b0*/  IMAD R6, R11.reuse, UR7, R6 ;  /* 0x000000070b067c24 */ /* 0x060fe4000f8e0206 */
[----:B------:R-:W-:-:S05]  /*289c0*/  IMAD.WIDE.U32 R4, R11, UR6, R4 ;  /* 0x000000060b047c25 */ /* 0x000fca000f8e0004 */
[----:B------:R-:W-:Y:S02]  /*289d0*/  IADD3 R5, R6, R5, RZ ;  /* 0x0000000506057210 */ /* 0x000fe40007ffe0ff */
[----:B------:R-:W-:-:S04]  /*289e0*/  LEA R6, P0, R4, UR4, 0x2 ;  /* 0x0000000404067c11 */ /* 0x000fc8000f8010ff */
[----:B------:R-:W-:-:S05]  /*289f0*/  LEA.HI.X R7, R4, UR5, R5, 0x2, P0 ;  /* 0x0000000504077c11 */ /* 0x000fca00080f1405 */
[----:B------:R-:W3:Y:S04]  /*28a00*/  LDG.E R4, desc[UR46][R6.64] ;  /* 0x0000002e06047981 */ /* 0x000ee8000c1e1900 */
[----:B---3--:R3:W-:Y:S02]  /*28a10*/  STL [R1], R4 ;  /* 0x0000000401007387 */ /* 0x0087e40000100800 */
.L_x_2628:
[----:B------:R-:W4:Y:S01]  /*28a20*/  LDL R5, [R1+0x4] ;  /* 0x0000040001057983 */ /* 0x000f220000100800 */
[----:B---3--:R-:W3:Y:S01]  /*28a30*/  S2R R4, SR_TID.X ;  /* 0x0000000000047919 */ /* 0x008ee20000002100 */
[----:B------:R-:W-:Y:S01]  /*28a40*/  BSSY B1, `(.L_x_2629) ;  /* 0x0000007000017945 */ /* 0x000fe20003800000 */
[----:B---3--:R-:W-:-:S04]  /*28a50*/  LOP3.LUT R4, R4, 0x7f, RZ, 0xc0, !PT ;  /* 0x0000007f04047812 */ /* 0x008fc800078ec0ff */
[----:B------:R-:W-:Y:S01]  /*28a60*/  ISETP.NE.AND P1, PT, R4, RZ, PT ;  /* 0x000000ff0400720c */ /* 0x000fe20003f25270 */
[----:B----4-:R-:W-:Y:S01]  /*28a70*/  IMAD R6, R10, 0x8, R5 ;  /* 0x000000080a067824 */ /* 0x010fe200078e0205 */
[----:B------:R-:W-:-:S04]  /*28a80*/  SHF.L.U32 R5, R9, 0x1f, RZ ;  /* 0x0000001f09057819 */ /* 0x000fc800000006ff */
[----:B------:R-:W3:Y:S02]  /*28a90*/  SYNCS.PHASECHK.TRANS64.TRYWAIT P0, [R6+URZ+0x38880], R5 ;  /* 0x03888005060075a7 */ /* 0x000ee4000800017f */
[----:B---3--:R-:W-:Y:S05]  /*28aa0*/  @!P0 BRA `(.L_x_2630) ;  /* 0x0000007400988947 */ /* 0x008fea0003800000 */
.L_x_2853:
[----:B------:R-:W-:Y:S05]  /*28ab0*/  BSYNC B1 ;  /* 0x0000000000017941 */ /* 0x000fea0003800000 */
.L_x_2629:
        /* <DEDUP_REMOVED lines=9> */
.L_x_2632:
[----:B------:R-:W-:Y:S05]  /*28b50*/  BSYNC B1 ;  /* 0x0000000000017941 */ /* 0x000fea0003800000 */
.L_x_2631:
[----:B--2---:R-:W2:Y:S04]  /*28b60*/  LDL R9, [R1+0x4] ;  /* 0x0000040001097983 */ /* 0x004ea80000100800 */
[----:B------:R-:W2:Y:S04]  /*28b70*/  LDL R4, [R1+0x8] ;  /* 0x0000080001047983 */ /* 0x000ea80000100800 */
        /* <DEDUP_REMOVED lines=8> */
[----:B--2---:R-:W-:-:S02]  /*28c00*/  IMAD R4, R4, 0x8000, R9 ;  /* 0x0000800004047824 */ /* 0x004fc400078e0209 */
[----:B----4-:R-:W-:Y:S01]  /*28c10*/  IMAD R8, R8, 0x80, R7 ;  /* 0x0000008008087824 */ /* 0x010fe200078e0207 */
[----:B------:R-:W-:Y:S01]  /*28c20*/  IADD3 R7, R6, 0x38870, RZ ;  /* 0x0003887006077810 */ /* 0x000fe20007ffe0ff */
[----:B------:R-:W-:-:S09]  /*28c30*/  VIADD R9, R4, 0x10400 ;  /* 0x0001040004097836 */ /* 0x000fd20000000000 */
.L_x_2633:
        /* <DEDUP_REMOVED lines=17> */
.L_x_2634:
        /* <DEDUP_REMOVED lines=14> */
.L_x_2854:
[----:B------:R-:W-:Y:S05]  /*28e30*/  BSYNC B1 ;  /* 0x0000000000017941 */ /* 0x000fea0003800000 */
.L_x_2635:
[----:B------:R-:W-:Y:S01]  /*28e40*/  BSSY B1, `(.L_x_2637) ;  /* 0x000000b000017945 */ /* 0x000fe20003800000 */
[----:B------:R-:W-:Y:S02]  /*28e50*/  IMAD.MOV.U32 R10, RZ, RZ, 0x0 ;  /* 0x00000000ff0a7424 */ /* 0x000fe400078e00ff */
[----:B------:R-:W-:Y:S01]  /*28e60*/  IMAD.MOV.U32 R11, RZ, RZ, 0x14f00000 ;  /* 0x14f00000ff0b7424 */ /* 0x000fe200078e00ff */
[----:B------:R-:W-:Y:S06]  /*28e70*/  @P1 BRA `(.L_x_2638) ;  /* 0x00000000001c1947 */ /* 0x000fec0003800000 */
[----:B------:R-:W4:Y:S01]  /*28e80*/  S2R R7, SR_TID.X ;  /* 0x0000000000077919 */ /* 0x000f220000002100 */
[----:B--23--:R-:W-:-:S04]  /*28e90*/  MOV R5, 0x8000 ;  /* 0x0000800000057802 */ /* 0x00cfc80000000f00 */
[----:B------:R2:W-:Y:S01]  /*28ea0*/  SYNCS.ARRIVE.TRANS64 RZ, [R6+URZ+0x38830], R5 ;  /* 0x0388300506ff79a7 */ /* 0x0005e2000800003f */
[----:B----4-:R-:W-:-:S04]  /*28eb0*/  LOP3.LUT R7, R7, 0x1f, RZ, 0xc0, !PT ;  /* 0x0000001f07077812 */ /* 0x010fc800078ec0ff */
[----:B------:R-:W-:-:S13]  /*28ec0*/  ISETP.NE.AND P0, PT, R7, RZ, PT ;  /* 0x000000ff0700720c */ /* 0x000fda0003f05270 */
[----:B--2---:R-:W-:Y:S05]  /*28ed0*/  @!P0 BRA `(.L_x_2638) ;  /* 0x0000000000048947 */ /* 0x004fea0003800000 */
[----:B------:R-:W-:Y:S01]  /*28ee0*/  BPT.TRAP 0x1 ;  /* 0x000000040000795c */ /* 0x000fe20000300000 */
.L_x_2638:
[----:B------:R-:W-:Y:S05]  /*28ef0*/  BSYNC B1 ;  /* 0x0000000000017941 */ /* 0x000fea0003800000 */
.L_x_2637:
        /* <DEDUP_REMOVED lines=8> */
.L_x_2639:
        /* <DEDUP_REMOVED lines=16> */
.L_x_2640:
        /* <DEDUP_REMOVED lines=11> */
.L_x_2627:
[----:B------:R-:W-:Y:S05]  /*29130*/  BSYNC B0 ;  /* 0x0000000000007941 */ /* 0x000fea0003800000 */
.L_x_2626:
[----:B------:R-:W-:-:S06]  /*29140*/  UISETP.NE.AND UP0, UPT, UR36, 0x3, UPT ;  /* 0x000000032400788c */ /* 0x000fcc000bf05270 */
[----:B------:R-:W-:-:S13]  /*29150*/  PLOP3.LUT P0, PT, PT, PT, UP0, 0x80, 0x0 ;  /* 0x000000000000781c */ /* 0x000fda0003f0f008 */
[----:B------:R-:W-:Y:S05]  /*29160*/  @!P0 BRA `(.L_x_2641) ;  /* 0x0000000000048947 */ /* 0x000fea0003800000 */
[----:B------:R-:W-:Y:S01]  /*29170*/  BPT.TRAP 0x1 ;  /* 0x000000040000795c */ /* 0x000fe20000300000 */
.L_x_2641:
[----:B------:R-:W3:Y:S01]  /*29180*/  LDL R5, [R1+0x4] ;  /* 0x0000040001057983 */ /* 0x000ee20000100800 */
[----:B------:R-:W-:Y:S01]  /*29190*/  IMAD.U32 R4, RZ, RZ, UR38 ;  /* 0x00000026ff047e24 */ /* 0x000fe2000f8e00ff */
[----:B------:R-:W-:Y:S04]  /*291a0*/  BSSY B0, `(.L_x_2642) ;  /* 0x0000007000007945 */ /* 0x000fe80003800000 */
[----:B------:R-:W-:Y:S02]  /*291b0*/  ISETP.NE.AND P1, PT, R4, 0x3, PT ;  /* 0x000000030400780c */ /* 0x000fe40003f25270 */
[----:B------:R-:W-:-:S04]  /*291c0*/  LOP3.LUT R4, R2, 0x1, RZ, 0x3c, !PT ;  /* 0x0000000102047812 */ /* 0x000fc800078e3cff */
[----:B------:R-:W-:Y:S01]  /*291d0*/  SHF.L.U32 R4, R4, 0x1f, RZ ;  /* 0x0000001f04047819 */ /* 0x000fe200000006ff */
[----:B---3--:R-:W-:-:S04]  /*291e0*/  IMAD R20, R0, 0x8, R5 ;  /* 0x0000000800147824 */ /* 0x008fc800078e0205 */
[----:B------:R-:W3:Y:S02]  /*291f0*/  SYNCS.PHASECHK.TRANS64.TRYWAIT P0, [R20+URZ+0x38870], R4 ;  /* 0x03887004140075a7 */ /* 0x000ee4000800017f */
[----:B---3--:R-:W-:Y:S05]  /*29200*/  @!P0 BRA `(.L_x_2643) ;  /* 0x0000006c00e88947 */ /* 0x008fea0003800000 */
.L_x_2855:
[----:B------:R-:W-:Y:S05]  /*29210*/  BSYNC B0 ;  /* 0x0000000000007941 */ /* 0x000fea0003800000 */
.L_x_2642:
[----:B------:R-:W-:Y:S05]  /*29220*/  @!P1 BRA `(.L_x_2644) ;  /* 0x0000000000049947 */ /* 0x000fea0003800000 */
[----:B------:R-:W-:Y:S01]  /*29230*/  BPT.TRAP 0x1 ;  /* 0x000000040000795c */ /* 0x000fe20000300000 */
.L_x_2644:
[----:B------:R-:W-:Y:S02]  /*29240*/  SHF.L.U32 R2, R2, 0x1f, RZ ;  /* 0x0000001f02027819 */ /* 0x000fe400000006ff */
[----:B------:R-:W-:Y:S02]  /*29250*/  SHF.L.U32 R12, R0, 0xf, RZ ;  /* 0x0000000f000c7819 */ /* 0x000fe400000006ff */
[----:B------:R-:W4:Y:S02]  /*29260*/  SYNCS.PHASECHK.TRANS64.TRYWAIT P0, [R20+URZ+0x38860], R2 ;  /* 0x03886002140075a7 */ /* 0x000f24000800017f */
[----:B----4-:R-:W-:Y:S05]  /*29270*/  @!P0 BRA `(.L_x_2645) ;  /* 0x0000006c00e08947 */ /* 0x010fea0003800000 */
.L_x_2856:
        /* <DEDUP_REMOVED lines=8> */
[----:B----4-:R-:W-:Y:S01]  /*29300*/  IMAD.IADD R2, R17, 0x1, R0 ;  /* 0x0000000111027824 */ /* 0x010fe200078e0200 */
        /* <DEDUP_REMOVED lines=37> */
[----:B--2---:R-:W-:Y:S01]  /*29560*/  IMAD.MOV.U32 R14, RZ, RZ, R10 ;  /* 0x000000ffff0e7224 */ /* 0x004fe200078e000a */
[----:B------:R-:W-:Y:S02]  /*29570*/  MOV R15, R11 ;  /* 0x0000000b000f7202 */ /* 0x000fe40000000f00 */
        /* <DEDUP_REMOVED lines=56> */
[----:B------:R-:W-:-:S05]  /*29900*/  IMAD.IADD R17, R11, 0x1, R17 ;  /* 0x000000010b117824 */ /* 0x000fca00078e0211 */
        /* <DEDUP_REMOVED lines=26> */
.L_x_2646:
[----:B------:R-:W4:Y:S01]  /*29ab0*/  S2R R0, SR_TID.X ;  /* 0x0000000000007919 */ /* 0x000f220000002100 */
[----:B--2---:R2:W-:Y:S01]  /*29ac0*/  SYNCS.ARRIVE.TRANS64.A1T0 RZ, [R20+URZ+0x38850], RZ ;  /* 0x038850ff14ff79a7 */ /* 0x0045e2000810003f */
[----:B------:R0:W5:Y:S01]  /*29ad0*/  LDL R2, [R1+0x10] ;  /* 0x0000100001027983 */ /* 0x0001620000100800 */
[----:B----4-:R-:W-:Y:S01]  /*29ae0*/  LOP3.LUT R0, R0, 0x7f, RZ, 0xc0, !PT ;  /* 0x0000007f00007812 */ /* 0x010fe200078ec0ff */
[----:B------:R-:W-:Y:S03]  /*29af0*/  BAR.SYNC.DEFER_BLOCKING 0x2, 0x80 ;  /* 0x0082000000007b1d */ /* 0x000fe60000010000 */
[----:B------:R-:W-:-:S03]  /*29b00*/  ISETP.NE.AND P0, PT, R0, RZ, PT ;  /* 0x000000ff0000720c */ /* 0x000fc60003f05270 */
[----:B------:R0:W5:Y:S10]  /*29b10*/  LDL R0, [R1+0x8] ;  /* 0x0000080001007983 */ /* 0x0001740000100800 */
[----:B--2---:R-:W-:-:S04]  /*29b20*/  @!P0 IADD3 R20, R20, 0x38880, RZ ;  /* 0x0003888014148810 */ /* 0x004fc80007ffe0ff */
[----:B------:R-:W-:-:S04]  /*29b30*/  @!P0 PRMT R20, RZ, 0x654, R20 ;  /* 0x00000654ff148816 */ /* 0x000fc80000000014 */
[----:B------:R0:W-:Y:S01]  /*29b40*/  @!P0 SYNCS.ARRIVE.TRANS64.RED.A1T0 RZ, [R20+URZ], RZ ;  /* 0x000000ff14ff89a7 */ /* 0x0001e2000810043f */
[C---:B------:R-:W-:Y:S01]  /*29b50*/  ISETP.GT.AND P0, PT, R3.reuse, RZ, PT ;  /* 0x000000ff0300720c */ /* 0x040fe20003f04270 */
[----:B------:R-:W-:-:S12]  /*29b60*/  VIADD R3, R3, 0xffffffff ;  /* 0xffffffff03037836 */ /* 0x000fd80000000000 */
[----:B0-----:R-:W-:Y:S05]  /*29b70*/  @P0 BRA `(.L_x_2647) ;  /* 0xffffffec00140947 */ /* 0x001fea000383ffff */
.L_x_2625:
[----:B--2---:R-:W0:Y:S01]  /*29b80*/  S2R R4, SR_TID.X ;  /* 0x0000000000047919 */ /* 0x004e220000002100 */
[----:B------:R-:W-:Y:S01]  /*29b90*/  BSSY B0, `(.L_x_2648) ;  /* 0x0000010000007945 */ /* 0x000fe20003800000 */
[----:B0-----:R-:W-:-:S04]  /*29ba0*/  LOP3.LUT R4, R4, 0x7f, RZ, 0xc0, !PT ;  /* 0x0000007f04047812 */ /* 0x001fc800078ec0ff */
[----:B------:R-:W-:-:S13]  /*29bb0*/  ISETP.NE.AND P0, PT, R4, RZ, PT ;  /* 0x000000ff0400720c */ /* 0x000fda0003f05270 */
[----:B------:R-:W-:Y:S05]  /*29bc0*/  @P0 BRA `(.L_x_2649) ;  /* 0x0000000000300947 */ /* 0x000fea0003800000 */
[----:B-----5:R-:W0:Y:S01]  /*29bd0*/  S2R R2, SR_LANEID ;  /* 0x0000000000027919 */ /* 0x020e220000000000 */
[----:B------:R-:W-:Y:S01]  /*29be0*/  VOTEU.ANY UR4, UPT, PT ;  /* 0x0000000000047886 */ /* 0x000fe200038e0100 */
[----:B------:R-:W2:Y:S01]  /*29bf0*/  LDC.64 R4, c[0x0][0xc60] ;  /* 0x00031800ff047b82 */ /* 0x000ea20000000a00 */
[----:B------:R-:W0:Y:S02]  /*29c00*/  FLO.U32 R0, UR4 ;  /* 0x0000000400007d00 */ /* 0x000e2400080e0000 */
[----:B0-----:R-:W-:-:S06]  /*29c10*/  ISETP.EQ.U32.AND P1, PT, R0, R2, PT ;  /* 0x000000020000720c */ /* 0x001fcc0003f22070 */
[----:B------:R-:W2:Y:S07]  /*29c20*/  POPC R2, UR4 ;  /* 0x0000000400027d09 */ /* 0x000eae0008000000 */
[----:B--2---:R-:W2:Y:S04]  /*29c30*/  @P1 ATOMG.E.ADD.STRONG.GPU PT, R2, desc[UR46][R4.64], R2 ;  /* 0x00000002040219a8 */ /* 0x004ea800081ee1ee */
[----:B--2---:R0:W2:Y:S02]  /*29c40*/  SHFL.IDX PT, R2, R2, R0, 0x1f ;  /* 0x00001f0002027589 */ /* 0x0040a400000e0000 */
[----:B0-----:R-:W0:Y:S02]  /*29c50*/  S2R R0, SR_LTMASK ;  /* 0x0000000000007919 */ /* 0x001e240000003900 */
[----:B0-----:R-:W-:-:S06]  /*29c60*/  LOP3.LUT R0, R0, UR4, RZ, 0xc0, !PT ;  /* 0x0000000400007c12 */ /* 0x001fcc000f8ec0ff */
[----:B------:R-:W2:Y:S02]  /*29c70*/  POPC R0, R0 ;  /* 0x0000000000007309 */ /* 0x000ea40000000000 */
[----:B--2---:R-:W-:-:S07]  /*29c80*/  IADD3 R16, R2, UR37, R0 ;  /* 0x0000002502107c10 */ /* 0x004fce000fffe000 */
.L_x_2649:
[----:B------:R-:W-:Y:S05]  /*29c90*/  BSYNC B0 ;  /* 0x0000000000007941 */ /* 0x000fea0003800000 */
.L_x_2648:
[----:B------:R-:W-:-:S06]  /*29ca0*/  UISETP.NE.AND UP0, UPT, UR36, 0x3, UPT ;  /* 0x000000032400788c */ /* 0x000fcc000bf05270 */
[----:B------:R-:W-:-:S13]  /*29cb0*/  PLOP3.LUT P1, PT, PT, PT, UP0, 0x80, 0x0 ;  /* 0x000000000000781c */ /* 0x000fda0003f2f008 */
[----:B------:R-:W-:Y:S05]  /*29cc0*/  @!P1 BRA `(.L_x_2650) ;  /* 0x0000000000049947 */ /* 0x000fea0003800000 */
[----:B------:R-:W-:Y:S01]  /*29cd0*/  BPT.TRAP 0x1 ;  /* 0x000000040000795c */ /* 0x000fe20000300000 */
.L_x_2650:
[----:B------:R-:W2:Y:S04]  /*29ce0*/  LDL R4, [R1+0x10] ;  /* 0x0000100001047983 */ /* 0x000ea80000100800 */
[----:B------:R-:W4:Y:S04]  /*29cf0*/  LDL R3, [R1+0x4] ;  /* 0x0000040001037983 */ /* 0x000f280000100800 */
[----:B-----5:R-:W4:Y:S01]  /*29d00*/  LDL R2, [R1+0x8] ;  /* 0x0000080001027983 */ /* 0x020f220000100800 */
[----:B------:R-:W-:Y:S01]  /*29d10*/  IMAD.U32 R0, RZ, RZ, UR38 ;  /* 0x00000026ff007e24 */ /* 0x000fe2000f8e00ff */
[----:B------:R-:W-:Y:S04]  /*29d20*/  BSSY B0, `(.L_x_2651) ;  /* 0x0000007000007945 */ /* 0x000fe80003800000 */
[----:B------:R-:W-:-:S02]  /*29d30*/  ISETP.NE.AND P2, PT, R0, 0x3, PT ;  /* 0x000000030000780c */ /* 0x000fc40003f45270 */
[----:B--2---:R-:W-:-:S04]  /*29d40*/  LOP3.LUT R0, R4, 0x1, RZ, 0x3c, !PT ;  /* 0x0000000104007812 */ /* 0x004fc800078e3cff */
[----:B------:R-:W-:Y:S01]  /*29d50*/  SHF.L.U32 R0, R0, 0x1f, RZ ;  /* 0x0000001f00007819 */ /* 0x000fe200000006ff */
[----:B----4-:R-:W-:-:S04]  /*29d60*/  IMAD R18, R2, 0x8, R3 ;  /* 0x0000000802127824 */ /* 0x010fc800078e0203 */
[----:B------:R-:W0:Y:S02]  /*29d70*/  SYNCS.PHASECHK.TRANS64.TRYWAIT P1, [R18+URZ+0x38870], R0 ;  /* 0x03887000120075a7 */ /* 0x000e24000802017f */
[----:B0-----:R-:W-:Y:S05]  /*29d80*/  @!P1 BRA `(.L_x_2652) ;  /* 0x0000006400309947 */ /* 0x001fea0003800000 */
.L_x_2857:
[----:B------:R-:W-:Y:S05]  /*29d90*/  BSYNC B0 ;  /* 0x0000000000007941 */ /* 0x000fea0003800000 */
.L_x_2651:
[----:B------:R-:W-:Y:S05]  /*29da0*/  @!P2 BRA `(.L_x_2653) ;  /* 0x000000000004a947 */ /* 0x000fea0003800000 */
[----:B------:R-:W-:Y:S01]  /*29db0*/  BPT.TRAP 0x1 ;  /* 0x000000040000795c */ /* 0x000fe20000300000 */
.L_x_2653:
[----:B0-----:R-:W2:Y:S02]  /*29dc0*/  LDL R0, [R1+0x10] ;  /* 0x0000100001007983 */ /* 0x001ea40000100800 */
[----:B--2---:R-:W-:-:S04]  /*29dd0*/  SHF.L.U32 R0, R0, 0x1f, RZ ;  /* 0x0000001f00007819 */ /* 0x004fc800000006ff */
[----:B------:R-:W0:Y:S02]  /*29de0*/  SYNCS.PHASECHK.TRANS64.TRYWAIT P1, [R18+URZ+0x38860], R0 ;  /* 0x03886000120075a7 */ /* 0x000e24000802017f */
[----:B0-----:R-:W-:Y:S05]  /*29df0*/  @!P1 BRA `(.L_x_2654) ;  /* 0x0000006400289947 */ /* 0x001fea0003800000 */
.L_x_2858:
[----:B------:R-:W2:Y:S04]  /*29e00*/  LDL R3, [R1+0x8] ;  /* 0x0000080001037983 */ /* 0x000ea80000100800 */
[----:B------:R-:W0:Y:S04]  /*29e10*/  LDL R2, [R1+0x34] ;  /* 0x0000340001027983 */ /* 0x000e280000100800 */
[----:B---3--:R-:W3:Y:S04]  /*29e20*/  LDL R12, [R1+0x4] ;  /* 0x00000400010c7983 */ /* 0x008ee80000100800 */
[----:B------:R-:W4:Y:S04]  /*29e30*/  LDL R17, [R1+0x20] ;  /* 0x0000200001117983 */ /* 0x000f280000100800 */
[----:B------:R-:W5:Y:S01]  /*29e40*/  LDL R13, [R1+0x30] ;  /* 0x00003000010d7983 */ /* 0x000f620000100800 */
[----:B------:R-:W-:Y:S05]  /*29e50*/  WARPSYNC.ALL ;  /* 0x0000000000007948 */ /* 0x000fea0003800000 */
[----:B--2---:R-:W-:-:S05]  /*29e60*/  IMAD.SHL.U32 R3, R3, 0x8000, RZ ;  /* 0x0000800003037824 */ /* 0x004fca00078e00ff */
[----:B0-----:R-:W-:-:S05]  /*29e70*/  LOP3.LUT R0, R3, R2, RZ, 0xfc, !PT ;  /* 0x0000000203007212 */ /* 0x001fca00078efcff */
[----:B---3--:R-:W-:-:S05]  /*29e80*/  IMAD.IADD R0, R12, 0x1, R0 ;  /* 0x000000010c007824 */ /* 0x008fca00078e0200 */
[----:B------:R-:W0:Y:S01]  /*29e90*/  LDSM.16.MT88.4 R4, [R0+0x10400] ;  /* 0x010400000004783b */ /* 0x000e220000004200 */
[----:B----4-:R-:W-:Y:S02]  /*29ea0*/  IADD3 R2, R17, R0, RZ ;  /* 0x0000000011027210 */ /* 0x010fe40007ffe0ff */
[----:B-----5:R-:W-:Y:S02]  /*29eb0*/  LOP3.LUT R3, R3, R13, RZ, 0xfc, !PT ;  /* 0x0000000d03037212 */ /* 0x020fe400078efcff */
[C-C-:B0-----:R-:W-:Y:S02]  /*29ec0*/  PRMT R8, R4.reuse, 0x6420, R5.reuse ;  /* 0x0000642004087816 */ /* 0x141fe40000000005 */
[----:B------:R-:W-:Y:S02]  /*29ed0*/  PRMT R9, R4, 0x7531, R5 ;  /* 0x0000753104097816 */ /* 0x000fe40000000005 */
[C-C-:B------:R-:W-:Y:S02]  /*29ee0*/  PRMT R10, R6.reuse, 0x6420, R7.reuse ;  /* 0x00006420060a7816 */ /* 0x140fe40000000007 */
[----:B------:R-:W-:-:S02]  /*29ef0*/  PRMT R11, R6, 0x7531, R7 ;  /* 0x00007531060b7816 */ /* 0x000fc40000000007 */
[----:B------:R-:W0:Y:S01]  /*29f00*/  LDSM.16.MT88.4 R4, [R2+0x10400] ;  /* 0x010400000204783b */ /* 0x000e220000004200 */
[----:B------:R-:W-:-:S05]  /*29f10*/  IMAD.IADD R3, R12, 0x1, R3 ;  /* 0x000000010c037824 */ /* 0x000fca00078e0203 */
[----:B------:R0:W-:Y:S02]  /*29f20*/  STSM.16.M88.4 [R3+0x400], R8 ;  /* 0x0004000803007844 */ /* 0x0001e40000000200 */
        /* <DEDUP_REMOVED lines=17> */
[----:B------:R-:W2:Y:S04]  /*2a040*/  LDSM.16.MT88.4 R4, [R0+0x11400] ;  /* 0x011400000004783b */ /* 0x000ea80000004200 */
        /* <DEDUP_REMOVED lines=16> */
[----:B------:R-:W2:Y:S01]  /*2a150*/  LDSM.16.MT88.4 R4, [R0+0x15400] ;  /* 0x015400000004783b */ /* 0x000ea20000004200 */
[----:B0-----:R-:W-:Y:S01]  /*2a160*/  IMAD.MOV.U32 R10, RZ, RZ, R14 ;  /* 0x000000ffff0a7224 */ /* 0x001fe200078e000e */
[----:B------:R-:W-:Y:S02]  /*2a170*/  MOV R11, R15 ;  /* 0x0000000f000b7202 */ /* 0x000fe40000000f00 */
        /* <DEDUP_REMOVED lines=13> */
[----:B------:R-:W2:Y:S01]  /*2a250*/  LDSM.16.MT88.4 R4, [R0+0x12400] ;  /* 0x012400000004783b */ /* 0x000ea20000004200 */
        /* <DEDUP_REMOVED lines=59> */
.L_x_2655:
[----:B------:R-:W3:Y:S01]  /*2a610*/  LDL.LU R0, [R1+0x8] ;  /* 0x0000080001007983 */ /* 0x000ee20000300800 */
[----:B0-----:R0:W-:Y:S03]  /*2a620*/  SYNCS.ARRIVE.TRANS64.A1T0 RZ, [R18+URZ+0x38850], RZ ;  /* 0x038850ff12ff79a7 */ /* 0x0011e6000810003f */
[----:B--2---:R-:W2:Y:S01]  /*2a630*/  LDL.LU R3, [R1+0x10] ;  /* 0x0000100001037983 */ /* 0x004ea20000300800 */
[----:B0-----:R-:W-:-:S04]  /*2a640*/  @!P0 IADD3 R18, R18, 0x38880, RZ ;  /* 0x0003888012128810 */ /* 0x001fc80007ffe0ff */
[----:B------:R-:W-:Y:S01]  /*2a650*/  @!P0 PRMT R18, RZ, 0x654, R18 ;  /* 0x00000654ff128816 */ /* 0x000fe20000000012 */
[----:B------:R-:W-:Y:S06]  /*2a660*/  BAR.SYNC.DEFER_BLOCKING 0x2, 0x80 ;  /* 0x0082000000007b1d */ /* 0x000fec0000010000 */
[----:B------:R0:W-:Y:S01]  /*2a670*/  @!P0 SYNCS.ARRIVE.TRANS64.RED.A1T0 RZ, [R18+URZ], RZ ;  /* 0x000000ff12ff89a7 */ /* 0x0001e2000810043f */
[----:B---3--:R-:W-:-:S05]  /*2a680*/  VIADD R0, R0, 0x1 ;  /* 0x0000000100007836 */ /* 0x008fca0000000000 */
[----:B------:R-:W-:-:S04]  /*2a690*/  ISETP.NE.AND P0, PT, R0, 0x2, PT ;  /* 0x000000020000780c */ /* 0x000fc80003f05270 */
[----:B------:R-:W-:Y:S02]  /*2a6a0*/  SEL R2, RZ, 0x1, P0 ;  /* 0x00000001ff027807 */ /* 0x000fe40000000000 */
[----:B------:R-:W-:Y:S02]  /*2a6b0*/  SEL R0, R0, RZ, P0 ;  /* 0x000000ff00007207 */ /* 0x000fe40000000000 */
[----:B--2---:R-:W-:-:S03]  /*2a6c0*/  LOP3.LUT R3, R3, R2, RZ, 0x3c, !PT ;  /* 0x0000000203037212 */ /* 0x004fc600078e3cff */
[----:B------:R0:W-:Y:S04]  /*2a6d0*/  STL [R1+0x8], R0 ;  /* 0x0000080001007387 */ /* 0x0001e80000100800 */
[----:B------:R0:W-:Y:S02]  /*2a6e0*/  STL [R1+0x10], R3 ;  /* 0x0000100301007387 */ /* 0x0001e40000100800 */
.L_x_2600:
[----:B0-----:R-:W2:Y:S02]  /*2a6f0*/  LDL R0, [R1+0x24] ;  /* 0x0000240001007983 */ /* 0x001ea40000100800 */
[----:B--2---:R-:W-:-:S13]  /*2a700*/  LOP3.LUT P0, RZ, R0, 0x2, RZ, 0xc0, !PT ;  /* 0x0000000200ff7812 */ /* 0x004fda000780c0ff */
[----:B------:R-:W-:Y:S05]  /*2a710*/  @!P0 BRA `(.L_x_2656) ;  /* 0x0000000000288947 */ /* 0x000fea0003800000 */
[----:B------:R-:W-:Y:S05]  /*2a720*/  WARPSYNC.ALL ;  /* 0x0000000000007948 */ /* 0x000fea0003800000 */
[----:B------:R-:W0:Y:S08]  /*2a730*/  S2UR UR5, SR_CgaCtaId ;  /* 0x00000000000579c3 */ /* 0x000e300000008800 */
[----:B------:R-:W-:Y:S06]  /*2a740*/  BAR.SYNC.DEFER_BLOCKING 0x5, 0x180 ;  /* 0x0146000000007b1d */ /* 0x000fec0000010000 */
[----:B------:R-:W-:-:S02]  /*2a750*/  UMOV UR4, 0x400 ;  /* 0x0000040000047882 */ /* 0x000fc40000000000 */
[----:B0-----:R-:W-:-:S06]  /*2a760*/  ULEA UR4, UR5, UR4, 0x18 ;  /* 0x0000000405047291 */ /* 0x001fcc000f8ec03f */
[----:B------:R-:W-:-:S05]  /*2a770*/  IMAD.U32 R0, RZ, RZ, UR4 ;  /* 0x00000004ff007e24 */ /* 0x000fca000f8e00ff */
[----:B------:R4:W0:Y:S04]  /*2a780*/  LDS.128 R16, [R0+0x388d0] ;  /* 0x0388d00000107984 */ /* 0x0008280000000c00 */
[----:B------:R4:W-:Y:S01]  /*2a790*/  STL [R1+0x4], R0 ;  /* 0x0000040001007387 */ /* 0x0009e20000100800 */
[----:B------:R-:W-:Y:S06]  /*2a7a0*/  BAR.ARV 0x4, 0x180 ;  /* 0x0106000000007b1d */ /* 0x000fec0000002000 */
[----:B------:R-:W-:Y:S05]  /*2a7b0*/  BRA `(.L_x_2657) ;  /* 0x0000000800dc7947 */ /* 0x000fea0003800000 */
.L_x_2656:
[----:B------:R-:W0:Y:S01]  /*2a7c0*/  S2R R0, SR_TID.X ;  /* 0x0000000000007919 */ /* 0x000e220000002100 */
[----:B------:R-:W-:Y:S01]  /*2a7d0*/  UMOV UR4, 0xffffffff ;  /* 0xffffffff00047882 */ /* 0x000fe20000000000 */
[----:B0-----:R-:W-:-:S04]  /*2a7e0*/  LOP3.LUT R6, R0, 0x1f, RZ, 0xc0, !PT ;  /* 0x0000001f00067812 */ /* 0x001fc800078ec0ff */
[----:B------:R-:W-:Y:S01]  /*2a7f0*/  ISETP.NE.AND P0, PT, R6, 0x1f, PT ;  /* 0x0000001f0600780c */ /* 0x000fe20003f05270 */
[----:B------:R-:W-:-:S12]  /*2a800*/  BRA.DIV UR4, `(.L_x_2658) ;  /* 0x0000005a04b87947 */ /* 0x000fd8000b800000 */
[----:B------:R-:W-:Y:S01]  /*2a810*/  IMAD.IADD R0, R19, 0x1, R6 ;  /* 0x0000000113007824 */ /* 0x000fe200078e0206 */
[----:B------:R-:W-:-:S04]  /*2a820*/  ULDC UR4, c[0x0][0xc3c] ;  /* 0x00030f0000047ab9 */ /* 0x000fc80000000800 */
[----:B------:R-:W-:-:S13]  /*2a830*/  ISETP.GE.OR P1, PT, R0, UR4, !P0 ;  /* 0x0000000400007c0c */ /* 0x000fda000c726670 */
[----:B------:R-:W0:Y:S02]  /*2a840*/  @!P1 LDC.64 R2, c[0x0][0xc80] ;  /* 0x00032000ff029b82 */ /* 0x000e240000000a00 */
[----:B0-----:R-:W-:-:S06]  /*2a850*/  @!P1 IMAD.WIDE R2, R0, 0x4, R2 ;  /* 0x0000000400029825 */ /* 0x001fcc00078e0202 */
[----:B------:R0:W2:Y:S01]  /*2a860*/  @!P1 LDG.E R3, desc[UR46][R2.64] ;  /* 0x0000002e02039981 */ /* 0x0000a2000c1e1900 */
[C---:B------:R-:W-:Y:S02]  /*2a870*/  ISETP.GE.U32.AND P2, PT, R6.reuse, 0x2, PT ;  /* 0x000000020600780c */ /* 0x040fe40003f46070 */
[C---:B------:R-:W-:Y:S01]  /*2a880*/  ISETP.GE.U32.AND P3, PT, R6.reuse, 0x4, PT ;  /* 0x000000040600780c */ /* 0x040fe20003f66070 */
[----:B------:R-:W-:Y:S01]  /*2a890*/  SHFL.IDX PT, R0, R16, RZ, 0x1f ;  /* 0x00001fff10007589 */ /* 0x000fe200000e0000 */
[C---:B------:R-:W-:Y:S02]  /*2a8a0*/  ISETP.GE.U32.AND P4, PT, R6.reuse, 0x8, PT ;  /* 0x000000080600780c */ /* 0x040fe40003f86070 */
[C---:B------:R-:W-:Y:S01]  /*2a8b0*/  ISETP.GE.U32.AND P5, PT, R6.reuse, 0x10, PT ;  /* 0x000000100600780c */ /* 0x040fe20003fa6070 */
[----:B------:R-:W-:Y:S01]  /*2a8c0*/  SHFL.IDX PT, R4, R16, 0x1, 0x1f ;  /* 0x00201f0010047f89 */ /* 0x000fe200000e0000 */
[----:B0-----:R-:W-:Y:S02]  /*2a8d0*/  IMAD.MOV.U32 R2, RZ, RZ, RZ ;  /* 0x000000ffff027224 */ /* 0x001fe400078e00ff */
[----:B--2---:R-:W-:Y:S01]  /*2a8e0*/  @!P1 IMAD.MOV.U32 R2, RZ, RZ, R3 ;  /* 0x000000ffff029224 */ /* 0x004fe200078e0003 */
[----:B------:R-:W-:-:S04]  /*2a8f0*/  ISETP.NE.AND P1, PT, R6, RZ, PT ;  /* 0x000000ff0600720c */ /* 0x000fc80003f25270 */
        /* <DEDUP_REMOVED lines=15> */
[----:B------:R0:W2:Y:S02]  /*2a9f0*/  SHFL.IDX PT, R7, R5, 0x1f, 0x1f ;  /* 0x03e01f0005077f89 */ /* 0x0000a400000e0000 */
.L_x_2868:
[----:B------:R-:W-:Y:S01]  /*2aa00*/  ULDC UR4, c[0x0][0xc38] ;  /* 0x00030e0000047ab9 */ /* 0x000fe20000000800 */
[----:B------:R-:W-:Y:S02]  /*2aa10*/  IMAD.MOV.U32 R6, RZ, RZ, R5 ;  /* 0x000000ffff067224 */ /* 0x000fe400078e0005 */
[----:B------:R-:W-:-:S04]  /*2aa20*/  IMAD.U32 R3, RZ, RZ, UR4 ;  /* 0x00000004ff037e24 */ /* 0x000fc8000f8e00ff */
[----:B--2---:R-:W-:-:S05]  /*2aa30*/  IMAD R7, R7, R3, RZ ;  /* 0x0000000307077224 */ /* 0x004fca00078e02ff */
[----:B------:R-:W-:-:S04]  /*2aa40*/  IADD3 R4, R4, R7, RZ ;  /* 0x0000000704047210 */ /* 0x000fc80007ffe0ff */
[----:B------:R-:W-:-:S13]  /*2aa50*/  ISETP.GT.AND P6, PT, R4, R0, PT ;  /* 0x000000000400720c */ /* 0x000fda0003fc4270 */
[----:B------:R-:W-:Y:S05]  /*2aa60*/  @P6 BRA `(.L_x_2659) ;  /* 0x00000000009c6947 */ /* 0x000fea0003800000 */
.L_x_2664:
[----:B------:R-:W2:Y:S01]  /*2aa70*/  LDC R2, c[0x0][0xc3c] ;  /* 0x00030f00ff027b82 */ /* 0x000ea20000000800 */
[----:B------:R-:W-:-:S05]  /*2aa80*/  VIADD R19, R19, 0x1f ;  /* 0x0000001f13137836 */ /* 0x000fca0000000000 */
[----:B--2---:R-:W-:-:S13]  /*2aa90*/  ISETP.GE.AND P6, PT, R19, R2, PT ;  /* 0x000000021300720c */ /* 0x004fda0003fc6270 */
[----:B0-----:R-:W-:Y:S05]  /*2aaa0*/  @P6 BRA `(.L_x_2660) ;  /* 0x0000000400d46947 */ /* 0x001fea0003800000 */
        /* <DEDUP_REMOVED lines=10> */
.L_x_2662:
[----:B------:R-:W-:Y:S05]  /*2ab50*/  BSYNC B0 ;  /* 0x0000000000007941 */ /* 0x000fea0003800000 */
.L_x_2661:
[----:B------:R-:W-:-:S03]  /*2ab60*/  UMOV UR4, 0xffffffff ;  /* 0xffffffff00047882 */ /* 0x000fc60000000000 */
[----:B------:R-:W-:Y:S05]  /*2ab70*/  BRA.DIV UR4, `(.L_x_2663) ;  /* 0x0000005e04187947 */ /* 0x000fea000b800000 */
[----:B--2--5:R-:W2:Y:S02]  /*2ab80*/  SHFL.UP PT, R3, R2, 0x1, RZ ;  /* 0x0420000002037989 */ /* 0x024ea400000e00ff */
[----:B--2---:R-:W-:-:S05]  /*2ab90*/  SEL R3, R3, RZ, P1 ;  /* 0x000000ff03037207 */ /* 0x004fca0000800000 */
[----:B------:R-:W-:-:S05]  /*2aba0*/  IMAD.IADD R3, R2, 0x1, R3 ;  /* 0x0000000102037824 */ /* 0x000fca00078e0203 */
[----:B0-----:R-:W0:Y:S02]  /*2abb0*/  SHFL.UP PT, R5, R3, 0x2, RZ ;  /* 0x0440000003057989 */ /* 0x001e2400000e00ff */
        /* <DEDUP_REMOVED lines=12> */
.L_x_2876:
[----:B------:R-:W-:Y:S02]  /*2ac80*/  ULDC UR4, c[0x0][0xc38] ;  /* 0x00030e0000047ab9 */ /* 0x000fe40000000800 */
[----:B------:R-:W-:-:S04]  /*2ac90*/  IMAD.U32 R3, RZ, RZ, UR4 ;  /* 0x00000004ff037e24 */ /* 0x000fc8000f8e00ff */
[----:B--2---:R-:W-:-:S04]  /*2aca0*/  IMAD R7, R7, R3, RZ ;  /* 0x0000000307077224 */ /* 0x004fc800078e02ff */
[----:B------:R-:W-:-:S05]  /*2acb0*/  IMAD.IADD R4, R7, 0x1, R4 ;  /* 0x0000000107047824 */ /* 0x000fca00078e0204 */
[----:B------:R-:W-:-:S13]  /*2acc0*/  ISETP.GT.AND P6, PT, R4, R0, PT ;  /* 0x000000000400720c */ /* 0x000fda0003fc4270 */
[----:B------:R-:W-:Y:S05]  /*2acd0*/  @!P6 BRA `(.L_x_2664) ;  /* 0xfffffffc0064e947 */ /* 0x000fea000383ffff */
.L_x_2659:
[----:B------:R-:W-:Y:S01]  /*2ace0*/  IADD3 R7, -R7, R4, RZ ;  /* 0x0000000407077210 */ /* 0x000fe20007ffe1ff */
[----:B------:R-:W-:-:S04]  /*2acf0*/  UMOV UR4, 0xffffffff ;  /* 0xffffffff00047882 */ /* 0x000fc80000000000 */
[----:B------:R-:W-:-:S05]  /*2ad00*/  IMAD R4, R6, R3, R7 ;  /* 0x0000000306047224 */ /* 0x000fca00078e0207 */
[----:B------:R-:W-:Y:S01]  /*2ad10*/  ISETP.GT.AND P6, PT, R4, R0, PT ;  /* 0x000000000400720c */ /* 0x000fe20003fc4270 */
[----:B------:R-:W-:-:S12]  /*2ad20*/  BRA.DIV UR4, `(.L_x_2665) ;  /* 0x0000005e04847947 */ /* 0x000fd8000b800000 */
[----:B0-----:R-:W-:-:S04]  /*2ad30*/  VOTE.ANY R5, PT, !P6 ;  /* 0x0000000000057806 */ /* 0x001fc800070e0100 */
[----:B------:R-:W0:Y:S02]  /*2ad40*/  POPC R4, R5 ;  /* 0x0000000500047309 */ /* 0x000e240000000000 */
[----:B0-----:R0:W2:Y:S02]  /*2ad50*/  SHFL.IDX PT, R17, R2, R4, 0x1f ;  /* 0x00001f0402117589 */ /* 0x0010a400000e0000 */
.L_x_2880:
[----:B------:R-:W-:Y:S01]  /*2ad60*/  ISETP.NE.AND P0, PT, R5, RZ, PT ;  /* 0x000000ff0500720c */ /* 0x000fe20003f05270 */
[----:B------:R-:W-:-:S12]  /*2ad70*/  IMAD.MOV.U32 R16, RZ, RZ, RZ ;  /* 0x000000ffff107224 */ /* 0x000fd800078e00ff */
[----:B------:R-:W-:Y:S05]  /*2ad80*/  @!P0 BRA `(.L_x_2666) ;  /* 0x0000000000148947 */ /* 0x000fea0003800000 */
[----:B------:R-:W-:Y:S01]  /*2ad90*/  UMOV UR4, 0xffffffff ;  /* 0xffffffff00047882 */ /* 0x000fe20000000000 */
[----:B------:R-:W-:Y:S02]  /*2ada0*/  VIADD R12, R4, 0xffffffff ;  /* 0xffffffff040c7836 */ /* 0x000fe40000000000 */
[----:B------:R-:W-:Y:S05]  /*2adb0*/  BRA.DIV UR4, `(.L_x_2667) ;  /* 0x0000005e04a87947 */ /* 0x000fea000b800000 */
[----:B------:R3:W4:Y:S02]  /*2adc0*/  SHFL.IDX PT, R6, R6, R12, 0x1f ;  /* 0x00001f0c06067589 */ /* 0x00072400000e0000 */
.L_x_2883:
[----:B----4-:R-:W-:-:S07]  /*2add0*/  IMAD.MOV.U32 R16, RZ, RZ, R6 ;  /* 0x000000ffff107224 */ /* 0x010fce00078e0006 */
.L_x_2666:
[----:B------:R-:W0:Y:S01]  /*2ade0*/  LDC.64 R8, c[0x0][0xc90] ;  /* 0x00032400ff087b82 */ /* 0x000e220000000a00 */
[----:B------:R-:W-:-:S04]  /*2adf0*/  IMAD.IADD R19, R4, 0x1, R19 ;  /* 0x0000000104137824 */ /* 0x000fc800078e0213 */
[----:B0-----:R-:W-:-:S05]  /*2ae00*/  IMAD.WIDE R4, R19, 0x4, R8 ;  /* 0x0000000413047825 */ /* 0x001fca00078e0208 */
[----:B------:R-:W2:Y:S01]  /*2ae10*/  LDG.E R2, desc[UR46][R4.64] ;  /* 0x0000002e04027981 */ /* 0x000ea2000c1e1900 */
[----:B------:R-:W-:-:S04]  /*2ae20*/  IMAD R16, R16, R3, R7 ;  /* 0x0000000310107224 */ /* 0x000fc800078e0207 */
[----:B------:R-:W-:Y:S02]  /*2ae30*/  IMAD.IADD R0, R0, 0x1, -R16 ;  /* 0x0000000100007824 */ /* 0x000fe400078e0a10 */
[----:B--2---:R-:W-:-:S05]  /*2ae40*/  IMAD R8, R17, R2, RZ ;  /* 0x0000000211087224 */ /* 0x004fca00078e02ff */
[-C--:B------:R-:W-:Y:S02]  /*2ae50*/  IABS R6, R8.reuse ;  /* 0x0000000800067213 */ /* 0x080fe40000000000 */
[----:B------:R-:W-:Y:S02]  /*2ae60*/  IABS R9, R8 ;  /* 0x0000000800097213 */ /* 0x000fe40000000000 */
[----:B------:R-:W0:Y:S03]  /*2ae70*/  I2F.RP R4, R6 ;  /* 0x0000000600047306 */ /* 0x000e260000209400 */
[----:B------:R-:W-:-:S05]  /*2ae80*/  IMAD.MOV R9, RZ, RZ, -R9 ;  /* 0x000000ffff097224 */ /* 0x000fca00078e0a09 */
[----:B0-----:R-:W0:Y:S02]  /*2ae90*/  MUFU.RCP R4, R4 ;  /* 0x0000000400047308 */ /* 0x001e240000001000 */
[----:B0-----:R-:W-:-:S06]  /*2aea0*/  VIADD R4, R4, 0xffffffe ;  /* 0x0ffffffe04047836 */ /* 0x001fcc0000000000 */
[----:B------:R-:W0:Y:S02]  /*2aeb0*/  F2I.FTZ.U32.TRUNC.NTZ R5, R4 ;  /* 0x0000000400057305 */ /* 0x000e24000021f000 */
[----:B0-----:R-:W-:-:S05]  /*2aec0*/  IADD3 R4, RZ, -R5, RZ ;  /* 0x80000005ff047210 */ /* 0x001fca0007ffe0ff */
[----:B------:R-:W-:Y:S02]  /*2aed0*/  IMAD R7, R4, R6, RZ ;  /* 0x0000000604077224 */ /* 0x000fe400078e02ff */
[----:B------:R-:W-:-:S04]  /*2aee0*/  IMAD.MOV.U32 R4, RZ, RZ, RZ ;  /* 0x000000ffff047224 */ /* 0x000fc800078e00ff */
[----:B------:R-:W-:Y:S01]  /*2aef0*/  IMAD.HI.U32 R7, R5, R7, R4 ;  /* 0x0000000705077227 */ /* 0x000fe200078e0004 */
        /* <DEDUP_REMOVED lines=10> */
[----:B------:R-:W-:-:S06]  /*2afa0*/  @P0 IADD3 R5, R5, 0x1, RZ ;  /* 0x0000000105050810 */ /* 0x000fcc0007ffe0ff */
[----:B------:R-:W-:Y:S01]  /*2afb0*/  @!P2 IMAD.MOV R5, RZ, RZ, -R5 ;  /* 0x000000ffff05a224 */ /* 0x000fe200078e0a05 */
[----:B------:R-:W-:-:S05]  /*2afc0*/  @!P1 LOP3.LUT R5, RZ, R8, RZ, 0x33, !PT ;  /* 0x00000008ff059212 */ /* 0x000fca00078e33ff */
[----:B------:R-:W-:Y:S02]  /*2afd0*/  IMAD R4, R2, R5, RZ ;  /* 0x0000000502047224 */ /* 0x000fe400078e02ff */
[----:B------:R-:W-:Y:S02]  /*2afe0*/  IMAD.MOV R5, RZ, RZ, -R5 ;  /* 0x000000ffff057224 */ /* 0x000fe400078e0a05 */
[----:B------:R-:W-:Y:S02]  /*2aff0*/  IMAD.MOV R6, RZ, RZ, -R4 ;  /* 0x000000ffff067224 */ /* 0x000fe400078e0a04 */
[----:B------:R-:W-:-:S03]  /*2b000*/  IMAD R5, R8, R5, R0 ;  /* 0x0000000508057224 */ /* 0x000fc600078e0200 */
[----:B------:R-:W-:Y:S02]  /*2b010*/  VIADDMNMX R6, R6, R3, R2, PT ;  /* 0x0000000306067246 */ /* 0x000fe40003800102 */
[----:B------:R-:W-:Y:S02]  /*2b020*/  IADD3 R4, R5, R4, RZ ;  /* 0x0000000405047210 */ /* 0x000fe40007ffe0ff */
[----:B------:R-:W-:-:S04]  /*2b030*/  IABS R7, R6 ;  /* 0x0000000600077213 */ /* 0x000fc80000000000 */
[----:B------:R-:W0:Y:S08]  /*2b040*/  I2F.RP R2, R7 ;  /* 0x0000000700027306 */ /* 0x000e300000209400 */
[----:B0-----:R-:W0:Y:S02]  /*2b050*/  MUFU.RCP R2, R2 ;  /* 0x0000000200027308 */ /* 0x001e240000001000 */
[----:B0-----:R-:W-:-:S06]  /*2b060*/  VIADD R2, R2, 0xffffffe ;  /* 0x0ffffffe02027836 */ /* 0x001fcc0000000000 */
[----:B------:R0:W2:Y:S02]  /*2b070*/  F2I.FTZ.U32.TRUNC.NTZ R3, R2 ;  /* 0x0000000200037305 */ /* 0x0000a4000021f000 */
[----:B0-----:R-:W-:Y:S01]  /*2b080*/  MOV R2, RZ ;  /* 0x000000ff00027202 */ /* 0x001fe20000000f00 */
[----:B--2---:R-:W-:-:S04]  /*2b090*/  IMAD.MOV R0, RZ, RZ, -R3 ;  /* 0x000000ffff007224 */ /* 0x004fc800078e0a03 */
[----:B------:R-:W-:-:S04]  /*2b0a0*/  IMAD R0, R0, R7, RZ ;  /* 0x0000000700007224 */ /* 0x000fc800078e02ff */
        /* <DEDUP_REMOVED lines=21> */
.L_x_2660:
[----:B------:R-:W-:Y:S01]  /*2b200*/  UMOV UR4, URZ ;  /* 0x0000003f00047c82 */ /* 0x000fe20008000000 */
[----:B------:R-:W-:Y:S01]  /*2b210*/  UMOV UR5, URZ ;  /* 0x0000003f00057c82 */ /* 0x000fe20008000000 */
[----:B------:R-:W-:Y:S01]  /*2b220*/  ULDC UR6, c[0x0][0xc3c] ;  /* 0x00030f0000067ab9 */ /* 0x000fe20000000800 */
[----:B------:R-:W-:Y:S01]  /*2b230*/  IMAD.MOV.U32 R16, RZ, RZ, R0 ;  /* 0x000000ffff107224 */ /* 0x000fe200078e0000 */
[----:B------:R-:W-:Y:S01]  /*2b240*/  MOV R19, UR6 ;  /* 0x0000000600137c02 */ /* 0x000fe20008000f00 */
[----:B------:R-:W-:Y:S02]  /*2b250*/  IMAD.U32 R17, RZ, RZ, UR4 ;  /* 0x00000004ff117e24 */ /* 0x000fe4000f8e00ff */
[----:B------:R-:W-:-:S07]  /*2b260*/  IMAD.U32 R18, RZ, RZ, UR5 ;  /* 0x00000005ff127e24 */ /* 0x000fce000f8e00ff */
.L_x_2668:
[----:B------:R2:W4:Y:S01]  /*2b270*/  LDL R3, [R1+0x4] ;  /* 0x0000040001037983 */ /* 0x0005220000100800 */
[----:B------:R-:W5:Y:S01]  /*2b280*/  S2R R0, SR_TID.X ;  /* 0x0000000000007919 */ /* 0x000f620000002100 */
[----:B------:R-:W-:Y:S05]  /*2b290*/  WARPSYNC.ALL ;  /* 0x0000000000007948 */ /* 0x000fea0003800000 */
[----:B-----5:R-:W-:Y:S01]  /*2b2a0*/  LOP3.LUT R0, R0, 0x1f, RZ, 0xc0, !PT ;  /* 0x0000001f00007812 */ /* 0x020fe200078ec0ff */
[----:B------:R-:W-:Y:S03]  /*2b2b0*/  BAR.SYNC.DEFER_BLOCKING 0x4, 0x180 ;  /* 0x0106000000007b1d */ /* 0x000fe60000010000 */
[----:B------:R-:W-:-:S13]  /*2b2c0*/  ISETP.NE.AND P0, PT, R0, RZ, PT ;  /* 0x000000ff0000720c */ /* 0x000fda0003f05270 */
[----:B------:R-:W4:Y:S01]  /*2b2d0*/  @!P0 S2R R0, SR_CgaCtaId ;  /* 0x0000000000008919 */ /* 0x000f220000008800 */
[----:B------:R-:W-:-:S04]  /*2b2e0*/  @!P0 MOV R2, 0x400 ;  /* 0x0000040000028802 */ /* 0x000fc80000000f00 */
[----:B----4-:R-:W-:-:S05]  /*2b2f0*/  @!P0 LEA R3, R0, R2, 0x18 ;  /* 0x0000000200038211 */ /* 0x010fca00078ec0ff */
[----:B------:R2:W-:Y:S04]  /*2b300*/  @!P0 STS.128 [R3+0x388d0], R16 ;  /* 0x0388d01003008388 */ /* 0x0005e80000000c00 */
[----:B------:R2:W-:Y:S01]  /*2b310*/  @!P0 STL [R1+0x4], R3 ;  /* 0x0000040301008387 */ /* 0x0005e20000100800 */
[----:B------:R-:W-:Y:S06]  /*2b320*/  BAR.ARV 0x5, 0x180 ;  /* 0x0146000000007b1d */ /* 0x000fec0000002000 */
.L_x_2657:
[----:B------:R-:W-:Y:S02]  /*2b330*/  ULDC UR4, c[0x0][0xc3c] ;  /* 0x00030f0000047ab9 */ /* 0x000fe40000000800 */
[----:B0-----:R-:W-:-:S13]  /*2b340*/  ISETP.GE.AND P0, PT, R19, UR4, PT ;  /* 0x0000000413007c0c */ /* 0x001fda000bf06270 */
[----:B------:R-:W-:Y:S05]  /*2b350*/  @!P0 BRA `(.L_x_2669) ;  /* 0xffffff9c003c8947 */ /* 0x000fea000383ffff */
[----:B------:R-:W-:Y:S05]  /*2b360*/  BSYNC B7 ;  /* 0x0000000000077941 */ /* 0x000fea0003800000 */
.L_x_2559:
[----:B----4-:R-:W4:Y:S01]  /*2b370*/  LDL.LU R0, [R1+0x5c] ;  /* 0x00005c0001007983 */ /* 0x010f220000300800 */
[----:B------:R-:W-:Y:S01]  /*2b380*/  BSSY B0, `(.L_x_2670) ;  /* 0x000000b000007945 */ /* 0x000fe20003800000 */
[----:B------:R-:W5:Y:S01]  /*2b390*/  S2R R5, SR_CgaCtaId ;  /* 0x0000000000057919 */ /* 0x000f620000008800 */
[----:B----4-:R-:W-:-:S05]  /*2b3a0*/  VIADD R0, R0, 0x1 ;  /* 0x0000000100007836 */ /* 0x010fca0000000000 */
[----:B0-----:R-:W-:-:S04]  /*2b3b0*/  LEA.HI R2, R0, R0, RZ, 0x1 ;  /* 0x0000000000027211 */ /* 0x001fc800078f08ff */
[----:B--2---:R-:W-:-:S05]  /*2b3c0*/  LOP3.LUT R3, R2, 0xfffffffe, RZ, 0xc0, !PT ;  /* 0xfffffffe02037812 */ /* 0x004fca00078ec0ff */
[----:B------:R-:W-:Y:S01]  /*2b3d0*/  IMAD.IADD R3, R0, 0x1, -R3 ;  /* 0x0000000100037824 */ /* 0x000fe200078e0a03 */
[----:B------:R-:W-:-:S04]  /*2b3e0*/  MOV R0, 0x400 ;  /* 0x0000040000007802 */ /* 0x000fc80000000f00 */
[----:B-----5:R-:W-:Y:S02]  /*2b3f0*/  LEA R0, R5, R0, 0x18 ;  /* 0x0000000005007211 */ /* 0x020fe400078ec0ff */
[----:B------:R-:W-:-:S04]  /*2b400*/  SHF.L.U32 R3, R3, 0x1f, RZ ;  /* 0x0000001f03037819 */ /* 0x000fc800000006ff */
[----:B------:R-:W0:Y:S02]  /*2b410*/  SYNCS.PHASECHK.TRANS64.TRYWAIT P0, [R0+URZ+0x38820], R3 ;  /* 0x03882003000075a7 */ /* 0x000e24000800017f */
[----:B0-----:R-:W-:Y:S05]  /*2b420*/  @!P0 BRA `(.L_x_2671) ;  /* 0x0000005800348947 */ /* 0x001fea0003800000 */
.L_x_2884:
[----:B------:R-:W-:Y:S05]  /*2b430*/  BSYNC B0 ;  /* 0x0000000000007941 */ /* 0x000fea0003800000 */
.L_x_2670:
[----:B------:R-:W-:-:S03]  /*2b440*/  UMOV UR4, 0xffffffff ;  /* 0xffffffff00047882 */ /* 0x000fc60000000000 */
[----:B------:R-:W-:Y:S05]  /*2b450*/  BRA.DIV UR4, `(.L_x_2672) ;  /* 0x0000005a043c7947 */ /* 0x000fea000b800000 */
[----:B------:R-:W2:Y:S02]  /*2b460*/  S2R R2, SR_TID.X ;  /* 0x0000000000027919 */ /* 0x000ea40000002100 */
[----:B--2---:R-:W-:-:S04]  /*2b470*/  SHF.R.U32.HI R2, RZ, 0x5, R2 ;  /* 0x00000005ff027819 */ /* 0x004fc80000011602 */
[----:B------:R-:W-:-:S05]  /*2b480*/  LOP3.LUT R2, R2, 0x3, RZ, 0xc0, !PT ;  /* 0x0000000302027812 */ /* 0x000fca00078ec0ff */
[----:B------:R2:W4:Y:S02]  /*2b490*/  SHFL.IDX PT, R14, R2, RZ, 0x1f ;  /* 0x00001fff020e7589 */ /* 0x00052400000e0000 */
.L_x_2887:
[----:B----4-:R-:W-:-:S13]  /*2b4a0*/  ISETP.NE.AND P0, PT, R14, RZ, PT ;  /* 0x000000ff0e00720c */ /* 0x010fda0003f05270 */
[----:B------:R-:W-:Y:S05]  /*2b4b0*/  @P0 BRA `(.L_x_2344) ;  /* 0x0000000000b00947 */ /* 0x000fea0003800000 */
[----:B------:R-:W-:-:S03]  /*2b4c0*/  UMOV UR4, 0xffffffff ;  /* 0xffffffff00047882 */ /* 0x000fc60000000000 */
[----:B------:R-:W-:Y:S05]  /*2b4d0*/  BRA.DIV UR4, `(.L_x_2673) ;  /* 0x0000005a04507947 */ /* 0x000fea000b800000 */
[----:B------:R-:W-:-:S13]  /*2b4e0*/  ELECT P6, URZ, PT ;  /* 0x00000000003f782f */ /* 0x000fda00038c0000 */
.L_x_2890:
[----:B------:R-:W-:Y:S05]  /*2b4f0*/  @!P6 BRA `(.L_x_2344) ;  /* 0x0000000000a0e947 */ /* 0x000fea0003800000 */
[----:B------:R-:W-:-:S06]  /*2b500*/  ULOP3.LUT UR4, UR40, 0x2, URZ, 0xfc, !UPT ;  /* 0x0000000228047892 */ /* 0x000fcc000f8efc3f */
[----:B--2---:R-:W-:-:S05]  /*2b510*/  IMAD.U32 R2, RZ, RZ, UR4 ;  /* 0x00000004ff027e24 */ /* 0x004fca000f8e00ff */
[----:B------:R-:W-:-:S13]  /*2b520*/  ISETP.NE.AND P0, PT, R2, 0x3, PT ;  /* 0x000000030200780c */ /* 0x000fda0003f05270 */
[----:B------:R-:W-:Y:S05]  /*2b530*/  @!P0 BRA `(.L_x_2674) ;  /* 0x0000000000048947 */ /* 0x000fea0003800000 */
[----:B------:R-:W-:Y:S01]  /*2b540*/  BPT.TRAP 0x1 ;  /* 0x000000040000795c */ /* 0x000fe20000300000 */
.L_x_2674:
[----:B0-----:R-:W2:Y:S04]  /*2b550*/  LDL R3, [R1+0x8] ;  /* 0x0000080001037983 */ /* 0x001ea80000100800 */
[----:B------:R-:W4:Y:S01]  /*2b560*/  LDL.LU R7, [R1+0x10] ;  /* 0x0000100001077983 */ /* 0x000f220000300800 */
[----:B------:R-:W-:-:S04]  /*2b570*/  VIADD R2, R0, 0x38840 ;  /* 0x0003884000027836 */ /* 0x000fc80000000000 */
[C---:B--2---:R-:W-:Y:S01]  /*2b580*/  IMAD R6, R3.reuse, 0x8, R2 ;  /* 0x0000000803067824 */ /* 0x044fe200078e0202 */
[----:B------:R-:W-:Y:S02]  /*2b590*/  IADD3 R3, R3, 0x1, RZ ;  /* 0x0000000103037810 */ /* 0x000fe40007ffe0ff */
[----:B----4-:R-:W-:Y:S02]  /*2b5a0*/  SHF.L.U32 R5, R7, 0x1f, RZ ;  /* 0x0000001f07057819 */ /* 0x010fe400000006ff */
[C---:B------:R-:W-:Y:S02]  /*2b5b0*/  ISETP.NE.AND P2, PT, R3.reuse, 0x2, PT ;  /* 0x000000020300780c */ /* 0x040fe40003f45270 */
[----:B------:R-:W0:Y:S02]  /*2b5c0*/  SYNCS.PHASECHK.TRANS64.TRYWAIT P1, [R6+URZ], R5 ;  /* 0x00000005060075a7 */ /* 0x000e24000802017f */
[----:B------:R-:W-:Y:S02]  /*2b5d0*/  SEL R4, RZ, 0x1, P2 ;  /* 0x00000001ff047807 */ /* 0x000fe40001000000 */
[----:B------:R-:W-:-:S02]  /*2b5e0*/  SEL R3, R3, RZ, P2 ;  /* 0x000000ff03037207 */ /* 0x000fc40001000000 */
[----:B------:R-:W-:-:S03]  /*2b5f0*/  LOP3.LUT R4, R7, R4, RZ, 0x3c, !PT ;  /* 0x0000000407047212 */ /* 0x000fc600078e3cff */
[----:B------:R-:W-:Y:S01]  /*2b600*/  IMAD R7, R3, 0x8, R2 ;  /* 0x0000000803077824 */ /* 0x000fe200078e0202 */
[----:B------:R-:W-:Y:S01]  /*2b610*/  SHF.L.U32 R2, R4, 0x1f, RZ ;  /* 0x0000001f04027819 */ /* 0x000fe200000006ff */
[----:B0-----:R-:W-:Y:S06]  /*2b620*/  @!P1 BRA `(.L_x_2675) ;  /* 0x00000058001c9947 */ /* 0x001fec0003800000 */
.L_x_2891:
[----:B------:R-:W2:Y:S02]  /*2b630*/  SYNCS.PHASECHK.TRANS64.TRYWAIT P1, [R7+URZ], R2 ;  /* 0x00000002070075a7 */ /* 0x000ea4000802017f */
[----:B--2---:R-:W-:Y:S05]  /*2b640*/  @!P1 BRA `(.L_x_2676) ;  /* 0x0000005800289947 */ /* 0x004fea0003800000 */
.L_x_2892:
[----:B------:R-:W-:Y:S05]  /*2b650*/  @!P0 BRA `(.L_x_2677) ;  /* 0x0000000000048947 */ /* 0x000fea0003800000 */
[----:B------:R-:W-:Y:S01]  /*2b660*/  BPT.TRAP 0x1 ;  /* 0x000000040000795c */ /* 0x000fe20000300000 */
.L_x_2677:
[----:B------:R-:W4:Y:S02]  /*2b670*/  LDL.LU R4, [R1+0x8] ;  /* 0x0000080001047983 */ /* 0x000f240000300800 */
[----:B----4-:R-:W-:-:S04]  /*2b680*/  IMAD R4, R4, 0x8, R0 ;  /* 0x0000000804047824 */ /* 0x010fc800078e0200 */
[----:B------:R-:W4:Y:S02]  /*2b690*/  SYNCS.PHASECHK.TRANS64.TRYWAIT P1, [R4+URZ+0x38860], R5 ;  /* 0x03886005040075a7 */ /* 0x000f24000802017f */
[----:B----4-:R-:W-:Y:S05]  /*2b6a0*/  @!P1 BRA `(.L_x_2678) ;  /* 0x0000005800249947 */ /* 0x010fea0003800000 */
.L_x_2893:
[----:B------:R-:W-:Y:S05]  /*2b6b0*/  @!P0 BRA `(.L_x_2679) ;  /* 0x0000000000048947 */ /* 0x000fea0003800000 */
[----:B------:R-:W-:Y:S01]  /*2b6c0*/  BPT.TRAP 0x1 ;  /* 0x000000040000795c */ /* 0x000fe20000300000 */
.L_x_2679:
[----:B------:R-:W-:-:S04]  /*2b6d0*/  IMAD R3, R3, 0x8, R0 ;  /* 0x0000000803037824 */ /* 0x000fc800078e0200 */
[----:B------:R-:W5:Y:S02]  /*2b6e0*/  SYNCS.PHASECHK.TRANS64.TRYWAIT P1, [R3+URZ+0x38860], R2 ;  /* 0x03886002030075a7 */ /* 0x000f64000802017f */
[----:B-----5:R-:W-:Y:S05]  /*2b6f0*/  @!P1 BRA `(.L_x_2680) ;  /* 0x0000005800249947 */ /* 0x020fea0003800000 */
.L_x_2894:
[----:B------:R-:W-:Y:S05]  /*2b700*/  @!P0 BRA `(.L_x_2681) ;  /* 0x0000000000048947 */ /* 0x000fea0003800000 */
[----:B------:R-:W-:Y:S01]  /*2b710*/  BPT.TRAP 0x1 ;  /* 0x000000040000795c */ /* 0x000fe20000300000 */
.L_x_2681:
[----:B------:R-:W5:Y:S02]  /*2b720*/  SYNCS.PHASECHK.TRANS64.TRYWAIT P0, [R4+URZ+0x38880], R5 ;  /* 0x03888005040075a7 */ /* 0x000f64000800017f */
[----:B-----5:R-:W-:Y:S05]  /*2b730*/  @!P0 BRA `(.L_x_2682) ;  /* 0x0000005800288947 */ /* 0x020fea0003800000 */
.L_x_2683:
[----:B------:R0:W0:Y:S02]  /*2b740*/  SYNCS.PHASECHK.TRANS64.TRYWAIT P0, [R3+URZ+0x38880], R2 ;  /* 0x03888002030075a7 */ /* 0x000024000800017f */
[----:B0-----:R-:W-:Y:S05]  /*2b750*/  @!P0 NANOSLEEP.SYNCS 0x989680 ;  /* 0x009896800000895d */ /* 0x001fea0003900000 */
[----:B------:R-:W0:Y:S02]  /*2b760*/  @!P0 SYNCS.PHASECHK.TRANS64 P0, [R3+URZ+0x38880], R2 ;  /* 0x03888002030085a7 */ /* 0x000e24000800007f */
[----:B0-----:R-:W-:Y:S05]  /*2b770*/  @!P0 BRA `(.L_x_2683) ;  /* 0xfffffffc00f08947 */ /* 0x001fea000383ffff */
.L_x_2344:
[----:B------:R-:W-:Y:S05]  /*2b780*/  BSYNC B8 ;  /* 0x0000000000087941 */ /* 0x000fea0003800000 */
.L_x_2341:
[----:B------:R-:W-:Y:S05]  /*2b790*/  EXIT ;  /* 0x000000000000794d */ /* 0x000fea0003800000 */
.L_x_2366:
[----:B-1----:R1:W2:Y:S02]  /*2b7a0*/  SYNCS.PHASECHK.TRANS64.TRYWAIT P6, [R110+URZ+0x38890], R121 ;  /* 0x038890796e0075a7 */ /* 0x0022a400080c017f */
[----:B--2---:R-:W-:Y:S05]  /*2b7b0*/  @!P6 NANOSLEEP.SYNCS 0x989680 ;  /* 0x009896800000e95d */ /* 0x004fea0003900000 */
[----:B------:R-:W2:Y:S02]  /*2b7c0*/  @!P6 SYNCS.PHASECHK.TRANS64 P6, [R110+URZ+0x38890], R121 ;  /* 0x038890796e00e5a7 */ /* 0x000ea400080c007f */
[----:B--2---:R-:W-:Y:S05]  /*2b7d0*/  @!P6 BRA `(.L_x_2366) ;  /* 0xfffffffc00f0e947 */ /* 0x004fea000383ffff */
[----:B------:R-:W-:Y:S05]  /*2b7e0*/  BRA `(.L_x_2684) ;  /* 0xfffffd7800747947 */ /* 0x000fea000383ffff */
.L_x_2400:
[----:B0-----:R0:W1:Y:S02]  /*2b7f0*/  SYNCS.PHASECHK.TRANS64.TRYWAIT P3, [R110+URZ+0x38890], R121 ;  /* 0x038890796e0075a7 */ /* 0x001064000806017f */
[----:B-1----:R-:W-:Y:S05]  /*2b800*/  @!P3 NANOSLEEP.SYNCS 0x989680 ;  /* 0x009896800000b95d */ /* 0x002fea0003900000 */
[----:B------:R-:W1:Y:S02]  /*2b810*/  @!P3 SYNCS.PHASECHK.TRANS64 P3, [R110+URZ+0x38890], R121 ;  /* 0x038890796e00b5a7 */ /* 0x000e64000806007f */
[----:B-1----:R-:W-:Y:S05]  /*2b820*/  @!P3 BRA `(.L_x_2400) ;  /* 0xfffffffc00f0b947 */ /* 0x002fea000383ffff */
[----:B------:R-:W-:Y:S05]  /*2b830*/  BRA `(.L_x_2685) ;  /* 0xfffffdb800c07947 */ /* 0x000fea000383ffff */
.L_x_2417:
[----:B0-----:R0:W1:Y:S02]  /*2b840*/  SYNCS.PHASECHK.TRANS64.TRYWAIT P2, [R110+URZ+0x38890], R121 ;  /* 0x038890796e0075a7 */ /* 0x001064000804017f */
[----:B-1----:R-:W-:Y:S05]  /*2b850*/  @!P2 NANOSLEEP.SYNCS 0x989680 ;  /* 0x009896800000a95d */ /* 0x002fea0003900000 */
[----:B------:R-:W1:Y:S02]  /*2b860*/  @!P2 SYNCS.PHASECHK.TRANS64 P2, [R110+URZ+0x38890], R121 ;  /* 0x038890796e00a5a7 */ /* 0x000e64000804007f */
[----:B-1----:R-:W-:Y:S05]  /*2b870*/  @!P2 BRA `(.L_x_2417) ;  /* 0xfffffffc00f0a947 */ /* 0x002fea000383ffff */
[----:B------:R-:W-:Y:S05]  /*2b880*/  BRA `(.L_x_2686) ;  /* 0xfffffdf800f07947 */ /* 0x000fea000383ffff */
.L_x_2427:
[----:B-1----:R1:W2:Y:S02]  /*2b890*/  SYNCS.PHASECHK.TRANS64.TRYWAIT P3, [R110+URZ+0x388b0], R121 ;  /* 0x0388b0796e0075a7 */ /* 0x0022a4000806017f */
[----:B--2---:R-:W-:Y:S05]  /*2b8a0*/  @!P3 NANOSLEEP.SYNCS 0x989680 ;  /* 0x009896800000b95d */ /* 0x004fea0003900000 */
[----:B------:R-:W2:Y:S02]  /*2b8b0*/  @!P3 SYNCS.PHASECHK.TRANS64 P3, [R110+URZ+0x388b0], R121 ;  /* 0x0388b0796e00b5a7 */ /* 0x000ea4000806007f */
[----:B--2---:R-:W-:Y:S05]  /*2b8c0*/  @!P3 BRA `(.L_x_2427) ;  /* 0xfffffffc00f0b947 */ /* 0x004fea000383ffff */
[----:B------:R-:W-:Y:S05]  /*2b8d0*/  BRA `(.L_x_2687) ;  /* 0xfffffe0000587947 */ /* 0x000fea000383ffff */
.L_x_2439:
[----:B------:R-:W-:Y:S01]  /*2b8e0*/  BSSY B0, `(.L_x_2688) ;  /* 0x0000007000007945 */ /* 0x000fe20003800000 */
[----:B------:R-:W-:Y:S01]  /*2b8f0*/  IMAD.MOV.U32 R12, RZ, RZ, RZ ;  /* 0x000000ffff0c7224 */ /* 0x000fe200078e00ff */
[----:B------:R-:W-:Y:S01]  /*2b900*/  MOV R15, 0xffffffff ;  /* 0xffffffff000f7802 */ /* 0x000fe20000000f00 */
[----:B------:R-:W-:-:S07]  /*2b910*/  IMAD.MOV.U32 R11, RZ, RZ, 0x1f ;  /* 0x0000001fff0b7424 */ /* 0x000fce00078e00ff */
[----:B-----5:R-:W-:Y:S05]  /*2b920*/  WARPSYNC.COLLECTIVE R15, `(.L_x_2689) ;  /* 0x000000000f087348 */ /* 0x020fea0003c00000 */
[----:B------:R0:W1:Y:S02]  /*2b930*/  SHFL.IDX P6, R14, R13, R12, R11 ;  /* 0x0000000c0d0e7389 */ /* 0x00006400000c000b */
[----:B01---5:R-:W-:Y:S01]  /*2b940*/  ENDCOLLECTIVE ;  /* 0x000000000000791b */ /* 0x023fe20003800000 */
.L_x_2689:
[----:B------:R-:W-:Y:S05]  /*2b950*/  BSYNC B0 ;  /* 0x0000000000007941 */ /* 0x000fea0003800000 */
.L_x_2688:
[----:B------:R0:W-:Y:S01]  /*2b960*/  STL [R1], R14 ;  /* 0x0000000e01007387 */ /* 0x0001e20000100800 */
[----:B------:R-:W-:Y:S05]  /*2b970*/  BRA `(.L_x_2690) ;  /* 0xfffffe0c00547947 */ /* 0x000fea000383ffff */
.L_x_2449:
[----:B------:R-:W-:Y:S01]  /*2b980*/  BSSY B1, `(.L_x_2691) ;  /* 0x0000008000017945 */ /* 0x000fe20003800000 */
[----:B------:R-:W-:Y:S02]  /*2b990*/  IMAD.MOV.U32 R13, RZ, RZ, R6 ;  /* 0x000000ffff0d7224 */ /* 0x000fe400078e0006 */
[----:B------:R-:W-:Y:S02]  /*2b9a0*/  IMAD.MOV.U32 R12, RZ, RZ, RZ ;  /* 0x000000ffff0c7224 */ /* 0x000fe400078e00ff */
[----:B------:R-:W-:Y:S02]  /*2b9b0*/  IMAD.MOV.U32 R11, RZ, RZ, 0x181f ;  /* 0x0000181fff0b7424 */ /* 0x000fe400078e00ff */
[----:B------:R-:W-:-:S07]  /*2b9c0*/  IMAD.MOV.U32 R15, RZ, RZ, -0x1 ;  /* 0xffffffffff0f7424 */ /* 0x000fce00078e00ff */
[----:B------:R-:W-:Y:S05]  /*2b9d0*/  WARPSYNC.COLLECTIVE R15, `(.L_x_2692) ;  /* 0x000000000f087348 */ /* 0x000fea0003c00000 */
[----:B------:R0:W1:Y:S02]  /*2b9e0*/  SHFL.IDX P6, R14, R13, R12, R11 ;  /* 0x0000000c0d0e7389 */ /* 0x00006400000c000b */
[----:B01----:R-:W-:Y:S01]  /*2b9f0*/  ENDCOLLECTIVE ;  /* 0x000000000000791b */ /* 0x003fe20003800000 */
.L_x_2692:
[----:B------:R-:W-:Y:S05]  /*2ba00*/  BSYNC B1 ;  /* 0x0000000000017941 */ /* 0x000fea0003800000 */
.L_x_2691:
[----:B------:R-:W-:Y:S01]  /*2ba10*/  MOV R13, R5 ;  /* 0x00000005000d7202 */ /* 0x000fe20000000f00 */
[----:B------:R-:W-:Y:S02]  /*2ba20*/  IMAD.MOV.U32 R12, RZ, RZ, RZ ;  /* 0x000000ffff0c7224 */ /* 0x000fe400078e00ff */
[----:B------:R-:W-:Y:S02]  /*2ba30*/  IMAD.MOV.U32 R11, RZ, RZ, 0x181f ;  /* 0x0000181fff0b7424 */ /* 0x000fe400078e00ff */
[----:B------:R-:W-:Y:S02]  /*2ba40*/  IMAD.MOV.U32 R15, RZ, RZ, -0x1 ;  /* 0xffffffffff0f7424 */ /* 0x000fe400078e00ff */
[----:B------:R-:W-:-:S07]  /*2ba50*/  IMAD.MOV.U32 R0, RZ, RZ, R14 ;  /* 0x000000ffff007224 */ /* 0x000fce00078e000e */
[----:B------:R-:W-:Y:S05]  /*2ba60*/  WARPSYNC.COLLECTIVE R15, `(.L_x_2693) ;  /* 0x000000000f087348 */ /* 0x000fea0003c00000 */
[----:B------:R0:W1:Y:S02]  /*2ba70*/  SHFL.IDX P6, R14, R13, R12, R11 ;  /* 0x0000000c0d0e7389 */ /* 0x00006400000c000b */
[----:B01----:R-:W-:Y:S01]  /*2ba80*/  ENDCOLLECTIVE ;  /* 0x000000000000791b */ /* 0x003fe20003800000 */
.L_x_2693:
[----:B------:R-:W-:Y:S02]  /*2ba90*/  IMAD.MOV.U32 R13, RZ, RZ, R8 ;  /* 0x000000ffff0d7224 */ /* 0x000fe400078e0008 */
[----:B------:R-:W-:-:S07]  /*2baa0*/  IMAD.MOV.U32 R3, RZ, RZ, R14 ;  /* 0x000000ffff037224 */ /* 0x000fce00078e000e */
[----:B------:R-:W-:Y:S05]  /*2bab0*/  WARPSYNC.COLLECTIVE R15, `(.L_x_2694) ;  /* 0x000000000f087348 */ /* 0x000fea0003c00000 */
[----:B------:R0:W1:Y:S02]  /*2bac0*/  SHFL.IDX P6, R14, R13, R12, R11 ;  /* 0x0000000c0d0e7389 */ /* 0x00006400000c000b */
[----:B01----:R-:W-:Y:S01]  /*2bad0*/  ENDCOLLECTIVE ;  /* 0x000000000000791b */ /* 0x003fe20003800000 */
.L_x_2694:
[----:B------:R-:W-:Y:S01]  /*2bae0*/  IMAD.MOV.U32 R13, RZ, RZ, R7 ;  /* 0x000000ffff0d7224 */ /* 0x000fe200078e0007 */
[----:B------:R-:W-:-:S07]  /*2baf0*/  MOV R4, R14 ;  /* 0x0000000e00047202 */ /* 0x000fce0000000f00 */
[----:B------:R-:W-:Y:S05]  /*2bb00*/  WARPSYNC.COLLECTIVE R15, `(.L_x_2695) ;  /* 0x000000000f087348 */ /* 0x000fea0003c00000 */
[----:B------:R0:W1:Y:S02]  /*2bb10*/  SHFL.IDX P6, R14, R13, R12, R11 ;  /* 0x0000000c0d0e7389 */ /* 0x00006400000c000b */
[----:B01----:R-:W-:Y:S01]  /*2bb20*/  ENDCOLLECTIVE ;  /* 0x000000000000791b */ /* 0x003fe20003800000 */
.L_x_2695:
[----:B------:R-:W-:Y:S05]  /*2bb30*/  BRA `(.L_x_2696) ;  /* 0xfffffe1400647947 */ /* 0x000fea000383ffff */
.L_x_2452:
[----:B------:R-:W-:Y:S01]  /*2bb40*/  BSSY B1, `(.L_x_2697) ;  /* 0x0000008000017945 */ /* 0x000fe20003800000 */
[----:B------:R-:W-:Y:S02]  /*2bb50*/  IMAD.MOV.U32 R13, RZ, RZ, R6 ;  /* 0x000000ffff0d7224 */ /* 0x000fe400078e0006 */
[----:B------:R-:W-:Y:S02]  /*2bb60*/  IMAD.MOV.U32 R12, RZ, RZ, 0x1 ;  /* 0x00000001ff0c7424 */ /* 0x000fe400078e00ff */
[----:B------:R-:W-:Y:S02]  /*2bb70*/  IMAD.MOV.U32 R11, RZ, RZ, 0x181f ;  /* 0x0000181fff0b7424 */ /* 0x000fe400078e00ff */
[----:B------:R-:W-:-:S07]  /*2bb80*/  IMAD.MOV.U32 R15, RZ, RZ, -0x1 ;  /* 0xffffffffff0f7424 */ /* 0x000fce00078e00ff */
[----:B0-2345:R-:W-:Y:S05]  /*2bb90*/  WARPSYNC.COLLECTIVE R15, `(.L_x_2698) ;  /* 0x000000000f087348 */ /* 0x03dfea0003c00000 */
[----:B----4-:R1:W4:Y:S02]  /*2bba0*/  SHFL.IDX P6, R14, R13, R12, R11 ;  /* 0x0000000c0d0e7389 */ /* 0x01032400000c000b */
[----:B012345:R-:W-:Y:S01]  /*2bbb0*/  ENDCOLLECTIVE ;  /* 0x000000000000791b */ /* 0x03ffe20003800000 */
.L_x_2698:
[----:B------:R-:W-:Y:S05]  /*2bbc0*/  BSYNC B1 ;  /* 0x0000000000017941 */ /* 0x000fea0003800000 */
.L_x_2697:
        /* <DEDUP_REMOVED lines=8> */
.L_x_2699:
[----:B------:R-:W-:Y:S01]  /*2bc50*/  MOV R13, R8 ;  /* 0x00000008000d7202 */ /* 0x000fe20000000f00 */
[----:B------:R-:W-:-:S07]  /*2bc60*/  IMAD.MOV.U32 R3, RZ, RZ, R14 ;  /* 0x000000ffff037224 */ /* 0x000fce00078e000e */
[----:B------:R-:W-:Y:S05]  /*2bc70*/  WARPSYNC.COLLECTIVE R15, `(.L_x_2700) ;  /* 0x000000000f087348 */ /* 0x000fea0003c00000 */
[----:B------:R0:W1:Y:S02]  /*2bc80*/  SHFL.IDX P6, R14, R13, R12, R11 ;  /* 0x0000000c0d0e7389 */ /* 0x00006400000c000b */
[----:B01----:R-:W-:Y:S01]  /*2bc90*/  ENDCOLLECTIVE ;  /* 0x000000000000791b */ /* 0x003fe20003800000 */
.L_x_2700:
[----:B------:R-:W-:Y:S02]  /*2bca0*/  IMAD.MOV.U32 R13, RZ, RZ, R7 ;  /* 0x000000ffff0d7224 */ /* 0x000fe400078e0007 */
[----:B------:R-:W-:-:S07]  /*2bcb0*/  IMAD.MOV.U32 R4, RZ, RZ, R14 ;  /* 0x000000ffff047224 */ /* 0x000fce00078e000e */
[----:B------:R-:W-:Y:S05]  /*2bcc0*/  WARPSYNC.COLLECTIVE R15, `(.L_x_2701) ;  /* 0x000000000f087348 */ /* 0x000fea0003c00000 */
[----:B------:R0:W1:Y:S02]  /*2bcd0*/  SHFL.IDX P6, R14, R13, R12, R11 ;  /* 0x0000000c0d0e7389 */ /* 0x00006400000c000b */
[----:B01----:R-:W-:Y:S01]  /*2bce0*/  ENDCOLLECTIVE ;  /* 0x000000000000791b */ /* 0x003fe20003800000 */
.L_x_2701:
[----:B------:R-:W-:Y:S05]  /*2bcf0*/  BRA `(.L_x_2702) ;  /* 0xfffffe1400847947 */ /* 0x000fea000383ffff */
.L_x_2455:
[----:B------:R-:W-:Y:S01]  /*2bd00*/  BSSY B1, `(.L_x_2703) ;  /* 0x0000008000017945 */ /* 0x000fe20003800000 */
[----:B0-----:R-:W-:Y:S01]  /*2bd10*/  IMAD.MOV.U32 R13, RZ, RZ, R6 ;  /* 0x000000ffff0d7224 */ /* 0x001fe200078e0006 */
[----:B------:R-:W-:Y:S01]  /*2bd20*/  MOV R15, 0xffffffff ;  /* 0xffffffff000f7802 */ /* 0x000fe20000000f00 */
[----:B------:R-:W-:Y:S02]  /*2bd30*/  IMAD.MOV.U32 R12, RZ, RZ, 0x2 ;  /* 0x00000002ff0c7424 */ /* 0x000fe400078e00ff */
[----:B------:R-:W-:-:S07]  /*2bd40*/  IMAD.MOV.U32 R11, RZ, RZ, 0x181f ;  /* 0x0000181fff0b7424 */ /* 0x000fce00078e00ff */
[----:B-12345:R-:W-:Y:S05]  /*2bd50*/  WARPSYNC.COLLECTIVE R15, `(.L_x_2704) ;  /* 0x000000000f087348 */ /* 0x03efea0003c00000 */
[----:B----4-:R0:W4:Y:S02]  /*2bd60*/  SHFL.IDX P6, R14, R13, R12, R11 ;  /* 0x0000000c0d0e7389 */ /* 0x01012400000c000b */
[----:B012345:R-:W-:Y:S01]  /*2bd70*/  ENDCOLLECTIVE ;  /* 0x000000000000791b */ /* 0x03ffe20003800000 */
.L_x_2704:
[----:B------:R-:W-:Y:S05]  /*2bd80*/  BSYNC B1 ;  /* 0x0000000000017941 */ /* 0x000fea0003800000 */
.L_x_2703:
        /* <DEDUP_REMOVED lines=8> */
.L_x_2705:
[----:B------:R-:W-:Y:S01]  /*2be10*/  IMAD.MOV.U32 R13, RZ, RZ, R8 ;  /* 0x000000ffff0d7224 */ /* 0x000fe200078e0008 */
[----:B------:R-:W-:-:S07]  /*2be20*/  MOV R3, R14 ;  /* 0x0000000e00037202 */ /* 0x000fce0000000f00 */
[----:B------:R-:W-:Y:S05]  /*2be30*/  WARPSYNC.COLLECTIVE R15, `(.L_x_2706) ;  /* 0x000000000f087348 */ /* 0x000fea0003c00000 */
[----:B------:R0:W1:Y:S02]  /*2be40*/  SHFL.IDX P6, R14, R13, R12, R11 ;  /* 0x0000000c0d0e7389 */ /* 0x00006400000c000b */
[----:B01----:R-:W-:Y:S01]  /*2be50*/  ENDCOLLECTIVE ;  /* 0x000000000000791b */ /* 0x003fe20003800000 */
.L_x_2706:
[----:B------:R-:W-:Y:S02]  /*2be60*/  IMAD.MOV.U32 R13, RZ, RZ, R7 ;  /* 0x000000ffff0d7224 */ /* 0x000fe400078e0007 */
[----:B------:R-:W-:-:S07]  /*2be70*/  IMAD.MOV.U32 R4, RZ, RZ, R14 ;  /* 0x000000ffff047224 */ /* 0x000fce00078e000e */
[----:B------:R-:W-:Y:S05]  /*2be80*/  WARPSYNC.COLLECTIVE R15, `(.L_x_2707) ;  /* 0x000000000f087348 */ /* 0x000fea0003c00000 */
[----:B------:R0:W1:Y:S02]  /*2be90*/  SHFL.IDX P6, R14, R13, R12, R11 ;  /* 0x0000000c0d0e7389 */ /* 0x00006400000c000b */
[----:B01----:R-:W-:Y:S01]  /*2bea0*/  ENDCOLLECTIVE ;  /* 0x000000000000791b */ /* 0x003fe20003800000 */
.L_x_2707:
[----:B------:R-:W-:Y:S05]  /*2beb0*/  BRA `(.L_x_2708) ;  /* 0xfffffe1400987947 */ /* 0x000fea000383ffff */
.L_x_2458:
[----:B------:R-:W-:Y:S01]  /*2bec0*/  BSSY B1, `(.L_x_2709) ;  /* 0x0000008000017945 */ /* 0x000fe20003800000 */
[----:B------:R-:W-:Y:S01]  /*2bed0*/  IMAD.MOV.U32 R13, RZ, RZ, R6 ;  /* 0x000000ffff0d7224 */ /* 0x000fe200078e0006 */
[----:B------:R-:W-:Y:S01]  /*2bee0*/  MOV R11, 0x181f ;  /* 0x0000181f000b7802 */ /* 0x000fe20000000f00 */
[----:B------:R-:W-:Y:S02]  /*2bef0*/  IMAD.MOV.U32 R12, RZ, RZ, 0x3 ;  /* 0x00000003ff0c7424 */ /* 0x000fe400078e00ff */
[----:B------:R-:W-:-:S07]  /*2bf00*/  IMAD.MOV.U32 R15, RZ, RZ, -0x1 ;  /* 0xffffffffff0f7424 */ /* 0x000fce00078e00ff */
[----:B-12345:R-:W-:Y:S05]  /*2bf10*/  WARPSYNC.COLLECTIVE R15, `(.L_x_2710) ;  /* 0x000000000f087348 */ /* 0x03efea0003c00000 */
[----:B----4-:R0:W4:Y:S02]  /*2bf20*/  SHFL.IDX P6, R14, R13, R12, R11 ;  /* 0x0000000c0d0e7389 */ /* 0x01012400000c000b */
[----:B012345:R-:W-:Y:S01]  /*2bf30*/  ENDCOLLECTIVE ;  /* 0x000000000000791b */ /* 0x03ffe20003800000 */
.L_x_2710:
[----:B------:R-:W-:Y:S05]  /*2bf40*/  BSYNC B1 ;  /* 0x0000000000017941 */ /* 0x000fea0003800000 */
.L_x_2709:
        /* <DEDUP_REMOVED lines=8> */
.L_x_2711:
[----:B------:R-:W-:Y:S02]  /*2bfd0*/  IMAD.MOV.U32 R13, RZ, RZ, R8 ;  /* 0x000000ffff0d7224 */ /* 0x000fe400078e0008 */
[----:B------:R-:W-:-:S07]  /*2bfe0*/  IMAD.MOV.U32 R3, RZ, RZ, R14 ;  /* 0x000000ffff037224 */ /* 0x000fce00078e000e */
[----:B------:R-:W-:Y:S05]  /*2bff0*/  WARPSYNC.COLLECTIVE R15, `(.L_x_2712) ;  /* 0x000000000f087348 */ /* 0x000fea0003c00000 */
[----:B------:R0:W1:Y:S02]  /*2c000*/  SHFL.IDX P6, R14, R13, R12, R11 ;  /* 0x0000000c0d0e7389 */ /* 0x00006400000c000b */
[----:B01----:R-:W-:Y:S01]  /*2c010*/  ENDCOLLECTIVE ;  /* 0x000000000000791b */ /* 0x003fe20003800000 */
.L_x_2712:
[----:B------:R-:W-:Y:S02]  /*2c020*/  IMAD.MOV.U32 R13, RZ, RZ, R7 ;  /* 0x000000ffff0d7224 */ /* 0x000fe400078e0007 */
[----:B------:R-:W-:-:S07]  /*2c030*/  IMAD.MOV.U32 R4, RZ, RZ, R14 ;  /* 0x000000ffff047224 */ /* 0x000fce00078e000e */
[----:B------:R-:W-:Y:S05]  /*2c040*/  WARPSYNC.COLLECTIVE R15, `(.L_x_2713) ;  /* 0x000000000f087348 */ /* 0x000fea0003c00000 */
[----:B------:R0:W1:Y:S02]  /*2c050*/  SHFL.IDX P6, R14, R13, R12, R11 ;  /* 0x0000000c0d0e7389 */ /* 0x00006400000c000b */
[----:B01----:R-:W-:Y:S01]  /*2c060*/  ENDCOLLECTIVE ;  /* 0x000000000000791b */ /* 0x003fe20003800000 */
.L_x_2713:
[----:B------:R-:W-:Y:S05]  /*2c070*/  BRA `(.L_x_2714) ;  /* 0xfffffe1400b47947 */ /* 0x000fea000383ffff */
.L_x_2462:
[----:B0-----:R0:W2:Y:S02]  /*2c080*/  SYNCS.PHASECHK.TRANS64.TRYWAIT P0, [R18+URZ+0x38800], R3 ;  /* 0x03880003120075a7 */ /* 0x0010a4000800017f */
[----:B--2---:R-:W-:Y:S05]  /*2c090*/  @!P0 NANOSLEEP.SYNCS 0x989680 ;  /* 0x009896800000895d */ /* 0x004fea0003900000 */
[----:B------:R-:W2:Y:S02]  /*2c0a0*/  @!P0 SYNCS.PHASECHK.TRANS64 P0, [R18+URZ+0x38800], R3 ;  /* 0x03880003120085a7 */ /* 0x000ea4000800007f */
[----:B--2---:R-:W-:Y:S05]  /*2c0b0*/  @!P0 BRA `(.L_x_2462) ;  /* 0xfffffffc00f08947 */ /* 0x004fea000383ffff */
[----:B------:R-:W-:Y:S05]  /*2c0c0*/  BRA `(.L_x_2715) ;  /* 0xfffffe1800347947 */ /* 0x000fea000383ffff */
.L_x_2478:
[----:B------:R-:W0:Y:S01]  /*2c0d0*/  LDC R51, c[0x0][0x3f4] ;  /* 0x0000fd00ff337b82 */ /* 0x000e220000000800 */
[----:B------:R-:W-:Y:S01]  /*2c0e0*/  BSSY B1, `(.L_x_2716) ;  /* 0x0000008000017945 */ /* 0x000fe20003800000 */
[----:B------:R-:W-:Y:S01]  /*2c0f0*/  IMAD.MOV.U32 R13, RZ, RZ, R8 ;  /* 0x000000ffff0d7224 */ /* 0x000fe200078e0008 */
[----:B------:R-:W-:Y:S01]  /*2c100*/  MOV R12, RZ ;  /* 0x000000ff000c7202 */ /* 0x000fe20000000f00 */
[----:B------:R-:W-:Y:S02]  /*2c110*/  IMAD.MOV.U32 R11, RZ, RZ, 0x181f ;  /* 0x0000181fff0b7424 */ /* 0x000fe400078e00ff */
[----:B------:R-:W-:-:S07]  /*2c120*/  IMAD.MOV.U32 R15, RZ, RZ, -0x1 ;  /* 0xffffffffff0f7424 */ /* 0x000fce00078e00ff */
[----:B0-----:R-:W-:Y:S05]  /*2c130*/  WARPSYNC.COLLECTIVE R15, `(.L_x_2717) ;  /* 0x000000000f087348 */ /* 0x001fea0003c00000 */
[----:B------:R1:W2:Y:S02]  /*2c140*/  SHFL.IDX P6, R14, R13, R12, R11 ;  /* 0x0000000c0d0e7389 */ /* 0x0002a400000c000b */
[----:B012---:R-:W-:Y:S01]  /*2c150*/  ENDCOLLECTIVE ;  /* 0x000000000000791b */ /* 0x007fe20003800000 */
.L_x_2717:
[----:B------:R-:W-:Y:S05]  /*2c160*/  BSYNC B1 ;  /* 0x0000000000017941 */ /* 0x000fea0003800000 */
.L_x_2716:
[----:B------:R0:W5:Y:S01]  /*2c170*/  LDL R6, [R1+0xc] ;  /* 0x00000c0001067983 */ /* 0x0001620000100800 */
[----:B------:R-:W-:Y:S01]  /*2c180*/  IMAD.MOV.U32 R13, RZ, RZ, R43 ;  /* 0x000000ffff0d7224 */ /* 0x000fe200078e002b */
[----:B------:R-:W-:Y:S01]  /*2c190*/  MOV R11, 0x181f ;  /* 0x0000181f000b7802 */ /* 0x000fe20000000f00 */
[----:B------:R-:W-:Y:S01]  /*2c1a0*/  IMAD.MOV.U32 R12, RZ, RZ, RZ ;  /* 0x000000ffff0c7224 */ /* 0x000fe200078e00ff */
[----:B------:R-:W-:Y:S01]  /*2c1b0*/  ISETP.GE.AND P0, PT, R16, R51, PT ;  /* 0x000000331000720c */ /* 0x000fe20003f06270 */
[----:B------:R-:W-:Y:S02]  /*2c1c0*/  IMAD.MOV.U32 R15, RZ, RZ, -0x1 ;  /* 0xffffffffff0f7424 */ /* 0x000fe400078e00ff */
[----:B------:R-:W-:-:S10]  /*2c1d0*/  IMAD.MOV.U32 R3, RZ, RZ, R14 ;  /* 0x000000ffff037224 */ /* 0x000fd400078e000e */
[----:B0----5:R-:W-:Y:S05]  /*2c1e0*/  WARPSYNC.COLLECTIVE R15, `(.L_x_2718) ;  /* 0x000000000f087348 */ /* 0x021fea0003c00000 */
[----:B------:R1:W2:Y:S02]  /*2c1f0*/  SHFL.IDX P6, R14, R13, R12, R11 ;  /* 0x0000000c0d0e7389 */ /* 0x0002a400000c000b */
[----:B012--5:R-:W-:Y:S01]  /*2c200*/  ENDCOLLECTIVE ;  /* 0x000000000000791b */ /* 0x027fe20003800000 */
.L_x_2718:
[----:B------:R-:W-:Y:S02]  /*2c210*/  IMAD.MOV.U32 R13, RZ, RZ, R49 ;  /* 0x000000ffff0d7224 */ /* 0x000fe400078e0031 */
[----:B------:R-:W-:-:S07]  /*2c220*/  IMAD.MOV.U32 R5, RZ, RZ, R14 ;  /* 0x000000ffff057224 */ /* 0x000fce00078e000e */
[----:B------:R-:W-:Y:S05]  /*2c230*/  WARPSYNC.COLLECTIVE R15, `(.L_x_2719) ;  /* 0x000000000f087348 */ /* 0x000fea0003c00000 */
[----:B------:R0:W1:Y:S02]  /*2c240*/  SHFL.IDX P6, R14, R13, R12, R11 ;  /* 0x0000000c0d0e7389 */ /* 0x00006400000c000b */
[----:B01----:R-:W-:Y:S01]  /*2c250*/  ENDCOLLECTIVE ;  /* 0x000000000000791b */ /* 0x003fe20003800000 */
.L_x_2719:
[----:B------:R-:W-:Y:S02]  /*2c260*/  IMAD.MOV.U32 R13, RZ, RZ, R10 ;  /* 0x000000ffff0d7224 */ /* 0x000fe400078e000a */
[----:B------:R-:W-:-:S07]  /*2c270*/  IMAD.MOV.U32 R7, RZ, RZ, R14 ;  /* 0x000000ffff077224 */ /* 0x000fce00078e000e */
[----:B------:R-:W-:Y:S05]  /*2c280*/  WARPSYNC.COLLECTIVE R15, `(.L_x_2720) ;  /* 0x000000000f087348 */ /* 0x000fea0003c00000 */
[----:B------:R0:W1:Y:S02]  /*2c290*/  SHFL.IDX P6, R14, R13, R12, R11 ;  /* 0x0000000c0d0e7389 */ /* 0x00006400000c000b */
[----:B01----:R-:W-:Y:S01]  /*2c2a0*/  ENDCOLLECTIVE ;  /* 0x000000000000791b */ /* 0x003fe20003800000 */
.L_x_2720:
[----:B------:R-:W-:-:S05]  /*2c2b0*/  IMAD R42, R6, R42, RZ ;  /* 0x0000002a062a7224 */ /* 0x000fca00078e02ff */
[----:B------:R-:W-:-:S13]  /*2c2c0*/  ISETP.GE.OR P1, PT, R57, R42, P0 ;  /* 0x0000002a3900720c */ /* 0x000fda0000726670 */
[C---:B------:R-:W-:Y:S02]  /*2c2d0*/  @!P1 IADD3 R0, P2, R16.reuse, R5, RZ ;  /* 0x0000000510009210 */ /* 0x040fe40007f5e0ff */
[----:B------:R-:W-:Y:S02]  /*2c2e0*/  @!P1 IADD3 R14, P3, R16, R14, RZ ;  /* 0x0000000e100e9210 */ /* 0x000fe40007f7e0ff */
[----:B------:R-:W-:Y:S01]  /*2c2f0*/  @!P1 IADD3.X R5, R3, R17, RZ, P2, !PT ;  /* 0x0000001103059210 */ /* 0x000fe200017fe4ff */
[----:B------:R-:W-:Y:S02]  /*2c300*/  @!P1 IMAD.MOV.U32 R4, RZ, RZ, R0 ;  /* 0x000000ffff049224 */ /* 0x000fe400078e0000 */
[----:B------:R-:W-:Y:S02]  /*2c310*/  @!P1 IMAD.X R3, R7, 0x1, R17, P3 ;  /* 0x0000000107039824 */ /* 0x000fe400018e0611 */
[----:B------:R-:W-:Y:S02]  /*2c320*/  @!P1 IMAD.MOV.U32 R24, RZ, RZ, R14 ;  /* 0x000000ffff189224 */ /* 0x000fe400078e000e */
[----:B------:R-:W-:Y:S01]  /*2c330*/  @!P1 IMAD.MOV.U32 R25, RZ, RZ, R3 ;  /* 0x000000ffff199224 */ /* 0x000fe200078e0003 */
[----:B------:R-:W5:Y:S05]  /*2c340*/  @!P1 LD.E.128 R4, desc[UR46][R4.64] ;  /* 0x0000002e04049980 */ /* 0x000f6a000c101d00 */
[----:B------:R-:W5:Y:S01]  /*2c350*/  @!P1 LD.E.128 R24, desc[UR46][R24.64] ;  /* 0x0000002e18189980 */ /* 0x000f62000c101d00 */
[----:B------:R-:W-:Y:S01]  /*2c360*/  IMAD.MOV.U32 R13, RZ, RZ, R8 ;  /* 0x000000ffff0d7224 */ /* 0x000fe200078e0008 */
[----:B------:R-:W-:-:S02]  /*2c370*/  MOV R12, 0x1 ;  /* 0x00000001000c7802 */ /* 0x000fc40000000f00 */
[----:B------:R-:W-:Y:S02]  /*2c380*/  CS2R R40, SRZ ;  /* 0x0000000000287805 */ /* 0x000fe4000001ff00 */
[----:B------:R-:W-:Y:S02]  /*2c390*/  CS2R R38, SRZ ;  /* 0x0000000000267805 */ /* 0x000fe4000001ff00 */
[----:B------:R-:W-:Y:S02]  /*2c3a0*/  CS2R R36, SRZ ;  /* 0x0000000000247805 */ /* 0x000fe4000001ff00 */
[----:B------:R-:W-:-:S07]  /*2c3b0*/  CS2R R34, SRZ ;  /* 0x0000000000227805 */ /* 0x000fce000001ff00 */
[----:B-----5:R-:W-:Y:S05]  /*2c3c0*/  WARPSYNC.COLLECTIVE R15, `(.L_x_2721) ;  /* 0x000000000f087348 */ /* 0x020fea0003c00000 */
[----:B------:R0:W1:Y:S02]  /*2c3d0*/  SHFL.IDX P6, R14, R13, R12, R11 ;  /* 0x0000000c0d0e7389 */ /* 0x00006400000c000b */
[----:B01---5:R-:W-:Y:S01]  /*2c3e0*/  ENDCOLLECTIVE ;  /* 0x000000000000791b */ /* 0x023fe20003800000 */
.L_x_2721:
[----:B------:R-:W-:Y:S02]  /*2c3f0*/  IMAD.MOV.U32 R13, RZ, RZ, R43 ;  /* 0x000000ffff0d7224 */ /* 0x000fe400078e002b */
[----:B------:R-:W-:-:S07]  /*2c400*/  IMAD.MOV.U32 R3, RZ, RZ, R14 ;  /* 0x000000ffff037224 */ /* 0x000fce00078e000e */
[----:B------:R-:W-:Y:S05]  /*2c410*/  WARPSYNC.COLLECTIVE R15, `(.L_x_2722) ;  /* 0x000000000f087348 */ /* 0x000fea0003c00000 */
[----:B------:R0:W1:Y:S02]  /*2c420*/  SHFL.IDX P6, R14, R13, R12, R11 ;  /* 0x0000000c0d0e7389 */ /* 0x00006400000c000b */
[----:B01----:R-:W-:Y:S01]  /*2c430*/  ENDCOLLECTIVE ;  /* 0x000000000000791b */ /* 0x003fe20003800000 */
.L_x_2722:
[----:B------:R-:W-:Y:S02]  /*2c440*/  IMAD.MOV.U32 R13, RZ, RZ, R49 ;  /* 0x000000ffff0d7224 */ /* 0x000fe400078e0031 */
[----:B------:R-:W-:-:S07]  /*2c450*/  IMAD.MOV.U32 R9, RZ, RZ, R14 ;  /* 0x000000ffff097224 */ /* 0x000fce00078e000e */
[----:B------:R-:W-:Y:S05]  /*2c460*/  WARPSYNC.COLLECTIVE R15, `(.L_x_2723) ;  /* 0x000000000f087348 */ /* 0x000fea0003c00000 */
[----:B------:R0:W1:Y:S02]  /*2c470*/  SHFL.IDX P6, R14, R13, R12, R11 ;  /* 0x0000000c0d0e7389 */ /* 0x00006400000c000b */
[----:B01----:R-:W-:Y:S01]  /*2c480*/  ENDCOLLECTIVE ;  /* 0x000000000000791b */ /* 0x003fe20003800000 */
.L_x_2723:
[----:B------:R-:W-:Y:S01]  /*2c490*/  MOV R13, R10 ;  /* 0x0000000a000d7202 */ /* 0x000fe20000000f00 */
[----:B------:R-:W-:-:S07]  /*2c4a0*/  IMAD.MOV.U32 R21, RZ, RZ, R14 ;  /* 0x000000ffff157224 */ /* 0x000fce00078e000e */
[----:B------:R-:W-:Y:S05]  /*2c4b0*/  WARPSYNC.COLLECTIVE R15, `(.L_x_2724) ;  /* 0x000000000f087348 */ /* 0x000fea0003c00000 */
[----:B------:R0:W1:Y:S02]  /*2c4c0*/  SHFL.IDX P6, R14, R13, R12, R11 ;  /* 0x0000000c0d0e7389 */ /* 0x00006400000c000b */
[----:B01----:R-:W-:Y:S01]  /*2c4d0*/  ENDCOLLECTIVE ;  /* 0x000000000000791b */ /* 0x003fe20003800000 */
.L_x_2724:
[----:B------:R-:W-:Y:S02]  /*2c4e0*/  @!P1 IMAD.MOV.U32 R40, RZ, RZ, R4 ;  /* 0x000000ffff289224 */ /* 0x000fe400078e0004 */
[----:B------:R-:W-:Y:S01]  /*2c4f0*/  @!P1 IMAD.MOV.U32 R41, RZ, RZ, R5 ;  /* 0x000000ffff299224 */ /* 0x000fe200078e0005 */
[----:B------:R-:W-:Y:S01]  /*2c500*/  CS2R R4, SRZ ;  /* 0x0000000000047805 */ /* 0x000fe2000001ff00 */
[----:B------:R-:W-:Y:S01]  /*2c510*/  @!P1 IMAD.MOV.U32 R38, RZ, RZ, R6 ;  /* 0x000000ffff269224 */ /* 0x000fe200078e0006 */
[----:B------:R-:W-:Y:S01]  /*2c520*/  @!P1 MOV R37, R25 ;  /* 0x0000001900259202 */ /* 0x000fe20000000f00 */
[----:B------:R-:W-:Y:S02]  /*2c530*/  @!P1 IMAD.MOV.U32 R39, RZ, RZ, R7 ;  /* 0x000000ffff279224 */ /* 0x000fe400078e0007 */
[----:B------:R-:W-:Y:S02]  /*2c540*/  @!P1 IMAD.MOV.U32 R36, RZ, RZ, R24 ;  /* 0x000000ffff249224 */ /* 0x000fe400078e0018 */
[----:B------:R-:W-:-:S02]  /*2c550*/  @!P1 IMAD.MOV.U32 R34, RZ, RZ, R26 ;  /* 0x000000ffff229224 */ /* 0x000fc400078e001a */
[----:B------:R-:W-:Y:S01]  /*2c560*/  @!P1 IMAD.MOV.U32 R35, RZ, RZ, R27 ;  /* 0x000000ffff239224 */ /* 0x000fe200078e001b */
[----:B------:R-:W-:Y:S06]  /*2c570*/  BRA `(.L_x_2725) ;  /* 0xfffffe5400c07947 */ /* 0x000fec000383ffff */
.L_x_2481:
[----:B------:R-:W-:Y:S01]  /*2c580*/  BSSY B1, `(.L_x_2726) ;  /* 0x0000008000017945 */ /* 0x000fe20003800000 */
[----:B------:R-:W-:Y:S01]  /*2c590*/  IMAD.MOV.U32 R13, RZ, RZ, R8 ;  /* 0x000000ffff0d7224 */ /* 0x000fe200078e0008 */
[----:B------:R-:W-:Y:S01]  /*2c5a0*/  MOV R15, 0xffffffff ;  /* 0xffffffff000f7802 */ /* 0x000fe20000000f00 */
[----:B------:R-:W-:Y:S02]  /*2c5b0*/  IMAD.MOV.U32 R12, RZ, RZ, 0x2 ;  /* 0x00000002ff0c7424 */ /* 0x000fe400078e00ff */
[----:B------:R-:W-:-:S07]  /*2c5c0*/  IMAD.MOV.U32 R11, RZ, RZ, 0x181f ;  /* 0x0000181fff0b7424 */ /* 0x000fce00078e00ff */
[----:B-----5:R-:W-:Y:S05]  /*2c5d0*/  WARPSYNC.COLLECTIVE R15, `(.L_x_2727) ;  /* 0x000000000f087348 */ /* 0x020fea0003c00000 */
[----:B------:R0:W1:Y:S02]  /*2c5e0*/  SHFL.IDX P6, R14, R13, R12, R11 ;  /* 0x0000000c0d0e7389 */ /* 0x00006400000c000b */
[----:B01---5:R-:W-:Y:S01]  /*2c5f0*/  ENDCOLLECTIVE ;  /* 0x000000000000791b */ /* 0x023fe20003800000 */
.L_x_2727:
[----:B------:R-:W-:Y:S05]  /*2c600*/  BSYNC B1 ;  /* 0x0000000000017941 */ /* 0x000fea0003800000 */
.L_x_2726:
[----:B------:R-:W-:Y:S02]  /*2c610*/  IMAD.MOV.U32 R13, RZ, RZ, R43 ;  /* 0x000000ffff0d7224 */ /* 0x000fe400078e002b */
[----:B------:R-:W-:Y:S02]  /*2c620*/  IMAD.MOV.U32 R12, RZ, RZ, 0x2 ;  /* 0x00000002ff0c7424 */ /* 0x000fe400078e00ff */
[----:B------:R-:W-:Y:S02]  /*2c630*/  IMAD.MOV.U32 R11, RZ, RZ, 0x181f ;  /* 0x0000181fff0b7424 */ /* 0x000fe400078e00ff */
[----:B------:R-:W-:Y:S02]  /*2c640*/  IMAD.MOV.U32 R15, RZ, RZ, -0x1 ;  /* 0xffffffffff0f7424 */ /* 0x000fe400078e00ff */
[----:B------:R-:W-:Y:S02]  /*2c650*/  IMAD.MOV.U32 R3, RZ, RZ, R14 ;  /* 0x000000ffff037224 */ /* 0x000fe400078e000e */
[----:B------:R-:W-:-:S07]  /*2c660*/  VIADD R25, R57, 0x40 ;  /* 0x0000004039197836 */ /* 0x000fce0000000000 */
[----:B------:R-:W-:Y:S05]  /*2c670*/  WARPSYNC.COLLECTIVE R15, `(.L_x_2728) ;  /* 0x000000000f087348 */ /* 0x000fea0003c00000 */
[----:B------:R0:W1:Y:S02]  /*2c680*/  SHFL.IDX P6, R14, R13, R12, R11 ;  /* 0x0000000c0d0e7389 */ /* 0x00006400000c000b */
[----:B01----:R-:W-:Y:S01]  /*2c690*/  ENDCOLLECTIVE ;  /* 0x000000000000791b */ /* 0x003fe20003800000 */
.L_x_2728:
[----:B------:R-:W-:Y:S01]  /*2c6a0*/  ISETP.GE.OR P1, PT, R25, R42, P0 ;  /* 0x0000002a1900720c */ /* 0x000fe20000726670 */
[----:B------:R-:W-:Y:S01]  /*2c6b0*/  IMAD.MOV.U32 R13, RZ, RZ, R49 ;  /* 0x000000ffff0d7224 */ /* 0x000fe200078e0031 */
[----:B------:R-:W-:-:S11]  /*2c6c0*/  MOV R9, R14 ;  /* 0x0000000e00097202 */ /* 0x000fd60000000f00 */
[----:B------:R-:W-:Y:S05]  /*2c6d0*/  WARPSYNC.COLLECTIVE R15, `(.L_x_2729) ;  /* 0x000000000f087348 */ /* 0x000fea0003c00000 */
[----:B------:R0:W1:Y:S02]  /*2c6e0*/  SHFL.IDX P6, R14, R13, R12, R11 ;  /* 0x0000000c0d0e7389 */ /* 0x00006400000c000b */
[----:B01----:R-:W-:Y:S01]  /*2c6f0*/  ENDCOLLECTIVE ;  /* 0x000000000000791b */ /* 0x003fe20003800000 */
.L_x_2729:
[----:B------:R-:W-:-:S05]  /*2c700*/  @!P1 IADD3 R0, P2, R16, R9, RZ ;  /* 0x0000000910009210 */ /* 0x000fca0007f5e0ff */
[----:B------:R-:W-:Y:S02]  /*2c710*/  @!P1 IMAD.X R3, R3, 0x1, R17, P2 ;  /* 0x0000000103039824 */ /* 0x000fe400010e0611 */
[----:B------:R-:W-:Y:S02]  /*2c720*/  @!P1 IMAD.MOV.U32 R24, RZ, RZ, R0 ;  /* 0x000000ffff189224 */ /* 0x000fe400078e0000 */
[----:B------:R-:W-:Y:S02]  /*2c730*/  @!P1 IMAD.MOV.U32 R25, RZ, RZ, R3 ;  /* 0x000000ffff199224 */ /* 0x000fe400078e0003 */
[----:B------:R-:W-:-:S04]  /*2c740*/  IMAD.MOV.U32 R13, RZ, RZ, R10 ;  /* 0x000000ffff0d7224 */ /* 0x000fc800078e000a */
[----:B------:R-:W5:Y:S01]  /*2c750*/  @!P1 LD.E.128 R24, desc[UR46][R24.64] ;  /* 0x0000002e18189980 */ /* 0x000f62000c101d00 */
[----:B------:R-:W-:-:S07]  /*2c760*/  IMAD.MOV.U32 R21, RZ, RZ, R14 ;  /* 0x000000ffff157224 */ /* 0x000fce00078e000e */
[----:B-----5:R-:W-:Y:S05]  /*2c770*/  WARPSYNC.COLLECTIVE R15, `(.L_x_2730) ;  /* 0x000000000f087348 */ /* 0x020fea0003c00000 */
[----:B------:R0:W1:Y:S02]  /*2c780*/  SHFL.IDX P6, R14, R13, R12, R11 ;  /* 0x0000000c0d0e7389 */ /* 0x00006400000c000b */
[----:B01---5:R-:W-:Y:S01]  /*2c790*/  ENDCOLLECTIVE ;  /* 0x000000000000791b */ /* 0x023fe20003800000 */
.L_x_2730:
[----:B------:R-:W-:-:S04]  /*2c7a0*/  @!P1 IADD3 R14, P3, R16, R14, RZ ;  /* 0x0000000e100e9210 */ /* 0x000fc80007f7e0ff */
[----:B------:R-:W-:Y:S01]  /*2c7b0*/  @!P1 IADD3.X R21, R21, R17, RZ, P3, !PT ;  /* 0x0000001115159210 */ /* 0x000fe20001ffe4ff */
[----:B------:R-:W-:-:S04]  /*2c7c0*/  @!P1 IMAD.MOV.U32 R52, RZ, RZ, R14 ;  /* 0x000000ffff349224 */ /* 0x000fc800078e000e */
[----:B------:R-:W-:-:S06]  /*2c7d0*/  @!P1 IMAD.MOV.U32 R53, RZ, RZ, R21 ;  /* 0x000000ffff359224 */ /* 0x000fcc00078e0015 */
[----:B------:R-:W5:Y:S01]  /*2c7e0*/  @!P1 LD.E.128 R52, desc[UR46][R52.64] ;  /* 0x0000002e34349980 */ /* 0x000f62000c101d00 */
[----:B------:R-:W-:Y:S01]  /*2c7f0*/  IMAD.MOV.U32 R13, RZ, RZ, R8 ;  /* 0x000000ffff0d7224 */ /* 0x000fe200078e0008 */
[----:B------:R-:W-:-:S07]  /*2c800*/  MOV R12, 0x3 ;  /* 0x00000003000c7802 */ /* 0x000fce0000000f00 */
[----:B-----5:R-:W-:Y:S05]  /*2c810*/  WARPSYNC.COLLECTIVE R15, `(.L_x_2731) ;  /* 0x000000000f087348 */ /* 0x020fea0003c00000 */
[----:B------:R0:W1:Y:S02]  /*2c820*/  SHFL.IDX P6, R14, R13, R12, R11 ;  /* 0x0000000c0d0e7389 */ /* 0x00006400000c000b */
[----:B01---5:R-:W-:Y:S01]  /*2c830*/  ENDCOLLECTIVE ;  /* 0x000000000000791b */ /* 0x023fe20003800000 */
.L_x_2731:
[----:B------:R-:W-:Y:S02]  /*2c840*/  IMAD.MOV.U32 R13, RZ, RZ, R43 ;  /* 0x000000ffff0d7224 */ /* 0x000fe400078e002b */
[----:B------:R-:W-:-:S07]  /*2c850*/  IMAD.MOV.U32 R3, RZ, RZ, R14 ;  /* 0x000000ffff037224 */ /* 0x000fce00078e000e */
[----:B------:R-:W-:Y:S05]  /*2c860*/  WARPSYNC.COLLECTIVE R15, `(.L_x_2732) ;  /* 0x000000000f087348 */ /* 0x000fea0003c00000 */
[----:B------:R0:W1:Y:S02]  /*2c870*/  SHFL.IDX P6, R14, R13, R12, R11 ;  /* 0x0000000c0d0e7389 */ /* 0x00006400000c000b */
[----:B01----:R-:W-:Y:S01]  /*2c880*/  ENDCOLLECTIVE ;  /* 0x000000000000791b */ /* 0x003fe20003800000 */
.L_x_2732:
[----:B------:R-:W-:Y:S02]  /*2c890*/  IMAD.MOV.U32 R13, RZ, RZ, R49 ;  /* 0x000000ffff0d7224 */ /* 0x000fe400078e0031 */
[----:B------:R-:W-:-:S07]  /*2c8a0*/  IMAD.MOV.U32 R43, RZ, RZ, R14 ;  /* 0x000000ffff2b7224 */ /* 0x000fce00078e000e */
[----:B------:R-:W-:Y:S05]  /*2c8b0*/  WARPSYNC.COLLECTIVE R15, `(.L_x_2733) ;  /* 0x000000000f087348 */ /* 0x000fea0003c00000 */
[----:B------:R0:W1:Y:S02]  /*2c8c0*/  SHFL.IDX P6, R14, R13, R12, R11 ;  /* 0x0000000c0d0e7389 */ /* 0x00006400000c000b */
[----:B01----:R-:W-:Y:S01]  /*2c8d0*/  ENDCOLLECTIVE ;  /* 0x000000000000791b */ /* 0x003fe20003800000 */
.L_x_2733:
[----:B------:R-:W-:Y:S01]  /*2c8e0*/  MOV R13, R10 ;  /* 0x0000000a000d7202 */ /* 0x000fe20000000f00 */
[----:B------:R-:W-:-:S07]  /*2c8f0*/  IMAD.MOV.U32 R49, RZ, RZ, R14 ;  /* 0x000000ffff317224 */ /* 0x000fce00078e000e */
[----:B------:R-:W-:Y:S05]  /*2c900*/  WARPSYNC.COLLECTIVE R15, `(.L_x_2734) ;  /* 0x000000000f087348 */ /* 0x000fea0003c00000 */
[----:B------:R0:W1:Y:S02]  /*2c910*/  SHFL.IDX P6, R14, R13, R12, R11 ;  /* 0x0000000c0d0e7389 */ /* 0x00006400000c000b */
[----:B01----:R-:W-:Y:S01]  /*2c920*/  ENDCOLLECTIVE ;  /* 0x000000000000791b */ /* 0x003fe20003800000 */
.L_x_2734:
[----:B------:R-:W-:Y:S02]  /*2c930*/  CS2R R20, SRZ ;  /* 0x0000000000147805 */ /* 0x000fe4000001ff00 */
[----:B------:R-:W-:Y:S02]  /*2c940*/  CS2R R28, SRZ ;  /* 0x00000000001c7805 */ /* 0x000fe4000001ff00 */
[----:B------:R-:W-:Y:S02]  /*2c950*/  CS2R R30, SRZ ;  /* 0x00000000001e7805 */ /* 0x000fe4000001ff00 */
[----:B------:R-:W-:Y:S02]  /*2c960*/  CS2R R32, SRZ ;  /* 0x0000000000207805 */ /* 0x000fe4000001ff00 */
[----:B------:R-:W-:Y:S01]  /*2c970*/  CS2R R8, SRZ ;  /* 0x0000000000087805 */ /* 0x000fe2000001ff00 */
[----:B------:R-:W-:Y:S02]  /*2c980*/  @!P1 IMAD.MOV.U32 R20, RZ, RZ, R24 ;  /* 0x000000ffff149224 */ /* 0x000fe400078e0018 */
[----:B------:R-:W-:-:S02]  /*2c990*/  @!P1 IMAD.MOV.U32 R21, RZ, RZ, R25 ;  /* 0x000000ffff159224 */ /* 0x000fc400078e0019 */
[----:B------:R-:W-:Y:S02]  /*2c9a0*/  @!P1 IMAD.MOV.U32 R28, RZ, RZ, R26 ;  /* 0x000000ffff1c9224 */ /* 0x000fe400078e001a */
[----:B------:R-:W-:Y:S02]  /*2c9b0*/  @!P1 IMAD.MOV.U32 R29, RZ, RZ, R27 ;  /* 0x000000ffff1d9224 */ /* 0x000fe400078e001b */
[----:B------:R-:W-:Y:S01]  /*2c9c0*/  @!P1 IMAD.MOV.U32 R30, RZ, RZ, R52 ;  /* 0x000000ffff1e9224 */ /* 0x000fe200078e0034 */
[----:B------:R-:W-:Y:S01]  /*2c9d0*/  @!P1 MOV R31, R53 ;  /* 0x00000035001f9202 */ /* 0x000fe20000000f00 */
[----:B------:R-:W-:Y:S02]  /*2c9e0*/  @!P1 IMAD.MOV.U32 R32, RZ, RZ, R54 ;  /* 0x000000ffff209224 */ /* 0x000fe400078e0036 */
[----:B------:R-:W-:Y:S01]  /*2c9f0*/  @!P1 IMAD.MOV.U32 R33, RZ, RZ, R55 ;  /* 0x000000ffff219224 */ /* 0x000fe200078e0037 */
[----:B------:R-:W-:Y:S06]  /*2ca00*/  BRA `(.L_x_2735) ;  /* 0xfffffe5400707947 */ /* 0x000fec000383ffff */
.L_x_2485:
[----:B0-----:R0:W1:Y:S02]  /*2ca10*/  SYNCS.PHASECHK.TRANS64.TRYWAIT P4, [R18+URZ+0x38800], R3 ;  /* 0x03880003120075a7 */ /* 0x001064000808017f */
[----:B-1----:R-:W-:Y:S05]  /*2ca20*/  @!P4 NANOSLEEP.SYNCS 0x989680 ;  /* 0x009896800000c95d */ /* 0x002fea0003900000 */
[----:B------:R-:W1:Y:S02]  /*2ca30*/  @!P4 SYNCS.PHASECHK.TRANS64 P4, [R18+URZ+0x38800], R3 ;  /* 0x038800031200c5a7 */ /* 0x000e64000808007f */
[----:B-1----:R-:W-:Y:S05]  /*2ca40*/  @!P4 BRA `(.L_x_2485) ;  /* 0xfffffffc00f0c947 */ /* 0x002fea000383ffff */
[----:B------:R-:W-:Y:S05]  /*2ca50*/  BRA `(.L_x_2736) ;  /* 0xfffffe5400e87947 */ /* 0x000fea000383ffff */
.L_x_2495:
[----:B-1----:R1:W2:Y:S02]  /*2ca60*/  SYNCS.PHASECHK.TRANS64.TRYWAIT P0, [R0+URZ+0x38830], R3 ;  /* 0x03883003000075a7 */ /* 0x0022a4000800017f */
[----:B--2---:R-:W-:Y:S05]  /*2ca70*/  @!P0 NANOSLEEP.SYNCS 0x989680 ;  /* 0x009896800000895d */ /* 0x004fea0003900000 */
[----:B------:R-:W2:Y:S02]  /*2ca80*/  @!P0 SYNCS.PHASECHK.TRANS64 P0, [R0+URZ+0x38830], R3 ;  /* 0x03883003000085a7 */ /* 0x000ea4000800007f */
[----:B--2---:R-:W-:Y:S05]  /*2ca90*/  @!P0 BRA `(.L_x_2495) ;  /* 0xfffffffc00f08947 */ /* 0x004fea000383ffff */
[----:B------:R-:W-:Y:S05]  /*2caa0*/  BRA `(.L_x_2494) ;  /* 0xfffffe9800607947 */ /* 0x000fea000383ffff */
.L_x_2501:
[----:B-1----:R1:W2:Y:S02]  /*2cab0*/  SYNCS.PHASECHK.TRANS64.TRYWAIT P3, [R5+URZ+0x38830], R6 ;  /* 0x03883006050075a7 */ /* 0x0022a4000806017f */
[----:B--2---:R-:W-:Y:S05]  /*2cac0*/  @!P3 NANOSLEEP.SYNCS 0x989680 ;  /* 0x009896800000b95d */ /* 0x004fea0003900000 */
[----:B------:R-:W2:Y:S02]  /*2cad0*/  @!P3 SYNCS.PHASECHK.TRANS64 P3, [R5+URZ+0x38830], R6 ;  /* 0x038830060500b5a7 */ /* 0x000ea4000806007f */
[----:B--2---:R-:W-:Y:S05]  /*2cae0*/  @!P3 BRA `(.L_x_2501) ;  /* 0xfffffffc00f0b947 */ /* 0x004fea000383ffff */
[----:B------:R-:W-:Y:S05]  /*2caf0*/  BRA `(.L_x_2500) ;  /* 0xfffffec8003c7947 */ /* 0x000fea000383ffff */
.L_x_2505:
[----:B-1----:R1:W2:Y:S02]  /*2cb00*/  SYNCS.PHASECHK.TRANS64.TRYWAIT P2, [R5+URZ+0x38850], R4 ;  /* 0x03885004050075a7 */ /* 0x0022a4000804017f */
[----:B--2---:R-:W-:Y:S05]  /*2cb10*/  @!P2 NANOSLEEP.SYNCS 0x989680 ;  /* 0x009896800000a95d */ /* 0x004fea0003900000 */
[----:B------:R-:W2:Y:S02]  /*2cb20*/  @!P2 SYNCS.PHASECHK.TRANS64 P2, [R5+URZ+0x38850], R4 ;  /* 0x038850040500a5a7 */ /* 0x000ea4000804007f */
[----:B--2---:R-:W-:Y:S05]  /*2cb30*/  @!P2 BRA `(.L_x_2505) ;  /* 0xfffffffc00f0a947 */ /* 0x004fea000383ffff */
[----:B------:R-:W-:Y:S05]  /*2cb40*/  BRA `(.L_x_2502) ;  /* 0xfffffecc00487947 */ /* 0x000fea000383ffff */
.L_x_2513:
[----:B-1----:R1:W2:Y:S02]  /*2cb50*/  SYNCS.PHASECHK.TRANS64.TRYWAIT P0, [R5+URZ+0x38830], R6 ;  /* 0x03883006050075a7 */ /* 0x0022a4000800017f */
[----:B--2---:R-:W-:Y:S05]  /*2cb60*/  @!P0 NANOSLEEP.SYNCS 0x989680 ;  /* 0x009896800000895d */ /* 0x004fea0003900000 */
[----:B------:R-:W2:Y:S02]  /*2cb70*/  @!P0 SYNCS.PHASECHK.TRANS64 P0, [R5+URZ+0x38830], R6 ;  /* 0x03883006050085a7 */ /* 0x000ea4000800007f */
[----:B--2---:R-:W-:Y:S05]  /*2cb80*/  @!P0 BRA `(.L_x_2513) ;  /* 0xfffffffc00f08947 */ /* 0x004fea000383ffff */
[----:B------:R-:W-:Y:S05]  /*2cb90*/  BRA `(.L_x_2512) ;  /* 0xfffffefc00bc7947 */ /* 0x000fea000383ffff */
.L_x_2517:
[----:B-1----:R1:W2:Y:S02]  /*2cba0*/  SYNCS.PHASECHK.TRANS64.TRYWAIT P0, [R5+URZ+0x38850], R4 ;  /* 0x03885004050075a7 */ /* 0x0022a4000800017f */
[----:B--2---:R-:W-:Y:S05]  /*2cbb0*/  @!P0 NANOSLEEP.SYNCS 0x989680 ;  /* 0x009896800000895d */ /* 0x004fea0003900000 */
[----:B------:R-:W2:Y:S02]  /*2cbc0*/  @!P0 SYNCS.PHASECHK.TRANS64 P0, [R5+URZ+0x38850], R4 ;  /* 0x03885004050085a7 */ /* 0x000ea4000800007f */
[----:B--2---:R-:W-:Y:S05]  /*2cbd0*/  @!P0 BRA `(.L_x_2517) ;  /* 0xfffffffc00f08947 */ /* 0x004fea000383ffff */
[----:B------:R-:W-:Y:S05]  /*2cbe0*/  BRA `(.L_x_2514) ;  /* 0xffffff0000bc7947 */ /* 0x000fea000383ffff */
.L_x_2523:
[----:B-1----:R1:W2:Y:S02]  /*2cbf0*/  SYNCS.PHASECHK.TRANS64.TRYWAIT P0, [R8+URZ+0x38850], R5 ;  /* 0x03885005080075a7 */ /* 0x0022a4000800017f */
[----:B--2---:R-:W-:Y:S05]  /*2cc00*/  @!P0 NANOSLEEP.SYNCS 0x989680 ;  /* 0x009896800000895d */ /* 0x004fea0003900000 */
[----:B------:R-:W2:Y:S02]  /*2cc10*/  @!P0 SYNCS.PHASECHK.TRANS64 P0, [R8+URZ+0x38850], R5 ;  /* 0x03885005080085a7 */ /* 0x000ea4000800007f */
[----:B--2---:R-:W-:Y:S05]  /*2cc20*/  @!P0 BRA `(.L_x_2523) ;  /* 0xfffffffc00f08947 */ /* 0x004fea000383ffff */
[----:B------:R-:W-:Y:S05]  /*2cc30*/  BRA `(.L_x_2522) ;  /* 0xffffff2800987947 */ /* 0x000fea000383ffff */
.L_x_2527:
[----:B------:R-:W-:Y:S01]  /*2cc40*/  SEL R21, R32, R33, P0 ;  /* 0x0000002120157207 */ /* 0x000fe20000000000 */
[----:B------:R-:W-:Y:S01]  /*2cc50*/  IMAD.MOV.U32 R15, RZ, RZ, -0x1 ;  /* 0xffffffffff0f7424 */ /* 0x000fe200078e00ff */
        /* <DEDUP_REMOVED lines=14> */
[----:B------:R-:W-:Y:S01]  /*2cd40*/  IMAD.MOV.U32 R11, RZ, RZ, 0x1c1f ;  /* 0x00001c1fff0b7424 */ /* 0x000fe200078e00ff */
[----:B------:R-:W-:Y:S02]  /*2cd50*/  SEL R53, R62, R59, P0 ;  /* 0x0000003b3e357207 */ /* 0x000fe40000000000 */
[----:B------:R-:W-:-:S07]  /*2cd60*/  SEL R62, R59, R62, P0 ;  /* 0x0000003e3b3e7207 */ /* 0x000fce0000000000 */
[----:B------:R-:W-:Y:S05]  /*2cd70*/  WARPSYNC.COLLECTIVE R15, `(.L_x_2737) ;  /* 0x000000000f087348 */ /* 0x000fea0003c00000 */
[----:B------:R0:W1:Y:S02]  /*2cd80*/  SHFL.IDX P6, R14, R13, R12, R11 ;  /* 0x0000000c0d0e7389 */ /* 0x00006400000c000b */
[----:B01----:R-:W-:Y:S01]  /*2cd90*/  ENDCOLLECTIVE ;  /* 0x000000000000791b */ /* 0x003fe20003800000 */
.L_x_2737:
        /* <DEDUP_REMOVED lines=18> */
.L_x_2738:
        /* <DEDUP_REMOVED lines=19> */
.L_x_2739:
        /* <DEDUP_REMOVED lines=18> */
.L_x_2740:
        /* <DEDUP_REMOVED lines=18> */
.L_x_2741:
        /* <DEDUP_REMOVED lines=8> */
.L_x_2742:
[----:B------:R-:W-:Y:S02]  /*2d2b0*/  IMAD.MOV.U32 R13, RZ, RZ, R27 ;  /* 0x000000ffff0d7224 */ /* 0x000fe400078e001b */
[----:B------:R-:W-:Y:S02]  /*2d2c0*/  IMAD.MOV.U32 R12, RZ, RZ, R2 ;  /* 0x000000ffff0c7224 */ /* 0x000fe400078e0002 */
[----:B------:R-:W-:-:S07]  /*2d2d0*/  IMAD.MOV.U32 R25, RZ, RZ, R14 ;  /* 0x000000ffff197224 */ /* 0x000fce00078e000e */
[----:B------:R-:W-:Y:S05]  /*2d2e0*/  WARPSYNC.COLLECTIVE R15, `(.L_x_2743) ;  /* 0x000000000f087348 */ /* 0x000fea0003c00000 */
[----:B------:R0:W1:Y:S02]  /*2d2f0*/  SHFL.IDX P6, R14, R13, R12, R11 ;  /* 0x0000000c0d0e7389 */ /* 0x00006400000c000b */
[----:B01----:R-:W-:Y:S01]  /*2d300*/  ENDCOLLECTIVE ;  /* 0x000000000000791b */ /* 0x003fe20003800000 */
.L_x_2743:
[----:B------:R-:W-:Y:S01]  /*2d310*/  IMAD.MOV.U32 R13, RZ, RZ, R24 ;  /* 0x000000ffff0d7224 */ /* 0x000fe200078e0018 */
[----:B------:R-:W-:Y:S01]  /*2d320*/  SEL R24, R26, R25, P0 ;  /* 0x000000191a187207 */ /* 0x000fe20000000000 */
[----:B------:R-:W-:Y:S01]  /*2d330*/  IMAD.MOV.U32 R12, RZ, RZ, R7 ;  /* 0x000000ffff0c7224 */ /* 0x000fe200078e0007 */
[----:B------:R-:W-:Y:S02]  /*2d340*/  SEL R26, R25, R26, P0 ;  /* 0x0000001a191a7207 */ /* 0x000fe40000000000 */
[----:B------:R-:W-:-:S07]  /*2d350*/  MOV R30, R14 ;  /* 0x0000000e001e7202 */ /* 0x000fce0000000f00 */
[----:B------:R-:W-:Y:S05]  /*2d360*/  WARPSYNC.COLLECTIVE R15, `(.L_x_2744) ;  /* 0x000000000f087348 */ /* 0x000fea0003c00000 */
[----:B------:R0:W1:Y:S02]  /*2d370*/  SHFL.IDX P6, R14, R13, R12, R11 ;  /* 0x0000000c0d0e7389 */ /* 0x00006400000c000b */
[----:B01----:R-:W-:Y:S01]  /*2d380*/  ENDCOLLECTIVE ;  /* 0x000000000000791b */ /* 0x003fe20003800000 */
.L_x_2744:
[----:B------:R-:W-:Y:S02]  /*2d390*/  IMAD.MOV.U32 R13, RZ, RZ, R29 ;  /* 0x000000ffff0d7224 */ /* 0x000fe400078e001d */
[----:B------:R-:W-:Y:S02]  /*2d3a0*/  IMAD.MOV.U32 R12, RZ, RZ, R2 ;  /* 0x000000ffff0c7224 */ /* 0x000fe400078e0002 */
[----:B------:R-:W-:-:S07]  /*2d3b0*/  IMAD.MOV.U32 R27, RZ, RZ, R14 ;  /* 0x000000ffff1b7224 */ /* 0x000fce00078e000e */
[----:B------:R-:W-:Y:S05]  /*2d3c0*/  WARPSYNC.COLLECTIVE R15, `(.L_x_2745) ;  /* 0x000000000f087348 */ /* 0x000fea0003c00000 */
[----:B------:R0:W1:Y:S02]  /*2d3d0*/  SHFL.IDX P6, R14, R13, R12, R11 ;  /* 0x0000000c0d0e7389 */ /* 0x00006400000c000b */
[----:B01----:R-:W-:Y:S01]  /*2d3e0*/  ENDCOLLECTIVE ;  /* 0x000000000000791b */ /* 0x003fe20003800000 */
.L_x_2745:
        /* <DEDUP_REMOVED lines=8> */
.L_x_2746:
[----:B------:R-:W-:Y:S02]  /*2d470*/  IMAD.MOV.U32 R13, RZ, RZ, R31 ;  /* 0x000000ffff0d7224 */ /* 0x000fe400078e001f */
[----:B------:R-:W-:Y:S02]  /*2d480*/  IMAD.MOV.U32 R12, RZ, RZ, R2 ;  /* 0x000000ffff0c7224 */ /* 0x000fe400078e0002 */
[----:B------:R-:W-:-:S07]  /*2d490*/  IMAD.MOV.U32 R29, RZ, RZ, R14 ;  /* 0x000000ffff1d7224 */ /* 0x000fce00078e000e */
[----:B------:R-:W-:Y:S05]  /*2d4a0*/  WARPSYNC.COLLECTIVE R15, `(.L_x_2747) ;  /* 0x000000000f087348 */ /* 0x000fea0003c00000 */
[----:B------:R0:W1:Y:S02]  /*2d4b0*/  SHFL.IDX P6, R14, R13, R12, R11 ;  /* 0x0000000c0d0e7389 */ /* 0x00006400000c000b */
[----:B01----:R-:W-:Y:S01]  /*2d4c0*/  ENDCOLLECTIVE ;  /* 0x000000000000791b */ /* 0x003fe20003800000 */
.L_x_2747:
        /* <DEDUP_REMOVED lines=8> */
.L_x_2748:
[----:B------:R-:W-:Y:S02]  /*2d550*/  IMAD.MOV.U32 R13, RZ, RZ, R33 ;  /* 0x000000ffff0d7224 */ /* 0x000fe400078e0021 */
[----:B------:R-:W-:Y:S02]  /*2d560*/  IMAD.MOV.U32 R12, RZ, RZ, R2 ;  /* 0x000000ffff0c7224 */ /* 0x000fe400078e0002 */
[----:B------:R-:W-:-:S07]  /*2d570*/  IMAD.MOV.U32 R31, RZ, RZ, R14 ;  /* 0x000000ffff1f7224 */ /* 0x000fce00078e000e */
[----:B------:R-:W-:Y:S05]  /*2d580*/  WARPSYNC.COLLECTIVE R15, `(.L_x_2749) ;  /* 0x000000000f087348 */ /* 0x000fea0003c00000 */
[----:B------:R0:W1:Y:S02]  /*2d590*/  SHFL.IDX P6, R14, R13, R12, R11 ;  /* 0x0000000c0d0e7389 */ /* 0x00006400000c000b */
[----:B01----:R-:W-:Y:S01]  /*2d5a0*/  ENDCOLLECTIVE ;  /* 0x000000000000791b */ /* 0x003fe20003800000 */
.L_x_2749:
        /* <DEDUP_REMOVED lines=8> */
.L_x_2750:
[----:B------:R-:W-:Y:S02]  /*2d630*/  IMAD.MOV.U32 R13, RZ, RZ, R35 ;  /* 0x000000ffff0d7224 */ /* 0x000fe400078e0023 */
[----:B------:R-:W-:Y:S02]  /*2d640*/  IMAD.MOV.U32 R12, RZ, RZ, R2 ;  /* 0x000000ffff0c7224 */ /* 0x000fe400078e0002 */
[----:B------:R-:W-:-:S07]  /*2d650*/  IMAD.MOV.U32 R40, RZ, RZ, R14 ;  /* 0x000000ffff287224 */ /* 0x000fce00078e000e */
[----:B------:R-:W-:Y:S05]  /*2d660*/  WARPSYNC.COLLECTIVE R15, `(.L_x_2751) ;  /* 0x000000000f087348 */ /* 0x000fea0003c00000 */
[----:B------:R0:W1:Y:S02]  /*2d670*/  SHFL.IDX P6, R14, R13, R12, R11 ;  /* 0x0000000c0d0e7389 */ /* 0x00006400000c000b */
[----:B01----:R-:W-:Y:S01]  /*2d680*/  ENDCOLLECTIVE ;  /* 0x000000000000791b */ /* 0x003fe20003800000 */
.L_x_2751:
[----:B------:R-:W-:Y:S02]  /*2d690*/  IMAD.MOV.U32 R13, RZ, RZ, R42 ;  /* 0x000000ffff0d7224 */ /* 0x000fe400078e002a */
[----:B------:R-:W-:Y:S01]  /*2d6a0*/  IMAD.MOV.U32 R12, RZ, RZ, R7 ;  /* 0x000000ffff0c7224 */ /* 0x000fe200078e0007 */
[----:B------:R-:W-:-:S07]  /*2d6b0*/  MOV R35, R14 ;  /* 0x0000000e00237202 */ /* 0x000fce0000000f00 */
[----:B------:R-:W-:Y:S05]  /*2d6c0*/  WARPSYNC.COLLECTIVE R15, `(.L_x_2752) ;  /* 0x000000000f087348 */ /* 0x000fea0003c00000 */
[----:B------:R0:W1:Y:S02]  /*2d6d0*/  SHFL.IDX P6, R14, R13, R12, R11 ;  /* 0x0000000c0d0e7389 */ /* 0x00006400000c000b */
[----:B01----:R-:W-:Y:S01]  /*2d6e0*/  ENDCOLLECTIVE ;  /* 0x000000000000791b */ /* 0x003fe20003800000 */
.L_x_2752:
[----:B------:R-:W-:Y:S02]  /*2d6f0*/  IMAD.MOV.U32 R13, RZ, RZ, R37 ;  /* 0x000000ffff0d7224 */ /* 0x000fe400078e0025 */
[----:B------:R-:W-:Y:S02]  /*2d700*/  IMAD.MOV.U32 R12, RZ, RZ, R2 ;  /* 0x000000ffff0c7224 */ /* 0x000fe400078e0002 */
[----:B------:R-:W-:-:S07]  /*2d710*/  IMAD.MOV.U32 R42, RZ, RZ, R14 ;  /* 0x000000ffff2a7224 */ /* 0x000fce00078e000e */
[----:B------:R-:W-:Y:S05]  /*2d720*/  WARPSYNC.COLLECTIVE R15, `(.L_x_2753) ;  /* 0x000000000f087348 */ /* 0x000fea0003c00000 */
[----:B------:R0:W1:Y:S02]  /*2d730*/  SHFL.IDX P6, R14, R13, R12, R11 ;  /* 0x0000000c0d0e7389 */ /* 0x00006400000c000b */
[----:B01----:R-:W-:Y:S01]  /*2d740*/  ENDCOLLECTIVE ;  /* 0x000000000000791b */ /* 0x003fe20003800000 */
.L_x_2753:
[----:B------:R-:W-:Y:S02]  /*2d750*/  IMAD.MOV.U32 R13, RZ, RZ, R44 ;  /* 0x000000ffff0d7224 */ /* 0x000fe400078e002c */
[----:B------:R-:W-:Y:S01]  /*2d760*/  IMAD.MOV.U32 R12, RZ, RZ, R7 ;  /* 0x000000ffff0c7224 */ /* 0x000fe200078e0007 */
[----:B------:R-:W-:-:S07]  /*2d770*/  MOV R37, R14 ;  /* 0x0000000e00257202 */ /* 0x000fce0000000f00 */
[----:B------:R-:W-:Y:S05]  /*2d780*/  WARPSYNC.COLLECTIVE R15, `(.L_x_2754) ;  /* 0x000000000f087348 */ /* 0x000fea0003c00000 */
[----:B------:R0:W1:Y:S02]  /*2d790*/  SHFL.IDX P6, R14, R13, R12, R11 ;  /* 0x0000000c0d0e7389 */ /* 0x00006400000c000b */
[----:B01----:R-:W-:Y:S01]  /*2d7a0*/  ENDCOLLECTIVE ;  /* 0x000000000000791b */ /* 0x003fe20003800000 */
.L_x_2754:
[----:B------:R-:W-:Y:S02]  /*2d7b0*/  IMAD.MOV.U32 R13, RZ, RZ, R39 ;  /* 0x000000ffff0d7224 */ /* 0x000fe400078e0027 */
[----:B------:R-:W-:Y:S02]  /*2d7c0*/  IMAD.MOV.U32 R12, RZ, RZ, R2 ;  /* 0x000000ffff0c7224 */ /* 0x000fe400078e0002 */
[----:B------:R-:W-:-:S07]  /*2d7d0*/  IMAD.MOV.U32 R44, RZ, RZ, R14 ;  /* 0x000000ffff2c7224 */ /* 0x000fce00078e000e */
[----:B------:R-:W-:Y:S05]  /*2d7e0*/  WARPSYNC.COLLECTIVE R15, `(.L_x_2755) ;  /* 0x000000000f087348 */ /* 0x000fea0003c00000 */
[----:B------:R0:W1:Y:S02]  /*2d7f0*/  SHFL.IDX P6, R14, R13, R12, R11 ;  /* 0x0000000c0d0e7389 */ /* 0x00006400000c000b */
[----:B01----:R-:W-:Y:S01]  /*2d800*/  ENDCOLLECTIVE ;  /* 0x000000000000791b */ /* 0x003fe20003800000 */
.L_x_2755:
[----:B------:R-:W-:Y:S02]  /*2d810*/  IMAD.MOV.U32 R13, RZ, RZ, R46 ;  /* 0x000000ffff0d7224 */ /* 0x000fe400078e002e */
[----:B------:R-:W-:Y:S01]  /*2d820*/  IMAD.MOV.U32 R12, RZ, RZ, R7 ;  /* 0x000000ffff0c7224 */ /* 0x000fe200078e0007 */
[----:B------:R-:W-:-:S07]  /*2d830*/  MOV R39, R14 ;  /* 0x0000000e00277202 */ /* 0x000fce0000000f00 */
[----:B------:R-:W-:Y:S05]  /*2d840*/  WARPSYNC.COLLECTIVE R15, `(.L_x_2756) ;  /* 0x000000000f087348 */ /* 0x000fea0003c00000 */
[----:B------:R0:W1:Y:S02]  /*2d850*/  SHFL.IDX P6, R14, R13, R12, R11 ;  /* 0x0000000c0d0e7389 */ /* 0x00006400000c000b */
[----:B01----:R-:W-:Y:S01]  /*2d860*/  ENDCOLLECTIVE ;  /* 0x000000000000791b */ /* 0x003fe20003800000 */
.L_x_2756:
[----:B------:R-:W-:Y:S02]  /*2d870*/  IMAD.MOV.U32 R13, RZ, RZ, R41 ;  /* 0x000000ffff0d7224 */ /* 0x000fe400078e0029 */
[----:B------:R-:W-:Y:S02]  /*2d880*/  IMAD.MOV.U32 R12, RZ, RZ, R2 ;  /* 0x000000ffff0c7224 */ /* 0x000fe400078e0002 */
[----:B------:R-:W-:-:S07]  /*2d890*/  IMAD.MOV.U32 R46, RZ, RZ, R14 ;  /* 0x000000ffff2e7224 */ /* 0x000fce00078e000e */
[----:B------:R-:W-:Y:S05]  /*2d8a0*/  WARPSYNC.COLLECTIVE R15, `(.L_x_2757) ;  /* 0x000000000f087348 */ /* 0x000fea0003c00000 */
[----:B------:R0:W1:Y:S02]  /*2d8b0*/  SHFL.IDX P6, R14, R13, R12, R11 ;  /* 0x0000000c0d0e7389 */ /* 0x00006400000c000b */
[----:B01----:R-:W-:Y:S01]  /*2d8c0*/  ENDCOLLECTIVE ;  /* 0x000000000000791b */ /* 0x003fe20003800000 */
.L_x_2757:
[----:B------:R-:W-:Y:S02]  /*2d8d0*/  IMAD.MOV.U32 R13, RZ, RZ, R48 ;  /* 0x000000ffff0d7224 */ /* 0x000fe400078e0030 */
[----:B------:R-:W-:Y:S01]  /*2d8e0*/  IMAD.MOV.U32 R12, RZ, RZ, R7 ;  /* 0x000000ffff0c7224 */ /* 0x000fe200078e0007 */
[----:B------:R-:W-:-:S07]  /*2d8f0*/  MOV R41, R14 ;  /* 0x0000000e00297202 */ /* 0x000fce0000000f00 */
[----:B------:R-:W-:Y:S05]  /*2d900*/  WARPSYNC.COLLECTIVE R15, `(.L_x_2758) ;  /* 0x000000000f087348 */ /* 0x000fea0003c00000 */
[----:B------:R0:W1:Y:S02]  /*2d910*/  SHFL.IDX P6, R14, R13, R12, R11 ;  /* 0x0000000c0d0e7389 */ /* 0x00006400000c000b */
[----:B01----:R-:W-:Y:S01]  /*2d920*/  ENDCOLLECTIVE ;  /* 0x000000000000791b */ /* 0x003fe20003800000 */
.L_x_2758:
[----:B------:R-:W-:Y:S02]  /*2d930*/  IMAD.MOV.U32 R13, RZ, RZ, R43 ;  /* 0x000000ffff0d7224 */ /* 0x000fe400078e002b */
[----:B------:R-:W-:Y:S02]  /*2d940*/  IMAD.MOV.U32 R12, RZ, RZ, R2 ;  /* 0x000000ffff0c7224 */ /* 0x000fe400078e0002 */
[----:B------:R-:W-:-:S07]  /*2d950*/  IMAD.MOV.U32 R48, RZ, RZ, R14 ;  /* 0x000000ffff307224 */ /* 0x000fce00078e000e */
[----:B------:R-:W-:Y:S05]  /*2d960*/  WARPSYNC.COLLECTIVE R15, `(.L_x_2759) ;  /* 0x000000000f087348 */ /* 0x000fea0003c00000 */
[----:B------:R0:W1:Y:S02]  /*2d970*/  SHFL.IDX P6, R14, R13, R12, R11 ;  /* 0x0000000c0d0e7389 */ /* 0x00006400000c000b */
[----:B01----:R-:W-:Y:S01]  /*2d980*/  ENDCOLLECTIVE ;  /* 0x000000000000791b */ /* 0x003fe20003800000 */
.L_x_2759:
[----:B------:R-:W-:Y:S02]  /*2d990*/  IMAD.MOV.U32 R13, RZ, RZ, R50 ;  /* 0x000000ffff0d7224 */ /* 0x000fe400078e0032 */
[----:B------:R-:W-:Y:S01]  /*2d9a0*/  IMAD.MOV.U32 R12, RZ, RZ, R7 ;  /* 0x000000ffff0c7224 */ /* 0x000fe200078e0007 */
[----:B------:R-:W-:-:S07]  /*2d9b0*/  MOV R43, R14 ;  /* 0x0000000e002b7202 */ /* 0x000fce0000000f00 */
[----:B------:R-:W-:Y:S05]  /*2d9c0*/  WARPSYNC.COLLECTIVE R15, `(.L_x_2760) ;  /* 0x000000000f087348 */ /* 0x000fea0003c00000 */
[----:B------:R0:W1:Y:S02]  /*2d9d0*/  SHFL.IDX P6, R14, R13, R12, R11 ;  /* 0x0000000c0d0e7389 */ /* 0x00006400000c000b */
[----:B01----:R-:W-:Y:S01]  /*2d9e0*/  ENDCOLLECTIVE ;  /* 0x000000000000791b */ /* 0x003fe20003800000 */
.L_x_2760:
[----:B------:R-:W-:Y:S02]  /*2d9f0*/  IMAD.MOV.U32 R13, RZ, RZ, R45 ;  /* 0x000000ffff0d7224 */ /* 0x000fe400078e002d */
[----:B------:R-:W-:Y:S02]  /*2da00*/  IMAD.MOV.U32 R12, RZ, RZ, R2 ;  /* 0x000000ffff0c7224 */ /* 0x000fe400078e0002 */
[----:B------:R-:W-:-:S07]  /*2da10*/  IMAD.MOV.U32 R50, RZ, RZ, R14 ;  /* 0x000000ffff327224 */ /* 0x000fce00078e000e */
[----:B------:R-:W-:Y:S05]  /*2da20*/  WARPSYNC.COLLECTIVE R15, `(.L_x_2761) ;  /* 0x000000000f087348 */ /* 0x000fea0003c00000 */
[----:B------:R0:W1:Y:S02]  /*2da30*/  SHFL.IDX P6, R14, R13, R12, R11 ;  /* 0x0000000c0d0e7389 */ /* 0x00006400000c000b */
[----:B01----:R-:W-:Y:S01]  /*2da40*/  ENDCOLLECTIVE ;  /* 0x000000000000791b */ /* 0x003fe20003800000 */
.L_x_2761:
[----:B------:R-:W-:Y:S02]  /*2da50*/  IMAD.MOV.U32 R13, RZ, RZ, R52 ;  /* 0x000000ffff0d7224 */ /* 0x000fe400078e0034 */
[----:B------:R-:W-:Y:S01]  /*2da60*/  IMAD.MOV.U32 R12, RZ, RZ, R7 ;  /* 0x000000ffff0c7224 */ /* 0x000fe200078e0007 */
[----:B------:R-:W-:-:S07]  /*2da70*/  MOV R45, R14 ;  /* 0x0000000e002d7202 */ /* 0x000fce0000000f00 */
[----:B------:R-:W-:Y:S05]  /*2da80*/  WARPSYNC.COLLECTIVE R15, `(.L_x_2762) ;  /* 0x000000000f087348 */ /* 0x000fea0003c00000 */
[----:B------:R0:W1:Y:S02]  /*2da90*/  SHFL.IDX P6, R14, R13, R12, R11 ;  /* 0x0000000c0d0e7389 */ /* 0x00006400000c000b */
[----:B01----:R-:W-:Y:S01]  /*2daa0*/  ENDCOLLECTIVE ;  /* 0x000000000000791b */ /* 0x003fe20003800000 */
.L_x_2762:
[----:B------:R-:W-:Y:S02]  /*2dab0*/  IMAD.MOV.U32 R13, RZ, RZ, R47 ;  /* 0x000000ffff0d7224 */ /* 0x000fe400078e002f */
[----:B------:R-:W-:Y:S02]  /*2dac0*/  IMAD.MOV.U32 R12, RZ, RZ, R2 ;  /* 0x000000ffff0c7224 */ /* 0x000fe400078e0002 */
[----:B------:R-:W-:-:S07]  /*2dad0*/  IMAD.MOV.U32 R52, RZ, RZ, R14 ;  /* 0x000000ffff347224 */ /* 0x000fce00078e000e */
[----:B------:R-:W-:Y:S05]  /*2dae0*/  WARPSYNC.COLLECTIVE R15, `(.L_x_2763) ;  /* 0x000000000f087348 */ /* 0x000fea0003c00000 */
[----:B------:R0:W1:Y:S02]  /*2daf0*/  SHFL.IDX P6, R14, R13, R12, R11 ;  /* 0x0000000c0d0e7389 */ /* 0x00006400000c000b */
[----:B01----:R-:W-:Y:S01]  /*2db00*/  ENDCOLLECTIVE ;  /* 0x000000000000791b */ /* 0x003fe20003800000 */
.L_x_2763:
[----:B------:R-:W-:Y:S01]  /*2db10*/  IMAD.MOV.U32 R13, RZ, RZ, R56 ;  /* 0x000000ffff0d7224 */ /* 0x000fe200078e0038 */
[----:B------:R-:W-:Y:S01]  /*2db20*/  SEL R56, R37, R44, P0 ;  /* 0x0000002c25387207 */ /* 0x000fe20000000000 */
[----:B------:R-:W-:Y:S01]  /*2db30*/  IMAD.MOV.U32 R12, RZ, RZ, R7 ;  /* 0x000000ffff0c7224 */ /* 0x000fe200078e0007 */
[----:B------:R-:W-:-:S07]  /*2db40*/  MOV R47, R14 ;  /* 0x0000000e002f7202 */ /* 0x000fce0000000f00 */
[----:B------:R-:W-:Y:S05]  /*2db50*/  WARPSYNC.COLLECTIVE R15, `(.L_x_2764) ;  /* 0x000000000f087348 */ /* 0x000fea0003c00000 */
[----:B------:R0:W1:Y:S02]  /*2db60*/  SHFL.IDX P6, R14, R13, R12, R11 ;  /* 0x0000000c0d0e7389 */ /* 0x00006400000c000b */
[----:B01----:R-:W-:Y:S01]  /*2db70*/  ENDCOLLECTIVE ;  /* 0x000000000000791b */ /* 0x003fe20003800000 */
.L_x_2764:
[----:B------:R-:W-:Y:S02]  /*2db80*/  IMAD.MOV.U32 R13, RZ, RZ, R49 ;  /* 0x000000ffff0d7224 */ /* 0x000fe400078e0031 */
[----:B------:R-:W-:Y:S02]  /*2db90*/  IMAD.MOV.U32 R12, RZ, RZ, R2 ;  /* 0x000000ffff0c7224 */ /* 0x000fe400078e0002 */
[----:B------:R-:W-:-:S07]  /*2dba0*/  IMAD.MOV.U32 R20, RZ, RZ, R14 ;  /* 0x000000ffff147224 */ /* 0x000fce00078e000e */
[----:B------:R-:W-:Y:S05]  /*2dbb0*/  WARPSYNC.COLLECTIVE R15, `(.L_x_2765) ;  /* 0x000000000f087348 */ /* 0x000fea0003c00000 */
[----:B------:R0:W1:Y:S02]  /*2dbc0*/  SHFL.IDX P6, R14, R13, R12, R11 ;  /* 0x0000000c0d0e7389 */ /* 0x00006400000c000b */
[----:B01----:R-:W-:Y:S01]  /*2dbd0*/  ENDCOLLECTIVE ;  /* 0x000000000000791b */ /* 0x003fe20003800000 */
.L_x_2765:
[----:B------:R-:W-:Y:S01]  /*2dbe0*/  IMAD.MOV.U32 R13, RZ, RZ, R58 ;  /* 0x000000ffff0d7224 */ /* 0x000fe200078e003a */
[----:B------:R-:W-:Y:S01]  /*2dbf0*/  SEL R58, R44, R37, P0 ;  /* 0x000000252c3a7207 */ /* 0x000fe20000000000 */
[----:B------:R-:W-:Y:S01]  /*2dc00*/  IMAD.MOV.U32 R12, RZ, RZ, R7 ;  /* 0x000000ffff0c7224 */ /* 0x000fe200078e0007 */
[----:B------:R-:W-:Y:S02]  /*2dc10*/  SEL R44, R39, R46, P0 ;  /* 0x0000002e272c7207 */ /* 0x000fe40000000000 */
[----:B------:R-:W-:Y:S02]  /*2dc20*/  SEL R46, R46, R39, P0 ;  /* 0x000000272e2e7207 */ /* 0x000fe40000000000 */
[----:B------:R-:W-:-:S07]  /*2dc30*/  MOV R49, R14 ;  /* 0x0000000e00317202 */ /* 0x000fce0000000f00 */
[----:B------:R-:W-:Y:S05]  /*2dc40*/  WARPSYNC.COLLECTIVE R15, `(.L_x_2766) ;  /* 0x000000000f087348 */ /* 0x000fea0003c00000 */
[----:B------:R0:W1:Y:S02]  /*2dc50*/  SHFL.IDX P6, R14, R13, R12, R11 ;  /* 0x0000000c0d0e7389 */ /* 0x00006400000c000b */
[----:B01----:R-:W-:Y:S01]  /*2dc60*/  ENDCOLLECTIVE ;  /* 0x000000000000791b */ /* 0x003fe20003800000 */
.L_x_2766:
[----:B------:R-:W-:Y:S02]  /*2dc70*/  IMAD.MOV.U32 R13, RZ, RZ, R51 ;  /* 0x000000ffff0d7224 */ /* 0x000fe400078e0033 */
[----:B------:R-:W-:Y:S02]  /*2dc80*/  IMAD.MOV.U32 R12, RZ, RZ, R2 ;  /* 0x000000ffff0c7224 */ /* 0x000fe400078e0002 */
[----:B------:R-:W-:-:S07]  /*2dc90*/  IMAD.MOV.U32 R68, RZ, RZ, R14 ;  /* 0x000000ffff447224 */ /* 0x000fce00078e000e */
[----:B------:R-:W-:Y:S05]  /*2dca0*/  WARPSYNC.COLLECTIVE R15, `(.L_x_2767) ;  /* 0x000000000f087348 */ /* 0x000fea0003c00000 */
[----:B------:R0:W1:Y:S02]  /*2dcb0*/  SHFL.IDX P6, R14, R13, R12, R11 ;  /* 0x0000000c0d0e7389 */ /* 0x00006400000c000b */
[----:B01----:R-:W-:Y:S01]  /*2dcc0*/  ENDCOLLECTIVE ;  /* 0x000000000000791b */ /* 0x003fe20003800000 */
.L_x_2767:
[----:B------:R-:W-:Y:S01]  /*2dcd0*/  IMAD.MOV.U32 R13, RZ, RZ, R60 ;  /* 0x000000ffff0d7224 */ /* 0x000fe200078e003c */
[----:B------:R-:W-:Y:S01]  /*2dce0*/  SEL R60, R41, R48, P0 ;  /* 0x00000030293c7207 */ /* 0x000fe20000000000 */
[----:B------:R-:W-:Y:S01]  /*2dcf0*/  IMAD.MOV.U32 R12, RZ, RZ, R7 ;  /* 0x000000ffff0c7224 */ /* 0x000fe200078e0007 */
[----:B------:R-:W-:-:S07]  /*2dd00*/  MOV R51, R14 ;  /* 0x0000000e00337202 */ /* 0x000fce0000000f00 */
[----:B------:R-:W-:Y:S05]  /*2dd10*/  WARPSYNC.COLLECTIVE R15, `(.L_x_2768) ;  /* 0x000000000f087348 */ /* 0x000fea0003c00000 */
[----:B------:R0:W1:Y:S02]  /*2dd20*/  SHFL.IDX P6, R14, R13, R12, R11 ;  /* 0x0000000c0d0e7389 */ /* 0x00006400000c000b */
[----:B01----:R-:W-:Y:S01]  /*2dd30*/  ENDCOLLECTIVE ;  /* 0x000000000000791b */ /* 0x003fe20003800000 */
.L_x_2768:
[----:B------:R-:W-:Y:S02]  /*2dd40*/  IMAD.MOV.U32 R13, RZ, RZ, R53 ;  /* 0x000000ffff0d7224 */ /* 0x000fe400078e0035 */
[----:B------:R-:W-:Y:S02]  /*2dd50*/  IMAD.MOV.U32 R12, RZ, RZ, R2 ;  /* 0x000000ffff0c7224 */ /* 0x000fe400078e0002 */
[----:B------:R-:W-:-:S07]  /*2dd60*/  IMAD.MOV.U32 R70, RZ, RZ, R14 ;  /* 0x000000ffff467224 */ /* 0x000fce00078e000e */
[----:B------:R-:W-:Y:S05]  /*2dd70*/  WARPSYNC.COLLECTIVE R15, `(.L_x_2769) ;  /* 0x000000000f087348 */ /* 0x000fea0003c00000 */
[----:B------:R0:W1:Y:S02]  /*2dd80*/  SHFL.IDX P6, R14, R13, R12, R11 ;  /* 0x0000000c0d0e7389 */ /* 0x00006400000c000b */
[----:B01----:R-:W-:Y:S01]  /*2dd90*/  ENDCOLLECTIVE ;  /* 0x000000000000791b */ /* 0x003fe20003800000 */
.L_x_2769:
        /* <DEDUP_REMOVED lines=9> */
.L_x_2770:
[----:B------:R-:W-:Y:S02]  /*2de30*/  IMAD.MOV.U32 R13, RZ, RZ, R57 ;  /* 0x000000ffff0d7224 */ /* 0x000fe400078e0039 */
[----:B------:R-:W-:Y:S02]  /*2de40*/  IMAD.MOV.U32 R12, RZ, RZ, R2 ;  /* 0x000000ffff0c7224 */ /* 0x000fe400078e0002 */
[----:B------:R-:W-:-:S07]  /*2de50*/  IMAD.MOV.U32 R80, RZ, RZ, R14 ;  /* 0x000000ffff507224 */ /* 0x000fce00078e000e */
[----:B------:R-:W-:Y:S05]  /*2de60*/  WARPSYNC.COLLECTIVE R15, `(.L_x_2771) ;  /* 0x000000000f087348 */ /* 0x000fea0003c00000 */
[----:B------:R0:W1:Y:S02]  /*2de70*/  SHFL.IDX P6, R14, R13, R12, R11 ;  /* 0x0000000c0d0e7389 */ /* 0x00006400000c000b */
[----:B01----:R-:W-:Y:S01]  /*2de80*/  ENDCOLLECTIVE ;  /* 0x000000000000791b */ /* 0x003fe20003800000 */
.L_x_2771:
[----:B------:R-:W-:Y:S01]  /*2de90*/  IMAD.MOV.U32 R13, RZ, RZ, R64 ;  /* 0x000000ffff0d7224 */ /* 0x000fe200078e0040 */
[----:B------:R-:W-:Y:S01]  /*2dea0*/  SEL R64, R45, R52, P0 ;  /* 0x000000342d407207 */ /* 0x000fe20000000000 */
[----:B------:R-:W-:Y:S01]  /*2deb0*/  IMAD.MOV.U32 R12, RZ, RZ, R7 ;  /* 0x000000ffff0c7224 */ /* 0x000fe200078e0007 */
[----:B------:R-:W-:-:S07]  /*2dec0*/  MOV R57, R14 ;  /* 0x0000000e00397202 */ /* 0x000fce0000000f00 */
[----:B------:R-:W-:Y:S05]  /*2ded0*/  WARPSYNC.COLLECTIVE R15, `(.L_x_2772) ;  /* 0x000000000f087348 */ /* 0x000fea0003c00000 */
[----:B------:R0:W1:Y:S02]  /*2dee0*/  SHFL.IDX P6, R14, R13, R12, R11 ;  /* 0x0000000c0d0e7389 */ /* 0x00006400000c000b */
[----:B01----:R-:W-:Y:S01]  /*2def0*/  ENDCOLLECTIVE ;  /* 0x000000000000791b */ /* 0x003fe20003800000 */
.L_x_2772:
[----:B------:R-:W-:Y:S02]  /*2df00*/  IMAD.MOV.U32 R13, RZ, RZ, R59 ;  /* 0x000000ffff0d7224 */ /* 0x000fe400078e003b */
[----:B------:R-:W-:Y:S02]  /*2df10*/  IMAD.MOV.U32 R12, RZ, RZ, R2 ;  /* 0x000000ffff0c7224 */ /* 0x000fe400078e0002 */
[----:B------:R-:W-:-:S07]  /*2df20*/  IMAD.MOV.U32 R82, RZ, RZ, R14 ;  /* 0x000000ffff527224 */ /* 0x000fce00078e000e */
[----:B------:R-:W-:Y:S05]  /*2df30*/  WARPSYNC.COLLECTIVE R15, `(.L_x_2773) ;  /* 0x000000000f087348 */ /* 0x000fea0003c00000 */
[----:B------:R0:W1:Y:S02]  /*2df40*/  SHFL.IDX P6, R14, R13, R12, R11 ;  /* 0x0000000c0d0e7389 */ /* 0x00006400000c000b */
[----:B01----:R-:W-:Y:S01]  /*2df50*/  ENDCOLLECTIVE ;  /* 0x000000000000791b */ /* 0x003fe20003800000 */
.L_x_2773:
[----:B------:R-:W-:Y:S01]  /*2df60*/  SEL R9, R57, R82, P0 ;  /* 0x0000005239097207 */ /* 0x000fe20000000000 */
[----:B------:R-:W-:Y:S01]  /*2df70*/  IMAD.MOV.U32 R13, RZ, RZ, R66 ;  /* 0x000000ffff0d7224 */ /* 0x000fe200078e0042 */
[----:B------:R-:W-:Y:S01]  /*2df80*/  SEL R66, R52, R45, P0 ;  /* 0x0000002d34427207 */ /* 0x000fe20000000000 */
[----:B------:R-:W-:Y:S01]  /*2df90*/  IMAD.MOV.U32 R12, RZ, RZ, R7 ;  /* 0x000000ffff0c7224 */ /* 0x000fe200078e0007 */
[----:B------:R-:W-:-:S07]  /*2dfa0*/  MOV R59, R14 ;  /* 0x0000000e003b7202 */ /* 0x000fce0000000f00 */
[----:B------:R-:W-:Y:S05]  /*2dfb0*/  WARPSYNC.COLLECTIVE R15, `(.L_x_2774) ;  /* 0x000000000f087348 */ /* 0x000fea0003c00000 */
[----:B------:R0:W1:Y:S02]  /*2dfc0*/  SHFL.IDX P6, R14, R13, R12, R11 ;  /* 0x0000000c0d0e7389 */ /* 0x00006400000c000b */
[----:B01----:R-:W-:Y:S01]  /*2dfd0*/  ENDCOLLECTIVE ;  /* 0x000000000000791b */ /* 0x003fe20003800000 */
.L_x_2774:
[----:B------:R-:W-:Y:S02]  /*2dfe0*/  IMAD.MOV.U32 R13, RZ, RZ, R61 ;  /* 0x000000ffff0d7224 */ /* 0x000fe400078e003d */
[----:B------:R-:W-:Y:S02]  /*2dff0*/  IMAD.MOV.U32 R12, RZ, RZ, R2 ;  /* 0x000000ffff0c7224 */ /* 0x000fe400078e0002 */
[----:B------:R-:W-:-:S07]  /*2e000*/  IMAD.MOV.U32 R84, RZ, RZ, R14 ;  /* 0x000000ffff547224 */ /* 0x000fce00078e000e */
[----:B------:R-:W-:Y:S05]  /*2e010*/  WARPSYNC.COLLECTIVE R15, `(.L_x_2775) ;  /* 0x000000000f087348 */ /* 0x000fea0003c00000 */
[----:B------:R0:W1:Y:S02]  /*2e020*/  SHFL.IDX P6, R14, R13, R12, R11 ;  /* 0x0000000c0d0e7389 */ /* 0x00006400000c000b */
[----:B01----:R-:W-:Y:S01]  /*2e030*/  ENDCOLLECTIVE ;  /* 0x000000000000791b */ /* 0x003fe20003800000 */
.L_x_2775:
[----:B------:R-:W-:Y:S02]  /*2e040*/  SEL R25, R59, R84, P0 ;  /* 0x000000543b197207 */ /* 0x000fe40000000000 */
        /* <DEDUP_REMOVED lines=8> */
.L_x_2776:
[----:B------:R-:W-:Y:S02]  /*2e0d0*/  IMAD.MOV.U32 R13, RZ, RZ, R63 ;  /* 0x000000ffff0d7224 */ /* 0x000fe400078e003f */
[----:B------:R-:W-:Y:S02]  /*2e0e0*/  IMAD.MOV.U32 R12, RZ, RZ, R2 ;  /* 0x000000ffff0c7224 */ /* 0x000fe400078e0002 */
[----:B------:R-:W-:-:S07]  /*2e0f0*/  IMAD.MOV.U32 R86, RZ, RZ, R14 ;  /* 0x000000ffff567224 */ /* 0x000fce00078e000e */
[----:B------:R-:W-:Y:S05]  /*2e100*/  WARPSYNC.COLLECTIVE R15, `(.L_x_2777) ;  /* 0x000000000f087348 */ /* 0x000fea0003c00000 */
[----:B------:R0:W1:Y:S02]  /*2e110*/  SHFL.IDX P6, R14, R13, R12, R11 ;  /* 0x0000000c0d0e7389 */ /* 0x00006400000c000b */
[----:B01----:R-:W-:Y:S01]  /*2e120*/  ENDCOLLECTIVE ;  /* 0x000000000000791b */ /* 0x003fe20003800000 */
.L_x_2777:
        /* <DEDUP_REMOVED lines=9> */
.L_x_2778:
[----:B------:R-:W-:Y:S02]  /*2e1c0*/  IMAD.MOV.U32 R13, RZ, RZ, R65 ;  /* 0x000000ffff0d7224 */ /* 0x000fe400078e0041 */
[----:B------:R-:W-:Y:S02]  /*2e1d0*/  IMAD.MOV.U32 R12, RZ, RZ, R2 ;  /* 0x000000ffff0c7224 */ /* 0x000fe400078e0002 */
[----:B------:R-:W-:-:S07]  /*2e1e0*/  IMAD.MOV.U32 R88, RZ, RZ, R14 ;  /* 0x000000ffff587224 */ /* 0x000fce00078e000e */
[----:B------:R-:W-:Y:S05]  /*2e1f0*/  WARPSYNC.COLLECTIVE R15, `(.L_x_2779) ;  /* 0x000000000f087348 */ /* 0x000fea0003c00000 */
[----:B------:R0:W1:Y:S02]  /*2e200*/  SHFL.IDX P6, R14, R13, R12, R11 ;  /* 0x0000000c0d0e7389 */ /* 0x00006400000c000b */
[----:B01----:R-:W-:Y:S01]  /*2e210*/  ENDCOLLECTIVE ;  /* 0x000000000000791b */ /* 0x003fe20003800000 */
.L_x_2779:
[----:B------:R-:W-:Y:S01]  /*2e220*/  IMAD.MOV.U32 R13, RZ, RZ, R76 ;  /* 0x000000ffff0d7224 */ /* 0x000fe200078e004c */
[----:B------:R-:W-:Y:S01]  /*2e230*/  SEL R76, R49, R68, P0 ;  /* 0x00000044314c7207 */ /* 0x000fe20000000000 */
[----:B------:R-:W-:Y:S01]  /*2e240*/  IMAD.MOV.U32 R12, RZ, RZ, R7 ;  /* 0x000000ffff0c7224 */ /* 0x000fe200078e0007 */
[----:B------:R-:W-:-:S07]  /*2e250*/  MOV R65, R14 ;  /* 0x0000000e00417202 */ /* 0x000fce0000000f00 */
[----:B------:R-:W-:Y:S05]  /*2e260*/  WARPSYNC.COLLECTIVE R15, `(.L_x_2780) ;  /* 0x000000000f087348 */ /* 0x000fea0003c00000 */
[----:B------:R0:W1:Y:S02]  /*2e270*/  SHFL.IDX P6, R14, R13, R12, R11 ;  /* 0x0000000c0d0e7389 */ /* 0x00006400000c000b */
[----:B01----:R-:W-:Y:S01]  /*2e280*/  ENDCOLLECTIVE ;  /* 0x000000000000791b */ /* 0x003fe20003800000 */
.L_x_2780:
[----:B------:R-:W-:Y:S02]  /*2e290*/  IMAD.MOV.U32 R13, RZ, RZ, R67 ;  /* 0x000000ffff0d7224 */ /* 0x000fe400078e0043 */
[----:B------:R-:W-:Y:S02]  /*2e2a0*/  IMAD.MOV.U32 R12, RZ, RZ, R2 ;  /* 0x000000ffff0c7224 */ /* 0x000fe400078e0002 */
[----:B------:R-:W-:-:S07]  /*2e2b0*/  IMAD.MOV.U32 R90, RZ, RZ, R14 ;  /* 0x000000ffff5a7224 */ /* 0x000fce00078e000e */
[----:B------:R-:W-:Y:S05]  /*2e2c0*/  WARPSYNC.COLLECTIVE R15, `(.L_x_2781) ;  /* 0x000000000f087348 */ /* 0x000fea0003c00000 */
[----:B------:R0:W1:Y:S02]  /*2e2d0*/  SHFL.IDX P6, R14, R13, R12, R11 ;  /* 0x0000000c0d0e7389 */ /* 0x00006400000c000b */
[----:B01----:R-:W-:Y:S01]  /*2e2e0*/  ENDCOLLECTIVE ;  /* 0x000000000000791b */ /* 0x003fe20003800000 */
.L_x_2781:
[----:B------:R-:W-:Y:S02]  /*2e2f0*/  SEL R37, R65, R90, P0 ;  /* 0x0000005a41257207 */ /* 0x000fe40000000000 */
[----:B------:R-:W-:Y:S01]  /*2e300*/  SEL R39, R90, R65, P0 ;  /* 0x000000415a277207 */ /* 0x000fe20000000000 */
        /* <DEDUP_REMOVED lines=9> */
.L_x_2782:
[----:B------:R-:W-:Y:S02]  /*2e3a0*/  IMAD.MOV.U32 R13, RZ, RZ, R69 ;  /* 0x000000ffff0d7224 */ /* 0x000fe400078e0045 */
[----:B------:R-:W-:Y:S02]  /*2e3b0*/  IMAD.MOV.U32 R12, RZ, RZ, R2 ;  /* 0x000000ffff0c7224 */ /* 0x000fe400078e0002 */
[----:B------:R-:W-:-:S07]  /*2e3c0*/  IMAD.MOV.U32 R92, RZ, RZ, R14 ;  /* 0x000000ffff5c7224 */ /* 0x000fce00078e000e */
[----:B------:R-:W-:Y:S05]  /*2e3d0*/  WARPSYNC.COLLECTIVE R15, `(.L_x_2783) ;  /* 0x000000000f087348 */ /* 0x000fea0003c00000 */
[----:B------:R0:W1:Y:S02]  /*2e3e0*/  SHFL.IDX P6, R14, R13, R12, R11 ;  /* 0x0000000c0d0e7389 */ /* 0x00006400000c000b */
[----:B01----:R-:W-:Y:S01]  /*2e3f0*/  ENDCOLLECTIVE ;  /* 0x000000000000791b */ /* 0x003fe20003800000 */
.L_x_2783:
[----:B------:R-:W-:Y:S02]  /*2e400*/  IMAD.MOV.U32 R13, RZ, RZ, R94 ;  /* 0x000000ffff0d7224 */ /* 0x000fe400078e005e */
[----:B------:R-:W-:Y:S01]  /*2e410*/  IMAD.MOV.U32 R12, RZ, RZ, R7 ;  /* 0x000000ffff0c7224 */ /* 0x000fe200078e0007 */
[----:B------:R-:W-:-:S07]  /*2e420*/  MOV R69, R14 ;  /* 0x0000000e00457202 */ /* 0x000fce0000000f00 */
[----:B------:R-:W-:Y:S05]  /*2e430*/  WARPSYNC.COLLECTIVE R15, `(.L_x_2784) ;  /* 0x000000000f087348 */ /* 0x000fea0003c00000 */
[----:B------:R0:W1:Y:S02]  /*2e440*/  SHFL.IDX P6, R14, R13, R12, R11 ;  /* 0x0000000c0d0e7389 */ /* 0x00006400000c000b */
[----:B01----:R-:W-:Y:S01]  /*2e450*/  ENDCOLLECTIVE ;  /* 0x000000000000791b */ /* 0x003fe20003800000 */
.L_x_2784:
[----:B------:R-:W-:Y:S02]  /*2e460*/  IMAD.MOV.U32 R13, RZ, RZ, R71 ;  /* 0x000000ffff0d7224 */ /* 0x000fe400078e0047 */
[----:B------:R-:W-:Y:S02]  /*2e470*/  IMAD.MOV.U32 R12, RZ, RZ, R2 ;  /* 0x000000ffff0c7224 */ /* 0x000fe400078e0002 */
[----:B------:R-:W-:-:S07]  /*2e480*/  IMAD.MOV.U32 R94, RZ, RZ, R14 ;  /* 0x000000ffff5e7224 */ /* 0x000fce00078e000e */
[----:B------:R-:W-:Y:S05]  /*2e490*/  WARPSYNC.COLLECTIVE R15, `(.L_x_2785) ;  /* 0x000000000f087348 */ /* 0x000fea0003c00000 */
[----:B------:R0:W1:Y:S02]  /*2e4a0*/  SHFL.IDX P6, R14, R13, R12, R11 ;  /* 0x0000000c0d0e7389 */ /* 0x00006400000c000b */
[----:B01----:R-:W-:Y:S01]  /*2e4b0*/  ENDCOLLECTIVE ;  /* 0x000000000000791b */ /* 0x003fe20003800000 */
.L_x_2785:
        /* <DEDUP_REMOVED lines=8> */
.L_x_2786:
[----:B------:R-:W-:Y:S02]  /*2e540*/  IMAD.MOV.U32 R13, RZ, RZ, R73 ;  /* 0x000000ffff0d7224 */ /* 0x000fe400078e0049 */
[----:B------:R-:W-:Y:S02]  /*2e550*/  IMAD.MOV.U32 R12, RZ, RZ, R2 ;  /* 0x000000ffff0c7224 */ /* 0x000fe400078e0002 */
[----:B------:R-:W-:-:S07]  /*2e560*/  IMAD.MOV.U32 R96, RZ, RZ, R14 ;  /* 0x000000ffff607224 */ /* 0x000fce00078e000e */
[----:B------:R-:W-:Y:S05]  /*2e570*/  WARPSYNC.COLLECTIVE R15, `(.L_x_2787) ;  /* 0x000000000f087348 */ /* 0x000fea0003c00000 */
[----:B------:R0:W1:Y:S02]  /*2e580*/  SHFL.IDX P6, R14, R13, R12, R11 ;  /* 0x0000000c0d0e7389 */ /* 0x00006400000c000b */
[----:B01----:R-:W-:Y:S01]  /*2e590*/  ENDCOLLECTIVE ;  /* 0x000000000000791b */ /* 0x003fe20003800000 */
.L_x_2787:
[----:B------:R-:W-:Y:S01]  /*2e5a0*/  SEL R59, R96, R71, P0 ;  /* 0x00000047603b7207 */ /* 0x000fe20000000000 */
[----:B------:R-:W-:Y:S02]  /*2e5b0*/  IMAD.MOV.U32 R13, RZ, RZ, R98 ;  /* 0x000000ffff0d7224 */ /* 0x000fe400078e0062 */
[----:B------:R-:W-:Y:S01]  /*2e5c0*/  IMAD.MOV.U32 R12, RZ, RZ, R7 ;  /* 0x000000ffff0c7224 */ /* 0x000fe200078e0007 */
[----:B------:R-:W-:-:S07]  /*2e5d0*/  MOV R73, R14 ;  /* 0x0000000e00497202 */ /* 0x000fce0000000f00 */
[----:B------:R-:W-:Y:S05]  /*2e5e0*/  WARPSYNC.COLLECTIVE R15, `(.L_x_2788) ;  /* 0x000000000f087348 */ /* 0x000fea0003c00000 */
[----:B------:R0:W1:Y:S02]  /*2e5f0*/  SHFL.IDX P6, R14, R13, R12, R11 ;  /* 0x0000000c0d0e7389 */ /* 0x00006400000c000b */
[----:B01----:R-:W-:Y:S01]  /*2e600*/  ENDCOLLECTIVE ;  /* 0x000000000000791b */ /* 0x003fe20003800000 */
.L_x_2788:
[----:B------:R-:W-:Y:S02]  /*2e610*/  IMAD.MOV.U32 R13, RZ, RZ, R75 ;  /* 0x000000ffff0d7224 */ /* 0x000fe400078e004b */
[----:B------:R-:W-:Y:S02]  /*2e620*/  IMAD.MOV.U32 R12, RZ, RZ, R2 ;  /* 0x000000ffff0c7224 */ /* 0x000fe400078e0002 */
[----:B------:R-:W-:-:S07]  /*2e630*/  IMAD.MOV.U32 R98, RZ, RZ, R14 ;  /* 0x000000ffff627224 */ /* 0x000fce00078e000e */
[----:B------:R-:W-:Y:S05]  /*2e640*/  WARPSYNC.COLLECTIVE R15, `(.L_x_2789) ;  /* 0x000000000f087348 */ /* 0x000fea0003c00000 */
[----:B------:R0:W1:Y:S02]  /*2e650*/  SHFL.IDX P6, R14, R13, R12, R11 ;  /* 0x0000000c0d0e7389 */ /* 0x00006400000c000b */
[----:B01----:R-:W-:Y:S01]  /*2e660*/  ENDCOLLECTIVE ;  /* 0x000000000000791b */ /* 0x003fe20003800000 */
.L_x_2789:
        /* <DEDUP_REMOVED lines=8> */
.L_x_2790:
[----:B------:R-:W-:Y:S02]  /*2e6f0*/  IMAD.MOV.U32 R13, RZ, RZ, R77 ;  /* 0x000000ffff0d7224 */ /* 0x000fe400078e004d */
[----:B------:R-:W-:Y:S02]  /*2e700*/  IMAD.MOV.U32 R12, RZ, RZ, R2 ;  /* 0x000000ffff0c7224 */ /* 0x000fe400078e0002 */
[----:B------:R-:W-:-:S07]  /*2e710*/  IMAD.MOV.U32 R108, RZ, RZ, R14 ;  /* 0x000000ffff6c7224 */ /* 0x000fce00078e000e */
[----:B------:R-:W-:Y:S05]  /*2e720*/  WARPSYNC.COLLECTIVE R15, `(.L_x_2791) ;  /* 0x000000000f087348 */ /* 0x000fea0003c00000 */
[----:B------:R0:W1:Y:S02]  /*2e730*/  SHFL.IDX P6, R14, R13, R12, R11 ;  /* 0x0000000c0d0e7389 */ /* 0x00006400000c000b */
[----:B01----:R-:W-:Y:S01]  /*2e740*/  ENDCOLLECTIVE ;  /* 0x000000000000791b */ /* 0x003fe20003800000 */
.L_x_2791:
[----:B------:R-:W-:Y:S01]  /*2e750*/  SEL R61, R75, R108, P0 ;  /* 0x0000006c4b3d7207 */ /* 0x000fe20000000000 */
[----:B------:R-:W-:Y:S02]  /*2e760*/  IMAD.MOV.U32 R13, RZ, RZ, R110 ;  /* 0x000000ffff0d7224 */ /* 0x000fe400078e006e */
[----:B------:R-:W-:Y:S01]  /*2e770*/  IMAD.MOV.U32 R12, RZ, RZ, R7 ;  /* 0x000000ffff0c7224 */ /* 0x000fe200078e0007 */
[----:B------:R-:W-:-:S07]  /*2e780*/  MOV R77, R14 ;  /* 0x0000000e004d7202 */ /* 0x000fce0000000f00 */
[----:B------:R-:W-:Y:S05]  /*2e790*/  WARPSYNC.COLLECTIVE R15, `(.L_x_2792) ;  /* 0x000000000f087348 */ /* 0x000fea0003c00000 */
[----:B------:R0:W1:Y:S02]  /*2e7a0*/  SHFL.IDX P6, R14, R13, R12, R11 ;  /* 0x0000000c0d0e7389 */ /* 0x00006400000c000b */
[----:B01----:R-:W-:Y:S01]  /*2e7b0*/  ENDCOLLECTIVE ;  /* 0x000000000000791b */ /* 0x003fe20003800000 */
.L_x_2792:
[----:B------:R-:W-:Y:S02]  /*2e7c0*/  IMAD.MOV.U32 R13, RZ, RZ, R79 ;  /* 0x000000ffff0d7224 */ /* 0x000fe400078e004f */
[----:B------:R-:W-:Y:S02]  /*2e7d0*/  IMAD.MOV.U32 R12, RZ, RZ, R2 ;  /* 0x000000ffff0c7224 */ /* 0x000fe400078e0002 */
[----:B------:R-:W-:-:S07]  /*2e7e0*/  IMAD.MOV.U32 R110, RZ, RZ, R14 ;  /* 0x000000ffff6e7224 */ /* 0x000fce00078e000e */
[----:B------:R-:W-:Y:S05]  /*2e7f0*/  WARPSYNC.COLLECTIVE R15, `(.L_x_2793) ;  /* 0x000000000f087348 */ /* 0x000fea0003c00000 */
[----:B------:R0:W1:Y:S02]  /*2e800*/  SHFL.IDX P6, R14, R13, R12, R11 ;  /* 0x0000000c0d0e7389 */ /* 0x00006400000c000b */
[----:B01----:R-:W-:Y:S01]  /*2e810*/  ENDCOLLECTIVE ;  /* 0x000000000000791b */ /* 0x003fe20003800000 */
.L_x_2793:
        /* <DEDUP_REMOVED lines=8> */
.L_x_2794:
[----:B------:R-:W-:Y:S02]  /*2e8a0*/  IMAD.MOV.U32 R13, RZ, RZ, R109 ;  /* 0x000000ffff0d7224 */ /* 0x000fe400078e006d */
[----:B------:R-:W-:Y:S02]  /*2e8b0*/  IMAD.MOV.U32 R12, RZ, RZ, R2 ;  /* 0x000000ffff0c7224 */ /* 0x000fe400078e0002 */
[----:B------:R-:W-:-:S07]  /*2e8c0*/  IMAD.MOV.U32 R112, RZ, RZ, R14 ;  /* 0x000000ffff707224 */ /* 0x000fce00078e000e */
[----:B------:R-:W-:Y:S05]  /*2e8d0*/  WARPSYNC.COLLECTIVE R15, `(.L_x_2795) ;  /* 0x000000000f087348 */ /* 0x000fea0003c00000 */
[----:B------:R0:W1:Y:S02]  /*2e8e0*/  SHFL.IDX P6, R14, R13, R12, R11 ;  /* 0x0000000c0d0e7389 */ /* 0x00006400000c000b */
[----:B01----:R-:W-:Y:S01]  /*2e8f0*/  ENDCOLLECTIVE ;  /* 0x000000000000791b */ /* 0x003fe20003800000 */
.L_x_2795:
[----:B------:R-:W-:Y:S01]  /*2e900*/  SEL R65, R79, R112, P0 ;  /* 0x000000704f417207 */ /* 0x000fe20000000000 */
[----:B------:R-:W-:Y:S02]  /*2e910*/  IMAD.MOV.U32 R13, RZ, RZ, R114 ;  /* 0x000000ffff0d7224 */ /* 0x000fe400078e0072 */
[----:B------:R-:W-:Y:S01]  /*2e920*/  IMAD.MOV.U32 R12, RZ, RZ, R7 ;  /* 0x000000ffff0c7224 */ /* 0x000fe200078e0007 */
[----:B------:R-:W-:-:S07]  /*2e930*/  MOV R109, R14 ;  /* 0x0000000e006d7202 */ /* 0x000fce0000000f00 */
[----:B------:R-:W-:Y:S05]  /*2e940*/  WARPSYNC.COLLECTIVE R15, `(.L_x_2796) ;  /* 0x000000000f087348 */ /* 0x000fea0003c00000 */
[----:B------:R0:W1:Y:S02]  /*2e950*/  SHFL.IDX P6, R14, R13, R12, R11 ;  /* 0x0000000c0d0e7389 */ /* 0x00006400000c000b */
[----:B01----:R-:W-:Y:S01]  /*2e960*/  ENDCOLLECTIVE ;  /* 0x000000000000791b */ /* 0x003fe20003800000 */
.L_x_2796:
[----:B------:R-:W-:Y:S02]  /*2e970*/  IMAD.MOV.U32 R13, RZ, RZ, R111 ;  /* 0x000000ffff0d7224 */ /* 0x000fe400078e006f */
[----:B------:R-:W-:Y:S02]  /*2e980*/  IMAD.MOV.U32 R12, RZ, RZ, R2 ;  /* 0x000000ffff0c7224 */ /* 0x000fe400078e0002 */
[----:B------:R-:W-:-:S07]  /*2e990*/  IMAD.MOV.U32 R114, RZ, RZ, R14 ;  /* 0x000000ffff727224 */ /* 0x000fce00078e000e */
[----:B------:R-:W-:Y:S05]  /*2e9a0*/  WARPSYNC.COLLECTIVE R15, `(.L_x_2797) ;  /* 0x000000000f087348 */ /* 0x000fea0003c00000 */
[----:B------:R0:W1:Y:S02]  /*2e9b0*/  SHFL.IDX P6, R14, R13, R12, R11 ;  /* 0x0000000c0d0e7389 */ /* 0x00006400000c000b */
[----:B01----:R-:W-:Y:S01]  /*2e9c0*/  ENDCOLLECTIVE ;  /* 0x000000000000791b */ /* 0x003fe20003800000 */
.L_x_2797:
[----:B------:R-:W-:Y:S01]  /*2e9d0*/  SEL R73, R109, R114, P0 ;  /* 0x000000726d497207 */ /* 0x000fe20000000000 */
[----:B------:R-:W-:Y:S02]  /*2e9e0*/  IMAD.MOV.U32 R13, RZ, RZ, R116 ;  /* 0x000000ffff0d7224 */ /* 0x000fe400078e0074 */
[----:B------:R-:W-:Y:S01]  /*2e9f0*/  IMAD.MOV.U32 R12, RZ, RZ, R7 ;  /* 0x000000ffff0c7224 */ /* 0x000fe200078e0007 */
[----:B------:R-:W-:-:S07]  /*2ea00*/  MOV R111, R14 ;  /* 0x0000000e006f7202 */ /* 0x000fce0000000f00 */
[----:B------:R-:W-:Y:S05]  /*2ea10*/  WARPSYNC.COLLECTIVE R15, `(.L_x_2798) ;  /* 0x000000000f087348 */ /* 0x000fea0003c00000 */
[----:B------:R0:W1:Y:S02]  /*2ea20*/  SHFL.IDX P6, R14, R13, R12, R11 ;  /* 0x0000000c0d0e7389 */ /* 0x00006400000c000b */
[----:B01----:R-:W-:Y:S01]  /*2ea30*/  ENDCOLLECTIVE ;  /* 0x000000000000791b */ /* 0x003fe20003800000 */
.L_x_2798:
[----:B------:R-:W-:Y:S01]  /*2ea40*/  IMAD.MOV.U32 R13, RZ, RZ, R5 ;  /* 0x000000ffff0d7224 */ /* 0x000fe200078e0005 */
[----:B------:R-:W-:Y:S01]  /*2ea50*/  SEL R5, R53, R80, P0 ;  /* 0x0000005035057207 */ /* 0x000fe20000000000 */
[----:B------:R-:W-:Y:S02]  /*2ea60*/  IMAD.MOV.U32 R12, RZ, RZ, R2 ;  /* 0x000000ffff0c7224 */ /* 0x000fe400078e0002 */
[----:B------:R-:W-:Y:S02]  /*2ea70*/  IMAD.MOV.U32 R2, RZ, RZ, RZ ;  /* 0x000000ffff027224 */ /* 0x000fe400078e00ff */
[----:B------:R-:W-:-:S07]  /*2ea80*/  IMAD.MOV.U32 R116, RZ, RZ, R14 ;  /* 0x000000ffff747224 */ /* 0x000fce00078e000e */
[----:B------:R-:W-:Y:S05]  /*2ea90*/  WARPSYNC.COLLECTIVE R15, `(.L_x_2799) ;  /* 0x000000000f087348 */ /* 0x000fea0003c00000 */
[----:B------:R0:W1:Y:S02]  /*2eaa0*/  SHFL.IDX P6, R14, R13, R12, R11 ;  /* 0x0000000c0d0e7389 */ /* 0x00006400000c000b */
[----:B01----:R-:W-:Y:S01]  /*2eab0*/  ENDCOLLECTIVE ;  /* 0x000000000000791b */ /* 0x003fe20003800000 */
.L_x_2799:
[----:B------:R-:W-:Y:S01]  /*2eac0*/  SEL R77, R111, R116, P0 ;  /* 0x000000746f4d7207 */ /* 0x000fe20000000000 */
[----:B------:R-:W-:Y:S02]  /*2ead0*/  IMAD.MOV.U32 R13, RZ, RZ, R3 ;  /* 0x000000ffff0d7224 */ /* 0x000fe400078e0003 */
[----:B------:R-:W-:Y:S01]  /*2eae0*/  IMAD.MOV.U32 R12, RZ, RZ, R7 ;  /* 0x000000ffff0c7224 */ /* 0x000fe200078e0007 */
[----:B------:R-:W-:Y:S02]  /*2eaf0*/  SEL R7, R80, R53, P0 ;  /* 0x0000003550077207 */ /* 0x000fe40000000000 */
[----:B------:R-:W-:-:S07]  /*2eb00*/  MOV R0, R14 ;  /* 0x0000000e00007202 */ /* 0x000fce0000000f00 */
[----:B------:R-:W-:Y:S05]  /*2eb10*/  WARPSYNC.COLLECTIVE R15, `(.L_x_2800) ;  /* 0x000000000f087348 */ /* 0x000fea0003c00000 */
[----:B------:R0:W1:Y:S02]  /*2eb20*/  SHFL.IDX P6, R14, R13, R12, R11 ;  /* 0x0000000c0d0e7389 */ /* 0x00006400000c000b */
[----:B01----:R-:W-:Y:S01]  /*2eb30*/  ENDCOLLECTIVE ;  /* 0x000000000000791b */ /* 0x003fe20003800000 */
.L_x_2800:
        /* <DEDUP_REMOVED lines=14> */
[----:B------:R-:W-:Y:S01]  /*2ec20*/  SEL R79, R116, R111, P0 ;  /* 0x0000006f744f7207 */ /* 0x000fe20000000000 */
[----:B------:R-:W-:Y:S06]  /*2ec30*/  BRA `(.L_x_2801) ;  /* 0xffffff3000047947 */ /* 0x000fec000383ffff */
.L_x_2539:
[----:B------:R-:W-:Y:S01]  /*2ec40*/  IMAD.MOV.U32 R13, RZ, RZ, R3 ;  /* 0x000000ffff0d7224 */ /* 0x000fe200078e0003 */
[----:B------:R-:W-:Y:S01]  /*2ec50*/  MOV R12, RZ ;  /* 0x000000ff000c7202 */ /* 0x000fe20000000f00 */
[----:B------:R-:W-:Y:S02]  /*2ec60*/  IMAD.MOV.U32 R11, RZ, RZ, 0x181f ;  /* 0x0000181fff0b7424 */ /* 0x000fe400078e00ff */
[----:B------:R-:W-:-:S07]  /*2ec70*/  IMAD.MOV.U32 R15, RZ, RZ, -0x1 ;  /* 0xffffffffff0f7424 */ /* 0x000fce00078e00ff */
[----:B0-----:R-:W-:Y:S05]  /*2ec80*/  WARPSYNC.COLLECTIVE R15, `(.L_x_2802) ;  /* 0x000000000f087348 */ /* 0x001fea0003c00000 */
[----:B------:R1:W2:Y:S02]  /*2ec90*/  SHFL.IDX P6, R14, R13, R12, R11 ;  /* 0x0000000c0d0e7389 */ /* 0x0002a400000c000b */
[----:B012---:R-:W-:Y:S01]  /*2eca0*/  ENDCOLLECTIVE ;  /* 0x000000000000791b */ /* 0x007fe20003800000 */
.L_x_2802:
[----:B------:R-:W-:Y:S02]  /*2ecb0*/  IMAD.MOV.U32 R13, RZ, RZ, R2 ;  /* 0x000000ffff0d7224 */ /* 0x000fe400078e0002 */
[----:B------:R-:W-:-:S07]  /*2ecc0*/  IMAD.MOV.U32 R0, RZ, RZ, R14 ;  /* 0x000000ffff007224 */ /* 0x000fce00078e000e */
[----:B------:R-:W-:Y:S05]  /*2ecd0*/  WARPSYNC.COLLECTIVE R15, `(.L_x_2803) ;  /* 0x000000000f087348 */ /* 0x000fea0003c00000 */
[----:B------:R0:W1:Y:S02]  /*2ece0*/  SHFL.IDX P6, R14, R13, R12, R11 ;  /* 0x0000000c0d0e7389 */ /* 0x00006400000c000b */
[----:B01----:R-:W-:Y:S01]  /*2ecf0*/  ENDCOLLECTIVE ;  /* 0x000000000000791b */ /* 0x003fe20003800000 */
.L_x_2803:
[----:B------:R-:W-:Y:S05]  /*2ed00*/  BRA `(.L_x_2804) ;  /* 0xffffff4c00787947 */ /* 0x000fea000383ffff */
.L_x_2542:
        /* <DEDUP_REMOVED lines=8> */
.L_x_2806:
[----:B------:R-:W-:Y:S05]  /*2ed90*/  BSYNC B1 ;  /* 0x0000000000017941 */ /* 0x000fea0003800000 */
.L_x_2805:
        /* <DEDUP_REMOVED lines=8> */
.L_x_2807:
[----:B------:R-:W-:Y:S05]  /*2ee20*/  BRA `(.L_x_2808) ;  /* 0xffffff4c00987947 */ /* 0x000fea000383ffff */
.L_x_2545:
[----:B------:R-:W-:Y:S01]  /*2ee30*/  BSSY B1, `(.L_x_2809) ;  /* 0x0000008000017945 */ /* 0x000fe20003800000 */
[----:B----4-:R-:W-:Y:S02]  /*2ee40*/  IMAD.MOV.U32 R13, RZ, RZ, R3 ;  /* 0x000000ffff0d7224 */ /* 0x010fe400078e0003 */
[----:B------:R-:W-:Y:S02]  /*2ee50*/  IMAD.MOV.U32 R12, RZ, RZ, 0x2 ;  /* 0x00000002ff0c7424 */ /* 0x000fe400078e00ff */
[----:B------:R-:W-:Y:S02]  /*2ee60*/  IMAD.MOV.U32 R11, RZ, RZ, 0x181f ;  /* 0x0000181fff0b7424 */ /* 0x000fe400078e00ff */
[----:B------:R-:W-:-:S07]  /*2ee70*/  IMAD.MOV.U32 R15, RZ, RZ, -0x1 ;  /* 0xffffffffff0f7424 */ /* 0x000fce00078e00ff */
[----:B0123--:R-:W-:Y:S05]  /*2ee80*/  WARPSYNC.COLLECTIVE R15, `(.L_x_2810) ;  /* 0x000000000f087348 */ /* 0x00ffea0003c00000 */
[----:B---3--:R3:W4:Y:S02]  /*2ee90*/  SHFL.IDX P6, R14, R13, R12, R11 ;  /* 0x0000000c0d0e7389 */ /* 0x00872400000c000b */
[----:B01234-:R-:W-:Y:S01]  /*2eea0*/  ENDCOLLECTIVE ;  /* 0x000000000000791b */ /* 0x01ffe20003800000 */
.L_x_2810:
[----:B------:R-:W-:Y:S05]  /*2eeb0*/  BSYNC B1 ;  /* 0x0000000000017941 */ /* 0x000fea0003800000 */
.L_x_2809:
        /* <DEDUP_REMOVED lines=8> */
.L_x_2811:
[----:B------:R-:W-:Y:S05]  /*2ef40*/  BRA `(.L_x_2812) ;  /* 0xffffff4c00b87947 */ /* 0x000fea000383ffff */
.L_x_2548:
        /* <DEDUP_REMOVED lines=8> */
.L_x_2814:
[----:B------:R-:W-:Y:S05]  /*2efd0*/  BSYNC B1 ;  /* 0x0000000000017941 */ /* 0x000fea0003800000 */
.L_x_2813:
        /* <DEDUP_REMOVED lines=8> */
.L_x_2815:
[----:B------:R-:W-:Y:S05]  /*2f060*/  BRA `(.L_x_2816) ;  /* 0xffffff4c00d87947 */ /* 0x000fea000383ffff */
.L_x_2565:
[----:B------:R-:W2:Y:S01]  /*2f070*/  S2R R9, SR_TID.X ;  /* 0x0000000000097919 */ /* 0x000ea20000002100 */
[----:B------:R-:W-:Y:S01]  /*2f080*/  BSSY B1, `(.L_x_2817) ;  /* 0x000000a000017945 */ /* 0x000fe20003800000 */
[----:B------:R-:W-:Y:S02]  /*2f090*/  IMAD.MOV.U32 R12, RZ, RZ, RZ ;  /* 0x000000ffff0c7224 */ /* 0x000fe400078e00ff */
[----:B-1----:R-:W-:Y:S02]  /*2f0a0*/  IMAD.MOV.U32 R11, RZ, RZ, 0x1f ;  /* 0x0000001fff0b7424 */ /* 0x002fe400078e00ff */
[----:B------:R-:W-:Y:S01]  /*2f0b0*/  IMAD.MOV.U32 R15, RZ, RZ, -0x1 ;  /* 0xffffffffff0f7424 */ /* 0x000fe200078e00ff */
[----:B--2---:R-:W-:-:S04]  /*2f0c0*/  SHF.R.U32.HI R9, RZ, 0x5, R9 ;  /* 0x00000005ff097819 */ /* 0x004fc80000011609 */
[----:B------:R-:W-:-:S05]  /*2f0d0*/  LOP3.LUT R9, R9, 0x3, RZ, 0xc0, !PT ;  /* 0x0000000309097812 */ /* 0x000fca00078ec0ff */
[----:B------:R-:W-:-:S07]  /*2f0e0*/  IMAD.MOV.U32 R13, RZ, RZ, R9 ;  /* 0x000000ffff0d7224 */ /* 0x000fce00078e0009 */
[----:B0-----:R-:W-:Y:S05]  /*2f0f0*/  WARPSYNC.COLLECTIVE R15, `(.L_x_2818) ;  /* 0x000000000f087348 */ /* 0x001fea0003c00000 */
[----:B0-----:R0:W1:Y:S02]  /*2f100*/  SHFL.IDX P6, R14, R13, R12, R11 ;  /* 0x0000000c0d0e7389 */ /* 0x00106400000c000b */
[----:B01----:R-:W-:Y:S01]  /*2f110*/  ENDCOLLECTIVE ;  /* 0x000000000000791b */ /* 0x003fe20003800000 */
.L_x_2818:
[----:B------:R-:W-:Y:S05]  /*2f120*/  BSYNC B1 ;  /* 0x0000000000017941 */ /* 0x000fea0003800000 */
.L_x_2817:
[----:B------:R-:W-:Y:S05]  /*2f130*/  BRA `(.L_x_2819) ;  /* 0xffffff6400c07947 */ /* 0x000fea000383ffff */
.L_x_2567:
[----:B------:R-:W-:Y:S01]  /*2f140*/  BSSY B1, `(.L_x_2820) ;  /* 0x0000006000017945 */ /* 0x000fe20003800000 */
[----:B------:R-:W-:-:S07]  /*2f150*/  MOV R15, 0xffffffff ;  /* 0xffffffff000f7802 */ /* 0x000fce0000000f00 */
[----:B01----:R-:W-:Y:S05]  /*2f160*/  WARPSYNC.COLLECTIVE R15, `(.L_x_2821) ;  /* 0x000000000f0c7348 */ /* 0x003fea0003c00000 */
[----:B------:R-:W-:Y:S02]  /*2f170*/  ELECT P6, UR62, PT ;  /* 0x00000000003e782f */ /* 0x000fe400038c0000 */
[----:B------:R-:W-:Y:S01]  /*2f180*/  MOV R14, UR62 ;  /* 0x0000003e000e7c02 */ /* 0x000fe20008000f00 */
[----:B01----:R-:W-:Y:S10]  /*2f190*/  ENDCOLLECTIVE ;  /* 0x000000000000791b */ /* 0x003ff40003800000 */
.L_x_2821:
[----:B------:R-:W-:Y:S05]  /*2f1a0*/  BSYNC B1 ;  /* 0x0000000000017941 */ /* 0x000fea0003800000 */
.L_x_2820:
[----:B------:R-:W-:Y:S05]  /*2f1b0*/  BRA `(.L_x_2566) ;  /* 0xffffff6400b87947 */ /* 0x000fea000383ffff */
.L_x_2569:
[----:B0-----:R-:W2:Y:S02]  /*2f1c0*/  LDL R5, [R1+0x4] ;  /* 0x0000040001057983 */ /* 0x001ea40000100800 */
[----:B--2---:R0:W2:Y:S02]  /*2f1d0*/  SYNCS.PHASECHK.TRANS64.TRYWAIT P0, [R5+URZ+0x38820], R4 ;  /* 0x03882004050075a7 */ /* 0x0040a4000800017f */
[----:B--2---:R-:W-:Y:S05]  /*2f1e0*/  @!P0 NANOSLEEP.SYNCS 0x989680 ;  /* 0x009896800000895d */ /* 0x004fea0003900000 */
[----:B------:R-:W2:Y:S02]  /*2f1f0*/  @!P0 SYNCS.PHASECHK.TRANS64 P0, [R5+URZ+0x38820], R4 ;  /* 0x03882004050085a7 */ /* 0x000ea4000800007f */
[----:B--2---:R-:W-:Y:S05]  /*2f200*/  @!P0 BRA `(.L_x_2569) ;  /* 0xfffffffc00ec8947 */ /* 0x004fea000383ffff */
[----:B------:R-:W-:Y:S05]  /*2f210*/  BRA `(.L_x_2822) ;  /* 0xffffff6400c87947 */ /* 0x000fea000383ffff */
.L_x_2573:
[----:B0-----:R0:W2:Y:S02]  /*2f220*/  SYNCS.PHASECHK.TRANS64.TRYWAIT P0, [R7+URZ+0x388a0], R10 ;  /* 0x0388a00a070075a7 */ /* 0x0010a4000800017f */
[----:B--2---:R-:W-:Y:S05]  /*2f230*/  @!P0 NANOSLEEP.SYNCS 0x989680 ;  /* 0x009896800000895d */ /* 0x004fea0003900000 */
[----:B------:R-:W2:Y:S02]  /*2f240*/  @!P0 SYNCS.PHASECHK.TRANS64 P0, [R7+URZ+0x388a0], R10 ;  /* 0x0388a00a070085a7 */ /* 0x000ea4000800007f */
[----:B--2---:R-:W-:Y:S05]  /*2f250*/  @!P0 BRA `(.L_x_2573) ;  /* 0xfffffffc00f08947 */ /* 0x004fea000383ffff */
[----:B------:R-:W-:Y:S05]  /*2f260*/  BRA `(.L_x_2823) ;  /* 0xffffff6400f07947 */ /* 0x000fea000383ffff */
.L_x_2579:
[----:B--2---:R2:W3:Y:S02]  /*2f270*/  SYNCS.PHASECHK.TRANS64.TRYWAIT P0, [R7+URZ+0x388c0], R10 ;  /* 0x0388c00a070075a7 */ /* 0x0044e4000800017f */
[----:B---3--:R-:W-:Y:S05]  /*2f280*/  @!P0 NANOSLEEP.SYNCS 0x989680 ;  /* 0x009896800000895d */ /* 0x008fea0003900000 */
[----:B------:R-:W3:Y:S02]  /*2f290*/  @!P0 SYNCS.PHASECHK.TRANS64 P0, [R7+URZ+0x388c0], R10 ;  /* 0x0388c00a070085a7 */ /* 0x000ee4000800007f */
[----:B---3--:R-:W-:Y:S05]  /*2f2a0*/  @!P0 BRA `(.L_x_2579) ;  /* 0xfffffffc00f08947 */ /* 0x008fea000383ffff */
[----:B------:R-:W-:Y:S05]  /*2f2b0*/  BRA `(.L_x_2824) ;  /* 0xffffff6800b47947 */ /* 0x000fea000383ffff */
.L_x_2587:
[----:B0-----:R0:W2:Y:S02]  /*2f2c0*/  SYNCS.PHASECHK.TRANS64.TRYWAIT P1, [R8+URZ+0x388a0], R7 ;  /* 0x0388a007080075a7 */ /* 0x0010a4000802017f */
[----:B--2---:R-:W-:Y:S05]  /*2f2d0*/  @!P1 NANOSLEEP.SYNCS 0x989680 ;  /* 0x009896800000995d */ /* 0x004fea0003900000 */
[----:B------:R-:W2:Y:S02]  /*2f2e0*/  @!P1 SYNCS.PHASECHK.TRANS64 P1, [R8+URZ+0x388a0], R7 ;  /* 0x0388a007080095a7 */ /* 0x000ea4000802007f */
[----:B--2---:R-:W-:Y:S05]  /*2f2f0*/  @!P1 BRA `(.L_x_2587) ;  /* 0xfffffffc00f09947 */ /* 0x004fea000383ffff */
[----:B------:R-:W-:Y:S05]  /*2f300*/  BRA `(.L_x_2825) ;  /* 0xffffff6c00c87947 */ /* 0x000fea000383ffff */
.L_x_2593:
[----:B--2---:R2:W3:Y:S02]  /*2f310*/  SYNCS.PHASECHK.TRANS64.TRYWAIT P1, [R8+URZ+0x388c0], R7 ;  /* 0x0388c007080075a7 */ /* 0x0044e4000802017f */
[----:B---3--:R-:W-:Y:S05]  /*2f320*/  @!P1 NANOSLEEP.SYNCS 0x989680 ;  /* 0x009896800000995d */ /* 0x008fea0003900000 */
[----:B------:R-:W3:Y:S02]  /*2f330*/  @!P1 SYNCS.PHASECHK.TRANS64 P1, [R8+URZ+0x388c0], R7 ;  /* 0x0388c007080095a7 */ /* 0x000ee4000802007f */
[----:B---3--:R-:W-:Y:S05]  /*2f340*/  @!P1 BRA `(.L_x_2593) ;  /* 0xfffffffc00f09947 */ /* 0x008fea000383ffff */
[----:B------:R-:W-:Y:S05]  /*2f350*/  BRA `(.L_x_2826) ;  /* 0xffffff7000887947 */ /* 0x000fea000383ffff */
.L_x_2609:
        /* <DEDUP_REMOVED lines=8> */
[----:B0--3--:R-:W-:Y:S05]  /*2f3e0*/  WARPSYNC.COLLECTIVE R15, `(.L_x_2828) ;  /* 0x000000000f087348 */ /* 0x009fea0003c00000 */
[----:B0-----:R0:W1:Y:S02]  /*2f3f0*/  SHFL.IDX P6, R14, R13, R12, R11 ;  /* 0x0000000c0d0e7389 */ /* 0x00106400000c000b */
[----:B01-3--:R-:W-:Y:S01]  /*2f400*/  ENDCOLLECTIVE ;  /* 0x000000000000791b */ /* 0x00bfe20003800000 */
.L_x_2828:
[----:B------:R-:W-:Y:S05]  /*2f410*/  BSYNC B0 ;  /* 0x0000000000007941 */ /* 0x000fea0003800000 */
.L_x_2827:
[----:B------:R-:W-:Y:S05]  /*2f420*/  BRA `(.L_x_2829) ;  /* 0xffffff7c00947947 */ /* 0x000fea000383ffff */
.L_x_2611:
[----:B------:R-:W-:Y:S01]  /*2f430*/  BSSY B0, `(.L_x_2830) ;  /* 0x0000006000007945 */ /* 0x000fe20003800000 */
[----:B------:R-:W-:-:S07]  /*2f440*/  IMAD.MOV.U32 R15, RZ, RZ, -0x1 ;  /* 0xffffffffff0f7424 */ /* 0x000fce00078e00ff */
[----:B01-3--:R-:W-:Y:S05]  /*2f450*/  WARPSYNC.COLLECTIVE R15, `(.L_x_2831) ;  /* 0x000000000f0c7348 */ /* 0x00bfea0003c00000 */
[----:B------:R-:W-:Y:S02]  /*2f460*/  ELECT P6, UR62, PT ;  /* 0x00000000003e782f */ /* 0x000fe400038c0000 */
[----:B------:R-:W-:Y:S01]  /*2f470*/  MOV R14, UR62 ;  /* 0x0000003e000e7c02 */ /* 0x000fe20008000f00 */
[----:B01-3--:R-:W-:Y:S10]  /*2f480*/  ENDCOLLECTIVE ;  /* 0x000000000000791b */ /* 0x00bff40003800000 */
.L_x_2831:
[----:B------:R-:W-:Y:S05]  /*2f490*/  BSYNC B0 ;  /* 0x0000000000007941 */ /* 0x000fea0003800000 */
.L_x_2830:
[----:B------:R-:W-:Y:S05]  /*2f4a0*/  BRA `(.L_x_2832) ;  /* 0xffffff7c00a07947 */ /* 0x000fea000383ffff */
.L_x_2613:
[----:B0-----:R0:W2:Y:S02]  /*2f4b0*/  SYNCS.PHASECHK.TRANS64.TRYWAIT P0, [R0+URZ+0x38880], R3 ;  /* 0x03888003000075a7 */ /* 0x0010a4000800017f */
[----:B--2---:R-:W-:Y:S05]  /*2f4c0*/  @!P0 NANOSLEEP.SYNCS 0x989680 ;  /* 0x009896800000895d */ /* 0x004fea0003900000 */
[----:B------:R-:W2:Y:S02]  /*2f4d0*/  @!P0 SYNCS.PHASECHK.TRANS64 P0, [R0+URZ+0x38880], R3 ;  /* 0x03888003000085a7 */ /* 0x000ea4000800007f */
[----:B--2---:R-:W-:Y:S05]  /*2f4e0*/  @!P0 BRA `(.L_x_2613) ;  /* 0xfffffffc00f08947 */ /* 0x004fea000383ffff */
[----:B------:R-:W-:Y:S05]  /*2f4f0*/  BRA `(.L_x_2833) ;  /* 0xffffff8000187947 */ /* 0x000fea000383ffff */
.L_x_2615:
[----:B--2---:R2:W3:Y:S02]  /*2f500*/  SYNCS.PHASECHK.TRANS64.TRYWAIT P0, [R0+URZ+0x38840], R3 ;  /* 0x03884003000075a7 */ /* 0x0044e4000800017f */
[----:B---3--:R-:W-:Y:S05]  /*2f510*/  @!P0 NANOSLEEP.SYNCS 0x989680 ;  /* 0x009896800000895d */ /* 0x008fea0003900000 */
[----:B------:R-:W3:Y:S02]  /*2f520*/  @!P0 SYNCS.PHASECHK.TRANS64 P0, [R0+URZ+0x38840], R3 ;  /* 0x03884003000085a7 */ /* 0x000ee4000800007f */
[----:B---3--:R-:W-:Y:S05]  /*2f530*/  @!P0 BRA `(.L_x_2615) ;  /* 0xfffffffc00f08947 */ /* 0x008fea000383ffff */
[----:B------:R-:W-:Y:S05]  /*2f540*/  BRA `(.L_x_2834) ;  /* 0xffffff80008c7947 */ /* 0x000fea000383ffff */
.L_x_2619:
[----:B------:R-:W2:Y:S01]  /*2f550*/  LDL.LU R11, [R1+0x48] ;  /* 0x00004800010b7983 */ /* 0x000ea20000300800 */
[----:B------:R-:W-:Y:S01]  /*2f560*/  MOV R13, R2 ;  /* 0x00000002000d7202 */ /* 0x000fe20000000f00 */
[----:B------:R-:W-:Y:S01]  /*2f570*/  IMAD.MOV.U32 R12, RZ, RZ, RZ ;  /* 0x000000ffff0c7224 */ /* 0x000fe200078e00ff */
[----:B------:R-:W-:Y:S01]  /*2f580*/  LOP3.LUT R5, R5, 0x7f, RZ, 0xc0, !PT ;  /* 0x0000007f05057812 */ /* 0x000fe200078ec0ff */
[----:B------:R-:W-:-:S03]  /*2f590*/  IMAD.MOV.U32 R15, RZ, RZ, -0x1 ;  /* 0xffffffffff0f7424 */ /* 0x000fc600078e00ff */
[----:B------:R-:W-:-:S05]  /*2f5a0*/  SHF.R.U32.HI R7, RZ, 0x3, R5 ;  /* 0x00000003ff077819 */ /* 0x000fca0000011605 */
[----:B------:R-:W-:Y:S02]  /*2f5b0*/  IMAD R17, R17, 0x80, R7 ;  /* 0x0000008011117824 */ /* 0x000fe400078e0207 */
[----:B--2---:R-:W-:Y:S02]  /*2f5c0*/  IMAD R0, R11, R8, RZ ;  /* 0x000000080b007224 */ /* 0x004fe400078e02ff */
[----:B------:R-:W-:-:S03]  /*2f5d0*/  IMAD.MOV.U32 R11, RZ, RZ, 0x181f ;  /* 0x0000181fff0b7424 */ /* 0x000fc600078e00ff */
[----:B------:R-:W-:-:S13]  /*2f5e0*/  ISETP.GE.AND P2, PT, R17, R0, PT ;  /* 0x000000001100720c */ /* 0x000fda0003f46270 */
[----:B-----5:R-:W-:Y:S05]  /*2f5f0*/  WARPSYNC.COLLECTIVE R15, `(.L_x_2835) ;  /* 0x000000000f087348 */ /* 0x020fea0003c00000 */
[----:B------:R0:W1:Y:S02]  /*2f600*/  SHFL.IDX P6, R14, R13, R12, R11 ;  /* 0x0000000c0d0e7389 */ /* 0x00006400000c000b */
[----:B01---5:R-:W-:Y:S01]  /*2f610*/  ENDCOLLECTIVE ;  /* 0x000000000000791b */ /* 0x023fe20003800000 */
.L_x_2835:
[----:B------:R-:W-:Y:S02]  /*2f620*/  IMAD.MOV.U32 R13, RZ, RZ, R3 ;  /* 0x000000ffff0d7224 */ /* 0x000fe400078e0003 */
[----:B------:R-:W-:-:S07]  /*2f630*/  IMAD.MOV.U32 R4, RZ, RZ, R14 ;  /* 0x000000ffff047224 */ /* 0x000fce00078e000e */
[----:B------:R-:W-:Y:S05]  /*2f640*/  WARPSYNC.COLLECTIVE R15, `(.L_x_2836) ;  /* 0x000000000f087348 */ /* 0x000fea0003c00000 */
[----:B------:R0:W1:Y:S02]  /*2f650*/  SHFL.IDX P6, R14, R13, R12, R11 ;  /* 0x0000000c0d0e7389 */ /* 0x00006400000c000b */
[----:B01----:R-:W-:Y:S01]  /*2f660*/  ENDCOLLECTIVE ;  /* 0x000000000000791b */ /* 0x003fe20003800000 */
.L_x_2836:
[----:B------:R-:W-:Y:S02]  /*2f670*/  IMAD.MOV.U32 R13, RZ, RZ, R2 ;  /* 0x000000ffff0d7224 */ /* 0x000fe400078e0002 */
[----:B------:R-:W-:Y:S01]  /*2f680*/  IMAD.MOV.U32 R12, RZ, RZ, 0x1 ;  /* 0x00000001ff0c7424 */ /* 0x000fe200078e00ff */
[----:B------:R-:W-:-:S07]  /*2f690*/  MOV R5, R14 ;  /* 0x0000000e00057202 */ /* 0x000fce0000000f00 */
[----:B------:R-:W-:Y:S05]  /*2f6a0*/  WARPSYNC.COLLECTIVE R15, `(.L_x_2837) ;  /* 0x000000000f087348 */ /* 0x000fea0003c00000 */
[----:B------:R0:W1:Y:S02]  /*2f6b0*/  SHFL.IDX P6, R14, R13, R12, R11 ;  /* 0x0000000c0d0e7389 */ /* 0x00006400000c000b */
[----:B01----:R-:W-:Y:S01]  /*2f6c0*/  ENDCOLLECTIVE ;  /* 0x000000000000791b */ /* 0x003fe20003800000 */
.L_x_2837:
[----:B------:R-:W-:-:S05]  /*2f6d0*/  @!P2 IADD3 R5, P3, R10, R5, RZ ;  /* 0x000000050a05a210 */ /* 0x000fca0007f7e0ff */
[----:B------:R-:W-:-:S05]  /*2f6e0*/  @!P2 IMAD.X R4, RZ, RZ, R4, P3 ;  /* 0x000000ffff04a224 */ /* 0x000fca00018e0604 */
[----:B------:R-:W-:Y:S01]  /*2f6f0*/  @!P2 LOP3.LUT R5, R5, R4, RZ, 0x3c, !PT ;  /* 0x000000040505a212 */ /* 0x000fe200078e3cff */
[----:B------:R-:W-:-:S03]  /*2f700*/  IMAD.MOV.U32 R13, RZ, RZ, R3 ;  /* 0x000000ffff0d7224 */ /* 0x000fc600078e0003 */
[----:B------:R-:W-:-:S04]  /*2f710*/  @!P2 LOP3.LUT R4, R5, R4, RZ, 0x3c, !PT ;  /* 0x000000040504a212 */ /* 0x000fc800078e3cff */
[----:B------:R-:W-:Y:S02]  /*2f720*/  @!P2 LOP3.LUT R5, R5, R4, RZ, 0x3c, !PT ;  /* 0x000000040505a212 */ /* 0x000fe400078e3cff */
[----:B------:R-:W-:-:S03]  /*2f730*/  MOV R7, R14 ;  /* 0x0000000e00077202 */ /* 0x000fc60000000f00 */
[----:B------:R-:W-:Y:S01]  /*2f740*/  @!PT LDS RZ, [RZ] ;  /* 0x00000000fffff984 */ /* 0x000fe20000000800 */
[----:B------:R-:W-:Y:S01]  /*2f750*/  @!PT LDS RZ, [RZ] ;  /* 0x00000000fffff984 */ /* 0x000fe20000000800 */
[----:B------:R-:W-:Y:S01]  /*2f760*/  @!PT LDS RZ, [RZ] ;  /* 0x00000000fffff984 */ /* 0x000fe20000000800 */
[----:B------:R0:W-:Y:S04]  /*2f770*/  @!P2 LDGSTS.E.BYPASS.LTC128B.128 [R9+0x20400], desc[UR46][R4.64], !P0 ;  /* 0x204000000409afae */ /* 0x0001e8000c101d6e */
[----:B0-----:R-:W-:Y:S05]  /*2f780*/  WARPSYNC.COLLECTIVE R15, `(.L_x_2838) ;  /* 0x000000000f087348 */ /* 0x001fea0003c00000 */
[----:B------:R1:W2:Y:S02]  /*2f790*/  SHFL.IDX P6, R14, R13, R12, R11 ;  /* 0x0000000c0d0e7389 */ /* 0x0002a400000c000b */
[----:B012---:R-:W-:Y:S01]  /*2f7a0*/  ENDCOLLECTIVE ;  /* 0x000000000000791b */ /* 0x007fe20003800000 */
.L_x_2838:
[----:B------:R-:W-:Y:S01]  /*2f7b0*/  @!PT LDS RZ, [RZ] ;  /* 0x00000000fffff984 */ /* 0x000fe20000000800 */
[----:B------:R-:W-:Y:S01]  /*2f7c0*/  @!PT LDS RZ, [RZ] ;  /* 0x00000000fffff984 */ /* 0x000fe20000000800 */
[----:B------:R-:W-:Y:S01]  /*2f7d0*/  @!PT LDS RZ, [RZ] ;  /* 0x00000000fffff984 */ /* 0x000fe20000000800 */
[----:B------:R0:W-:Y:S01]  /*2f7e0*/  @!P2 LDGSTS.E.BYPASS.LTC128B.128 [R9+0x24400], desc[UR46][R4.64+0x80], !P1 ;  /* 0x244000800409afae */ /* 0x0001e2000c901d6e */
[----:B------:R-:W-:Y:S01]  /*2f7f0*/  IMAD.MOV.U32 R13, RZ, RZ, R2 ;  /* 0x000000ffff0d7224 */ /* 0x000fe200078e0002 */
[----:B------:R-:W-:Y:S01]  /*2f800*/  MOV R12, 0x2 ;  /* 0x00000002000c7802 */ /* 0x000fe20000000f00 */
[----:B0-----:R-:W-:-:S05]  /*2f810*/  VIADD R4, R17, 0x10 ;  /* 0x0000001011047836 */ /* 0x001fca0000000000 */
[----:B------:R-:W-:Y:S01]  /*2f820*/  ISETP.GE.AND P2, PT, R4, R0, PT ;  /* 0x000000000400720c */ /* 0x000fe20003f46270 */
[----:B------:R-:W-:-:S12]  /*2f830*/  IMAD.MOV.U32 R6, RZ, RZ, R14 ;  /* 0x000000ffff067224 */ /* 0x000fd800078e000e */
[----:B------:R-:W-:Y:S05]  /*2f840*/  WARPSYNC.COLLECTIVE R15, `(.L_x_2839) ;  /* 0x000000000f087348 */ /* 0x000fea0003c00000 */
[----:B------:R0:W1:Y:S02]  /*2f850*/  SHFL.IDX P6, R14, R13, R12, R11 ;  /* 0x0000000c0d0e7389 */ /* 0x00006400000c000b */
[----:B01----:R-:W-:Y:S01]  /*2f860*/  ENDCOLLECTIVE ;  /* 0x000000000000791b */ /* 0x003fe20003800000 */
.L_x_2839:
[----:B------:R-:W-:-:S05]  /*2f870*/  @!P2 IADD3 R5, P3, R10, R6, RZ ;  /* 0x000000060a05a210 */ /* 0x000fca0007f7e0ff */
[----:B------:R-:W-:Y:S02]  /*2f880*/  @!P2 IMAD.X R4, RZ, RZ, R7, P3 ;  /* 0x000000ffff04a224 */ /* 0x000fe400018e0607 */
[----:B------:R-:W-:-:S03]  /*2f890*/  IMAD.MOV.U32 R13, RZ, RZ, R3 ;  /* 0x000000ffff0d7224 */ /* 0x000fc600078e0003 */
[----:B------:R-:W-:-:S04]  /*2f8a0*/  @!P2 LOP3.LUT R5, R5, R4, RZ, 0x3c, !PT ;  /* 0x000000040505a212 */ /* 0x000fc800078e3cff */
[----:B------:R-:W-:Y:S01]  /*2f8b0*/  @!P2 LOP3.LUT R4, R5, R4, RZ, 0x3c, !PT ;  /* 0x000000040504a212 */ /* 0x000fe200078e3cff */
[----:B------:R-:W-:-:S07]  /*2f8c0*/  IMAD.MOV.U32 R6, RZ, RZ, R14 ;  /* 0x000000ffff067224 */ /* 0x000fce00078e000e */
[----:B------:R-:W-:Y:S05]  /*2f8d0*/  WARPSYNC.COLLECTIVE R15, `(.L_x_2840) ;  /* 0x000000000f087348 */ /* 0x000fea0003c00000 */
[----:B------:R0:W1:Y:S02]  /*2f8e0*/  SHFL.IDX P6, R14, R13, R12, R11 ;  /* 0x0000000c0d0e7389 */ /* 0x00006400000c000b */
[----:B01----:R-:W-:Y:S01]  /*2f8f0*/  ENDCOLLECTIVE ;  /* 0x000000000000791b */ /* 0x003fe20003800000 */
.L_x_2840:
[----:B------:R-:W-:-:S05]  /*2f900*/  @!P2 LOP3.LUT R5, R5, R4, RZ, 0x3c, !PT ;  /* 0x000000040505a212 */ /* 0x000fca00078e3cff */
[----:B------:R-:W-:Y:S01]  /*2f910*/  @!PT LDS RZ, [RZ] ;  /* 0x00000000fffff984 */ /* 0x000fe20000000800 */
[----:B------:R-:W-:Y:S01]  /*2f920*/  @!PT LDS RZ, [RZ] ;  /* 0x00000000fffff984 */ /* 0x000fe20000000800 */
[----:B------:R-:W-:Y:S01]  /*2f930*/  @!PT LDS RZ, [RZ] ;  /* 0x00000000fffff984 */ /* 0x000fe20000000800 */
[----:B------:R-:W-:Y:S04]  /*2f940*/  @!P2 LDGSTS.E.BYPASS.LTC128B.128 [R9+0x20c00], desc[UR46][R4.64], !P0 ;  /* 0x20c000000409afae */ /* 0x000fe8000c101d6e */
[----:B------:R0:W-:Y:S01]  /*2f950*/  @!P2 LDGSTS.E.BYPASS.LTC128B.128 [R9+0x24c00], desc[UR46][R4.64+0x80], !P1 ;  /* 0x24c000800409afae */ /* 0x0001e2000c901d6e */
[----:B------:R-:W-:Y:S01]  /*2f960*/  MOV R13, R2 ;  /* 0x00000002000d7202 */ /* 0x000fe20000000f00 */
[----:B------:R-:W-:Y:S02]  /*2f970*/  IMAD.MOV.U32 R12, RZ, RZ, 0x3 ;  /* 0x00000003ff0c7424 */ /* 0x000fe400078e00ff */
[----:B0-----:R-:W-:-:S05]  /*2f980*/  VIADD R4, R17, 0x20 ;  /* 0x0000002011047836 */ /* 0x001fca0000000000 */
[----:B------:R-:W-:Y:S01]  /*2f990*/  ISETP.GE.AND P2, PT, R4, R0, PT ;  /* 0x000000000400720c */ /* 0x000fe20003f46270 */
[----:B------:R-:W-:-:S12]  /*2f9a0*/  IMAD.MOV.U32 R4, RZ, RZ, R14 ;  /* 0x000000ffff047224 */ /* 0x000fd800078e000e */
[----:B------:R-:W-:Y:S05]  /*2f9b0*/  WARPSYNC.COLLECTIVE R15, `(.L_x_2841) ;  /* 0x000000000f087348 */ /* 0x000fea0003c00000 */
[----:B------:R0:W1:Y:S02]  /*2f9c0*/  SHFL.IDX P6, R14, R13, R12, R11 ;  /* 0x0000000c0d0e7389 */ /* 0x00006400000c000b */
[----:B01----:R-:W-:Y:S01]  /*2f9d0*/  ENDCOLLECTIVE ;  /* 0x000000000000791b */ /* 0x003fe20003800000 */
.L_x_2841:
[----:B------:R-:W-:Y:S01]  /*2f9e0*/  @!P2 IADD3 R5, P3, R10, R4, RZ ;  /* 0x000000040a05a210 */ /* 0x000fe20007f7e0ff */
[----:B------:R-:W-:-:S04]  /*2f9f0*/  IMAD.MOV.U32 R13, RZ, RZ, R3 ;  /* 0x000000ffff0d7224 */ /* 0x000fc800078e0003 */
[----:B------:R-:W-:-:S05]  /*2fa00*/  @!P2 IMAD.X R4, RZ, RZ, R6, P3 ;  /* 0x000000ffff04a224 */ /* 0x000fca00018e0606 */
[----:B------:R-:W-:Y:S01]  /*2fa10*/  @!P2 LOP3.LUT R5, R5, R4, RZ, 0x3c, !PT ;  /* 0x000000040505a212 */ /* 0x000fe200078e3cff */
[----:B------:R-:W-:-:S03]  /*2fa20*/  IMAD.MOV.U32 R6, RZ, RZ, R14 ;  /* 0x000000ffff067224 */ /* 0x000fc600078e000e */
[----:B------:R-:W-:-:S07]  /*2fa30*/  @!P2 LOP3.LUT R4, R5, R4, RZ, 0x3c, !PT ;  /* 0x000000040504a212 */ /* 0x000fce00078e3cff */
[----:B------:R-:W-:Y:S05]  /*2fa40*/  WARPSYNC.COLLECTIVE R15, `(.L_x_2842) ;  /* 0x000000000f087348 */ /* 0x000fea0003c00000 */
[----:B------:R0:W1:Y:S02]  /*2fa50*/  SHFL.IDX P6, R14, R13, R12, R11 ;  /* 0x0000000c0d0e7389 */ /* 0x00006400000c000b */
[----:B01----:R-:W-:Y:S01]  /*2fa60*/  ENDCOLLECTIVE ;  /* 0x000000000000791b */ /* 0x003fe20003800000 */
.L_x_2842:
[----:B------:R-:W-:-:S05]  /*2fa70*/  @!P2 LOP3.LUT R5, R5, R4, RZ, 0x3c, !PT ;  /* 0x000000040505a212 */ /* 0x000fca00078e3cff */
[----:B------:R-:W-:Y:S01]  /*2fa80*/  @!PT LDS RZ, [RZ] ;  /* 0x00000000fffff984 */ /* 0x000fe20000000800 */
[----:B------:R-:W-:Y:S01]  /*2fa90*/  @!PT LDS RZ, [RZ] ;  /* 0x00000000fffff984 */ /* 0x000fe20000000800 */
[----:B------:R-:W-:Y:S01]  /*2faa0*/  @!PT LDS RZ, [RZ] ;  /* 0x00000000fffff984 */ /* 0x000fe20000000800 */
[----:B------:R-:W-:Y:S04]  /*2fab0*/  @!P2 LDGSTS.E.BYPASS.LTC128B.128 [R9+0x21400], desc[UR46][R4.64], !P0 ;  /* 0x214000000409afae */ /* 0x000fe8000c101d6e */
[----:B------:R0:W-:Y:S01]  /*2fac0*/  @!P2 LDGSTS.E.BYPASS.LTC128B.128 [R9+0x25400], desc[UR46][R4.64+0x80], !P1 ;  /* 0x254000800409afae */ /* 0x0001e2000c901d6e */
[----:B------:R-:W-:Y:S02]  /*2fad0*/  IMAD.MOV.U32 R13, RZ, RZ, R2 ;  /* 0x000000ffff0d7224 */ /* 0x000fe400078e0002 */
[----:B------:R-:W-:Y:S02]  /*2fae0*/  IMAD.MOV.U32 R12, RZ, RZ, 0x4 ;  /* 0x00000004ff0c7424 */ /* 0x000fe400078e00ff */
[----:B0-----:R-:W-:-:S05]  /*2faf0*/  VIADD R4, R17, 0x30 ;  /* 0x0000003011047836 */ /* 0x001fca0000000000 */
[----:B------:R-:W-:Y:S01]  /*2fb00*/  ISETP.GE.AND P2, PT, R4, R0, PT ;  /* 0x000000000400720c */ /* 0x000fe20003f46270 */
[----:B------:R-:W-:-:S12]  /*2fb10*/  IMAD.MOV.U32 R4, RZ, RZ, R14 ;  /* 0x000000ffff047224 */ /* 0x000fd800078e000e */
[----:B------:R-:W-:Y:S05]  /*2fb20*/  WARPSYNC.COLLECTIVE R15, `(.L_x_2843) ;  /* 0x000000000f087348 */ /* 0x000fea0003c00000 */
[----:B------:R0:W1:Y:S02]  /*2fb30*/  SHFL.IDX P6, R14, R13, R12, R11 ;  /* 0x0000000c0d0e7389 */ /* 0x00006400000c000b */
[----:B01----:R-:W-:Y:S01]  /*2fb40*/  ENDCOLLECTIVE ;  /* 0x000000000000791b */ /* 0x003fe20003800000 */
.L_x_2843:
        /* <DEDUP_REMOVED lines=9> */
.L_x_2844:
[----:B------:R-:W-:-:S05]  /*2fbe0*/  @!P2 LOP3.LUT R5, R5, R4, RZ, 0x3c, !PT ;  /* 0x000000040505a212 */ /* 0x000fca00078e3cff */
[----:B------:R-:W-:Y:S01]  /*2fbf0*/  @!PT LDS RZ, [RZ] ;  /* 0x00000000fffff984 */ /* 0x000fe20000000800 */
[----:B------:R-:W-:Y:S01]  /*2fc00*/  @!PT LDS RZ, [RZ] ;  /* 0x00000000fffff984 */ /* 0x000fe20000000800 */
[----:B------:R-:W-:Y:S01]  /*2fc10*/  @!PT LDS RZ, [RZ] ;  /* 0x00000000fffff984 */ /* 0x000fe20000000800 */
[----:B------:R-:W-:Y:S04]  /*2fc20*/  @!P2 LDGSTS.E.BYPASS.LTC128B.128 [R9+0x21c00], desc[UR46][R4.64], !P0 ;  /* 0x21c000000409afae */ /* 0x000fe8000c101d6e */
[----:B------:R0:W-:Y:S01]  /*2fc30*/  @!P2 LDGSTS.E.BYPASS.LTC128B.128 [R9+0x25c00], desc[UR46][R4.64+0x80], !P1 ;  /* 0x25c000800409afae */ /* 0x0001e2000c901d6e */
[----:B------:R-:W-:Y:S02]  /*2fc40*/  IMAD.MOV.U32 R13, RZ, RZ, R2 ;  /* 0x000000ffff0d7224 */ /* 0x000fe400078e0002 */
[----:B------:R-:W-:Y:S01]  /*2fc50*/  IMAD.MOV.U32 R12, RZ, RZ, 0x5 ;  /* 0x00000005ff0c7424 */ /* 0x000fe200078e00ff */
[----:B0-----:R-:W-:-:S04]  /*2fc60*/  IADD3 R4, R17, 0x40, RZ ;  /* 0x0000004011047810 */ /* 0x001fc80007ffe0ff */
[----:B------:R-:W-:Y:S01]  /*2fc70*/  ISETP.GE.AND P2, PT, R4, R0, PT ;  /* 0x000000000400720c */ /* 0x000fe20003f46270 */
[----:B------:R-:W-:-:S12]  /*2fc80*/  IMAD.MOV.U32 R4, RZ, RZ, R14 ;  /* 0x000000ffff047224 */ /* 0x000fd800078e000e */
[----:B------:R-:W-:Y:S05]  /*2fc90*/  WARPSYNC.COLLECTIVE R15, `(.L_x_2845) ;  /* 0x000000000f087348 */ /* 0x000fea0003c00000 */
[----:B------:R0:W1:Y:S02]  /*2fca0*/  SHFL.IDX P6, R14, R13, R12, R11 ;  /* 0x0000000c0d0e7389 */ /* 0x00006400000c000b */
[----:B01----:R-:W-:Y:S01]  /*2fcb0*/  ENDCOLLECTIVE ;  /* 0x000000000000791b */ /* 0x003fe20003800000 */
.L_x_2845:
[----:B------:R-:W-:Y:S01]  /*2fcc0*/  @!P2 IADD3 R5, P3, R10, R4, RZ ;  /* 0x000000040a05a210 */ /* 0x000fe20007f7e0ff */
[----:B------:R-:W-:-:S03]  /*2fcd0*/  IMAD.MOV.U32 R13, RZ, RZ, R3 ;  /* 0x000000ffff0d7224 */ /* 0x000fc600078e0003 */
[----:B------:R-:W-:-:S04]  /*2fce0*/  @!P2 IADD3.X R4, RZ, R6, RZ, P3, !PT ;  /* 0x00000006ff04a210 */ /* 0x000fc80001ffe4ff */
[----:B------:R-:W-:-:S04]  /*2fcf0*/  @!P2 LOP3.LUT R5, R5, R4, RZ, 0x3c, !PT ;  /* 0x000000040505a212 */ /* 0x000fc800078e3cff */
[----:B------:R-:W-:Y:S01]  /*2fd00*/  @!P2 LOP3.LUT R4, R5, R4, RZ, 0x3c, !PT ;  /* 0x000000040504a212 */ /* 0x000fe200078e3cff */
[----:B------:R-:W-:-:S07]  /*2fd10*/  IMAD.MOV.U32 R6, RZ, RZ, R14 ;  /* 0x000000ffff067224 */ /* 0x000fce00078e000e */
[----:B------:R-:W-:Y:S05]  /*2fd20*/  WARPSYNC.COLLECTIVE R15, `(.L_x_2846) ;  /* 0x000000000f087348 */ /* 0x000fea0003c00000 */
[----:B------:R0:W1:Y:S02]  /*2fd30*/  SHFL.IDX P6, R14, R13, R12, R11 ;  /* 0x0000000c0d0e7389 */ /* 0x00006400000c000b */
[----:B01----:R-:W-:Y:S01]  /*2fd40*/  ENDCOLLECTIVE ;  /* 0x000000000000791b */ /* 0x003fe20003800000 */
.L_x_2846:
        /* <DEDUP_REMOVED lines=9> */
[----:B------:R-:W-:Y:S02]  /*2fde0*/  ISETP.GE.AND P2, PT, R4, R0, PT ;  /* 0x000000000400720c */ /* 0x000fe40003f46270 */
[----:B------:R-:W-:-:S11]  /*2fdf0*/  MOV R4, R14 ;  /* 0x0000000e00047202 */ /* 0x000fd60000000f00 */
[----:B------:R-:W-:Y:S05]  /*2fe00*/  WARPSYNC.COLLECTIVE R15, `(.L_x_2847) ;  /* 0x000000000f087348 */ /* 0x000fea0003c00000 */
[----:B------:R0:W1:Y:S02]  /*2fe10*/  SHFL.IDX P6, R14, R13, R12, R11 ;  /* 0x0000000c0d0e7389 */ /* 0x00006400000c000b */
[----:B01----:R-:W-:Y:S01]  /*2fe20*/  ENDCOLLECTIVE ;  /* 0x000000000000791b */ /* 0x003fe20003800000 */
.L_x_2847:
        /* <DEDUP_REMOVED lines=9> */
.L_x_2848:
        /* <DEDUP_REMOVED lines=8> */
[----:B0-----:R-:W-:Y:S01]  /*2ff40*/  VIADD R5, R17, 0x60 ;  /* 0x0000006011057836 */ /* 0x001fe20000000000 */
[----:B------:R-:W-:-:S07]  /*2ff50*/  MOV R4, R14 ;  /* 0x0000000e00047202 */ /* 0x000fce0000000f00 */
[----:B------:R-:W-:Y:S05]  /*2ff60*/  WARPSYNC.COLLECTIVE R15, `(.L_x_2849) ;  /* 0x000000000f087348 */ /* 0x000fea0003c00000 */
[----:B------:R0:W1:Y:S02]  /*2ff70*/  SHFL.IDX P6, R14, R13, R12, R11 ;  /* 0x0000000c0d0e7389 */ /* 0x00006400000c000b */
[----:B01----:R-:W-:Y:S01]  /*2ff80*/  ENDCOLLECTIVE ;  /* 0x000000000000791b */ /* 0x003fe20003800000 */
.L_x_2849:
[----:B------:R-:W-:-:S13]  /*2ff90*/  ISETP.GE.AND P2, PT, R5, R0, PT ;  /* 0x000000000500720c */ /* 0x000fda0003f46270 */
[----:B------:R-:W-:Y:S02]  /*2ffa0*/  @!P2 IADD3 R5, P3, R10, R4, RZ ;  /* 0x000000040a05a210 */ /* 0x000fe40007f7e0ff */
[----:B------:R-:W-:-:S03]  /*2ffb0*/  MOV R13, R3 ;  /* 0x00000003000d7202 */ /* 0x000fc60000000f00 */
[----:B------:R-:W-:-:S05]  /*2ffc0*/  @!P2 IMAD.X R4, RZ, RZ, R6, P3 ;  /* 0x000000ffff04a224 */ /* 0x000fca00018e0606 */
[----:B------:R-:W-:-:S04]  /*2ffd0*/  @!P2 LOP3.LUT R5, R5, R4, RZ, 0x3c, !PT ;  /* 0x000000040505a212 */ /* 0x000fc800078e3cff */
[----:B------:R-:W-:-:S04]  /*2ffe0*/  @!P2 LOP3.LUT R4, R5, R4, RZ, 0x3c, !PT ;  /* 0x000000040504a212 */ /* 0x000fc800078e3cff */
[----:B------:R-:W-:-:S05]  /*2fff0*/  @!P2 LOP3.LUT R5, R5, R4, RZ, 0x3c, !PT ;  /* 0x000000040505a212 */ /* 0x000fca00078e3cff */
        /* <DEDUP_REMOVED lines=9> */
.L_x_2850:
[----:B------:R-:W-:Y:S01]  /*30090*/  IMAD.MOV.U32 R3, RZ, RZ, R14 ;  /* 0x000000ffff037224 */ /* 0x000fe200078e000e */
[----:B------:R-:W-:Y:S06]  /*300a0*/  BRA `(.L_x_2851) ;  /* 0xffffff8400247947 */ /* 0x000fec000383ffff */
.L_x_2624:
[----:B0-----:R-:W3:Y:S02]  /*300b0*/  LDL R2, [R1+0x4] ;  /* 0x0000040001027983 */ /* 0x001ee40000100800 */
[----:B---3--:R0:W3:Y:S02]  /*300c0*/  SYNCS.PHASECHK.TRANS64.TRYWAIT P0, [R2+URZ+0x38820], R0 ;  /* 0x03882000020075a7 */ /* 0x0080e4000800017f */
[----:B---3--:R-:W-:Y:S05]  /*300d0*/  @!P0 NANOSLEEP.SYNCS 0x989680 ;  /* 0x009896800000895d */ /* 0x008fea0003900000 */
[----:B------:R-:W3:Y:S02]  /*300e0*/  @!P0 SYNCS.PHASECHK.TRANS64 P0, [R2+URZ+0x38820], R0 ;  /* 0x03882000020085a7 */ /* 0x000ee4000800007f */
[----:B---3--:R-:W-:Y:S05]  /*300f0*/  @!P0 BRA `(.L_x_2624) ;  /* 0xfffffffc00ec8947 */ /* 0x008fea000383ffff */
[----:B------:R-:W-:Y:S05]  /*30100*/  BRA `(.L_x_2852) ;  /* 0xffffff8400947947 */ /* 0x000fea000383ffff */
.L_x_2630:
[----:B---3--:R3:W4:Y:S02]  /*30110*/  SYNCS.PHASECHK.TRANS64.TRYWAIT P0, [R6+URZ+0x38880], R5 ;  /* 0x03888005060075a7 */ /* 0x008724000800017f */
[----:B----4-:R-:W-:Y:S05]  /*30120*/  @!P0 NANOSLEEP.SYNCS 0x989680 ;  /* 0x009896800000895d */ /* 0x010fea0003900000 */
[----:B------:R-:W4:Y:S02]  /*30130*/  @!P0 SYNCS.PHASECHK.TRANS64 P0, [R6+URZ+0x38880], R5 ;  /* 0x03888005060085a7 */ /* 0x000f24000800007f */
[----:B----4-:R-:W-:Y:S05]  /*30140*/  @!P0 BRA `(.L_x_2630) ;  /* 0xfffffffc00f08947 */ /* 0x010fea000383ffff */
[----:B------:R-:W-:Y:S05]  /*30150*/  BRA `(.L_x_2853) ;  /* 0xffffff8800547947 */ /* 0x000fea000383ffff */
.L_x_2636:
[----:B--2---:R2:W4:Y:S02]  /*30160*/  SYNCS.PHASECHK.TRANS64.TRYWAIT P0, [R6+URZ+0x38840], R5 ;  /* 0x03884005060075a7 */ /* 0x004524000800017f */
[----:B----4-:R-:W-:Y:S05]  /*30170*/  @!P0 NANOSLEEP.SYNCS 0x989680 ;  /* 0x009896800000895d */ /* 0x010fea0003900000 */
[----:B------:R-:W4:Y:S02]  /*30180*/  @!P0 SYNCS.PHASECHK.TRANS64 P0, [R6+URZ+0x38840], R5 ;  /* 0x03884005060085a7 */ /* 0x000f24000800007f */
[----:B----4-:R-:W-:Y:S05]  /*30190*/  @!P0 BRA `(.L_x_2636) ;  /* 0xfffffffc00f08947 */ /* 0x010fea000383ffff */
[----:B------:R-:W-:Y:S05]  /*301a0*/  BRA `(.L_x_2854) ;  /* 0xffffff8c00207947 */ /* 0x000fea000383ffff */
.L_x_2643:
[----:B---3--:R3:W4:Y:S02]  /*301b0*/  SYNCS.PHASECHK.TRANS64.TRYWAIT P0, [R20+URZ+0x38870], R4 ;  /* 0x03887004140075a7 */ /* 0x008724000800017f */
[----:B----4-:R-:W-:Y:S05]  /*301c0*/  @!P0 NANOSLEEP.SYNCS 0x989680 ;  /* 0x009896800000895d */ /* 0x010fea0003900000 */
[----:B------:R-:W4:Y:S02]  /*301d0*/  @!P0 SYNCS.PHASECHK.TRANS64 P0, [R20+URZ+0x38870], R4 ;  /* 0x03887004140085a7 */ /* 0x000f24000800007f */
[----:B----4-:R-:W-:Y:S05]  /*301e0*/  @!P0 BRA `(.L_x_2643) ;  /* 0xfffffffc00f08947 */ /* 0x010fea000383ffff */
[----:B------:R-:W-:Y:S05]  /*301f0*/  BRA `(.L_x_2855) ;  /* 0xffffff9000047947 */ /* 0x000fea000383ffff */
.L_x_2645:
[----:B----4-:R4:W0:Y:S02]  /*30200*/  SYNCS.PHASECHK.TRANS64.TRYWAIT P0, [R20+URZ+0x38860], R2 ;  /* 0x03886002140075a7 */ /* 0x010824000800017f */
[----:B0-----:R-:W-:Y:S05]  /*30210*/  @!P0 NANOSLEEP.SYNCS 0x989680 ;  /* 0x009896800000895d */ /* 0x001fea0003900000 */
[----:B------:R-:W0:Y:S02]  /*30220*/  @!P0 SYNCS.PHASECHK.TRANS64 P0, [R20+URZ+0x38860], R2 ;  /* 0x03886002140085a7 */ /* 0x000e24000800007f */
[----:B0-----:R-:W-:Y:S05]  /*30230*/  @!P0 BRA `(.L_x_2645) ;  /* 0xfffffffc00f08947 */ /* 0x001fea000383ffff */
[----:B------:R-:W-:Y:S05]  /*30240*/  BRA `(.L_x_2856) ;  /* 0xffffff90000c7947 */ /* 0x000fea000383ffff */
.L_x_2652:
[----:B0-----:R0:W2:Y:S02]  /*30250*/  SYNCS.PHASECHK.TRANS64.TRYWAIT P1, [R18+URZ+0x38870], R0 ;  /* 0x03887000120075a7 */ /* 0x0010a4000802017f */
[----:B--2---:R-:W-:Y:S05]  /*30260*/  @!P1 NANOSLEEP.SYNCS 0x989680 ;  /* 0x009896800000995d */ /* 0x004fea0003900000 */
[----:B------:R-:W2:Y:S02]  /*30270*/  @!P1 SYNCS.PHASECHK.TRANS64 P1, [R18+URZ+0x38870], R0 ;  /* 0x03887000120095a7 */ /* 0x000ea4000802007f */
[----:B--2---:R-:W-:Y:S05]  /*30280*/  @!P1 BRA `(.L_x_2652) ;  /* 0xfffffffc00f09947 */ /* 0x004fea000383ffff */
[----:B------:R-:W-:Y:S05]  /*30290*/  BRA `(.L_x_2857) ;  /* 0xffffff9800bc7947 */ /* 0x000fea000383ffff */
.L_x_2654:
[----:B0-----:R0:W2:Y:S02]  /*302a0*/  SYNCS.PHASECHK.TRANS64.TRYWAIT P1, [R18+URZ+0x38860], R0 ;  /* 0x03886000120075a7 */ /* 0x0010a4000802017f */
[----:B--2---:R-:W-:Y:S05]  /*302b0*/  @!P1 NANOSLEEP.SYNCS 0x989680 ;  /* 0x009896800000995d */ /* 0x004fea0003900000 */
[----:B------:R-:W2:Y:S02]  /*302c0*/  @!P1 SYNCS.PHASECHK.TRANS64 P1, [R18+URZ+0x38860], R0 ;  /* 0x03886000120095a7 */ /* 0x000ea4000802007f */
[----:B--2---:R-:W-:Y:S05]  /*302d0*/  @!P1 BRA `(.L_x_2654) ;  /* 0xfffffffc00f09947 */ /* 0x004fea000383ffff */
[----:B------:R-:W-:Y:S05]  /*302e0*/  BRA `(.L_x_2858) ;  /* 0xffffff9800c47947 */ /* 0x000fea000383ffff */
.L_x_2658:
[----:B------:R-:W-:Y:S01]  /*302f0*/  BSSY B0, `(.L_x_2859) ;  /* 0x0000008000007945 */ /* 0x000fe20003800000 */
[----:B------:R-:W-:Y:S02]  /*30300*/  IMAD.MOV.U32 R13, RZ, RZ, R16 ;  /* 0x000000ffff0d7224 */ /* 0x000fe400078e0010 */
[----:B------:R-:W-:Y:S02]  /*30310*/  IMAD.MOV.U32 R12, RZ, RZ, RZ ;  /* 0x000000ffff0c7224 */ /* 0x000fe400078e00ff */
[----:B-1----:R-:W-:Y:S02]  /*30320*/  IMAD.MOV.U32 R11, RZ, RZ, 0x1f ;  /* 0x0000001fff0b7424 */ /* 0x002fe400078e00ff */
[----:B------:R-:W-:-:S07]  /*30330*/  IMAD.MOV.U32 R15, RZ, RZ, -0x1 ;  /* 0xffffffffff0f7424 */ /* 0x000fce00078e00ff */
[----:B------:R-:W-:Y:S05]  /*30340*/  WARPSYNC.COLLECTIVE R15, `(.L_x_2860) ;  /* 0x000000000f087348 */ /* 0x000fea0003c00000 */
[----:B------:R0:W1:Y:S02]  /*30350*/  SHFL.IDX P6, R14, R13, R12, R11 ;  /* 0x0000000c0d0e7389 */ /* 0x00006400000c000b */
[----:B01----:R-:W-:Y:S01]  /*30360*/  ENDCOLLECTIVE ;  /* 0x000000000000791b */ /* 0x003fe20003800000 */
.L_x_2860:
[----:B------:R-:W-:Y:S05]  /*30370*/  BSYNC B0 ;  /* 0x0000000000007941 */ /* 0x000fea0003800000 */
.L_x_2859:
[----:B------:R-:W-:Y:S01]  /*30380*/  IMAD.MOV.U32 R13, RZ, RZ, R16 ;  /* 0x000000ffff0d7224 */ /* 0x000fe200078e0010 */
[----:B------:R-:W-:Y:S01]  /*30390*/  MOV R0, R14 ;  /* 0x0000000e00007202 */ /* 0x000fe20000000f00 */
[----:B------:R-:W-:Y:S01]  /*303a0*/  IMAD.MOV.U32 R12, RZ, RZ, 0x1 ;  /* 0x00000001ff0c7424 */ /* 0x000fe200078e00ff */
[----:B------:R-:W-:Y:S01]  /*303b0*/  IADD3 R5, R19, R6, RZ ;  /* 0x0000000613057210 */ /* 0x000fe20007ffe0ff */
[----:B------:R-:W-:Y:S02]  /*303c0*/  IMAD.MOV.U32 R11, RZ, RZ, 0x1f ;  /* 0x0000001fff0b7424 */ /* 0x000fe400078e00ff */
[----:B------:R-:W-:-:S07]  /*303d0*/  IMAD.MOV.U32 R15, RZ, RZ, -0x1 ;  /* 0xffffffffff0f7424 */ /* 0x000fce00078e00ff */
[----:B------:R-:W-:Y:S05]  /*303e0*/  WARPSYNC.COLLECTIVE R15, `(.L_x_2861) ;  /* 0x000000000f087348 */ /* 0x000fea0003c00000 */
[----:B------:R0:W1:Y:S02]  /*303f0*/  SHFL.IDX P6, R14, R13, R12, R11 ;  /* 0x0000000c0d0e7389 */ /* 0x00006400000c000b */
[----:B01----:R-:W-:Y:S01]  /*30400*/  ENDCOLLECTIVE ;  /* 0x000000000000791b */ /* 0x003fe20003800000 */
.L_x_2861:
        /* <DEDUP_REMOVED lines=18> */
.L_x_2862:
        /* <DEDUP_REMOVED lines=8> */
.L_x_2863:
        /* <DEDUP_REMOVED lines=8> */
.L_x_2864:
        /* <DEDUP_REMOVED lines=8> */
.L_x_2865:
        /* <DEDUP_REMOVED lines=8> */
.L_x_2866:
        /* <DEDUP_REMOVED lines=9> */
.L_x_2867:
[----:B------:R-:W-:Y:S01]  /*307c0*/  IMAD.MOV.U32 R7, RZ, RZ, R14 ;  /* 0x000000ffff077224 */ /* 0x000fe200078e000e */
[----:B------:R-:W-:Y:S06]  /*307d0*/  BRA `(.L_x_2868) ;  /* 0xffffffa000887947 */ /* 0x000fec000383ffff */
.L_x_2663:
[----:B------:R-:W-:Y:S01]  /*307e0*/  BSSY B0, `(.L_x_2869) ;  /* 0x0000008000007945 */ /* 0x000fe20003800000 */
[----:B-----5:R-:W-:Y:S01]  /*307f0*/  IMAD.MOV.U32 R13, RZ, RZ, R2 ;  /* 0x000000ffff0d7224 */ /* 0x020fe200078e0002 */
[----:B------:R-:W-:Y:S01]  /*30800*/  MOV R15, 0xffffffff ;  /* 0xffffffff000f7802 */ /* 0x000fe20000000f00 */
[----:B------:R-:W-:Y:S02]  /*30810*/  IMAD.MOV.U32 R12, RZ, RZ, 0x1 ;  /* 0x00000001ff0c7424 */ /* 0x000fe400078e00ff */
[----:B-1----:R-:W-:-:S07]  /*30820*/  IMAD.MOV.U32 R11, RZ, RZ, RZ ;  /* 0x000000ffff0b7224 */ /* 0x002fce00078e00ff */
[----:B0-2---:R-:W-:Y:S05]  /*30830*/  WARPSYNC.COLLECTIVE R15, `(.L_x_2870) ;  /* 0x000000000f087348 */ /* 0x005fea0003c00000 */
[----:B------:R1:W3:Y:S02]  /*30840*/  SHFL.UP P6, R14, R13, R12, R11 ;  /* 0x0400000c0d0e7389 */ /* 0x0002e400000c000b */
[----:B0123--:R-:W-:Y:S01]  /*30850*/  ENDCOLLECTIVE ;  /* 0x000000000000791b */ /* 0x00ffe20003800000 */
.L_x_2870:
[----:B------:R-:W-:Y:S05]  /*30860*/  BSYNC B0 ;  /* 0x0000000000007941 */ /* 0x000fea0003800000 */
.L_x_2869:
[----:B------:R-:W-:Y:S01]  /*30870*/  IMAD.MOV.U32 R3, RZ, RZ, R14 ;  /* 0x000000ffff037224 */ /* 0x000fe200078e000e */
[----:B------:R-:W-:Y:S01]  /*30880*/  MOV R15, 0xffffffff ;  /* 0xffffffff000f7802 */ /* 0x000fe20000000f00 */
[----:B------:R-:W-:Y:S02]  /*30890*/  IMAD.MOV.U32 R12, RZ, RZ, 0x2 ;  /* 0x00000002ff0c7424 */ /* 0x000fe400078e00ff */
[----:B------:R-:W-:Y:S01]  /*308a0*/  IMAD.MOV.U32 R11, RZ, RZ, RZ ;  /* 0x000000ffff0b7224 */ /* 0x000fe200078e00ff */
[----:B------:R-:W-:-:S05]  /*308b0*/  SEL R3, R3, RZ, P1 ;  /* 0x000000ff03037207 */ /* 0x000fca0000800000 */
[----:B------:R-:W-:-:S04]  /*308c0*/  IMAD.IADD R3, R2, 0x1, R3 ;  /* 0x0000000102037824 */ /* 0x000fc800078e0203 */
[----:B------:R-:W-:-:S07]  /*308d0*/  IMAD.MOV.U32 R13, RZ, RZ, R3 ;  /* 0x000000ffff0d7224 */ /* 0x000fce00078e0003 */
[----:B------:R-:W-:Y:S05]  /*308e0*/  WARPSYNC.COLLECTIVE R15, `(.L_x_2871) ;  /* 0x000000000f087348 */ /* 0x000fea0003c00000 */
[----:B------:R0:W1:Y:S02]  /*308f0*/  SHFL.UP P6, R14, R13, R12, R11 ;  /* 0x0400000c0d0e7389 */ /* 0x00006400000c000b */
[----:B01----:R-:W-:Y:S01]  /*30900*/  ENDCOLLECTIVE ;  /* 0x000000000000791b */ /* 0x003fe20003800000 */
.L_x_2871:
        /* <DEDUP_REMOVED lines=8> */
.L_x_2872:
        /* <DEDUP_REMOVED lines=8> */
.L_x_2873:
        /* <DEDUP_REMOVED lines=8> */
.L_x_2874:
        /* <DEDUP_REMOVED lines=9> */
.L_x_2875:
[----:B------:R-:W-:Y:S01]  /*30b20*/  MOV R7, R14 ;  /* 0x0000000e00077202 */ /* 0x000fe20000000f00 */
[----:B------:R-:W-:Y:S06]  /*30b30*/  BRA `(.L_x_2876) ;  /* 0xffffffa000507947 */ /* 0x000fec000383ffff */
.L_x_2665:
[----:B------:R-:W-:Y:S01]  /*30b40*/  BSSY B0, `(.L_x_2877) ;  /* 0x0000006000007945 */ /* 0x000fe20003800000 */
[----:B------:R-:W-:Y:S01]  /*30b50*/  PLOP3.LUT P6, PT, P6, PT, PT, 0x8, 0x0 ;  /* 0x000000000000781c */ /* 0x000fe200037ce170 */
[----:B------:R-:W-:-:S12]  /*30b60*/  IMAD.MOV.U32 R15, RZ, RZ, -0x1 ;  /* 0xffffffffff0f7424 */ /* 0x000fd800078e00ff */
[----:B01----:R-:W-:Y:S05]  /*30b70*/  WARPSYNC.COLLECTIVE R15, `(.L_x_2878) ;  /* 0x000000000f087348 */ /* 0x003fea0003c00000 */
[----:B------:R-:W-:Y:S01]  /*30b80*/  VOTE.ANY R14, PT, P6 ;  /* 0x00000000000e7806 */ /* 0x000fe200030e0100 */
[----:B01----:R-:W-:Y:S06]  /*30b90*/  ENDCOLLECTIVE ;  /* 0x000000000000791b */ /* 0x003fec0003800000 */
.L_x_2878:
[----:B------:R-:W-:Y:S05]  /*30ba0*/  BSYNC B0 ;  /* 0x0000000000007941 */ /* 0x000fea0003800000 */
.L_x_2877:
[----:B------:R-:W-:Y:S01]  /*30bb0*/  IMAD.MOV.U32 R5, RZ, RZ, R14 ;  /* 0x000000ffff057224 */ /* 0x000fe200078e000e */
[----:B------:R-:W-:Y:S01]  /*30bc0*/  MOV R15, 0xffffffff ;  /* 0xffffffff000f7802 */ /* 0x000fe20000000f00 */
[----:B------:R-:W-:Y:S02]  /*30bd0*/  IMAD.MOV.U32 R13, RZ, RZ, R2 ;  /* 0x000000ffff0d7224 */ /* 0x000fe400078e0002 */
[----:B------:R-:W0:Y:S01]  /*30be0*/  POPC R4, R5 ;  /* 0x0000000500047309 */ /* 0x000e220000000000 */
[----:B------:R-:W-:Y:S02]  /*30bf0*/  IMAD.MOV.U32 R11, RZ, RZ, 0x1f ;  /* 0x0000001fff0b7424 */ /* 0x000fe400078e00ff */
[----:B0-----:R-:W-:-:S07]  /*30c00*/  IMAD.MOV.U32 R12, RZ, RZ, R4 ;  /* 0x000000ffff0c7224 */ /* 0x001fce00078e0004 */
[----:B------:R-:W-:Y:S05]  /*30c10*/  WARPSYNC.COLLECTIVE R15, `(.L_x_2879) ;  /* 0x000000000f087348 */ /* 0x000fea0003c00000 */
[----:B------:R0:W1:Y:S02]  /*30c20*/  SHFL.IDX P6, R14, R13, R12, R11 ;  /* 0x0000000c0d0e7389 */ /* 0x00006400000c000b */
[----:B01----:R-:W-:Y:S01]  /*30c30*/  ENDCOLLECTIVE ;  /* 0x000000000000791b */ /* 0x003fe20003800000 */
.L_x_2879:
[----:B------:R-:W-:Y:S01]  /*30c40*/  IMAD.MOV.U32 R17, RZ, RZ, R14 ;  /* 0x000000ffff117224 */ /* 0x000fe200078e000e */
[----:B------:R-:W-:Y:S06]  /*30c50*/  BRA `(.L_x_2880) ;  /* 0xffffffa000407947 */ /* 0x000fec000383ffff */
.L_x_2667:
[----:B------:R-:W-:Y:S01]  /*30c60*/  BSSY B0, `(.L_x_2881) ;  /* 0x0000007000007945 */ /* 0x000fe20003800000 */
[----:B------:R-:W-:Y:S02]  /*30c70*/  IMAD.MOV.U32 R13, RZ, RZ, R6 ;  /* 0x000000ffff0d7224 */ /* 0x000fe400078e0006 */
[----:B-1----:R-:W-:Y:S02]  /*30c80*/  IMAD.MOV.U32 R11, RZ, RZ, 0x1f ;  /* 0x0000001fff0b7424 */ /* 0x002fe400078e00ff */
[----:B------:R-:W-:-:S07]  /*30c90*/  IMAD.MOV.U32 R15, RZ, RZ, -0x1 ;  /* 0xffffffffff0f7424 */ /* 0x000fce00078e00ff */
[----:B0-2---:R-:W-:Y:S05]  /*30ca0*/  WARPSYNC.COLLECTIVE R15, `(.L_x_2882) ;  /* 0x000000000f087348 */ /* 0x005fea0003c00000 */
[----:B------:R1:W3:Y:S02]  /*30cb0*/  SHFL.IDX P6, R14, R13, R12, R11 ;  /* 0x0000000c0d0e7389 */ /* 0x0002e400000c000b */
[----:B0123--:R-:W-:Y:S01]  /*30cc0*/  ENDCOLLECTIVE ;  /* 0x000000000000791b */ /* 0x00ffe20003800000 */
.L_x_2882:
[----:B------:R-:W-:Y:S05]  /*30cd0*/  BSYNC B0 ;  /* 0x0000000000007941 */ /* 0x000fea0003800000 */
.L_x_2881:
[----:B------:R-:W-:Y:S01]  /*30ce0*/  IMAD.MOV.U32 R6, RZ, RZ, R14 ;  /* 0x000000ffff067224 */ /* 0x000fe200078e000e */
[----:B------:R-:W-:Y:S06]  /*30cf0*/  BRA `(.L_x_2883) ;  /* 0xffffffa000347947 */ /* 0x000fec000383ffff */
.L_x_2671:
[----:B0-----:R0:W2:Y:S02]  /*30d00*/  SYNCS.PHASECHK.TRANS64.TRYWAIT P0, [R0+URZ+0x38820], R3 ;  /* 0x03882003000075a7 */ /* 0x0010a4000800017f */
[----:B--2---:R-:W-:Y:S05]  /*30d10*/  @!P0 NANOSLEEP.SYNCS 0x989680 ;  /* 0x009896800000895d */ /* 0x004fea0003900000 */
[----:B------:R-:W2:Y:S02]  /*30d20*/  @!P0 SYNCS.PHASECHK.TRANS64 P0, [R0+URZ+0x38820], R3 ;  /* 0x03882003000085a7 */ /* 0x000ea4000800007f */
[----:B--2---:R-:W-:Y:S05]  /*30d30*/  @!P0 BRA `(.L_x_2671) ;  /* 0xfffffffc00f08947 */ /* 0x004fea000383ffff */
[----:B------:R-:W-:Y:S05]  /*30d40*/  BRA `(.L_x_2884) ;  /* 0xffffffa400b87947 */ /* 0x000fea000383ffff */
.L_x_2672:
[----:B------:R-:W2:Y:S01]  /*30d50*/  S2R R2, SR_TID.X ;  /* 0x0000000000027919 */ /* 0x000ea20000002100 */
[----:B------:R-:W-:Y:S01]  /*30d60*/  BSSY B0, `(.L_x_2885) ;  /* 0x000000a000007945 */ /* 0x000fe20003800000 */
[----:B---3--:R-:W-:Y:S02]  /*30d70*/  IMAD.MOV.U32 R12, RZ, RZ, RZ ;  /* 0x000000ffff0c7224 */ /* 0x008fe400078e00ff */
[----:B-1----:R-:W-:Y:S02]  /*30d80*/  IMAD.MOV.U32 R11, RZ, RZ, 0x1f ;  /* 0x0000001fff0b7424 */ /* 0x002fe400078e00ff */
[----:B------:R-:W-:Y:S01]  /*30d90*/  IMAD.MOV.U32 R15, RZ, RZ, -0x1 ;  /* 0xffffffffff0f7424 */ /* 0x000fe200078e00ff */
[----:B--2---:R-:W-:-:S04]  /*30da0*/  SHF.R.U32.HI R2, RZ, 0x5, R2 ;  /* 0x00000005ff027819 */ /* 0x004fc80000011602 */
[----:B------:R-:W-:-:S04]  /*30db0*/  LOP3.LUT R2, R2, 0x3, RZ, 0xc0, !PT ;  /* 0x0000000302027812 */ /* 0x000fc800078ec0ff */
[----:B------:R-:W-:-:S07]  /*30dc0*/  MOV R13, R2 ;  /* 0x00000002000d7202 */ /* 0x000fce0000000f00 */
[----:B0-----:R-:W-:Y:S05]  /*30dd0*/  WARPSYNC.COLLECTIVE R15, `(.L_x_2886) ;  /* 0x000000000f087348 */ /* 0x001fea0003c00000 */
[----:B------:R1:W2:Y:S02]  /*30de0*/  SHFL.IDX P6, R14, R13, R12, R11 ;  /* 0x0000000c0d0e7389 */ /* 0x0002a400000c000b */
[----:B012---:R-:W-:Y:S01]  /*30df0*/  ENDCOLLECTIVE ;  /* 0x000000000000791b */ /* 0x007fe20003800000 */
.L_x_2886:
[----:B------:R-:W-:Y:S05]  /*30e00*/  BSYNC B0 ;  /* 0x0000000000007941 */ /* 0x000fea0003800000 */
.L_x_2885:
[----:B------:R-:W-:Y:S05]  /*30e10*/  BRA `(.L_x_2887) ;  /* 0xffffffa400a07947 */ /* 0x000fea000383ffff */
.L_x_2673:
[----:B------:R-:W-:Y:S01]  /*30e20*/  BSSY B0, `(.L_x_2888) ;  /* 0x0000006000007945 */ /* 0x000fe20003800000 */
[----:B------:R-:W-:-:S07]  /*30e30*/  IMAD.MOV.U32 R15, RZ, RZ, -0x1 ;  /* 0xffffffffff0f7424 */ /* 0x000fce00078e00ff */
[----:B0123--:R-:W-:Y:S05]  /*30e40*/  WARPSYNC.COLLECTIVE R15, `(.L_x_2889) ;  /* 0x000000000f0c7348 */ /* 0x00ffea0003c00000 */
[----:B------:R-:W-:Y:S02]  /*30e50*/  ELECT P6, UR62, PT ;  /* 0x00000000003e782f */ /* 0x000fe400038c0000 */
[----:B------:R-:W-:Y:S01]  /*30e60*/  MOV R14, UR62 ;  /* 0x0000003e000e7c02 */ /* 0x000fe20008000f00 */
[----:B0123--:R-:W-:Y:S10]  /*30e70*/  ENDCOLLECTIVE ;  /* 0x000000000000791b */ /* 0x00fff40003800000 */
.L_x_2889:
[----:B------:R-:W-:Y:S05]  /*30e80*/  BSYNC B0 ;  /* 0x0000000000007941 */ /* 0x000fea0003800000 */
.L_x_2888:
[----:B------:R-:W-:Y:S05]  /*30e90*/  BRA `(.L_x_2890) ;  /* 0xffffffa400947947 */ /* 0x000fea000383ffff */
.L_x_2675:
[----:B0-----:R0:W2:Y:S02]  /*30ea0*/  SYNCS.PHASECHK.TRANS64.TRYWAIT P1, [R6+URZ], R5 ;  /* 0x00000005060075a7 */ /* 0x0010a4000802017f */
[----:B--2---:R-:W-:Y:S05]  /*30eb0*/  @!P1 NANOSLEEP.SYNCS 0x989680 ;  /* 0x009896800000995d */ /* 0x004fea0003900000 */
[----:B------:R-:W2:Y:S02]  /*30ec0*/  @!P1 SYNCS.PHASECHK.TRANS64 P1, [R6+URZ], R5 ;  /* 0x00000005060095a7 */ /* 0x000ea4000802007f */
[----:B--2---:R-:W-:Y:S05]  /*30ed0*/  @!P1 BRA `(.L_x_2675) ;  /* 0xfffffffc00f09947 */ /* 0x004fea000383ffff */
[----:B------:R-:W-:Y:S05]  /*30ee0*/  BRA `(.L_x_2891) ;  /* 0xffffffa400d07947 */ /* 0x000fea000383ffff */
.L_x_2676:
[----:B--2---:R2:W4:Y:S02]  /*30ef0*/  SYNCS.PHASECHK.TRANS64.TRYWAIT P1, [R7+URZ], R2 ;  /* 0x00000002070075a7 */ /* 0x004524000802017f */
[----:B----4-:R-:W-:Y:S05]  /*30f00*/  @!P1 NANOSLEEP.SYNCS 0x989680 ;  /* 0x009896800000995d */ /* 0x010fea0003900000 */
[----:B------:R-:W4:Y:S02]  /*30f10*/  @!P1 SYNCS.PHASECHK.TRANS64 P1, [R7+URZ], R2 ;  /* 0x00000002070095a7 */ /* 0x000f24000802007f */
[----:B----4-:R-:W-:Y:S05]  /*30f20*/  @!P1 BRA `(.L_x_2676) ;  /* 0xfffffffc00f09947 */ /* 0x010fea000383ffff */
[----:B------:R-:W-:Y:S05]  /*30f30*/  BRA `(.L_x_2892) ;  /* 0xffffffa400c47947 */ /* 0x000fea000383ffff */
.L_x_2678:
[----:B----4-:R4:W0:Y:S02]  /*30f40*/  SYNCS.PHASECHK.TRANS64.TRYWAIT P1, [R4+URZ+0x38860], R5 ;  /* 0x03886005040075a7 */ /* 0x010824000802017f */
[----:B0-----:R-:W-:Y:S05]  /*30f50*/  @!P1 NANOSLEEP.SYNCS 0x989680 ;  /* 0x009896800000995d */ /* 0x001fea0003900000 */
[----:B------:R-:W0:Y:S02]  /*30f60*/  @!P1 SYNCS.PHASECHK.TRANS64 P1, [R4+URZ+0x38860], R5 ;  /* 0x03886005040095a7 */ /* 0x000e24000802007f */
[----:B0-----:R-:W-:Y:S05]  /*30f70*/  @!P1 BRA `(.L_x_2678) ;  /* 0xfffffffc00f09947 */ /* 0x001fea000383ffff */
[----:B------:R-:W-:Y:S05]  /*30f80*/  BRA `(.L_x_2893) ;  /* 0xffffffa400c87947 */ /* 0x000fea000383ffff */
.L_x_2680:
[----:B------:R0:W0:Y:S02]  /*30f90*/  SYNCS.PHASECHK.TRANS64.TRYWAIT P1, [R3+URZ+0x38860], R2 ;  /* 0x03886002030075a7 */ /* 0x000024000802017f */
[----:B0-----:R-:W-:Y:S05]  /*30fa0*/  @!P1 NANOSLEEP.SYNCS 0x989680 ;  /* 0x009896800000995d */ /* 0x001fea0003900000 */
[----:B------:R-:W0:Y:S02]  /*30fb0*/  @!P1 SYNCS.PHASECHK.TRANS64 P1, [R3+URZ+0x38860], R2 ;  /* 0x03886002030095a7 */ /* 0x000e24000802007f */
[----:B0-----:R-:W-:Y:S05]  /*30fc0*/  @!P1 BRA `(.L_x_2680) ;  /* 0xfffffffc00f09947 */ /* 0x001fea000383ffff */
[----:B------:R-:W-:Y:S05]  /*30fd0*/  BRA `(.L_x_2894) ;  /* 0xffffffa400c87947 */ /* 0x000fea000383ffff */
.L_x_2682:
[----:B------:R0:W0:Y:S02]  /*30fe0*/  SYNCS.PHASECHK.TRANS64.TRYWAIT P0, [R4+URZ+0x38880], R5 ;  /* 0x03888005040075a7 */ /* 0x000024000800017f */
[----:B0-----:R-:W-:Y:S05]  /*30ff0*/  @!P0 NANOSLEEP.SYNCS 0x989680 ;  /* 0x009896800000895d */ /* 0x001fea0003900000 */
[----:B------:R-:W0:Y:S02]  /*31000*/  @!P0 SYNCS.PHASECHK.TRANS64 P0, [R4+URZ+0x38880], R5 ;  /* 0x03888005040085a7 */ /* 0x000e24000800007f */
[----:B0-----:R-:W-:Y:S05]  /*31010*/  @!P0 BRA `(.L_x_2682) ;  /* 0xfffffffc00f08947 */ /* 0x001fea000383ffff */
[----:B------:R-:W-:Y:S05]  /*31020*/  BRA `(.L_x_2683) ;  /* 0xffffffa400c47947 */ /* 0x000fea000383ffff */
.L_x_2895:
        /* <DEDUP_REMOVED lines=13> */
.L_x_2904:


//--------------------- .nv.global.init           --------------------------
	.section	.nv.global.init,"aw",@progbits
	.align	4
.nv.global.init:
	.type		_ZZN5flash28permute_output_fp8_VcolmajorIN4cute6TensorINS1_11ArrayEngineIN7cutlass10bfloat16_tELm128EEENS1_6LayoutINS1_5tupleIJNS8_IJNS1_1CILi2EEESA_NS9_ILi32EEEEEENS9_ILi1EEESD_EEENS8_IJNS8_IJSD_SA_NS9_ILi4EEEEEENS9_ILi0EEESH_EEEEEEEEEvRT_E9upper_map,@object
	.size		_ZZN5flash28permute_output_fp8_VcolmajorIN4cute6TensorINS1_11ArrayEngineIN7cutlass10bfloat16_tELm128EEENS1_6LayoutINS1_5tupleIJNS8_IJNS1_1CILi2EEESA_NS9_ILi32EEEEEENS9_ILi1EEESD_EEENS8_IJNS8_IJSD_SA_NS9_ILi4EEEEEENS9_ILi0EEESH_EEEEEEEEEvRT_E9upper_map,($str$23 - _ZZN5flash28permute_output_fp8_VcolmajorIN4cute6TensorINS1_11ArrayEngineIN7cutlass10bfloat16_tELm128EEENS1_6LayoutINS1_5tupleIJNS8_IJNS1_1CILi2EEESA_NS9_ILi32EEEEEENS9_ILi1EEESD_EEENS8_IJNS8_IJSD_SA_NS9_ILi4EEEEEENS9_ILi0EEESH_EEEEEEEEEvRT_E9upper_map)
_ZZN5flash28permute_output_fp8_VcolmajorIN4cute6TensorINS1_11ArrayEngineIN7cutlass10bfloat16_tELm128EEENS1_6LayoutINS1_5tupleIJNS8_IJNS1_1CILi2EEESA_NS9_ILi32EEEEEENS9_ILi1EEESD_EEENS8_IJNS8_IJSD_SA_NS9_ILi4EEEEEENS9_ILi0EEESH_EEEEEEEEEvRT_E9upper_map:
        /*0000*/ 	.byte	0x00, 0x00, 0x00, 0x00, 0x02, 0x00, 0x00, 0x00, 0x03, 0x00, 0x00, 0x00, 0x01, 0x00, 0x00, 0x00
	.type		$str$23,@object
	.size		$str$23,($str$24 - $str$23)
$str$23:
        /*0010*/ 	.byte	0x28, 0x61, 0x64, 0x64, 0x72, 0x65, 0x73, 0x73, 0x20, 0x26, 0x20, 0x6d, 0x61, 0x73, 0x6b, 0x29
        /*0020*/ 	.byte	0x20, 0x3d, 0x3d, 0x20, 0x30, 0x00
	.type		$str$24,@object
	.size		$str$24,(__unnamed_11 - $str$24)
$str$24:
        /*0026*/ 	.byte	0x2f, 0x74, 0x6d, 0x70, 0x2f, 0x6f, 0x73, 0x73, 0x5f, 0x6b, 0x65, 0x72, 0x6e, 0x65, 0x6c, 0x73
        /*0036*/ 	.byte	0x5f, 0x73, 0x72, 0x63, 0x2f, 0x66, 0x6c, 0x61, 0x73, 0x68, 0x5f, 0x61, 0x74, 0x74, 0x65, 0x6e
        /*0046*/ 	.byte	0x74, 0x69, 0x6f, 0x6e, 0x2f, 0x63, 0x73, 0x72, 0x63, 0x2f, 0x63, 0x75, 0x74, 0x6c, 0x61, 0x73
        /*0056*/ 	.byte	0x73, 0x2f, 0x69, 0x6e, 0x63, 0x6c, 0x75, 0x64, 0x65, 0x2f, 0x63, 0x75, 0x74, 0x65, 0x2f, 0x70
        /*0066*/ 	.byte	0x6f, 0x69, 0x6e, 0x74, 0x65, 0x72, 0x5f, 0x66, 0x6c, 0x61, 0x67, 0x67, 0x65, 0x64, 0x2e, 0x68
        /*0076*/ 	.byte	0x70, 0x70, 0x00
	.type		__unnamed_11,@object
	.size		__unnamed_11,(__unnamed_6 - __unnamed_11)
__unnamed_11:
        /* <DEDUP_REMOVED lines=24> */
        /*01f9*/ 	.byte	0x26, 0x5d, 0x00
	.type		__unnamed_6,@object
	.size		__unnamed_6,(__unnamed_5 - __unnamed_6)
__unnamed_6:
        /* <DEDUP_REMOVED lines=24> */
        /*037c*/ 	.byte	0x3e, 0x3e, 0x20, 0x26, 0x5d, 0x00
	.type		__unnamed_5,@object
	.size		__unnamed_5,(__unnamed_9 - __unnamed_5)
__unnamed_5:
        /* <DEDUP_REMOVED lines=24> */
        /*0502*/ 	.byte	0x34, 0x3e, 0x3e, 0x3e, 0x3e, 0x3e, 0x20, 0x26, 0x5d, 0x00
	.type		__unnamed_9,@object
	.size		__unnamed_9,(__unnamed_3 - __unnamed_9)
__unnamed_9:
        /* <DEDUP_REMOVED lines=28> */
        /*06cc*/ 	.byte	0x3a, 0x43, 0x3c, 0x31, 0x36, 0x33, 0x38, 0x34, 0x3e, 0x3e, 0x3e, 0x3e, 0x3e, 0x5d, 0x00
	.type		__unnamed_3,@object
	.size		__unnamed_3,(__unnamed_8 - __unnamed_3)
__unnamed_3:
        /* <DEDUP_REMOVED lines=29> */
        /*08ab*/ 	.byte	0x5d, 0x00
	.type		__unnamed_8,@object
	.size		__unnamed_8,(__unnamed_10 - __unnamed_8)
__unnamed_8:
        /* <DEDUP_REMOVED lines=30> */
	.type		__unnamed_10,@object
	.size		__unnamed_10,(__unnamed_2 - __unnamed_10)
__unnamed_10:
        /* <DEDUP_REMOVED lines=30> */
	.type		__unnamed_2,@object
	.size		__unnamed_2,(__unnamed_4 - __unnamed_2)
__unnamed_2:
        /* <DEDUP_REMOVED lines=30> */
	.type		__unnamed_4,@object
	.size		__unnamed_4,(__unnamed_7 - __unnamed_4)
__unnamed_4:
        /* <DEDUP_REMOVED lines=30> */
	.type		__unnamed_7,@object
	.size		__unnamed_7,(__unnamed_1 - __unnamed_7)
__unnamed_7:
        /* <DEDUP_REMOVED lines=30> */
	.type		__unnamed_1,@object
	.size		__unnamed_1,(.L_0 - __unnamed_1)
__unnamed_1:
        /* <DEDUP_REMOVED lines=29> */
        /*13a7*/ 	.byte	0x3e, 0x3e, 0x3e, 0x3e, 0x20, 0x26, 0x5d, 0x00
.L_0:


//--------------------- .nv.shared._ZN7cutlass13device_kernelIN5flash11enable_sm90INS1_16FlashAttnFwdSm90INS1_25CollectiveMainloopFwdSm90ILi2EN4cute5tupleIJNS5_1CILi1EEES8_S8_EEENS6_IJNS7_ILi128EEESA_NS7_ILi256EEEEEELi256ENS_12float_e4m3_tEfNS_4arch4Sm90ELb0ELb0ELb1ELb0ELb0ELb0ELb0ELb1ELb1ELb1ELb0ELb0EEENS1_21CollectiveEpilogueFwdINS6_IJSA_SB_SA_EEES9_NS_10bfloat16_tESF_Li256ELb0ELb1ELb0ELb1EEENS1_29StaticPersistentTileSchedulerILb0EEEEEEEEEvNT_6ParamsE --------------------------
	.section	.nv.shared._ZN7cutlass13device_kernelIN5flash11enable_sm90INS1_16FlashAttnFwdSm90INS1_25CollectiveMainloopFwdSm90ILi2EN4cute5tupleIJNS5_1CILi1EEES8_S8_EEENS6_IJNS7_ILi128EEESA_NS7_ILi256EEEEEELi256ENS_12float_e4m3_tEfNS_4arch4Sm90ELb0ELb0ELb1ELb0ELb0ELb0ELb0ELb1ELb1ELb1ELb0ELb0EEENS1_21CollectiveEpilogueFwdINS6_IJSA_SB_SA_EEES9_NS_10bfloat16_tESF_Li256ELb0ELb1ELb0ELb1EEENS1_29StaticPersistentTileSchedulerILb0EEEEEEEEEvNT_6ParamsE,"aw",@nobits
	.sectionflags	@""
	.align	16
	.zero		1024


//--------------------- .nv.shared.reserved.0     --------------------------
	.section	.nv.shared.reserved.0,"aw",@nobits
	.weak		__nv_reservedSMEM_offset_0_alias
	.size		__nv_reservedSMEM_offset_0_alias, 0, 0
	.other		__nv_reservedSMEM_offset_0_alias,@"STO_CUDA_RESERVED_SHARED STV_DEFAULT"
__nv_reservedSMEM_offset_0_alias:
	.zero		0


//--------------------- .nv.global                --------------------------
	.section	.nv.global,"aw",@nobits
.nv.global:
	.type		_ZN82_INTERNAL_b49887c0_46_flash_fwd_hdim256_e4m3_softcap_packgqa_sm90_cu_9afb97bd_37314cute1_E,@object
	.size		_ZN82_INTERNAL_b49887c0_46_flash_fwd_hdim256_e4m3_softcap_packgqa_sm90_cu_9afb97bd_37314cute1_E,(_ZN82_INTERNAL_b49887c0_46_flash_fwd_hdim256_e4m3_softcap_packgqa_sm90_cu_9afb97bd_37314cuda3std3__45__cpo6cbeginE - _ZN82_INTERNAL_b49887c0_46_flash_fwd_hdim256_e4m3_softcap_packgqa_sm90_cu_9afb97bd_37314cute1_E)
_ZN82_INTERNAL_b49887c0_46_flash_fwd_hdim256_e4m3_softcap_packgqa_sm90_cu_9afb97bd_37314cute1_E:
	.zero		1
	.type		_ZN82_INTERNAL_b49887c0_46_flash_fwd_hdim256_e4m3_softcap_packgqa_sm90_cu_9afb97bd_37314cuda3std3__45__cpo6cbeginE,@object
	.size		_ZN82_INTERNAL_b49887c0_46_flash_fwd_hdim256_e4m3_softcap_packgqa_sm90_cu_9afb97bd_37314cuda3std3__45__cpo6cbeginE,(_ZN82_INTERNAL_b49887c0_46_flash_fwd_hdim256_e4m3_softcap_packgqa_sm90_cu_9afb97bd_37314cuda3std3__48in_placeE - _ZN82_INTERNAL_b49887c0_46_flash_fwd_hdim256_e4m3_softcap_packgqa_sm90_cu_9afb97bd_37314cuda3std3__45__cpo6cbeginE)
_ZN82_INTERNAL_b49887c0_46_flash_fwd_hdim256_e4m3_softcap_packgqa_sm90_cu_9afb97bd_37314cuda3std3__45__cpo6cbeginE:
	.zero		1
	.type		_ZN82_INTERNAL_b49887c0_46_flash_fwd_hdim256_e4m3_softcap_packgqa_sm90_cu_9afb97bd_37314cuda3std3__48in_placeE,@object
	.size		_ZN82_INTERNAL_b49887c0_46_flash_fwd_hdim256_e4m3_softcap_packgqa_sm90_cu_9afb97bd_37314cuda3std3__48in_placeE,(_ZN82_INTERNAL_b49887c0_46_flash_fwd_hdim256_e4m3_softcap_packgqa_sm90_cu_9afb97bd_37314cuda3std6ranges3__45__cpo9iter_moveE - _ZN82_INTERNAL_b49887c0_46_flash_fwd_hdim256_e4m3_softcap_packgqa_sm90_cu_9afb97bd_37314cuda3std3__48in_placeE)
_ZN82_INTERNAL_b49887c0_46_flash_fwd_hdim256_e4m3_softcap_packgqa_sm90_cu_9afb97bd_37314cuda3std3__48in_placeE:
	.zero		1
	.type		_ZN82_INTERNAL_b49887c0_46_flash_fwd_hdim256_e4m3_softcap_packgqa_sm90_cu_9afb97bd_37314cuda3std6ranges3__45__cpo9iter_moveE,@object
	.size		_ZN82_INTERNAL_b49887c0_46_flash_fwd_hdim256_e4m3_softcap_packgqa_sm90_cu_9afb97bd_37314cuda3std6ranges3__45__cpo9iter_moveE,(_ZN82_INTERNAL_b49887c0_46_flash_fwd_hdim256_e4m3_softcap_packgqa_sm90_cu_9afb97bd_37314cuda3std3__45__cpo5beginE - _ZN82_INTERNAL_b49887c0_46_flash_fwd_hdim256_e4m3_softcap_packgqa_sm90_cu_9afb97bd_37314cuda3std6ranges3__45__cpo9iter_moveE)
_ZN82_INTERNAL_b49887c0_46_flash_fwd_hdim256_e4m3_softcap_packgqa_sm90_cu_9afb97bd_37314cuda3std6ranges3__45__cpo9iter_moveE:
	.zero		1
	.type		_ZN82_INTERNAL_b49887c0_46_flash_fwd_hdim256_e4m3_softcap_packgqa_sm90_cu_9afb97bd_37314cuda3std3__45__cpo5beginE,@object
	.size		_ZN82_INTERNAL_b49887c0_46_flash_fwd_hdim256_e4m3_softcap_packgqa_sm90_cu_9afb97bd_37314cuda3std3__45__cpo5beginE,(_ZN82_INTERNAL_b49887c0_46_flash_fwd_hdim256_e4m3_softcap_packgqa_sm90_cu_9afb97bd_37314cuda3std3__484_GLOBAL__N__b49887c0_46_flash_fwd_hdim256_e4m3_softcap_packgqa_sm90_cu_9afb97bd_37316ignoreE - _ZN82_INTERNAL_b49887c0_46_flash_fwd_hdim256_e4m3_softcap_packgqa_sm90_cu_9afb97bd_37314cuda3std3__45__cpo5beginE)
_ZN82_INTERNAL_b49887c0_46_flash_fwd_hdim256_e4m3_softcap_packgqa_sm90_cu_9afb97bd_37314cuda3std3__45__cpo5beginE:
	.zero		1
	.type		_ZN82_INTERNAL_b49887c0_46_flash_fwd_hdim256_e4m3_softcap_packgqa_sm90_cu_9afb97bd_37314cuda3std3__484_GLOBAL__N__b49887c0_46_flash_fwd_hdim256_e4m3_softcap_packgqa_sm90_cu_9afb97bd_37316ignoreE,@object
	.size		_ZN82_INTERNAL_b49887c0_46_flash_fwd_hdim256_e4m3_softcap_packgqa_sm90_cu_9afb97bd_37314cuda3std3__484_GLOBAL__N__b49887c0_46_flash_fwd_hdim256_e4m3_softcap_packgqa_sm90_cu_9afb97bd_37316ignoreE,(_ZN82_INTERNAL_b49887c0_46_flash_fwd_hdim256_e4m3_softcap_packgqa_sm90_cu_9afb97bd_37314cute7productE - _ZN82_INTERNAL_b49887c0_46_flash_fwd_hdim256_e4m3_softcap_packgqa_sm90_cu_9afb97bd_37314cuda3std3__484_GLOBAL__N__b49887c0_46_flash_fwd_hdim256_e4m3_softcap_packgqa_sm90_cu_9afb97bd_37316ignoreE)
_ZN82_INTERNAL_b49887c0_46_flash_fwd_hdim256_e4m3_softcap_packgqa_sm90_cu_9afb97bd_37314cuda3std3__484_GLOBAL__N__b49887c0_46_flash_fwd_hdim256_e4m3_softcap_packgqa_sm90_cu_9afb97bd_37316ignoreE:
	.zero		1
	.type		_ZN82_INTERNAL_b49887c0_46_flash_fwd_hdim256_e4m3_softcap_packgqa_sm90_cu_9afb97bd_37314cute7productE,@object
	.size		_ZN82_INTERNAL_b49887c0_46_flash_fwd_hdim256_e4m3_softcap_packgqa_sm90_cu_9afb97bd_37314cute7productE,(_ZN82_INTERNAL_b49887c0_46_flash_fwd_hdim256_e4m3_softcap_packgqa_sm90_cu_9afb97bd_37314cuda3std3__45__cpo3endE - _ZN82_INTERNAL_b49887c0_46_flash_fwd_hdim256_e4m3_softcap_packgqa_sm90_cu_9afb97bd_37314cute7productE)
_ZN82_INTERNAL_b49887c0_46_flash_fwd_hdim256_e4m3_softcap_packgqa_sm90_cu_9afb97bd_37314cute7productE:
	.zero		1
	.type		_ZN82_INTERNAL_b49887c0_46_flash_fwd_hdim256_e4m3_softcap_packgqa_sm90_cu_9afb97bd_37314cuda3std3__45__cpo3endE,@object
	.size		_ZN82_INTERNAL_b49887c0_46_flash_fwd_hdim256_e4m3_softcap_packgqa_sm90_cu_9afb97bd_37314cuda3std3__45__cpo3endE,(_ZN82_INTERNAL_b49887c0_46_flash_fwd_hdim256_e4m3_softcap_packgqa_sm90_cu_9afb97bd_37314cuda3std3__419piecewise_constructE - _ZN82_INTERNAL_b49887c0_46_flash_fwd_hdim256_e4m3_softcap_packgqa_sm90_cu_9afb97bd_37314cuda3std3__45__cpo3endE)
_ZN82_INTERNAL_b49887c0_46_flash_fwd_hdim256_e4m3_softcap_packgqa_sm90_cu_9afb97bd_37314cuda3std3__45__cpo3endE:
	.zero		1
	.type		_ZN82_INTERNAL_b49887c0_46_flash_fwd_hdim256_e4m3_softcap_packgqa_sm90_cu_9afb97bd_37314cuda3std3__419piecewise_constructE,@object
	.size		_ZN82_INTERNAL_b49887c0_46_flash_fwd_hdim256_e4m3_softcap_packgqa_sm90_cu_9afb97bd_37314cuda3std3__419piecewise_constructE,(_ZN82_INTERNAL_b49887c0_46_flash_fwd_hdim256_e4m3_softcap_packgqa_sm90_cu_9afb97bd_37314cuda3std3__45__cpo4cendE - _ZN82_INTERNAL_b49887c0_46_flash_fwd_hdim256_e4m3_softcap_packgqa_sm90_cu_9afb97bd_37314cuda3std3__419piecewise_constructE)
_ZN82_INTERNAL_b49887c0_46_flash_fwd_hdim256_e4m3_softcap_packgqa_sm90_cu_9afb97bd_37314cuda3std3__419piecewise_constructE:
	.zero		1
	.type		_ZN82_INTERNAL_b49887c0_46_flash_fwd_hdim256_e4m3_softcap_packgqa_sm90_cu_9afb97bd_37314cuda3std3__45__cpo4cendE,@object
	.size		_ZN82_INTERNAL_b49887c0_46_flash_fwd_hdim256_e4m3_softcap_packgqa_sm90_cu_9afb97bd_37314cuda3std3__45__cpo4cendE,(_ZN82_INTERNAL_b49887c0_46_flash_fwd_hdim256_e4m3_softcap_packgqa_sm90_cu_9afb97bd_37314cuda3std6ranges3__45__cpo4swapE - _ZN82_INTERNAL_b49887c0_46_flash_fwd_hdim256_e4m3_softcap_packgqa_sm90_cu_9afb97bd_37314cuda3std3__45__cpo4cendE)
_ZN82_INTERNAL_b49887c0_46_flash_fwd_hdim256_e4m3_softcap_packgqa_sm90_cu_9afb97bd_37314cuda3std3__45__cpo4cendE:
	.zero		1
	.type		_ZN82_INTERNAL_b49887c0_46_flash_fwd_hdim256_e4m3_softcap_packgqa_sm90_cu_9afb97bd_37314cuda3std6ranges3__45__cpo4swapE,@object
	.size		_ZN82_INTERNAL_b49887c0_46_flash_fwd_hdim256_e4m3_softcap_packgqa_sm90_cu_9afb97bd_37314cuda3std6ranges3__45__cpo4swapE,(.L_19 - _ZN82_INTERNAL_b49887c0_46_flash_fwd_hdim256_e4m3_softcap_packgqa_sm90_cu_9afb97bd_37314cuda3std6ranges3__45__cpo4swapE)
_ZN82_INTERNAL_b49887c0_46_flash_fwd_hdim256_e4m3_softcap_packgqa_sm90_cu_9afb97bd_37314cuda3std6ranges3__45__cpo4swapE:
	.zero		1
.L_19:


//--------------------- .nv.shared._ZN7cutlass13device_kernelIN5flash11enable_sm90INS1_16FlashAttnFwdSm90INS1_25CollectiveMainloopFwdSm90ILi2EN4cute5tupleIJNS5_1CILi1EEES8_S8_EEENS6_IJNS7_ILi128EEESA_NS7_ILi256EEEEEELi256ENS_12float_e4m3_tEfNS_4arch4Sm90ELb0ELb0ELb1ELb1ELb0ELb0ELb0ELb1ELb1ELb1ELb0ELb0EEENS1_21CollectiveEpilogueFwdINS6_IJSA_SB_SA_EEES9_NS_10bfloat16_tESF_Li256ELb1ELb1ELb0ELb1EEENS1_36VarlenDynamicPersistentTileSchedulerILi128ELi128ELi256ELi128ELb0ELb1ELb1ELb0ELb1ELb1EEEEEEEEEvNT_6ParamsE --------------------------
	.section	.nv.shared._ZN7cutlass13device_kernelIN5flash11enable_sm90INS1_16FlashAttnFwdSm90INS1_25CollectiveMainloopFwdSm90ILi2EN4cute5tupleIJNS5_1CILi1EEES8_S8_EEENS6_IJNS7_ILi128EEESA_NS7_ILi256EEEEEELi256ENS_12float_e4m3_tEfNS_4arch4Sm90ELb0ELb0ELb1ELb1ELb0ELb0ELb0ELb1ELb1ELb1ELb0ELb0EEENS1_21CollectiveEpilogueFwdINS6_IJSA_SB_SA_EEES9_NS_10bfloat16_tESF_Li256ELb1ELb1ELb0ELb1EEENS1_36VarlenDynamicPersistentTileSchedulerILi128ELi128ELi256ELi128ELb0ELb1ELb1ELb0ELb1ELb1EEEEEEEEEvNT_6ParamsE,"aw",@nobits
	.sectionflags	@""
	.align	16
	.zero		1024


//--------------------- .nv.shared._ZN7cutlass13device_kernelIN5flash11enable_sm90INS1_16FlashAttnFwdSm90INS1_25CollectiveMainloopFwdSm90ILi2EN4cute5tupleIJNS5_1CILi1EEES8_S8_EEENS6_IJNS7_ILi128EEESA_NS7_ILi256EEEEEELi256ENS_12float_e4m3_tEfNS_4arch4Sm90ELb0ELb0ELb1ELb1ELb0ELb1ELb0ELb1ELb1ELb1ELb0ELb0EEENS1_21CollectiveEpilogueFwdINS6_IJSA_SB_SA_EEES9_NS_10bfloat16_tESF_Li256ELb1ELb1ELb0ELb1EEENS1_36VarlenDynamicPersistentTileSchedulerILi128ELi128ELi256ELi128ELb0ELb1ELb1ELb0ELb1ELb1EEEEEEEEEvNT_6ParamsE --------------------------
	.section	.nv.shared._ZN7cutlass13device_kernelIN5flash11enable_sm90INS1_16FlashAttnFwdSm90INS1_25CollectiveMainloopFwdSm90ILi2EN4cute5tupleIJNS5_1CILi1EEES8_S8_EEENS6_IJNS7_ILi128EEESA_NS7_ILi256EEEEEELi256ENS_12float_e4m3_tEfNS_4arch4Sm90ELb0ELb0ELb1ELb1ELb0ELb1ELb0ELb1ELb1ELb1ELb0ELb0EEENS1_21CollectiveEpilogueFwdINS6_IJSA_SB_SA_EEES9_NS_10bfloat16_tESF_Li256ELb1ELb1ELb0ELb1EEENS1_36VarlenDynamicPersistentTileSchedulerILi128ELi128ELi256ELi128ELb0ELb1ELb1ELb0ELb1ELb1EEEEEEEEEvNT_6ParamsE,"aw",@nobits
	.sectionflags	@""
	.align	16
	.zero		1024


//--------------------- .nv.shared._ZN7cutlass13device_kernelIN5flash11enable_sm90INS1_16FlashAttnFwdSm90INS1_25CollectiveMainloopFwdSm90ILi2EN4cute5tupleIJNS5_1CILi1EEES8_S8_EEENS6_IJNS7_ILi128EEENS7_ILi64EEENS7_ILi256EEEEEELi256ENS_12float_e4m3_tEfNS_4arch4Sm90ELb0ELb1ELb1ELb0ELb0ELb0ELb0ELb1ELb1ELb1ELb0ELb0EEENS1_21CollectiveEpilogueFwdINS6_IJSA_SC_SB_EEES9_NS_10bfloat16_tESG_Li256ELb0ELb1ELb0ELb1EEENS1_30DynamicPersistentTileSchedulerILi256ELi128ELb0ELb1ELb1EEEEEEEEEvNT_6ParamsE --------------------------
	.section	.nv.shared._ZN7cutlass13device_kernelIN5flash11enable_sm90INS1_16FlashAttnFwdSm90INS1_25CollectiveMainloopFwdSm90ILi2EN4cute5tupleIJNS5_1CILi1EEES8_S8_EEENS6_IJNS7_ILi128EEENS7_ILi64EEENS7_ILi256EEEEEELi256ENS_12float_e4m3_tEfNS_4arch4Sm90ELb0ELb1ELb1ELb0ELb0ELb0ELb0ELb1ELb1ELb1ELb0ELb0EEENS1_21CollectiveEpilogueFwdINS6_IJSA_SC_SB_EEES9_NS_10bfloat16_tESG_Li256ELb0ELb1ELb0ELb1EEENS1_30DynamicPersistentTileSchedulerILi256ELi128ELb0ELb1ELb1EEEEEEEEEvNT_6ParamsE,"aw",@nobits
	.sectionflags	@""
	.align	16
	.zero		1024


//--------------------- .nv.shared._ZN7cutlass13device_kernelIN5flash11enable_sm90INS1_16FlashAttnFwdSm90INS1_25CollectiveMainloopFwdSm90ILi2EN4cute5tupleIJNS5_1CILi1EEES8_S8_EEENS6_IJNS7_ILi128EEENS7_ILi64EEENS7_ILi256EEEEEELi256ENS_12float_e4m3_tEfNS_4arch4Sm90ELb0ELb1ELb1ELb1ELb0ELb0ELb0ELb1ELb1ELb1ELb0ELb0EEENS1_21CollectiveEpilogueFwdINS6_IJSA_SC_SB_EEES9_NS_10bfloat16_tESG_Li256ELb1ELb1ELb0ELb1EEENS1_36VarlenDynamicPersistentTileSchedulerILi128ELi64ELi256ELi128ELb0ELb1ELb1ELb1ELb0ELb1EEEEEEEEEvNT_6ParamsE --------------------------
	.section	.nv.shared._ZN7cutlass13device_kernelIN5flash11enable_sm90INS1_16FlashAttnFwdSm90INS1_25CollectiveMainloopFwdSm90ILi2EN4cute5tupleIJNS5_1CILi1EEES8_S8_EEENS6_IJNS7_ILi128EEENS7_ILi64EEENS7_ILi256EEEEEELi256ENS_12float_e4m3_tEfNS_4arch4Sm90ELb0ELb1ELb1ELb1ELb0ELb0ELb0ELb1ELb1ELb1ELb0ELb0EEENS1_21CollectiveEpilogueFwdINS6_IJSA_SC_SB_EEES9_NS_10bfloat16_tESG_Li256ELb1ELb1ELb0ELb1EEENS1_36VarlenDynamicPersistentTileSchedulerILi128ELi64ELi256ELi128ELb0ELb1ELb1ELb1ELb0ELb1EEEEEEEEEvNT_6ParamsE,"aw",@nobits
	.sectionflags	@""
	.align	16
	.zero		1024


//--------------------- .nv.shared._ZN7cutlass13device_kernelIN5flash11enable_sm90INS1_16FlashAttnFwdSm90INS1_25CollectiveMainloopFwdSm90ILi2EN4cute5tupleIJNS5_1CILi1EEES8_S8_EEENS6_IJNS7_ILi128EEENS7_ILi64EEENS7_ILi256EEEEEELi256ENS_12float_e4m3_tEfNS_4arch4Sm90ELb0ELb1ELb1ELb1ELb0ELb1ELb0ELb1ELb1ELb1ELb0ELb0EEENS1_21CollectiveEpilogueFwdINS6_IJSA_SC_SB_EEES9_NS_10bfloat16_tESG_Li256ELb1ELb1ELb0ELb1EEENS1_36VarlenDynamicPersistentTileSchedulerILi128ELi64ELi256ELi128ELb0ELb1ELb1ELb1ELb0ELb1EEEEEEEEEvNT_6ParamsE --------------------------
	.section	.nv.shared._ZN7cutlass13device_kernelIN5flash11enable_sm90INS1_16FlashAttnFwdSm90INS1_25CollectiveMainloopFwdSm90ILi2EN4cute5tupleIJNS5_1CILi1EEES8_S8_EEENS6_IJNS7_ILi128EEENS7_ILi64EEENS7_ILi256EEEEEELi256ENS_12float_e4m3_tEfNS_4arch4Sm90ELb0ELb1ELb1ELb1ELb0ELb1ELb0ELb1ELb1ELb1ELb0ELb0EEENS1_21CollectiveEpilogueFwdINS6_IJSA_SC_SB_EEES9_NS_10bfloat16_tESG_Li256ELb1ELb1ELb0ELb1EEENS1_36VarlenDynamicPersistentTileSchedulerILi128ELi64ELi256ELi128ELb0ELb1ELb1ELb1ELb0ELb1EEEEEEEEEvNT_6ParamsE,"aw",@nobits
	.sectionflags	@""
	.align	16
	.zero		1024


//--------------------- .nv.shared._ZN7cutlass13device_kernelIN5flash11enable_sm90INS1_16FlashAttnFwdSm90INS1_25CollectiveMainloopFwdSm90ILi2EN4cute5tupleIJNS5_1CILi1EEES8_S8_EEENS6_IJNS7_ILi128EEESA_NS7_ILi256EEEEEELi256ENS_12float_e4m3_tEfNS_4arch4Sm90ELb1ELb0ELb1ELb0ELb0ELb0ELb0ELb1ELb1ELb1ELb0ELb0EEENS1_21CollectiveEpilogueFwdINS6_IJSA_SB_SA_EEES9_NS_10bfloat16_tESF_Li256ELb0ELb1ELb0ELb1EEENS1_30DynamicPersistentTileSchedulerILi256ELi128ELb0ELb1ELb1EEEEEEEEEvNT_6ParamsE --------------------------
	.section	.nv.shared._ZN7cutlass13device_kernelIN5flash11enable_sm90INS1_16FlashAttnFwdSm90INS1_25CollectiveMainloopFwdSm90ILi2EN4cute5tupleIJNS5_1CILi1EEES8_S8_EEENS6_IJNS7_ILi128EEESA_NS7_ILi256EEEEEELi256ENS_12float_e4m3_tEfNS_4arch4Sm90ELb1ELb0ELb1ELb0ELb0ELb0ELb0ELb1ELb1ELb1ELb0ELb0EEENS1_21CollectiveEpilogueFwdINS6_IJSA_SB_SA_EEES9_NS_10bfloat16_tESF_Li256ELb0ELb1ELb0ELb1EEENS1_30DynamicPersistentTileSchedulerILi256ELi128ELb0ELb1ELb1EEEEEEEEEvNT_6ParamsE,"aw",@nobits
	.sectionflags	@""
	.align	16
	.zero		1024


//--------------------- .nv.shared._ZN7cutlass13device_kernelIN5flash11enable_sm90INS1_16FlashAttnFwdSm90INS1_25CollectiveMainloopFwdSm90ILi2EN4cute5tupleIJNS5_1CILi1EEES8_S8_EEENS6_IJNS7_ILi128EEESA_NS7_ILi256EEEEEELi256ENS_12float_e4m3_tEfNS_4arch4Sm90ELb1ELb0ELb1ELb1ELb0ELb0ELb0ELb1ELb1ELb1ELb0ELb0EEENS1_21CollectiveEpilogueFwdINS6_IJSA_SB_SA_EEES9_NS_10bfloat16_tESF_Li256ELb1ELb1ELb0ELb1EEENS1_36VarlenDynamicPersistentTileSchedulerILi128ELi128ELi256ELi128ELb0ELb1ELb1ELb1ELb1ELb1EEEEEEEEEvNT_6ParamsE --------------------------
	.section	.nv.shared._ZN7cutlass13device_kernelIN5flash11enable_sm90INS1_16FlashAttnFwdSm90INS1_25CollectiveMainloopFwdSm90ILi2EN4cute5tupleIJNS5_1CILi1EEES8_S8_EEENS6_IJNS7_ILi128EEESA_NS7_ILi256EEEEEELi256ENS_12float_e4m3_tEfNS_4arch4Sm90ELb1ELb0ELb1ELb1ELb0ELb0ELb0ELb1ELb1ELb1ELb0ELb0EEENS1_21CollectiveEpilogueFwdINS6_IJSA_SB_SA_EEES9_NS_10bfloat16_tESF_Li256ELb1ELb1ELb0ELb1EEENS1_36VarlenDynamicPersistentTileSchedulerILi128ELi128ELi256ELi128ELb0ELb1ELb1ELb1ELb1ELb1EEEEEEEEEvNT_6ParamsE,"aw",@nobits
	.sectionflags	@""
	.align	16
	.zero		1024


//--------------------- .nv.shared._ZN7cutlass13device_kernelIN5flash11enable_sm90INS1_16FlashAttnFwdSm90INS1_25CollectiveMainloopFwdSm90ILi2EN4cute5tupleIJNS5_1CILi1EEES8_S8_EEENS6_IJNS7_ILi128EEESA_NS7_ILi256EEEEEELi256ENS_12float_e4m3_tEfNS_4arch4Sm90ELb1ELb0ELb1ELb1ELb0ELb1ELb0ELb1ELb1ELb1ELb0ELb0EEENS1_21CollectiveEpilogueFwdINS6_IJSA_SB_SA_EEES9_NS_10bfloat16_tESF_Li256ELb1ELb1ELb0ELb1EEENS1_36VarlenDynamicPersistentTileSchedulerILi128ELi128ELi256ELi128ELb0ELb1ELb1ELb1ELb1ELb1EEEEEEEEEvNT_6ParamsE --------------------------
	.section	.nv.shared._ZN7cutlass13device_kernelIN5flash11enable_sm90INS1_16FlashAttnFwdSm90INS1_25CollectiveMainloopFwdSm90ILi2EN4cute5tupleIJNS5_1CILi1EEES8_S8_EEENS6_IJNS7_ILi128EEESA_NS7_ILi256EEEEEELi256ENS_12float_e4m3_tEfNS_4arch4Sm90ELb1ELb0ELb1ELb1ELb0ELb1ELb0ELb1ELb1ELb1ELb0ELb0EEENS1_21CollectiveEpilogueFwdINS6_IJSA_SB_SA_EEES9_NS_10bfloat16_tESF_Li256ELb1ELb1ELb0ELb1EEENS1_36VarlenDynamicPersistentTileSchedulerILi128ELi128ELi256ELi128ELb0ELb1ELb1ELb1ELb1ELb1EEEEEEEEEvNT_6ParamsE,"aw",@nobits
	.sectionflags	@""
	.align	16
	.zero		1024


//--------------------- .nv.constant0._ZN7cutlass13device_kernelIN5flash11enable_sm90INS1_16FlashAttnFwdSm90INS1_25CollectiveMainloopFwdSm90ILi2EN4cute5tupleIJNS5_1CILi1EEES8_S8_EEENS6_IJNS7_ILi128EEESA_NS7_ILi256EEEEEELi256ENS_12float_e4m3_tEfNS_4arch4Sm90ELb0ELb0ELb1ELb0ELb0ELb0ELb0ELb1ELb1ELb1ELb0ELb0EEENS1_21CollectiveEpilogueFwdINS6_IJSA_SB_SA_EEES9_NS_10bfloat16_tESF_Li256ELb0ELb1ELb0ELb1EEENS1_29StaticPersistentTileSchedulerILb0EEEEEEEEEvNT_6ParamsE --------------------------
	.section	.nv.constant0._ZN7cutlass13device_kernelIN5flash11enable_sm90INS1_16FlashAttnFwdSm90INS1_25CollectiveMainloopFwdSm90ILi2EN4cute5tupleIJNS5_1CILi1EEES8_S8_EEENS6_IJNS7_ILi128EEESA_NS7_ILi256EEEEEELi256ENS_12float_e4m3_tEfNS_4arch4Sm90ELb0ELb0ELb1ELb0ELb0ELb0ELb0ELb1ELb1ELb1ELb0ELb0EEENS1_21CollectiveEpilogueFwdINS6_IJSA_SB_SA_EEES9_NS_10bfloat16_tESF_Li256ELb0ELb1ELb0ELb1EEENS1_29StaticPersistentTileSchedulerILb0EEEEEEEEEvNT_6ParamsE,"a",@progbits
	.sectionflags	@""
	.align	4
.nv.constant0._ZN7cutlass13device_kernelIN5flash11enable_sm90INS1_16FlashAttnFwdSm90INS1_25CollectiveMainloopFwdSm90ILi2EN4cute5tupleIJNS5_1CILi1EEES8_S8_EEENS6_IJNS7_ILi128EEESA_NS7_ILi256EEEEEELi256ENS_12float_e4m3_tEfNS_4arch4Sm90ELb0ELb0ELb1ELb0ELb0ELb0ELb0ELb1ELb1ELb1ELb0ELb0EEENS1_21CollectiveEpilogueFwdINS6_IJSA_SB_SA_EEES9_NS_10bfloat16_tESF_Li256ELb0ELb1ELb0ELb1EEENS1_29StaticPersistentTileSchedulerILb0EEEEEEEEEvNT_6ParamsE:
	.zero		3200


//--------------------- .nv.constant0._ZN7cutlass13device_kernelIN5flash11enable_sm90INS1_16FlashAttnFwdSm90INS1_25CollectiveMainloopFwdSm90ILi2EN4cute5tupleIJNS5_1CILi1EEES8_S8_EEENS6_IJNS7_ILi128EEESA_NS7_ILi256EEEEEELi256ENS_12float_e4m3_tEfNS_4arch4Sm90ELb0ELb0ELb1ELb1ELb0ELb0ELb0ELb1ELb1ELb1ELb0ELb0EEENS1_21CollectiveEpilogueFwdINS6_IJSA_SB_SA_EEES9_NS_10bfloat16_tESF_Li256ELb1ELb1ELb0ELb1EEENS1_36VarlenDynamicPersistentTileSchedulerILi128ELi128ELi256ELi128ELb0ELb1ELb1ELb0ELb1ELb1EEEEEEEEEvNT_6ParamsE --------------------------
	.section	.nv.constant0._ZN7cutlass13device_kernelIN5flash11enable_sm90INS1_16FlashAttnFwdSm90INS1_25CollectiveMainloopFwdSm90ILi2EN4cute5tupleIJNS5_1CILi1EEES8_S8_EEENS6_IJNS7_ILi128EEESA_NS7_ILi256EEEEEELi256ENS_12float_e4m3_tEfNS_4arch4Sm90ELb0ELb0ELb1ELb1ELb0ELb0ELb0ELb1ELb1ELb1ELb0ELb0EEENS1_21CollectiveEpilogueFwdINS6_IJSA_SB_SA_EEES9_NS_10bfloat16_tESF_Li256ELb1ELb1ELb0ELb1EEENS1_36VarlenDynamicPersistentTileSchedulerILi128ELi128ELi256ELi128ELb0ELb1ELb1ELb0ELb1ELb1EEEEEEEEEvNT_6ParamsE,"a",@progbits
	.sectionflags	@""
	.align	4
.nv.constant0._ZN7cutlass13device_kernelIN5flash11enable_sm90INS1_16FlashAttnFwdSm90INS1_25CollectiveMainloopFwdSm90ILi2EN4cute5tupleIJNS5_1CILi1EEES8_S8_EEENS6_IJNS7_ILi128EEESA_NS7_ILi256EEEEEELi256ENS_12float_e4m3_tEfNS_4arch4Sm90ELb0ELb0ELb1ELb1ELb0ELb0ELb0ELb1ELb1ELb1ELb0ELb0EEENS1_21CollectiveEpilogueFwdINS6_IJSA_SB_SA_EEES9_NS_10bfloat16_tESF_Li256ELb1ELb1ELb0ELb1EEENS1_36VarlenDynamicPersistentTileSchedulerILi128ELi128ELi256ELi128ELb0ELb1ELb1ELb0ELb1ELb1EEEEEEEEEvNT_6ParamsE:
	.zero		3328


//--------------------- .nv.constant0._ZN7cutlass13device_kernelIN5flash11enable_sm90INS1_16FlashAttnFwdSm90INS1_25CollectiveMainloopFwdSm90ILi2EN4cute5tupleIJNS5_1CILi1EEES8_S8_EEENS6_IJNS7_ILi128EEESA_NS7_ILi256EEEEEELi256ENS_12float_e4m3_tEfNS_4arch4Sm90ELb0ELb0ELb1ELb1ELb0ELb1ELb0ELb1ELb1ELb1ELb0ELb0EEENS1_21CollectiveEpilogueFwdINS6_IJSA_SB_SA_EEES9_NS_10bfloat16_tESF_Li256ELb1ELb1ELb0ELb1EEENS1_36VarlenDynamicPersistentTileSchedulerILi128ELi128ELi256ELi128ELb0ELb1ELb1ELb0ELb1ELb1EEEEEEEEEvNT_6ParamsE --------------------------
	.section	.nv.constant0._ZN7cutlass13device_kernelIN5flash11enable_sm90INS1_16FlashAttnFwdSm90INS1_25CollectiveMainloopFwdSm90ILi2EN4cute5tupleIJNS5_1CILi1EEES8_S8_EEENS6_IJNS7_ILi128EEESA_NS7_ILi256EEEEEELi256ENS_12float_e4m3_tEfNS_4arch4Sm90ELb0ELb0ELb1ELb1ELb0ELb1ELb0ELb1ELb1ELb1ELb0ELb0EEENS1_21CollectiveEpilogueFwdINS6_IJSA_SB_SA_EEES9_NS_10bfloat16_tESF_Li256ELb1ELb1ELb0ELb1EEENS1_36VarlenDynamicPersistentTileSchedulerILi128ELi128ELi256ELi128ELb0ELb1ELb1ELb0ELb1ELb1EEEEEEEEEvNT_6ParamsE,"a",@progbits
	.sectionflags	@""
	.align	4
.nv.constant0._ZN7cutlass13device_kernelIN5flash11enable_sm90INS1_16FlashAttnFwdSm90INS1_25CollectiveMainloopFwdSm90ILi2EN4cute5tupleIJNS5_1CILi1EEES8_S8_EEENS6_IJNS7_ILi128EEESA_NS7_ILi256EEEEEELi256ENS_12float_e4m3_tEfNS_4arch4Sm90ELb0ELb0ELb1ELb1ELb0ELb1ELb0ELb1ELb1ELb1ELb0ELb0EEENS1_21CollectiveEpilogueFwdINS6_IJSA_SB_SA_EEES9_NS_10bfloat16_tESF_Li256ELb1ELb1ELb0ELb1EEENS1_36VarlenDynamicPersistentTileSchedulerILi128ELi128ELi256ELi128ELb0ELb1ELb1ELb0ELb1ELb1EEEEEEEEEvNT_6ParamsE:
	.zero		3328


//--------------------- .nv.constant0._ZN7cutlass13device_kernelIN5flash11enable_sm90INS1_16FlashAttnFwdSm90INS1_25CollectiveMainloopFwdSm90ILi2EN4cute5tupleIJNS5_1CILi1EEES8_S8_EEENS6_IJNS7_ILi128EEENS7_ILi64EEENS7_ILi256EEEEEELi256ENS_12float_e4m3_tEfNS_4arch4Sm90ELb0ELb1ELb1ELb0ELb0ELb0ELb0ELb1ELb1ELb1ELb0ELb0EEENS1_21CollectiveEpilogueFwdINS6_IJSA_SC_SB_EEES9_NS_10bfloat16_tESG_Li256ELb0ELb1ELb0ELb1EEENS1_30DynamicPersistentTileSchedulerILi256ELi128ELb0ELb1ELb1EEEEEEEEEvNT_6ParamsE --------------------------
	.section	.nv.constant0._ZN7cutlass13device_kernelIN5flash11enable_sm90INS1_16FlashAttnFwdSm90INS1_25CollectiveMainloopFwdSm90ILi2EN4cute5tupleIJNS5_1CILi1EEES8_S8_EEENS6_IJNS7_ILi128EEENS7_ILi64EEENS7_ILi256EEEEEELi256ENS_12float_e4m3_tEfNS_4arch4Sm90ELb0ELb1ELb1ELb0ELb0ELb0ELb0ELb1ELb1ELb1ELb0ELb0EEENS1_21CollectiveEpilogueFwdINS6_IJSA_SC_SB_EEES9_NS_10bfloat16_tESG_Li256ELb0ELb1ELb0ELb1EEENS1_30DynamicPersistentTileSchedulerILi256ELi128ELb0ELb1ELb1EEEEEEEEEvNT_6ParamsE,"a",@progbits
	.sectionflags	@""
	.align	4
.nv.constant0._ZN7cutlass13device_kernelIN5flash11enable_sm90INS1_16FlashAttnFwdSm90INS1_25CollectiveMainloopFwdSm90ILi2EN4cute5tupleIJNS5_1CILi1EEES8_S8_EEENS6_IJNS7_ILi128EEENS7_ILi64EEENS7_ILi256EEEEEELi256ENS_12float_e4m3_tEfNS_4arch4Sm90ELb0ELb1ELb1ELb0ELb0ELb0ELb0ELb1ELb1ELb1ELb0ELb0EEENS1_21CollectiveEpilogueFwdINS6_IJSA_SC_SB_EEES9_NS_10bfloat16_tESG_Li256ELb0ELb1ELb0ELb1EEENS1_30DynamicPersistentTileSchedulerILi256ELi128ELb0ELb1ELb1EEEEEEEEEvNT_6ParamsE:
	.zero		3328


//--------------------- .nv.constant0._ZN7cutlass13device_kernelIN5flash11enable_sm90INS1_16FlashAttnFwdSm90INS1_25CollectiveMainloopFwdSm90ILi2EN4cute5tupleIJNS5_1CILi1EEES8_S8_EEENS6_IJNS7_ILi128EEENS7_ILi64EEENS7_ILi256EEEEEELi256ENS_12float_e4m3_tEfNS_4arch4Sm90ELb0ELb1ELb1ELb1ELb0ELb0ELb0ELb1ELb1ELb1ELb0ELb0EEENS1_21CollectiveEpilogueFwdINS6_IJSA_SC_SB_EEES9_NS_10bfloat16_tESG_Li256ELb1ELb1ELb0ELb1EEENS1_36VarlenDynamicPersistentTileSchedulerILi128ELi64ELi256ELi128ELb0ELb1ELb1ELb1ELb0ELb1EEEEEEEEEvNT_6ParamsE --------------------------
	.section	.nv.constant0._ZN7cutlass13device_kernelIN5flash11enable_sm90INS1_16FlashAttnFwdSm90INS1_25CollectiveMainloopFwdSm90ILi2EN4cute5tupleIJNS5_1CILi1EEES8_S8_EEENS6_IJNS7_ILi128EEENS7_ILi64EEENS7_ILi256EEEEEELi256ENS_12float_e4m3_tEfNS_4arch4Sm90ELb0ELb1ELb1ELb1ELb0ELb0ELb0ELb1ELb1ELb1ELb0ELb0EEENS1_21CollectiveEpilogueFwdINS6_IJSA_SC_SB_EEES9_NS_10bfloat16_tESG_Li256ELb1ELb1ELb0ELb1EEENS1_36VarlenDynamicPersistentTileSchedulerILi128ELi64ELi256ELi128ELb0ELb1ELb1ELb1ELb0ELb1EEEEEEEEEvNT_6ParamsE,"a",@progbits
	.sectionflags	@""
	.align	4
.nv.constant0._ZN7cutlass13device_kernelIN5flash11enable_sm90INS1_16FlashAttnFwdSm90INS1_25CollectiveMainloopFwdSm90ILi2EN4cute5tupleIJNS5_1CILi1EEES8_S8_EEENS6_IJNS7_ILi128EEENS7_ILi64EEENS7_ILi256EEEEEELi256ENS_12float_e4m3_tEfNS_4arch4Sm90ELb0ELb1ELb1ELb1ELb0ELb0ELb0ELb1ELb1ELb1ELb0ELb0EEENS1_21CollectiveEpilogueFwdINS6_IJSA_SC_SB_EEES9_NS_10bfloat16_tESG_Li256ELb1ELb1ELb0ELb1EEENS1_36VarlenDynamicPersistentTileSchedulerILi128ELi64ELi256ELi128ELb0ELb1ELb1ELb1ELb0ELb1EEEEEEEEEvNT_6ParamsE:
	.zero		3328


//--------------------- .nv.constant0._ZN7cutlass13device_kernelIN5flash11enable_sm90INS1_16FlashAttnFwdSm90INS1_25CollectiveMainloopFwdSm90ILi2EN4cute5tupleIJNS5_1CILi1EEES8_S8_EEENS6_IJNS7_ILi128EEENS7_ILi64EEENS7_ILi256EEEEEELi256ENS_12float_e4m3_tEfNS_4arch4Sm90ELb0ELb1ELb1ELb1ELb0ELb1ELb0ELb1ELb1ELb1ELb0ELb0EEENS1_21CollectiveEpilogueFwdINS6_IJSA_SC_SB_EEES9_NS_10bfloat16_tESG_Li256ELb1ELb1ELb0ELb1EEENS1_36VarlenDynamicPersistentTileSchedulerILi128ELi64ELi256ELi128ELb0ELb1ELb1ELb1ELb0ELb1EEEEEEEEEvNT_6ParamsE --------------------------
	.section	.nv.constant0._ZN7cutlass13device_kernelIN5flash11enable_sm90INS1_16FlashAttnFwdSm90INS1_25CollectiveMainloopFwdSm90ILi2EN4cute5tupleIJNS5_1CILi1EEES8_S8_EEENS6_IJNS7_ILi128EEENS7_ILi64EEENS7_ILi256EEEEEELi256ENS_12float_e4m3_tEfNS_4arch4Sm90ELb0ELb1ELb1ELb1ELb0ELb1ELb0ELb1ELb1ELb1ELb0ELb0EEENS1_21CollectiveEpilogueFwdINS6_IJSA_SC_SB_EEES9_NS_10bfloat16_tESG_Li256ELb1ELb1ELb0ELb1EEENS1_36VarlenDynamicPersistentTileSchedulerILi128ELi64ELi256ELi128ELb0ELb1ELb1ELb1ELb0ELb1EEEEEEEEEvNT_6ParamsE,"a",@progbits
	.sectionflags	@""
	.align	4
.nv.constant0._ZN7cutlass13device_kernelIN5flash11enable_sm90INS1_16FlashAttnFwdSm90INS1_25CollectiveMainloopFwdSm90ILi2EN4cute5tupleIJNS5_1CILi1EEES8_S8_EEENS6_IJNS7_ILi128EEENS7_ILi64EEENS7_ILi256EEEEEELi256ENS_12float_e4m3_tEfNS_4arch4Sm90ELb0ELb1ELb1ELb1ELb0ELb1ELb0ELb1ELb1ELb1ELb0ELb0EEENS1_21CollectiveEpilogueFwdINS6_IJSA_SC_SB_EEES9_NS_10bfloat16_tESG_Li256ELb1ELb1ELb0ELb1EEENS1_36VarlenDynamicPersistentTileSchedulerILi128ELi64ELi256ELi128ELb0ELb1ELb1ELb1ELb0ELb1EEEEEEEEEvNT_6ParamsE:
	.zero		3328


//--------------------- .nv.constant0._ZN7cutlass13device_kernelIN5flash11enable_sm90INS1_16FlashAttnFwdSm90INS1_25CollectiveMainloopFwdSm90ILi2EN4cute5tupleIJNS5_1CILi1EEES8_S8_EEENS6_IJNS7_ILi128EEESA_NS7_ILi256EEEEEELi256ENS_12float_e4m3_tEfNS_4arch4Sm90ELb1ELb0ELb1ELb0ELb0ELb0ELb0ELb1ELb1ELb1ELb0ELb0EEENS1_21CollectiveEpilogueFwdINS6_IJSA_SB_SA_EEES9_NS_10bfloat16_tESF_Li256ELb0ELb1ELb0ELb1EEENS1_30DynamicPersistentTileSchedulerILi256ELi128ELb0ELb1ELb1EEEEEEEEEvNT_6ParamsE --------------------------
	.section	.nv.constant0._ZN7cutlass13device_kernelIN5flash11enable_sm90INS1_16FlashAttnFwdSm90INS1_25CollectiveMainloopFwdSm90ILi2EN4cute5tupleIJNS5_1CILi1EEES8_S8_EEENS6_IJNS7_ILi128EEESA_NS7_ILi256EEEEEELi256ENS_12float_e4m3_tEfNS_4arch4Sm90ELb1ELb0ELb1ELb0ELb0ELb0ELb0ELb1ELb1ELb1ELb0ELb0EEENS1_21CollectiveEpilogueFwdINS6_IJSA_SB_SA_EEES9_NS_10bfloat16_tESF_Li256ELb0ELb1ELb0ELb1EEENS1_30DynamicPersistentTileSchedulerILi256ELi128ELb0ELb1ELb1EEEEEEEEEvNT_6ParamsE,"a",@progbits
	.sectionflags	@""
	.align	4
.nv.constant0._ZN7cutlass13device_kernelIN5flash11enable_sm90INS1_16FlashAttnFwdSm90INS1_25CollectiveMainloopFwdSm90ILi2EN4cute5tupleIJNS5_1CILi1EEES8_S8_EEENS6_IJNS7_ILi128EEESA_NS7_ILi256EEEEEELi256ENS_12float_e4m3_tEfNS_4arch4Sm90ELb1ELb0ELb1ELb0ELb0ELb0ELb0ELb1ELb1ELb1ELb0ELb0EEENS1_21CollectiveEpilogueFwdINS6_IJSA_SB_SA_EEES9_NS_10bfloat16_tESF_Li256ELb0ELb1ELb0ELb1EEENS1_30DynamicPersistentTileSchedulerILi256ELi128ELb0ELb1ELb1EEEEEEEEEvNT_6ParamsE:
	.zero		3328


//--------------------- .nv.constant0._ZN7cutlass13device_kernelIN5flash11enable_sm90INS1_16FlashAttnFwdSm90INS1_25CollectiveMainloopFwdSm90ILi2EN4cute5tupleIJNS5_1CILi1EEES8_S8_EEENS6_IJNS7_ILi128EEESA_NS7_ILi256EEEEEELi256ENS_12float_e4m3_tEfNS_4arch4Sm90ELb1ELb0ELb1ELb1ELb0ELb0ELb0ELb1ELb1ELb1ELb0ELb0EEENS1_21CollectiveEpilogueFwdINS6_IJSA_SB_SA_EEES9_NS_10bfloat16_tESF_Li256ELb1ELb1ELb0ELb1EEENS1_36VarlenDynamicPersistentTileSchedulerILi128ELi128ELi256ELi128ELb0ELb1ELb1ELb1ELb1ELb1EEEEEEEEEvNT_6ParamsE --------------------------
	.section	.nv.constant0._ZN7cutlass13device_kernelIN5flash11enable_sm90INS1_16FlashAttnFwdSm90INS1_25CollectiveMainloopFwdSm90ILi2EN4cute5tupleIJNS5_1CILi1EEES8_S8_EEENS6_IJNS7_ILi128EEESA_NS7_ILi256EEEEEELi256ENS_12float_e4m3_tEfNS_4arch4Sm90ELb1ELb0ELb1ELb1ELb0ELb0ELb0ELb1ELb1ELb1ELb0ELb0EEENS1_21CollectiveEpilogueFwdINS6_IJSA_SB_SA_EEES9_NS_10bfloat16_tESF_Li256ELb1ELb1ELb0ELb1EEENS1_36VarlenDynamicPersistentTileSchedulerILi128ELi128ELi256ELi128ELb0ELb1ELb1ELb1ELb1ELb1EEEEEEEEEvNT_6ParamsE,"a",@progbits
	.sectionflags	@""
	.align	4
.nv.constant0._ZN7cutlass13device_kernelIN5flash11enable_sm90INS1_16FlashAttnFwdSm90INS1_25CollectiveMainloopFwdSm90ILi2EN4cute5tupleIJNS5_1CILi1EEES8_S8_EEENS6_IJNS7_ILi128EEESA_NS7_ILi256EEEEEELi256ENS_12float_e4m3_tEfNS_4arch4Sm90ELb1ELb0ELb1ELb1ELb0ELb0ELb0ELb1ELb1ELb1ELb0ELb0EEENS1_21CollectiveEpilogueFwdINS6_IJSA_SB_SA_EEES9_NS_10bfloat16_tESF_Li256ELb1ELb1ELb0ELb1EEENS1_36VarlenDynamicPersistentTileSchedulerILi128ELi128ELi256ELi128ELb0ELb1ELb1ELb1ELb1ELb1EEEEEEEEEvNT_6ParamsE:
	.zero		3328


//--------------------- .nv.constant0._ZN7cutlass13device_kernelIN5flash11enable_sm90INS1_16FlashAttnFwdSm90INS1_25CollectiveMainloopFwdSm90ILi2EN4cute5tupleIJNS5_1CILi1EEES8_S8_EEENS6_IJNS7_ILi128EEESA_NS7_ILi256EEEEEELi256ENS_12float_e4m3_tEfNS_4arch4Sm90ELb1ELb0ELb1ELb1ELb0ELb1ELb0ELb1ELb1ELb1ELb0ELb0EEENS1_21CollectiveEpilogueFwdINS6_IJSA_SB_SA_EEES9_NS_10bfloat16_tESF_Li256ELb1ELb1ELb0ELb1EEENS1_36VarlenDynamicPersistentTileSchedulerILi128ELi128ELi256ELi128ELb0ELb1ELb1ELb1ELb1ELb1EEEEEEEEEvNT_6ParamsE --------------------------
	.section	.nv.constant0._ZN7cutlass13device_kernelIN5flash11enable_sm90INS1_16FlashAttnFwdSm90INS1_25CollectiveMainloopFwdSm90ILi2EN4cute5tupleIJNS5_1CILi1EEES8_S8_EEENS6_IJNS7_ILi128EEESA_NS7_ILi256EEEEEELi256ENS_12float_e4m3_tEfNS_4arch4Sm90ELb1ELb0ELb1ELb1ELb0ELb1ELb0ELb1ELb1ELb1ELb0ELb0EEENS1_21CollectiveEpilogueFwdINS6_IJSA_SB_SA_EEES9_NS_10bfloat16_tESF_Li256ELb1ELb1ELb0ELb1EEENS1_36VarlenDynamicPersistentTileSchedulerILi128ELi128ELi256ELi128ELb0ELb1ELb1ELb1ELb1ELb1EEEEEEEEEvNT_6ParamsE,"a",@progbits
	.sectionflags	@""
	.align	4
.nv.constant0._ZN7cutlass13device_kernelIN5flash11enable_sm90INS1_16FlashAttnFwdSm90INS1_25CollectiveMainloopFwdSm90ILi2EN4cute5tupleIJNS5_1CILi1EEES8_S8_EEENS6_IJNS7_ILi128EEESA_NS7_ILi256EEEEEELi256ENS_12float_e4m3_tEfNS_4arch4Sm90ELb1ELb0ELb1ELb1ELb0ELb1ELb0ELb1ELb1ELb1ELb0ELb0EEENS1_21CollectiveEpilogueFwdINS6_IJSA_SB_SA_EEES9_NS_10bfloat16_tESF_Li256ELb1ELb1ELb0ELb1EEENS1_36VarlenDynamicPersistentTileSchedulerILi128ELi128ELi256ELi128ELb0ELb1ELb1ELb1ELb1ELb1EEEEEEEEEvNT_6ParamsE:
	.zero		3328


//--------------------- SYMBOLS --------------------------

	.type		.nv.reservedSmem.offset0,@object
	.size		.nv.reservedSmem.offset0,0x4
	.type		__assertfail,@function
